// Copyright (c) 2024, Jay Shah, Ganesh Bikshandi, Ying Zhang, Vijay Thakkar, Pradeep Ramani, Tri Dao.
// Splitting the different template instantiations to different files to speed up compilation.
// This file is auto-generated. See "generate_kernels.py"

#include "flash_fwd_launch_template.h"

#ifndef FLASHATTENTION_DISABLE_HDIM256
template void run_mha_fwd_<90, cutlass::half_t, 256, 256, true, true, false, true>(Flash_fwd_params &params, cudaStream_t stream);
#endif


// ===== COMPILED SASS (sm_90a) =====

	.target	sm_90a

	.elftype	@"ET_EXEC"


//--------------------- .note.nv.tkinfo           --------------------------
	.section	.note.nv.tkinfo,"",@"SHT_NOTE"
	.sectionflags	@"SHF_NOTE_NV_TKINFO"
	.tkinfo
        /*0018*/ 	.word	0x00000002
        /*0030*/ 	.string	""
        /*0030*/ 	.string	"ptxas"
        /*0030*/ 	.string	"Cuda compilation tools, release 13.0, V13.0.88"
        /*0030*/ 	.string	"Build cuda_13.0.r13.0/compiler.36424714_0"
        /*0030*/ 	.string	"-arch sm_90a -m 64 "



//--------------------- .note.nv.cuinfo           --------------------------
	.section	.note.nv.cuinfo,"",@"SHT_NOTE"
	.sectionflags	@"SHF_NOTE_NV_CUINFO"
        /*0018*/ 	.short	0x0002
        /*001a*/ 	.short	0x005a
        /*001c*/ 	.short	0x0082
	.zero		2


//--------------------- .nv.info                  --------------------------
	.section	.nv.info,"",@"SHT_CUDA_INFO"
	.align	4


	//----- nvinfo : EIATTR_REGCOUNT
	.align		4
        /*0000*/ 	.byte	0x04, 0x2f
        /*0002*/ 	.short	(.L_23 - .L_22)
	.align		4
.L_22:
        /*0004*/ 	.word	index@(_ZN7cutlass13device_kernelIN5flash11enable_sm90INS1_16FlashAttnFwdSm90INS1_25CollectiveMainloopFwdSm90ILi2EN4cute5tupleIJNS5_1CILi1EEES8_S8_EEENS6_IJNS7_ILi128EEENS7_ILi80EEENS7_ILi256EEEEEELi256ENS_6half_tEfNS_4arch4Sm90ELb1ELb0ELb0ELb1ELb1ELb1ELb0ELb1ELb1ELb1ELb1ELb0EEENS1_21CollectiveEpilogueFwdINS6_IJSA_SC_SB_EEES9_SE_SG_Li256ELb1ELb1ELb1ELb0EEENS1_36VarlenDynamicPersistentTileSchedulerILi128ELi80ELi256ELi128ELb1ELb1ELb1ELb1ELb1ELb1EEEEEEEEEvNT_6ParamsE)
        /*0008*/ 	.word	0x000000a8


	//----- nvinfo : EIATTR_FRAME_SIZE
	.align		4
.L_23:
        /*000c*/ 	.byte	0x04, 0x11
        /*000e*/ 	.short	(.L_25 - .L_24)
	.align		4
.L_24:
        /*0010*/ 	.word	index@(_ZN7cutlass13device_kernelIN5flash11enable_sm90INS1_16FlashAttnFwdSm90INS1_25CollectiveMainloopFwdSm90ILi2EN4cute5tupleIJNS5_1CILi1EEES8_S8_EEENS6_IJNS7_ILi128EEENS7_ILi80EEENS7_ILi256EEEEEELi256ENS_6half_tEfNS_4arch4Sm90ELb1ELb0ELb0ELb1ELb1ELb1ELb0ELb1ELb1ELb1ELb1ELb0EEENS1_21CollectiveEpilogueFwdINS6_IJSA_SC_SB_EEES9_SE_SG_Li256ELb1ELb1ELb1ELb0EEENS1_36VarlenDynamicPersistentTileSchedulerILi128ELi80ELi256ELi128ELb1ELb1ELb1ELb1ELb1ELb1EEEEEEEEEvNT_6ParamsE)
        /*0014*/ 	.word	0x000001c8


	//----- nvinfo : EIATTR_REGCOUNT
	.align		4
.L_25:
        /*0018*/ 	.byte	0x04, 0x2f
        /*001a*/ 	.short	(.L_27 - .L_26)
	.align		4
.L_26:
        /*001c*/ 	.word	index@(_ZN7cutlass13device_kernelIN5flash11enable_sm90INS1_16FlashAttnFwdSm90INS1_25CollectiveMainloopFwdSm90ILi2EN4cute5tupleIJNS5_1CILi1EEES8_S8_EEENS6_IJNS7_ILi128EEENS7_ILi80EEENS7_ILi256EEEEEELi256ENS_6half_tEfNS_4arch4Sm90ELb1ELb0ELb0ELb1ELb1ELb0ELb0ELb1ELb1ELb1ELb1ELb0EEENS1_21CollectiveEpilogueFwdINS6_IJSA_SC_SB_EEES9_SE_SG_Li256ELb1ELb1ELb1ELb0EEENS1_36VarlenDynamicPersistentTileSchedulerILi128ELi80ELi256ELi128ELb1ELb1ELb1ELb1ELb1ELb1EEEEEEEEEvNT_6ParamsE)
        /*0020*/ 	.word	0x000000a8


	//----- nvinfo : EIATTR_FRAME_SIZE
	.align		4
.L_27:
        /*0024*/ 	.byte	0x04, 0x11
        /*0026*/ 	.short	(.L_29 - .L_28)
	.align		4
.L_28:
        /*0028*/ 	.word	index@(_ZN7cutlass13device_kernelIN5flash11enable_sm90INS1_16FlashAttnFwdSm90INS1_25CollectiveMainloopFwdSm90ILi2EN4cute5tupleIJNS5_1CILi1EEES8_S8_EEENS6_IJNS7_ILi128EEENS7_ILi80EEENS7_ILi256EEEEEELi256ENS_6half_tEfNS_4arch4Sm90ELb1ELb0ELb0ELb1ELb1ELb0ELb0ELb1ELb1ELb1ELb1ELb0EEENS1_21CollectiveEpilogueFwdINS6_IJSA_SC_SB_EEES9_SE_SG_Li256ELb1ELb1ELb1ELb0EEENS1_36VarlenDynamicPersistentTileSchedulerILi128ELi80ELi256ELi128ELb1ELb1ELb1ELb1ELb1ELb1EEEEEEEEEvNT_6ParamsE)
        /*002c*/ 	.word	0x00000048


	//----- nvinfo : EIATTR_REGCOUNT
	.align		4
.L_29:
        /*0030*/ 	.byte	0x04, 0x2f
        /*0032*/ 	.short	(.L_31 - .L_30)
	.align		4
.L_30:
        /*0034*/ 	.word	index@(_ZN7cutlass13device_kernelIN5flash11enable_sm90INS1_16FlashAttnFwdSm90INS1_25CollectiveMainloopFwdSm90ILi2EN4cute5tupleIJNS5_1CILi1EEES8_S8_EEENS6_IJNS7_ILi128EEENS7_ILi80EEENS7_ILi256EEEEEELi256ENS_6half_tEfNS_4arch4Sm90ELb1ELb0ELb0ELb0ELb1ELb0ELb0ELb1ELb1ELb1ELb1ELb0EEENS1_21CollectiveEpilogueFwdINS6_IJSA_SC_SB_EEES9_SE_SG_Li256ELb0ELb1ELb1ELb0EEENS1_19SingleTileSchedulerILb0ELb1ELb1ELi128EEEEEEEEEvNT_6ParamsE)
        /*0038*/ 	.word	0x000000a8


	//----- nvinfo : EIATTR_FRAME_SIZE
	.align		4
.L_31:
        /*003c*/ 	.byte	0x04, 0x11
        /*003e*/ 	.short	(.L_33 - .L_32)
	.align		4
.L_32:
        /*0040*/ 	.word	index@(_ZN7cutlass13device_kernelIN5flash11enable_sm90INS1_16FlashAttnFwdSm90INS1_25CollectiveMainloopFwdSm90ILi2EN4cute5tupleIJNS5_1CILi1EEES8_S8_EEENS6_IJNS7_ILi128EEENS7_ILi80EEENS7_ILi256EEEEEELi256ENS_6half_tEfNS_4arch4Sm90ELb1ELb0ELb0ELb0ELb1ELb0ELb0ELb1ELb1ELb1ELb1ELb0EEENS1_21CollectiveEpilogueFwdINS6_IJSA_SC_SB_EEES9_SE_SG_Li256ELb0ELb1ELb1ELb0EEENS1_19SingleTileSchedulerILb0ELb1ELb1ELi128EEEEEEEEEvNT_6ParamsE)
        /*0044*/ 	.word	0x00000008


	//----- nvinfo : EIATTR_REGCOUNT
	.align		4
.L_33:
        /*0048*/ 	.byte	0x04, 0x2f
        /*004a*/ 	.short	(.L_35 - .L_34)
	.align		4
.L_34:
        /*004c*/ 	.word	index@(_ZN7cutlass13device_kernelIN5flash11enable_sm90INS1_16FlashAttnFwdSm90INS1_25CollectiveMainloopFwdSm90ILi2EN4cute5tupleIJNS5_1CILi1EEES8_S8_EEENS6_IJNS7_ILi128EEENS7_ILi64EEENS7_ILi256EEEEEELi256ENS_6half_tEfNS_4arch4Sm90ELb0ELb1ELb0ELb1ELb1ELb1ELb0ELb1ELb1ELb1ELb1ELb0EEENS1_21CollectiveEpilogueFwdINS6_IJSA_SC_SB_EEES9_SE_SG_Li256ELb1ELb1ELb1ELb0EEENS1_36VarlenDynamicPersistentTileSchedulerILi128ELi64ELi256ELi128ELb1ELb1ELb1ELb1ELb0ELb1EEEEEEEEEvNT_6ParamsE)
        /*0050*/ 	.word	0x000000a8


	//----- nvinfo : EIATTR_FRAME_SIZE
	.align		4
.L_35:
        /*0054*/ 	.byte	0x04, 0x11
        /*0056*/ 	.short	(.L_37 - .L_36)
	.align		4
.L_36:
        /*0058*/ 	.word	index@(_ZN7cutlass13device_kernelIN5flash11enable_sm90INS1_16FlashAttnFwdSm90INS1_25CollectiveMainloopFwdSm90ILi2EN4cute5tupleIJNS5_1CILi1EEES8_S8_EEENS6_IJNS7_ILi128EEENS7_ILi64EEENS7_ILi256EEEEEELi256ENS_6half_tEfNS_4arch4Sm90ELb0ELb1ELb0ELb1ELb1ELb1ELb0ELb1ELb1ELb1ELb1ELb0EEENS1_21CollectiveEpilogueFwdINS6_IJSA_SC_SB_EEES9_SE_SG_Li256ELb1ELb1ELb1ELb0EEENS1_36VarlenDynamicPersistentTileSchedulerILi128ELi64ELi256ELi128ELb1ELb1ELb1ELb1ELb0ELb1EEEEEEEEEvNT_6ParamsE)
        /*005c*/ 	.word	0x00000100


	//----- nvinfo : EIATTR_REGCOUNT
	.align		4
.L_37:
        /*0060*/ 	.byte	0x04, 0x2f
        /*0062*/ 	.short	(.L_39 - .L_38)
	.align		4
.L_38:
        /*0064*/ 	.word	index@(_ZN7cutlass13device_kernelIN5flash11enable_sm90INS1_16FlashAttnFwdSm90INS1_25CollectiveMainloopFwdSm90ILi2EN4cute5tupleIJNS5_1CILi1EEES8_S8_EEENS6_IJNS7_ILi128EEENS7_ILi64EEENS7_ILi256EEEEEELi256ENS_6half_tEfNS_4arch4Sm90ELb0ELb1ELb0ELb1ELb1ELb0ELb0ELb1ELb1ELb1ELb1ELb0EEENS1_21CollectiveEpilogueFwdINS6_IJSA_SC_SB_EEES9_SE_SG_Li256ELb1ELb1ELb1ELb0EEENS1_36VarlenDynamicPersistentTileSchedulerILi128ELi64ELi256ELi128ELb1ELb1ELb1ELb1ELb0ELb1EEEEEEEEEvNT_6ParamsE)
        /*0068*/ 	.word	0x000000a8


	//----- nvinfo : EIATTR_FRAME_SIZE
	.align		4
.L_39:
        /*006c*/ 	.byte	0x04, 0x11
        /*006e*/ 	.short	(.L_41 - .L_40)
	.align		4
.L_40:
        /*0070*/ 	.word	index@(_ZN7cutlass13device_kernelIN5flash11enable_sm90INS1_16FlashAttnFwdSm90INS1_25CollectiveMainloopFwdSm90ILi2EN4cute5tupleIJNS5_1CILi1EEES8_S8_EEENS6_IJNS7_ILi128EEENS7_ILi64EEENS7_ILi256EEEEEELi256ENS_6half_tEfNS_4arch4Sm90ELb0ELb1ELb0ELb1ELb1ELb0ELb0ELb1ELb1ELb1ELb1ELb0EEENS1_21CollectiveEpilogueFwdINS6_IJSA_SC_SB_EEES9_SE_SG_Li256ELb1ELb1ELb1ELb0EEENS1_36VarlenDynamicPersistentTileSchedulerILi128ELi64ELi256ELi128ELb1ELb1ELb1ELb1ELb0ELb1EEEEEEEEEvNT_6ParamsE)
        /*0074*/ 	.word	0x00000038


	//----- nvinfo : EIATTR_REGCOUNT
	.align		4
.L_41:
        /*0078*/ 	.byte	0x04, 0x2f
        /*007a*/ 	.short	(.L_43 - .L_42)
	.align		4
.L_42:
        /*007c*/ 	.word	index@(_ZN7cutlass13device_kernelIN5flash11enable_sm90INS1_16FlashAttnFwdSm90INS1_25CollectiveMainloopFwdSm90ILi2EN4cute5tupleIJNS5_1CILi1EEES8_S8_EEENS6_IJNS7_ILi128EEENS7_ILi64EEENS7_ILi256EEEEEELi256ENS_6half_tEfNS_4arch4Sm90ELb0ELb1ELb0ELb0ELb1ELb0ELb0ELb1ELb1ELb1ELb1ELb0EEENS1_21CollectiveEpilogueFwdINS6_IJSA_SC_SB_EEES9_SE_SG_Li256ELb0ELb1ELb1ELb0EEENS1_19SingleTileSchedulerILb0ELb1ELb1ELi128EEEEEEEEEvNT_6ParamsE)
        /*0080*/ 	.word	0x000000a8


	//----- nvinfo : EIATTR_FRAME_SIZE
	.align		4
.L_43:
        /*0084*/ 	.byte	0x04, 0x11
        /*0086*/ 	.short	(.L_45 - .L_44)
	.align		4
.L_44:
        /*0088*/ 	.word	index@(_ZN7cutlass13device_kernelIN5flash11enable_sm90INS1_16FlashAttnFwdSm90INS1_25CollectiveMainloopFwdSm90ILi2EN4cute5tupleIJNS5_1CILi1EEES8_S8_EEENS6_IJNS7_ILi128EEENS7_ILi64EEENS7_ILi256EEEEEELi256ENS_6half_tEfNS_4arch4Sm90ELb0ELb1ELb0ELb0ELb1ELb0ELb0ELb1ELb1ELb1ELb1ELb0EEENS1_21CollectiveEpilogueFwdINS6_IJSA_SC_SB_EEES9_SE_SG_Li256ELb0ELb1ELb1ELb0EEENS1_19SingleTileSchedulerILb0ELb1ELb1ELi128EEEEEEEEEvNT_6ParamsE)
        /*008c*/ 	.word	0x00000008


	//----- nvinfo : EIATTR_REGCOUNT
	.align		4
.L_45:
        /*0090*/ 	.byte	0x04, 0x2f
        /*0092*/ 	.short	(.L_47 - .L_46)
	.align		4
.L_46:
        /*0094*/ 	.word	index@(_ZN7cutlass13device_kernelIN5flash11enable_sm90INS1_16FlashAttnFwdSm90INS1_25CollectiveMainloopFwdSm90ILi2EN4cute5tupleIJNS5_1CILi1EEES8_S8_EEENS6_IJNS7_ILi128EEENS7_ILi80EEENS7_ILi256EEEEEELi256ENS_6half_tEfNS_4arch4Sm90ELb0ELb0ELb0ELb1ELb1ELb1ELb0ELb1ELb1ELb1ELb1ELb0EEENS1_21CollectiveEpilogueFwdINS6_IJSA_SC_SB_EEES9_SE_SG_Li256ELb1ELb1ELb1ELb0EEENS1_36VarlenDynamicPersistentTileSchedulerILi128ELi80ELi256ELi128ELb1ELb1ELb1ELb0ELb1ELb1EEEEEEEEEvNT_6ParamsE)
        /*0098*/ 	.word	0x000000a8


	//----- nvinfo : EIATTR_FRAME_SIZE
	.align		4
.L_47:
        /*009c*/ 	.byte	0x04, 0x11
        /*009e*/ 	.short	(.L_49 - .L_48)
	.align		4
.L_48:
        /*00a0*/ 	.word	index@(_ZN7cutlass13device_kernelIN5flash11enable_sm90INS1_16FlashAttnFwdSm90INS1_25CollectiveMainloopFwdSm90ILi2EN4cute5tupleIJNS5_1CILi1EEES8_S8_EEENS6_IJNS7_ILi128EEENS7_ILi80EEENS7_ILi256EEEEEELi256ENS_6half_tEfNS_4arch4Sm90ELb0ELb0ELb0ELb1ELb1ELb1ELb0ELb1ELb1ELb1ELb1ELb0EEENS1_21CollectiveEpilogueFwdINS6_IJSA_SC_SB_EEES9_SE_SG_Li256ELb1ELb1ELb1ELb0EEENS1_36VarlenDynamicPersistentTileSchedulerILi128ELi80ELi256ELi128ELb1ELb1ELb1ELb0ELb1ELb1EEEEEEEEEvNT_6ParamsE)
        /*00a4*/ 	.word	0x000001c8


	//----- nvinfo : EIATTR_REGCOUNT
	.align		4
.L_49:
        /*00a8*/ 	.byte	0x04, 0x2f
        /*00aa*/ 	.short	(.L_51 - .L_50)
	.align		4
.L_50:
        /*00ac*/ 	.word	index@(_ZN7cutlass13device_kernelIN5flash11enable_sm90INS1_16FlashAttnFwdSm90INS1_25CollectiveMainloopFwdSm90ILi2EN4cute5tupleIJNS5_1CILi1EEES8_S8_EEENS6_IJNS7_ILi128EEENS7_ILi80EEENS7_ILi256EEEEEELi256ENS_6half_tEfNS_4arch4Sm90ELb0ELb0ELb0ELb1ELb1ELb0ELb0ELb1ELb1ELb1ELb1ELb0EEENS1_21CollectiveEpilogueFwdINS6_IJSA_SC_SB_EEES9_SE_SG_Li256ELb1ELb1ELb1ELb0EEENS1_36VarlenDynamicPersistentTileSchedulerILi128ELi80ELi256ELi128ELb1ELb1ELb1ELb0ELb1ELb1EEEEEEEEEvNT_6ParamsE)
        /*00b0*/ 	.word	0x000000a8


	//----- nvinfo : EIATTR_FRAME_SIZE
	.align		4
.L_51:
        /*00b4*/ 	.byte	0x04, 0x11
        /*00b6*/ 	.short	(.L_53 - .L_52)
	.align		4
.L_52:
        /*00b8*/ 	.word	index@(_ZN7cutlass13device_kernelIN5flash11enable_sm90INS1_16FlashAttnFwdSm90INS1_25CollectiveMainloopFwdSm90ILi2EN4cute5tupleIJNS5_1CILi1EEES8_S8_EEENS6_IJNS7_ILi128EEENS7_ILi80EEENS7_ILi256EEEEEELi256ENS_6half_tEfNS_4arch4Sm90ELb0ELb0ELb0ELb1ELb1ELb0ELb0ELb1ELb1ELb1ELb1ELb0EEENS1_21CollectiveEpilogueFwdINS6_IJSA_SC_SB_EEES9_SE_SG_Li256ELb1ELb1ELb1ELb0EEENS1_36VarlenDynamicPersistentTileSchedulerILi128ELi80ELi256ELi128ELb1ELb1ELb1ELb0ELb1ELb1EEEEEEEEEvNT_6ParamsE)
        /*00bc*/ 	.word	0x00000058


	//----- nvinfo : EIATTR_REGCOUNT
	.align		4
.L_53:
        /*00c0*/ 	.byte	0x04, 0x2f
        /*00c2*/ 	.short	(.L_55 - .L_54)
	.align		4
.L_54:
        /*00c4*/ 	.word	index@(_ZN7cutlass13device_kernelIN5flash11enable_sm90INS1_16FlashAttnFwdSm90INS1_25CollectiveMainloopFwdSm90ILi2EN4cute5tupleIJNS5_1CILi1EEES8_S8_EEENS6_IJNS7_ILi128EEENS7_ILi80EEENS7_ILi256EEEEEELi256ENS_6half_tEfNS_4arch4Sm90ELb0ELb0ELb0ELb0ELb1ELb0ELb0ELb1ELb1ELb1ELb1ELb0EEENS1_21CollectiveEpilogueFwdINS6_IJSA_SC_SB_EEES9_SE_SG_Li256ELb0ELb1ELb1ELb0EEENS1_19SingleTileSchedulerILb0ELb1ELb1ELi128EEEEEEEEEvNT_6ParamsE)
        /*00c8*/ 	.word	0x000000a8


	//----- nvinfo : EIATTR_FRAME_SIZE
	.align		4
.L_55:
        /*00cc*/ 	.byte	0x04, 0x11
        /*00ce*/ 	.short	(.L_57 - .L_56)
	.align		4
.L_56:
        /*00d0*/ 	.word	index@(_ZN7cutlass13device_kernelIN5flash11enable_sm90INS1_16FlashAttnFwdSm90INS1_25CollectiveMainloopFwdSm90ILi2EN4cute5tupleIJNS5_1CILi1EEES8_S8_EEENS6_IJNS7_ILi128EEENS7_ILi80EEENS7_ILi256EEEEEELi256ENS_6half_tEfNS_4arch4Sm90ELb0ELb0ELb0ELb0ELb1ELb0ELb0ELb1ELb1ELb1ELb1ELb0EEENS1_21CollectiveEpilogueFwdINS6_IJSA_SC_SB_EEES9_SE_SG_Li256ELb0ELb1ELb1ELb0EEENS1_19SingleTileSchedulerILb0ELb1ELb1ELi128EEEEEEEEEvNT_6ParamsE)
        /*00d4*/ 	.word	0x00000008


	//----- nvinfo : EIATTR_MIN_STACK_SIZE
	.align		4
.L_57:
        /*00d8*/ 	.byte	0x04, 0x12
        /*00da*/ 	.short	(.L_59 - .L_58)
	.align		4
.L_58:
        /*00dc*/ 	.word	index@(_ZN7cutlass13device_kernelIN5flash11enable_sm90INS1_16FlashAttnFwdSm90INS1_25CollectiveMainloopFwdSm90ILi2EN4cute5tupleIJNS5_1CILi1EEES8_S8_EEENS6_IJNS7_ILi128EEENS7_ILi80EEENS7_ILi256EEEEEELi256ENS_6half_tEfNS_4arch4Sm90ELb0ELb0ELb0ELb0ELb1ELb0ELb0ELb1ELb1ELb1ELb1ELb0EEENS1_21CollectiveEpilogueFwdINS6_IJSA_SC_SB_EEES9_SE_SG_Li256ELb0ELb1ELb1ELb0EEENS1_19SingleTileSchedulerILb0ELb1ELb1ELi128EEEEEEEEEvNT_6ParamsE)
        /*00e0*/ 	.word	0x00000008


	//----- nvinfo : EIATTR_MIN_STACK_SIZE
	.align		4
.L_59:
        /*00e4*/ 	.byte	0x04, 0x12
        /*00e6*/ 	.short	(.L_61 - .L_60)
	.align		4
.L_60:
        /*00e8*/ 	.word	index@(_ZN7cutlass13device_kernelIN5flash11enable_sm90INS1_16FlashAttnFwdSm90INS1_25CollectiveMainloopFwdSm90ILi2EN4cute5tupleIJNS5_1CILi1EEES8_S8_EEENS6_IJNS7_ILi128EEENS7_ILi80EEENS7_ILi256EEEEEELi256ENS_6half_tEfNS_4arch4Sm90ELb0ELb0ELb0ELb1ELb1ELb0ELb0ELb1ELb1ELb1ELb1ELb0EEENS1_21CollectiveEpilogueFwdINS6_IJSA_SC_SB_EEES9_SE_SG_Li256ELb1ELb1ELb1ELb0EEENS1_36VarlenDynamicPersistentTileSchedulerILi128ELi80ELi256ELi128ELb1ELb1ELb1ELb0ELb1ELb1EEEEEEEEEvNT_6ParamsE)
        /*00ec*/ 	.word	0x00000058


	//----- nvinfo : EIATTR_MIN_STACK_SIZE
	.align		4
.L_61:
        /*00f0*/ 	.byte	0x04, 0x12
        /*00f2*/ 	.short	(.L_63 - .L_62)
	.align		4
.L_62:
        /*00f4*/ 	.word	index@(_ZN7cutlass13device_kernelIN5flash11enable_sm90INS1_16FlashAttnFwdSm90INS1_25CollectiveMainloopFwdSm90ILi2EN4cute5tupleIJNS5_1CILi1EEES8_S8_EEENS6_IJNS7_ILi128EEENS7_ILi80EEENS7_ILi256EEEEEELi256ENS_6half_tEfNS_4arch4Sm90ELb0ELb0ELb0ELb1ELb1ELb1ELb0ELb1ELb1ELb1ELb1ELb0EEENS1_21CollectiveEpilogueFwdINS6_IJSA_SC_SB_EEES9_SE_SG_Li256ELb1ELb1ELb1ELb0EEENS1_36VarlenDynamicPersistentTileSchedulerILi128ELi80ELi256ELi128ELb1ELb1ELb1ELb0ELb1ELb1EEEEEEEEEvNT_6ParamsE)
        /*00f8*/ 	.word	0x000001c8


	//----- nvinfo : EIATTR_MIN_STACK_SIZE
	.align		4
.L_63:
        /*00fc*/ 	.byte	0x04, 0x12
        /*00fe*/ 	.short	(.L_65 - .L_64)
	.align		4
.L_64:
        /*0100*/ 	.word	index@(_ZN7cutlass13device_kernelIN5flash11enable_sm90INS1_16FlashAttnFwdSm90INS1_25CollectiveMainloopFwdSm90ILi2EN4cute5tupleIJNS5_1CILi1EEES8_S8_EEENS6_IJNS7_ILi128EEENS7_ILi64EEENS7_ILi256EEEEEELi256ENS_6half_tEfNS_4arch4Sm90ELb0ELb1ELb0ELb0ELb1ELb0ELb0ELb1ELb1ELb1ELb1ELb0EEENS1_21CollectiveEpilogueFwdINS6_IJSA_SC_SB_EEES9_SE_SG_Li256ELb0ELb1ELb1ELb0EEENS1_19SingleTileSchedulerILb0ELb1ELb1ELi128EEEEEEEEEvNT_6ParamsE)
        /*0104*/ 	.word	0x00000008


	//----- nvinfo : EIATTR_MIN_STACK_SIZE
	.align		4
.L_65:
        /*0108*/ 	.byte	0x04, 0x12
        /*010a*/ 	.short	(.L_67 - .L_66)
	.align		4
.L_66:
        /*010c*/ 	.word	index@(_ZN7cutlass13device_kernelIN5flash11enable_sm90INS1_16FlashAttnFwdSm90INS1_25CollectiveMainloopFwdSm90ILi2EN4cute5tupleIJNS5_1CILi1EEES8_S8_EEENS6_IJNS7_ILi128EEENS7_ILi64EEENS7_ILi256EEEEEELi256ENS_6half_tEfNS_4arch4Sm90ELb0ELb1ELb0ELb1ELb1ELb0ELb0ELb1ELb1ELb1ELb1ELb0EEENS1_21CollectiveEpilogueFwdINS6_IJSA_SC_SB_EEES9_SE_SG_Li256ELb1ELb1ELb1ELb0EEENS1_36VarlenDynamicPersistentTileSchedulerILi128ELi64ELi256ELi128ELb1ELb1ELb1ELb1ELb0ELb1EEEEEEEEEvNT_6ParamsE)
        /*0110*/ 	.word	0x00000038


	//----- nvinfo : EIATTR_MIN_STACK_SIZE
	.align		4
.L_67:
        /*0114*/ 	.byte	0x04, 0x12
        /*0116*/ 	.short	(.L_69 - .L_68)
	.align		4
.L_68:
        /*0118*/ 	.word	index@(_ZN7cutlass13device_kernelIN5flash11enable_sm90INS1_16FlashAttnFwdSm90INS1_25CollectiveMainloopFwdSm90ILi2EN4cute5tupleIJNS5_1CILi1EEES8_S8_EEENS6_IJNS7_ILi128EEENS7_ILi64EEENS7_ILi256EEEEEELi256ENS_6half_tEfNS_4arch4Sm90ELb0ELb1ELb0ELb1ELb1ELb1ELb0ELb1ELb1ELb1ELb1ELb0EEENS1_21CollectiveEpilogueFwdINS6_IJSA_SC_SB_EEES9_SE_SG_Li256ELb1ELb1ELb1ELb0EEENS1_36VarlenDynamicPersistentTileSchedulerILi128ELi64ELi256ELi128ELb1ELb1ELb1ELb1ELb0ELb1EEEEEEEEEvNT_6ParamsE)
        /*011c*/ 	.word	0x00000100


	//----- nvinfo : EIATTR_MIN_STACK_SIZE
	.align		4
.L_69:
        /*0120*/ 	.byte	0x04, 0x12
        /*0122*/ 	.short	(.L_71 - .L_70)
	.align		4
.L_70:
        /*0124*/ 	.word	index@(_ZN7cutlass13device_kernelIN5flash11enable_sm90INS1_16FlashAttnFwdSm90INS1_25CollectiveMainloopFwdSm90ILi2EN4cute5tupleIJNS5_1CILi1EEES8_S8_EEENS6_IJNS7_ILi128EEENS7_ILi80EEENS7_ILi256EEEEEELi256ENS_6half_tEfNS_4arch4Sm90ELb1ELb0ELb0ELb0ELb1ELb0ELb0ELb1ELb1ELb1ELb1ELb0EEENS1_21CollectiveEpilogueFwdINS6_IJSA_SC_SB_EEES9_SE_SG_Li256ELb0ELb1ELb1ELb0EEENS1_19SingleTileSchedulerILb0ELb1ELb1ELi128EEEEEEEEEvNT_6ParamsE)
        /*0128*/ 	.word	0x00000008


	//----- nvinfo : EIATTR_MIN_STACK_SIZE
	.align		4
.L_71:
        /*012c*/ 	.byte	0x04, 0x12
        /*012e*/ 	.short	(.L_73 - .L_72)
	.align		4
.L_72:
        /*0130*/ 	.word	index@(_ZN7cutlass13device_kernelIN5flash11enable_sm90INS1_16FlashAttnFwdSm90INS1_25CollectiveMainloopFwdSm90ILi2EN4cute5tupleIJNS5_1CILi1EEES8_S8_EEENS6_IJNS7_ILi128EEENS7_ILi80EEENS7_ILi256EEEEEELi256ENS_6half_tEfNS_4arch4Sm90ELb1ELb0ELb0ELb1ELb1ELb0ELb0ELb1ELb1ELb1ELb1ELb0EEENS1_21CollectiveEpilogueFwdINS6_IJSA_SC_SB_EEES9_SE_SG_Li256ELb1ELb1ELb1ELb0EEENS1_36VarlenDynamicPersistentTileSchedulerILi128ELi80ELi256ELi128ELb1ELb1ELb1ELb1ELb1ELb1EEEEEEEEEvNT_6ParamsE)
        /*0134*/ 	.word	0x00000048


	//----- nvinfo : EIATTR_MIN_STACK_SIZE
	.align		4
.L_73:
        /*0138*/ 	.byte	0x04, 0x12
        /*013a*/ 	.short	(.L_75 - .L_74)
	.align		4
.L_74:
        /*013c*/ 	.word	index@(_ZN7cutlass13device_kernelIN5flash11enable_sm90INS1_16FlashAttnFwdSm90INS1_25CollectiveMainloopFwdSm90ILi2EN4cute5tupleIJNS5_1CILi1EEES8_S8_EEENS6_IJNS7_ILi128EEENS7_ILi80EEENS7_ILi256EEEEEELi256ENS_6half_tEfNS_4arch4Sm90ELb1ELb0ELb0ELb1ELb1ELb1ELb0ELb1ELb1ELb1ELb1ELb0EEENS1_21CollectiveEpilogueFwdINS6_IJSA_SC_SB_EEES9_SE_SG_Li256ELb1ELb1ELb1ELb0EEENS1_36VarlenDynamicPersistentTileSchedulerILi128ELi80ELi256ELi128ELb1ELb1ELb1ELb1ELb1ELb1EEEEEEEEEvNT_6ParamsE)
        /*0140*/ 	.word	0x000001c8
.L_75:


//--------------------- .nv.compat                --------------------------
	.section	.nv.compat,"",@"SHT_CUDA_COMPAT_INFO"
	.align	4
        /*0000*/ 	.byte	0x02, 0x09, 0x01, 0x00, 0x02, 0x02, 0x04, 0x00, 0x02, 0x05, 0x05, 0x00, 0x03, 0x07, 0x01, 0x01
        /*0010*/ 	.byte	0x02, 0x03, 0x01, 0x00, 0x02, 0x06, 0x01, 0x00, 0x04, 0x0b, 0x08, 0x00, 0x00, 0x00, 0x00, 0x00
        /*0020*/ 	.byte	0x00, 0x00, 0x00, 0x00


//--------------------- .nv.info._ZN7cutlass13device_kernelIN5flash11enable_sm90INS1_16FlashAttnFwdSm90INS1_25CollectiveMainloopFwdSm90ILi2EN4cute5tupleIJNS5_1CILi1EEES8_S8_EEENS6_IJNS7_ILi128EEENS7_ILi80EEENS7_ILi256EEEEEELi256ENS_6half_tEfNS_4arch4Sm90ELb0ELb0ELb0ELb0ELb1ELb0ELb0ELb1ELb1ELb1ELb1ELb0EEENS1_21CollectiveEpilogueFwdINS6_IJSA_SC_SB_EEES9_SE_SG_Li256ELb0ELb1ELb1ELb0EEENS1_19SingleTileSchedulerILb0ELb1ELb1ELi128EEEEEEEEEvNT_6ParamsE --------------------------
	.section	.nv.info._ZN7cutlass13device_kernelIN5flash11enable_sm90INS1_16FlashAttnFwdSm90INS1_25CollectiveMainloopFwdSm90ILi2EN4cute5tupleIJNS5_1CILi1EEES8_S8_EEENS6_IJNS7_ILi128EEENS7_ILi80EEENS7_ILi256EEEEEELi256ENS_6half_tEfNS_4arch4Sm90ELb0ELb0ELb0ELb0ELb1ELb0ELb0ELb1ELb1ELb1ELb1ELb0EEENS1_21CollectiveEpilogueFwdINS6_IJSA_SC_SB_EEES9_SE_SG_Li256ELb0ELb1ELb1ELb0EEENS1_19SingleTileSchedulerILb0ELb1ELb1ELi128EEEEEEEEEvNT_6ParamsE,"",@"SHT_CUDA_INFO"
	.sectionflags	@""
	.align	4


	//----- nvinfo : EIATTR_CUDA_API_VERSION
	.align		4
        /*0000*/ 	.byte	0x04, 0x37
        /*0002*/ 	.short	(.L_77 - .L_76)
.L_76:
        /*0004*/ 	.word	0x00000082


	//----- nvinfo : EIATTR_KPARAM_INFO
	.align		4
.L_77:
        /*0008*/ 	.byte	0x04, 0x17
        /*000a*/ 	.short	(.L_79 - .L_78)
.L_78:
        /*000c*/ 	.word	0x00000000
        /*0010*/ 	.short	0x0000
        /*0012*/ 	.short	0x0070
        /*0014*/ 	.byte	0x00, 0xf0, 0x01, 0x28


	//----- nvinfo : EIATTR_SPARSE_MMA_MASK
	.align		4
.L_79:
        /*0018*/ 	.byte	0x03, 0x50
        /*001a*/ 	.short	0x0000


	//----- nvinfo : EIATTR_MAXREG_COUNT
	.align		4
        /*001c*/ 	.byte	0x03, 0x1b
        /*001e*/ 	.short	0x00a8


	//----- nvinfo : EIATTR_NUM_BARRIERS
	.align		4
        /*0020*/ 	.byte	0x02, 0x4c
        /*0022*/ 	.byte	0x09
	.zero		1


	//----- nvinfo : EIATTR_EXTERNS
	.align		4
        /*0024*/ 	.byte	0x04, 0x0f
        /*0026*/ 	.short	(.L_81 - .L_80)


	//   ....[0]....
	.align		4
.L_80:
        /*0028*/ 	.word	index@(__assertfail)


	//----- nvinfo : EIATTR_ANNOTATIONS
	.align		4
.L_81:
        /*002c*/ 	.byte	0x04, 0x55
        /*002e*/ 	.short	(.L_83 - .L_82)


	//   ....[0]....
.L_82:
        /*0030*/ 	.word	0x00000001
        /*0034*/ 	.byte	0xa0, 0x08, 0x00, 0x00, 0x01, 0x00, 0x00, 0x00, 0x80, 0x14, 0x00, 0x00, 0x01, 0x00, 0x00, 0x00
        /*0044*/ 	.byte	0xf0, 0xd8, 0x00, 0x00, 0x01, 0x00, 0x00, 0x00, 0x60, 0xd9, 0x00, 0x00, 0x01, 0x00, 0x00, 0x00
        /*0054*/ 	.byte	0xc0, 0xf0, 0x00, 0x00, 0x01, 0x00, 0x00, 0x00, 0x60, 0x09, 0x01, 0x00


	//----- nvinfo : EIATTR_MERCURY_ISA_VERSION
	.align		4
.L_83:
        /*0060*/ 	.byte	0x03, 0x5f
        /*0062*/ 	.short	0x0101


	//----- nvinfo : EIATTR_INT_WARP_WIDE_INSTR_OFFSETS
	.align		4
        /*0064*/ 	.byte	0x04, 0x31
        /*0066*/ 	.short	(.L_85 - .L_84)


	//   ....[0]....
.L_84:
        /*0068*/ 	.word	0x000000c0


	//   ....[1]....
        /*006c*/ 	.word	0x000000d0


	//   ....[2]....
        /*0070*/ 	.word	0x00000170


	//----- nvinfo : EIATTR_COOP_GROUP_MASK_REGIDS
	.align		4
.L_85:
        /*0074*/ 	.byte	0x04, 0x29
        /*0076*/ 	.short	(.L_87 - .L_86)


	//   ....[0]....
.L_86:
        /*0078*/ 	.word	0xffffffff


	//   ....[1]....
        /*007c*/ 	.word	0xffffffff


	//   ....[2]....
        /*0080*/ 	.word	0xffffffff


	//   ....[3]....
        /*0084*/ 	.word	0xffffffff


	//   ....[4]....
        /*0088*/ 	.word	0xffffffff


	//   ....[5]....
        /*008c*/ 	.word	0xffffffff


	//   ....[6]....
        /*0090*/ 	.word	0xffffffff


	//   ....[7]....
        /*0094*/ 	.word	0xffffffff


	//   ....[8]....
        /*0098*/ 	.word	0xffffffff


	//   ....[9]....
        /*009c*/ 	.word	0xffffffff


	//   ....[10]....
        /*00a0*/ 	.word	0xffffffff


	//   ....[11]....
        /*00a4*/ 	.word	0xffffffff


	//   ....[12]....
        /*00a8*/ 	.word	0xffffffff


	//   ....[13]....
        /*00ac*/ 	.word	0xffffffff


	//   ....[14]....
        /*00b0*/ 	.word	0xffffffff


	//   ....[15]....
        /*00b4*/ 	.word	0xffffffff


	//   ....[16]....
        /*00b8*/ 	.word	0xffffffff


	//   ....[17]....
        /*00bc*/ 	.word	0xffffffff


	//   ....[18]....
        /*00c0*/ 	.word	0xffffffff


	//   ....[19]....
        /*00c4*/ 	.word	0xffffffff


	//   ....[20]....
        /*00c8*/ 	.word	0xffffffff


	//   ....[21]....
        /*00cc*/ 	.word	0xffffffff


	//   ....[22]....
        /*00d0*/ 	.word	0xffffffff


	//   ....[23]....
        /*00d4*/ 	.word	0xffffffff


	//   ....[24]....
        /*00d8*/ 	.word	0xffffffff


	//   ....[25]....
        /*00dc*/ 	.word	0xffffffff


	//   ....[26]....
        /*00e0*/ 	.word	0xffffffff


	//   ....[27]....
        /*00e4*/ 	.word	0xffffffff


	//   ....[28]....
        /*00e8*/ 	.word	0xffffffff


	//   ....[29]....
        /*00ec*/ 	.word	0xffffffff


	//   ....[30]....
        /*00f0*/ 	.word	0xffffffff


	//   ....[31]....
        /*00f4*/ 	.word	0xffffffff


	//   ....[32]....
        /*00f8*/ 	.word	0xffffffff


	//   ....[33]....
        /*00fc*/ 	.word	0xffffffff


	//   ....[34]....
        /*0100*/ 	.word	0xffffffff


	//   ....[35]....
        /*0104*/ 	.word	0xffffffff


	//   ....[36]....
        /*0108*/ 	.word	0xffffffff


	//   ....[37]....
        /*010c*/ 	.word	0xffffffff


	//   ....[38]....
        /*0110*/ 	.word	0xffffffff


	//   ....[39]....
        /*0114*/ 	.word	0xffffffff


	//   ....[40]....
        /*0118*/ 	.word	0xffffffff


	//   ....[41]....
        /*011c*/ 	.word	0xffffffff


	//   ....[42]....
        /*0120*/ 	.word	0xffffffff


	//   ....[43]....
        /*0124*/ 	.word	0xffffffff


	//   ....[44]....
        /*0128*/ 	.word	0xffffffff


	//   ....[45]....
        /*012c*/ 	.word	0xffffffff


	//   ....[46]....
        /*0130*/ 	.word	0xffffffff


	//   ....[47]....
        /*0134*/ 	.word	0xffffffff


	//   ....[48]....
        /*0138*/ 	.word	0xffffffff


	//   ....[49]....
        /*013c*/ 	.word	0xffffffff


	//   ....[50]....
        /*0140*/ 	.word	0xffffffff


	//   ....[51]....
        /*0144*/ 	.word	0xffffffff


	//   ....[52]....
        /*0148*/ 	.word	0xffffffff


	//   ....[53]....
        /*014c*/ 	.word	0xffffffff


	//   ....[54]....
        /*0150*/ 	.word	0xffffffff


	//   ....[55]....
        /*0154*/ 	.word	0xffffffff


	//   ....[56]....
        /*0158*/ 	.word	0xffffffff


	//   ....[57]....
        /*015c*/ 	.word	0xffffffff


	//   ....[58]....
        /*0160*/ 	.word	0xffffffff


	//   ....[59]....
        /*0164*/ 	.word	0xffffffff


	//   ....[60]....
        /*0168*/ 	.word	0xffffffff


	//   ....[61]....
        /*016c*/ 	.word	0xffffffff


	//   ....[62]....
        /*0170*/ 	.word	0xffffffff


	//   ....[63]....
        /*0174*/ 	.word	0xffffffff


	//   ....[64]....
        /*0178*/ 	.word	0xffffffff


	//   ....[65]....
        /*017c*/ 	.word	0xffffffff


	//   ....[66]....
        /*0180*/ 	.word	0xffffffff


	//   ....[67]....
        /*0184*/ 	.word	0xffffffff


	//   ....[68]....
        /*0188*/ 	.word	0xffffffff


	//   ....[69]....
        /*018c*/ 	.word	0xffffffff


	//   ....[70]....
        /*0190*/ 	.word	0xffffffff


	//   ....[71]....
        /*0194*/ 	.word	0xffffffff


	//   ....[72]....
        /*0198*/ 	.word	0xffffffff


	//   ....[73]....
        /*019c*/ 	.word	0xffffffff


	//   ....[74]....
        /*01a0*/ 	.word	0xffffffff


	//   ....[75]....
        /*01a4*/ 	.word	0xffffffff


	//   ....[76]....
        /*01a8*/ 	.word	0xffffffff


	//   ....[77]....
        /*01ac*/ 	.word	0xffffffff


	//   ....[78]....
        /*01b0*/ 	.word	0xffffffff


	//   ....[79]....
        /*01b4*/ 	.word	0xffffffff


	//   ....[80]....
        /*01b8*/ 	.word	0xffffffff


	//   ....[81]....
        /*01bc*/ 	.word	0xffffffff


	//   ....[82]....
        /*01c0*/ 	.word	0xffffffff


	//   ....[83]....
        /*01c4*/ 	.word	0xffffffff


	//   ....[84]....
        /*01c8*/ 	.word	0xffffffff


	//   ....[85]....
        /*01cc*/ 	.word	0x0500000f


	//   ....[86]....
        /*01d0*/ 	.word	0x0500000f


	//   ....[87]....
        /*01d4*/ 	.word	0x0500000f


	//   ....[88]....
        /*01d8*/ 	.word	0x0500000f


	//   ....[89]....
        /*01dc*/ 	.word	0x0500000f


	//   ....[90]....
        /*01e0*/ 	.word	0x0500000f


	//   ....[91]....
        /*01e4*/ 	.word	0x0500000f


	//   ....[92]....
        /*01e8*/ 	.word	0x0500000f


	//   ....[93]....
        /*01ec*/ 	.word	0x0500000f


	//   ....[94]....
        /*01f0*/ 	.word	0x0500000f


	//   ....[95]....
        /*01f4*/ 	.word	0x0500000f


	//   ....[96]....
        /*01f8*/ 	.word	0x0500000f


	//   ....[97]....
        /*01fc*/ 	.word	0x0500000f


	//   ....[98]....
        /*0200*/ 	.word	0x0500000f


	//   ....[99]....
        /*0204*/ 	.word	0x0500000f


	//   ....[100]....
        /*0208*/ 	.word	0x0500000f


	//   ....[101]....
        /*020c*/ 	.word	0x0500000f


	//   ....[102]....
        /*0210*/ 	.word	0x0500000f


	//   ....[103]....
        /*0214*/ 	.word	0x0500000f


	//   ....[104]....
        /*0218*/ 	.word	0x0500000f


	//   ....[105]....
        /*021c*/ 	.word	0x0500000f


	//   ....[106]....
        /*0220*/ 	.word	0x0500000f


	//   ....[107]....
        /*0224*/ 	.word	0x0500000f


	//   ....[108]....
        /*0228*/ 	.word	0x0500000f


	//   ....[109]....
        /*022c*/ 	.word	0x0500000f


	//   ....[110]....
        /*0230*/ 	.word	0x0500000f


	//   ....[111]....
        /*0234*/ 	.word	0x0500000f


	//   ....[112]....
        /*0238*/ 	.word	0x0500000f


	//   ....[113]....
        /*023c*/ 	.word	0x0500000f


	//   ....[114]....
        /*0240*/ 	.word	0x0500000f


	//   ....[115]....
        /*0244*/ 	.word	0x0500000f


	//   ....[116]....
        /*0248*/ 	.word	0x0500000f


	//   ....[117]....
        /*024c*/ 	.word	0x0500000f


	//   ....[118]....
        /*0250*/ 	.word	0x0500000f


	//   ....[119]....
        /*0254*/ 	.word	0x0500000f


	//   ....[120]....
        /*0258*/ 	.word	0x0500000f


	//   ....[121]....
        /*025c*/ 	.word	0x0500000f


	//   ....[122]....
        /*0260*/ 	.word	0x0500000f


	//   ....[123]....
        /*0264*/ 	.word	0x0500000f


	//   ....[124]....
        /*0268*/ 	.word	0x0500000f


	//   ....[125]....
        /*026c*/ 	.word	0x0500000f


	//   ....[126]....
        /*0270*/ 	.word	0x0500000f


	//   ....[127]....
        /*0274*/ 	.word	0x0500000f


	//   ....[128]....
        /*0278*/ 	.word	0x0500000f


	//   ....[129]....
        /*027c*/ 	.word	0x0500000f


	//   ....[130]....
        /*0280*/ 	.word	0x0500000f


	//   ....[131]....
        /*0284*/ 	.word	0x0500000f


	//   ....[132]....
        /*0288*/ 	.word	0x0500000f


	//   ....[133]....
        /*028c*/ 	.word	0x0500000f


	//   ....[134]....
        /*0290*/ 	.word	0x0500000f


	//   ....[135]....
        /*0294*/ 	.word	0x0500000f


	//   ....[136]....
        /*0298*/ 	.word	0x0500000f


	//   ....[137]....
        /*029c*/ 	.word	0x0500000f


	//   ....[138]....
        /*02a0*/ 	.word	0x0500000f


	//   ....[139]....
        /*02a4*/ 	.word	0x0500000f


	//   ....[140]....
        /*02a8*/ 	.word	0x0500000f


	//   ....[141]....
        /*02ac*/ 	.word	0x0500000f


	//   ....[142]....
        /*02b0*/ 	.word	0x0500000f


	//----- nvinfo : EIATTR_COOP_GROUP_INSTR_OFFSETS
	.align		4
.L_87:
        /*02b4*/ 	.byte	0x04, 0x28
        /*02b6*/ 	.short	(.L_89 - .L_88)


	//   ....[0]....
.L_88:
        /*02b8*/ 	.word	0x00000070


	//   ....[1]....
        /*02bc*/ 	.word	0x000000b0


	//   ....[2]....
        /*02c0*/ 	.word	0x000002d0


	//   ....[3]....
        /*02c4*/ 	.word	0x00000430


	//   ....[4]....
        /*02c8*/ 	.word	0x00000550


	//   ....[5]....
        /*02cc*/ 	.word	0x000006b0


	//   ....[6]....
        /*02d0*/ 	.word	0x00001260


	//   ....[7]....
        /*02d4*/ 	.word	0x000043d0


	//   ....[8]....
        /*02d8*/ 	.word	0x000044d0


	//   ....[9]....
        /*02dc*/ 	.word	0x000048e0


	//   ....[10]....
        /*02e0*/ 	.word	0x00004950


	//   ....[11]....
        /*02e4*/ 	.word	0x00008710


	//   ....[12]....
        /*02e8*/ 	.word	0x00008720


	//   ....[13]....
        /*02ec*/ 	.word	0x00008780


	//   ....[14]....
        /*02f0*/ 	.word	0x00008790


	//   ....[15]....
        /*02f4*/ 	.word	0x00009b60


	//   ....[16]....
        /*02f8*/ 	.word	0x00009b90


	//   ....[17]....
        /*02fc*/ 	.word	0x00009c30


	//   ....[18]....
        /*0300*/ 	.word	0x00009c90


	//   ....[19]....
        /*0304*/ 	.word	0x0000af60


	//   ....[20]....
        /*0308*/ 	.word	0x0000afc0


	//   ....[21]....
        /*030c*/ 	.word	0x0000b000


	//   ....[22]....
        /*0310*/ 	.word	0x0000b040


	//   ....[23]....
        /*0314*/ 	.word	0x0000b060


	//   ....[24]....
        /*0318*/ 	.word	0x0000b090


	//   ....[25]....
        /*031c*/ 	.word	0x0000bce0


	//   ....[26]....
        /*0320*/ 	.word	0x0000bcf0


	//   ....[27]....
        /*0324*/ 	.word	0x0000cd60


	//   ....[28]....
        /*0328*/ 	.word	0x0000df90


	//   ....[29]....
        /*032c*/ 	.word	0x0000dfd0


	//   ....[30]....
        /*0330*/ 	.word	0x0000e000


	//   ....[31]....
        /*0334*/ 	.word	0x0000e020


	//   ....[32]....
        /*0338*/ 	.word	0x0000e030


	//   ....[33]....
        /*033c*/ 	.word	0x0000e0a0


	//   ....[34]....
        /*0340*/ 	.word	0x0000e0d0


	//   ....[35]....
        /*0344*/ 	.word	0x0000e130


	//   ....[36]....
        /*0348*/ 	.word	0x0000e160


	//   ....[37]....
        /*034c*/ 	.word	0x0000e1c0


	//   ....[38]....
        /*0350*/ 	.word	0x0000e890


	//   ....[39]....
        /*0354*/ 	.word	0x0000e8d0


	//   ....[40]....
        /*0358*/ 	.word	0x0000e900


	//   ....[41]....
        /*035c*/ 	.word	0x0000e920


	//   ....[42]....
        /*0360*/ 	.word	0x0000e930


	//   ....[43]....
        /*0364*/ 	.word	0x0000e9c0


	//   ....[44]....
        /*0368*/ 	.word	0x0000ea00


	//   ....[45]....
        /*036c*/ 	.word	0x0000ea60


	//   ....[46]....
        /*0370*/ 	.word	0x0000ea90


	//   ....[47]....
        /*0374*/ 	.word	0x0000eb00


	//   ....[48]....
        /*0378*/ 	.word	0x0000eb40


	//   ....[49]....
        /*037c*/ 	.word	0x0000eba0


	//   ....[50]....
        /*0380*/ 	.word	0x0000ebd0


	//   ....[51]....
        /*0384*/ 	.word	0x0000ec30


	//   ....[52]....
        /*0388*/ 	.word	0x0000ec70


	//   ....[53]....
        /*038c*/ 	.word	0x0000ecd0


	//   ....[54]....
        /*0390*/ 	.word	0x0000f540


	//   ....[55]....
        /*0394*/ 	.word	0x0000f580


	//   ....[56]....
        /*0398*/ 	.word	0x0000f5b0


	//   ....[57]....
        /*039c*/ 	.word	0x0000f5d0


	//   ....[58]....
        /*03a0*/ 	.word	0x0000f5f0


	//   ....[59]....
        /*03a4*/ 	.word	0x0000f610


	//   ....[60]....
        /*03a8*/ 	.word	0x0000f640


	//   ....[61]....
        /*03ac*/ 	.word	0x0000f660


	//   ....[62]....
        /*03b0*/ 	.word	0x0000f670


	//   ....[63]....
        /*03b4*/ 	.word	0x0000f6f0


	//   ....[64]....
        /*03b8*/ 	.word	0x0000fa90


	//   ....[65]....
        /*03bc*/ 	.word	0x0000fac0


	//   ....[66]....
        /*03c0*/ 	.word	0x0000fae0


	//   ....[67]....
        /*03c4*/ 	.word	0x0000fb80


	//   ....[68]....
        /*03c8*/ 	.word	0x0000fba0


	//   ....[69]....
        /*03cc*/ 	.word	0x0000fc40


	//   ....[70]....
        /*03d0*/ 	.word	0x0000fc60


	//   ....[71]....
        /*03d4*/ 	.word	0x0000fd00


	//   ....[72]....
        /*03d8*/ 	.word	0x0000fd20


	//   ....[73]....
        /*03dc*/ 	.word	0x0000fd30


	//   ....[74]....
        /*03e0*/ 	.word	0x00010270


	//   ....[75]....
        /*03e4*/ 	.word	0x000102b0


	//   ....[76]....
        /*03e8*/ 	.word	0x000102e0


	//   ....[77]....
        /*03ec*/ 	.word	0x00010310


	//   ....[78]....
        /*03f0*/ 	.word	0x000103f0


	//   ....[79]....
        /*03f4*/ 	.word	0x00010410


	//   ....[80]....
        /*03f8*/ 	.word	0x000104c0


	//   ....[81]....
        /*03fc*/ 	.word	0x000104e0


	//   ....[82]....
        /*0400*/ 	.word	0x00010530


	//   ....[83]....
        /*0404*/ 	.word	0x000105a0


	//   ....[84]....
        /*0408*/ 	.word	0x000108f0


	//   ....[85]....
        /*040c*/ 	.word	0x00010de0


	//   ....[86]....
        /*0410*/ 	.word	0x00010ed0


	//   ....[87]....
        /*0414*/ 	.word	0x00010f90


	//   ....[88]....
        /*0418*/ 	.word	0x000110b0


	//   ....[89]....
        /*041c*/ 	.word	0x00011110


	//   ....[90]....
        /*0420*/ 	.word	0x00011210


	//   ....[91]....
        /*0424*/ 	.word	0x00011270


	//   ....[92]....
        /*0428*/ 	.word	0x00011370


	//   ....[93]....
        /*042c*/ 	.word	0x000113d0


	//   ....[94]....
        /*0430*/ 	.word	0x000114c0


	//   ....[95]....
        /*0434*/ 	.word	0x00011510


	//   ....[96]....
        /*0438*/ 	.word	0x000115a0


	//   ....[97]....
        /*043c*/ 	.word	0x00011600


	//   ....[98]....
        /*0440*/ 	.word	0x00011740


	//   ....[99]....
        /*0444*/ 	.word	0x000117b0


	//   ....[100]....
        /*0448*/ 	.word	0x000118b0


	//   ....[101]....
        /*044c*/ 	.word	0x00011920


	//   ....[102]....
        /*0450*/ 	.word	0x00011a20


	//   ....[103]....
        /*0454*/ 	.word	0x00011a90


	//   ....[104]....
        /*0458*/ 	.word	0x00011b90


	//   ....[105]....
        /*045c*/ 	.word	0x00011c00


	//   ....[106]....
        /*0460*/ 	.word	0x00011d00


	//   ....[107]....
        /*0464*/ 	.word	0x00011d70


	//   ....[108]....
        /*0468*/ 	.word	0x00011e70


	//   ....[109]....
        /*046c*/ 	.word	0x00011ed0


	//   ....[110]....
        /*0470*/ 	.word	0x00011fc0


	//   ....[111]....
        /*0474*/ 	.word	0x00012010


	//   ....[112]....
        /*0478*/ 	.word	0x00012150


	//   ....[113]....
        /*047c*/ 	.word	0x00012210


	//   ....[114]....
        /*0480*/ 	.word	0x00012350


	//   ....[115]....
        /*0484*/ 	.word	0x000123a0


	//   ....[116]....
        /*0488*/ 	.word	0x000124b0


	//   ....[117]....
        /*048c*/ 	.word	0x00012500


	//   ....[118]....
        /*0490*/ 	.word	0x00012620


	//   ....[119]....
        /*0494*/ 	.word	0x00012670


	//   ....[120]....
        /*0498*/ 	.word	0x000127a0


	//   ....[121]....
        /*049c*/ 	.word	0x000127f0


	//   ....[122]....
        /*04a0*/ 	.word	0x000128d0


	//   ....[123]....
        /*04a4*/ 	.word	0x00012970


	//   ....[124]....
        /*04a8*/ 	.word	0x00012aa0


	//   ....[125]....
        /*04ac*/ 	.word	0x00012af0


	//   ....[126]....
        /*04b0*/ 	.word	0x00012c20


	//   ....[127]....
        /*04b4*/ 	.word	0x00012c70


	//   ....[128]....
        /*04b8*/ 	.word	0x00012da0


	//   ....[129]....
        /*04bc*/ 	.word	0x00012df0


	//   ....[130]....
        /*04c0*/ 	.word	0x00012f20


	//   ....[131]....
        /*04c4*/ 	.word	0x00012f70


	//   ....[132]....
        /*04c8*/ 	.word	0x00013050


	//   ....[133]....
        /*04cc*/ 	.word	0x000130f0


	//   ....[134]....
        /*04d0*/ 	.word	0x00013290


	//   ....[135]....
        /*04d4*/ 	.word	0x000132e0


	//   ....[136]....
        /*04d8*/ 	.word	0x00013420


	//   ....[137]....
        /*04dc*/ 	.word	0x00013470


	//   ....[138]....
        /*04e0*/ 	.word	0x000135b0


	//   ....[139]....
        /*04e4*/ 	.word	0x00013600


	//   ....[140]....
        /*04e8*/ 	.word	0x00013730


	//   ....[141]....
        /*04ec*/ 	.word	0x00013780


	//   ....[142]....
        /*04f0*/ 	.word	0x00013890


	//----- nvinfo : EIATTR_REG_RECONFIG
	.align		4
.L_89:
        /*04f4*/ 	.byte	0x01, 0x54
	.zero		2


	//----- nvinfo : EIATTR_SYSCALL_OFFSETS
	.align		4
        /*04f8*/ 	.byte	0x04, 0x46
        /*04fa*/ 	.short	(.L_91 - .L_90)


	//   ....[0]....
.L_90:
        /*04fc*/ 	.word	0x00001430


	//   ....[1]....
        /*0500*/ 	.word	0x0000d4b0


	//   ....[2]....
        /*0504*/ 	.word	0x0000d5f0


	//   ....[3]....
        /*0508*/ 	.word	0x0000d6e0


	//   ....[4]....
        /*050c*/ 	.word	0x0000e5b0


	//----- nvinfo : EIATTR_MBARRIER_INSTR_OFFSETS
	.align		4
.L_91:
        /*0510*/ 	.byte	0x04, 0x39
        /*0512*/ 	.short	(.L_93 - .L_92)


	//   ....[0]....
.L_92:
        /*0514*/ 	.word	0x00000180
        /*0518*/ 	.word	0x000000ff
        /*051c*/ 	.word	0x00038800
        /*0520*/ 	.short	0x0100
        /*0522*/ 	.byte	0x08
	.zero		1


	//   ....[1]....
        /*0524*/ 	.word	0x00000190
        /*0528*/ 	.word	0x000000ff
        /*052c*/ 	.word	0x00038820
        /*0530*/ 	.short	0x0100
        /*0532*/ 	.byte	0x08
	.zero		1


	//   ....[2]....
        /*0534*/ 	.word	0x00000280
        /*0538*/ 	.word	0x000000ff
        /*053c*/ 	.word	0x00038830
        /*0540*/ 	.short	0x0100
        /*0542*/ 	.byte	0x08
	.zero		1


	//   ....[3]....
        /*0544*/ 	.word	0x00000290
        /*0548*/ 	.word	0x000000ff
        /*054c*/ 	.word	0x00038840
        /*0550*/ 	.short	0x0100
        /*0552*/ 	.byte	0x08
	.zero		1


	//   ....[4]....
        /*0554*/ 	.word	0x000002a0
        /*0558*/ 	.word	0x000000ff
        /*055c*/ 	.word	0x00038838
        /*0560*/ 	.short	0x0100
        /*0562*/ 	.byte	0x08
	.zero		1


	//   ....[5]....
        /*0564*/ 	.word	0x000002b0
        /*0568*/ 	.word	0x000000ff
        /*056c*/ 	.word	0x00038848
        /*0570*/ 	.short	0x0100
        /*0572*/ 	.byte	0x08
	.zero		1


	//   ....[6]....
        /*0574*/ 	.word	0x000003e0
        /*0578*/ 	.word	0x000000ff
        /*057c*/ 	.word	0x00038850
        /*0580*/ 	.short	0x0100
        /*0582*/ 	.byte	0x08
	.zero		1


	//   ....[7]....
        /*0584*/ 	.word	0x000003f0
        /*0588*/ 	.word	0x000000ff
        /*058c*/ 	.word	0x00038860
        /*0590*/ 	.short	0x0100
        /*0592*/ 	.byte	0x08
	.zero		1


	//   ....[8]....
        /*0594*/ 	.word	0x00000400
        /*0598*/ 	.word	0x000000ff
        /*059c*/ 	.word	0x00038858
        /*05a0*/ 	.short	0x0100
        /*05a2*/ 	.byte	0x08
	.zero		1


	//   ....[9]....
        /*05a4*/ 	.word	0x00000410
        /*05a8*/ 	.word	0x000000ff
        /*05ac*/ 	.word	0x00038868
        /*05b0*/ 	.short	0x0100
        /*05b2*/ 	.byte	0x08
	.zero		1


	//   ....[10]....
        /*05b4*/ 	.word	0x00000500
        /*05b8*/ 	.word	0x000000ff
        /*05bc*/ 	.word	0x00038870
        /*05c0*/ 	.short	0x0100
        /*05c2*/ 	.byte	0x06
	.zero		1


	//   ....[11]....
        /*05c4*/ 	.word	0x00000510
        /*05c8*/ 	.word	0x000000ff
        /*05cc*/ 	.word	0x00038880
        /*05d0*/ 	.short	0x0100
        /*05d2*/ 	.byte	0x06
	.zero		1


	//   ....[12]....
        /*05d4*/ 	.word	0x00000520
        /*05d8*/ 	.word	0x000000ff
        /*05dc*/ 	.word	0x00038878
        /*05e0*/ 	.short	0x0100
        /*05e2*/ 	.byte	0x06
	.zero		1


	//   ....[13]....
        /*05e4*/ 	.word	0x00000530
        /*05e8*/ 	.word	0x000000ff
        /*05ec*/ 	.word	0x00038888
        /*05f0*/ 	.short	0x0100
        /*05f2*/ 	.byte	0x06
	.zero		1


	//   ....[14]....
        /*05f4*/ 	.word	0x00000660
        /*05f8*/ 	.word	0x000000ff
        /*05fc*/ 	.word	0x00038890
        /*0600*/ 	.short	0x0100
        /*0602*/ 	.byte	0x08
	.zero		1


	//   ....[15]....
        /*0604*/ 	.word	0x00000670
        /*0608*/ 	.word	0x000000ff
        /*060c*/ 	.word	0x000388a0
        /*0610*/ 	.short	0x0100
        /*0612*/ 	.byte	0x08
	.zero		1


	//   ....[16]....
        /*0614*/ 	.word	0x00000680
        /*0618*/ 	.word	0x000000ff
        /*061c*/ 	.word	0x00038898
        /*0620*/ 	.short	0x0100
        /*0622*/ 	.byte	0x08
	.zero		1


	//   ....[17]....
        /*0624*/ 	.word	0x00000690
        /*0628*/ 	.word	0x000000ff
        /*062c*/ 	.word	0x000388a8
        /*0630*/ 	.short	0x0100
        /*0632*/ 	.byte	0x08
	.zero		1


	//   ....[18]....
        /*0634*/ 	.word	0x000007d0
        /*0638*/ 	.word	0x000000ff
        /*063c*/ 	.word	0x000388b0
        /*0640*/ 	.short	0x0100
        /*0642*/ 	.byte	0x08
	.zero		1


	//   ....[19]....
        /*0644*/ 	.word	0x000007e0
        /*0648*/ 	.word	0x000000ff
        /*064c*/ 	.word	0x000388c0
        /*0650*/ 	.short	0x0100
        /*0652*/ 	.byte	0x08
	.zero		1


	//   ....[20]....
        /*0654*/ 	.word	0x000007f0
        /*0658*/ 	.word	0x000000ff
        /*065c*/ 	.word	0x000388b8
        /*0660*/ 	.short	0x0100
        /*0662*/ 	.byte	0x08
	.zero		1


	//   ....[21]....
        /*0664*/ 	.word	0x00000800
        /*0668*/ 	.word	0x000000ff
        /*066c*/ 	.word	0x000388c8
        /*0670*/ 	.short	0x0100
        /*0672*/ 	.byte	0x08
	.zero		1


	//   ....[22]....
        /*0674*/ 	.word	0x00001460
        /*0678*/ 	.word	0x000000ff
        /*067c*/ 	.word	0x00038800
        /*0680*/ 	.short	0x010a
        /*0682*/ 	.byte	0x04
	.zero		1


	//   ....[23]....
        /*0684*/ 	.word	0x00001500
        /*0688*/ 	.word	0x000000ff
        /*068c*/ 	.word	0x00038830
        /*0690*/ 	.short	0x010a
        /*0692*/ 	.byte	0x04
	.zero		1


	//   ....[24]....
        /*0694*/ 	.word	0x00001570
        /*0698*/ 	.word	0x000000ff
        /*069c*/ 	.word	0x00038830
        /*06a0*/ 	.short	0x010a
        /*06a2*/ 	.byte	0x04
	.zero		1


	//   ....[25]....
        /*06a4*/ 	.word	0x00003b90
        /*06a8*/ 	.word	0x000000ff
        /*06ac*/ 	.word	0x00000000
        /*06b0*/ 	.short	0x0101
        /*06b2*/ 	.byte	0x07
	.zero		1


	//   ....[26]....
        /*06b4*/ 	.word	0x00005830
        /*06b8*/ 	.word	0x000000ff
        /*06bc*/ 	.word	0x00038830
        /*06c0*/ 	.short	0x010a
        /*06c2*/ 	.byte	0x07
	.zero		1


	//   ....[27]....
        /*06c4*/ 	.word	0x00005880
        /*06c8*/ 	.word	0x000000ff
        /*06cc*/ 	.word	0x00038830
        /*06d0*/ 	.short	0x010a
        /*06d2*/ 	.byte	0x06
	.zero		1


	//   ....[28]....
        /*06d4*/ 	.word	0x00008190
        /*06d8*/ 	.word	0x000000ff
        /*06dc*/ 	.word	0x00038850
        /*06e0*/ 	.short	0x010a
        /*06e2*/ 	.byte	0x07
	.zero		1


	//   ....[29]....
        /*06e4*/ 	.word	0x000081d0
        /*06e8*/ 	.word	0x000000ff
        /*06ec*/ 	.word	0x00038850
        /*06f0*/ 	.short	0x010a
        /*06f2*/ 	.byte	0x07
	.zero		1


	//   ....[30]....
        /*06f4*/ 	.word	0x00008760
        /*06f8*/ 	.word	0x000000ff
        /*06fc*/ 	.word	0x00000000
        /*0700*/ 	.short	0x0101
        /*0702*/ 	.byte	0x0a
	.zero		1


	//   ....[31]....
        /*0704*/ 	.word	0x00009130
        /*0708*/ 	.word	0x000000ff
        /*070c*/ 	.word	0x00000000
        /*0710*/ 	.short	0x0101
        /*0712*/ 	.byte	0x07
	.zero		1


	//   ....[32]....
        /*0714*/ 	.word	0x00009ac0
        /*0718*/ 	.word	0x000000ff
        /*071c*/ 	.word	0x00038850
        /*0720*/ 	.short	0x010a
        /*0722*/ 	.byte	0x05
	.zero		1


	//   ....[33]....
        /*0724*/ 	.word	0x00009b00
        /*0728*/ 	.word	0x000000ff
        /*072c*/ 	.word	0x00038850
        /*0730*/ 	.short	0x010a
        /*0732*/ 	.byte	0x05
	.zero		1


	//   ....[34]....
        /*0734*/ 	.word	0x0000a160
        /*0738*/ 	.word	0x000000ff
        /*073c*/ 	.word	0x00000000
        /*0740*/ 	.short	0x0101
        /*0742*/ 	.byte	0x04
	.zero		1


	//   ....[35]....
        /*0744*/ 	.word	0x0000b080
        /*0748*/ 	.word	0x000000ff
        /*074c*/ 	.word	0x00000000
        /*0750*/ 	.short	0x0101
        /*0752*/ 	.byte	0x04
	.zero		1


	//   ....[36]....
        /*0754*/ 	.word	0x0000dd70
        /*0758*/ 	.word	0x000000ff
        /*075c*/ 	.word	0x00038840
        /*0760*/ 	.short	0x010a
        /*0762*/ 	.byte	0x2a
	.zero		1


	//   ....[37]....
        /*0764*/ 	.word	0x0000e370
        /*0768*/ 	.word	0x000000ff
        /*076c*/ 	.word	0x00038830
        /*0770*/ 	.short	0x0107
        /*0772*/ 	.byte	0x2a
	.zero		1


	//   ....[38]....
        /*0774*/ 	.word	0x0000e3e0
        /*0778*/ 	.word	0x000000ff
        /*077c*/ 	.word	0x00038830
        /*0780*/ 	.short	0x0101
        /*0782*/ 	.byte	0x2a
	.zero		1


	//   ....[39]....
        /*0784*/ 	.word	0x0000ee50
        /*0788*/ 	.word	0x000000ff
        /*078c*/ 	.word	0x00038800
        /*0790*/ 	.short	0x0107
        /*0792*/ 	.byte	0x2a
	.zero		1


	//   ....[40]....
        /*0794*/ 	.word	0x0000eeb0
        /*0798*/ 	.word	0x000000ff
        /*079c*/ 	.word	0x00038800
        /*07a0*/ 	.short	0x0101
        /*07a2*/ 	.byte	0x2a
	.zero		1


	//   ....[41]....
        /*07a4*/ 	.word	0x0000eec0
        /*07a8*/ 	.word	0x000000ff
        /*07ac*/ 	.word	0x00038820
        /*07b0*/ 	.short	0x010a
        /*07b2*/ 	.byte	0x2a
	.zero		1


	//   ....[42]....
        /*07b4*/ 	.word	0x0000f340
        /*07b8*/ 	.word	0x00000013
        /*07bc*/ 	.word	0x00038840
        /*07c0*/ 	.short	0x010a
        /*07c2*/ 	.byte	0x3f
	.zero		1


	//   ....[43]....
        /*07c4*/ 	.word	0x0000f910
        /*07c8*/ 	.word	0x00000013
        /*07cc*/ 	.word	0x00038830
        /*07d0*/ 	.short	0x0107
        /*07d2*/ 	.byte	0x3f
	.zero		1


	//   ....[44]....
        /*07d4*/ 	.word	0x0000f9c0
        /*07d8*/ 	.word	0x00000013
        /*07dc*/ 	.word	0x00038830
        /*07e0*/ 	.short	0x0101
        /*07e2*/ 	.byte	0x3f
	.zero		1


	//   ....[45]....
        /*07e4*/ 	.word	0x0000fa20
        /*07e8*/ 	.word	0x00000004
        /*07ec*/ 	.word	0x00038860
        /*07f0*/ 	.short	0x010a
        /*07f2*/ 	.byte	0x3f
	.zero		1


	//   ....[46]....
        /*07f4*/ 	.word	0x0000fee0
        /*07f8*/ 	.word	0x00000004
        /*07fc*/ 	.word	0x00038850
        /*0800*/ 	.short	0x0107
        /*0802*/ 	.byte	0x3f
	.zero		1


	//   ....[47]....
        /*0804*/ 	.word	0x00010060
        /*0808*/ 	.word	0x00000004
        /*080c*/ 	.word	0x00038850
        /*0810*/ 	.short	0x0101
        /*0812*/ 	.byte	0x3f
	.zero		1


	//   ....[48]....
        /*0814*/ 	.word	0x000101e0
        /*0818*/ 	.word	0x00000000
        /*081c*/ 	.word	0x00038860
        /*0820*/ 	.short	0x010a
        /*0822*/ 	.byte	0x3f
	.zero		1


	//   ....[49]....
        /*0824*/ 	.word	0x00010730
        /*0828*/ 	.word	0x00000000
        /*082c*/ 	.word	0x00038850
        /*0830*/ 	.short	0x0107
        /*0832*/ 	.byte	0x3f
	.zero		1


	//   ....[50]....
        /*0834*/ 	.word	0x000107f0
        /*0838*/ 	.word	0x00000000
        /*083c*/ 	.word	0x00038850
        /*0840*/ 	.short	0x0101
        /*0842*/ 	.byte	0x3f
	.zero		1


	//   ....[51]....
        /*0844*/ 	.word	0x00010880
        /*0848*/ 	.word	0x00000007
        /*084c*/ 	.word	0x00038820
        /*0850*/ 	.short	0x010a
        /*0852*/ 	.byte	0x3f
	.zero		1


	//   ....[52]....
        /*0854*/ 	.word	0x00010a00
        /*0858*/ 	.word	0x00000005
        /*085c*/ 	.word	0x00038840
        /*0860*/ 	.short	0x010a
        /*0862*/ 	.byte	0x3f
	.zero		1


	//   ....[53]....
        /*0864*/ 	.word	0x00010aa0
        /*0868*/ 	.word	0x00000003
        /*086c*/ 	.word	0x00038840
        /*0870*/ 	.short	0x010a
        /*0872*/ 	.byte	0x3f
	.zero		1


	//   ....[54]....
        /*0874*/ 	.word	0x00010ae0
        /*0878*/ 	.word	0x00000005
        /*087c*/ 	.word	0x00038860
        /*0880*/ 	.short	0x010a
        /*0882*/ 	.byte	0x3f
	.zero		1


	//   ....[55]....
        /*0884*/ 	.word	0x00010b20
        /*0888*/ 	.word	0x00000003
        /*088c*/ 	.word	0x00038860
        /*0890*/ 	.short	0x010a
        /*0892*/ 	.byte	0x3f
	.zero		1


	//   ....[56]....
        /*0894*/ 	.word	0x00010ba0
        /*0898*/ 	.word	0x00000003
        /*089c*/ 	.word	0x00038800
        /*08a0*/ 	.short	0x010a
        /*08a2*/ 	.byte	0x3f
	.zero		1


	//   ....[57]....
        /*08a4*/ 	.word	0x00010c10
        /*08a8*/ 	.word	0x00000003
        /*08ac*/ 	.word	0x00038830
        /*08b0*/ 	.short	0x010a
        /*08b2*/ 	.byte	0x3f
	.zero		1


	//   ....[58]....
        /*08b4*/ 	.word	0x00010c80
        /*08b8*/ 	.word	0x00000006
        /*08bc*/ 	.word	0x00038830
        /*08c0*/ 	.short	0x010a
        /*08c2*/ 	.byte	0x3f
	.zero		1


	//   ....[59]....
        /*08c4*/ 	.word	0x00010ce0
        /*08c8*/ 	.word	0x00000003
        /*08cc*/ 	.word	0x00038850
        /*08d0*/ 	.short	0x010a
        /*08d2*/ 	.byte	0x3f
	.zero		1


	//   ....[60]....
        /*08d4*/ 	.word	0x00010d40
        /*08d8*/ 	.word	0x00000005
        /*08dc*/ 	.word	0x00038850
        /*08e0*/ 	.short	0x010a
        /*08e2*/ 	.byte	0x3f
	.zero		1


	//   ....[61]....
        /*08e4*/ 	.word	0x00010e20
        /*08e8*/ 	.word	0x00000003
        /*08ec*/ 	.word	0x00038840
        /*08f0*/ 	.short	0x010a
        /*08f2*/ 	.byte	0x3f
	.zero		1


	//   ....[62]....
        /*08f4*/ 	.word	0x00012050
        /*08f8*/ 	.word	0x00000003
        /*08fc*/ 	.word	0x00038820
        /*0900*/ 	.short	0x010a
        /*0902*/ 	.byte	0x3f
	.zero		1


	//   ....[63]....
        /*0904*/ 	.word	0x000120a0
        /*0908*/ 	.word	0x00000013
        /*090c*/ 	.word	0x00038840
        /*0910*/ 	.short	0x010a
        /*0912*/ 	.byte	0x3f
	.zero		1


	//   ....[64]....
        /*0914*/ 	.word	0x00012820
        /*0918*/ 	.word	0x00000004
        /*091c*/ 	.word	0x00038860
        /*0920*/ 	.short	0x010a
        /*0922*/ 	.byte	0x3f
	.zero		1


	//   ....[65]....
        /*0924*/ 	.word	0x00012fa0
        /*0928*/ 	.word	0x00000000
        /*092c*/ 	.word	0x00038860
        /*0930*/ 	.short	0x010a
        /*0932*/ 	.byte	0x3f
	.zero		1


	//   ....[66]....
        /*0934*/ 	.word	0x000137b0
        /*0938*/ 	.word	0x00000007
        /*093c*/ 	.word	0x00038820
        /*0940*/ 	.short	0x010a
        /*0942*/ 	.byte	0x3f
	.zero		1


	//   ....[67]....
        /*0944*/ 	.word	0x00013950
        /*0948*/ 	.word	0x00000005
        /*094c*/ 	.word	0x00038840
        /*0950*/ 	.short	0x010a
        /*0952*/ 	.byte	0x3f
	.zero		1


	//   ....[68]....
        /*0954*/ 	.word	0x000139a0
        /*0958*/ 	.word	0x00000003
        /*095c*/ 	.word	0x00038840
        /*0960*/ 	.short	0x010a
        /*0962*/ 	.byte	0x3f
	.zero		1


	//   ....[69]....
        /*0964*/ 	.word	0x000139f0
        /*0968*/ 	.word	0x00000005
        /*096c*/ 	.word	0x00038860
        /*0970*/ 	.short	0x010a
        /*0972*/ 	.byte	0x3f
	.zero		1


	//----- nvinfo : EIATTR_NUM_MBARRIERS
	.align		4
.L_93:
        /*0974*/ 	.byte	0x03, 0x38
        /*0976*/ 	.short	0x0016


	//----- nvinfo : EIATTR_EXIT_INSTR_OFFSETS
	.align		4
        /*0978*/ 	.byte	0x04, 0x1c
        /*097a*/ 	.short	(.L_95 - .L_94)


	//   ....[0]....
.L_94:
        /*097c*/ 	.word	0x00010b70


	//----- nvinfo : EIATTR_MAX_THREADS
	.align		4
.L_95:
        /*0980*/ 	.byte	0x04, 0x05
        /*0982*/ 	.short	(.L_97 - .L_96)
.L_96:
        /*0984*/ 	.word	0x00000180
        /*0988*/ 	.word	0x00000001
        /*098c*/ 	.word	0x00000001


	//----- nvinfo : EIATTR_CRS_STACK_SIZE
	.align		4
.L_97:
        /*0990*/ 	.byte	0x04, 0x1e
        /*0992*/ 	.short	(.L_99 - .L_98)
.L_98:
        /*0994*/ 	.word	0x00000000


	//----- nvinfo : EIATTR_CBANK_PARAM_SIZE
	.align		4
.L_99:
        /*0998*/ 	.byte	0x03, 0x19
        /*099a*/ 	.short	0x0a70


	//----- nvinfo : EIATTR_PARAM_CBANK
	.align		4
        /*099c*/ 	.byte	0x04, 0x0a
        /*099e*/ 	.short	(.L_101 - .L_100)
	.align		4
.L_100:
        /*09a0*/ 	.word	index@(.nv.constant0._ZN7cutlass13device_kernelIN5flash11enable_sm90INS1_16FlashAttnFwdSm90INS1_25CollectiveMainloopFwdSm90ILi2EN4cute5tupleIJNS5_1CILi1EEES8_S8_EEENS6_IJNS7_ILi128EEENS7_ILi80EEENS7_ILi256EEEEEELi256ENS_6half_tEfNS_4arch4Sm90ELb0ELb0ELb0ELb0ELb1ELb0ELb0ELb1ELb1ELb1ELb1ELb0EEENS1_21CollectiveEpilogueFwdINS6_IJSA_SC_SB_EEES9_SE_SG_Li256ELb0ELb1ELb1ELb0EEENS1_19SingleTileSchedulerILb0ELb1ELb1ELi128EEEEEEEEEvNT_6ParamsE)
        /*09a4*/ 	.short	0x0210
        /*09a6*/ 	.short	0x0a70


	//----- nvinfo : EIATTR_SW_WAR
	.align		4
.L_101:
        /*09a8*/ 	.byte	0x04, 0x36
        /*09aa*/ 	.short	(.L_103 - .L_102)
.L_102:
        /*09ac*/ 	.word	0x00000008
.L_103:


//--------------------- .nv.info._ZN7cutlass13device_kernelIN5flash11enable_sm90INS1_16FlashAttnFwdSm90INS1_25CollectiveMainloopFwdSm90ILi2EN4cute5tupleIJNS5_1CILi1EEES8_S8_EEENS6_IJNS7_ILi128EEENS7_ILi80EEENS7_ILi256EEEEEELi256ENS_6half_tEfNS_4arch4Sm90ELb0ELb0ELb0ELb1ELb1ELb0ELb0ELb1ELb1ELb1ELb1ELb0EEENS1_21CollectiveEpilogueFwdINS6_IJSA_SC_SB_EEES9_SE_SG_Li256ELb1ELb1ELb1ELb0EEENS1_36VarlenDynamicPersistentTileSchedulerILi128ELi80ELi256ELi128ELb1ELb1ELb1ELb0ELb1ELb1EEEEEEEEEvNT_6ParamsE --------------------------
	.section	.nv.info._ZN7cutlass13device_kernelIN5flash11enable_sm90INS1_16FlashAttnFwdSm90INS1_25CollectiveMainloopFwdSm90ILi2EN4cute5tupleIJNS5_1CILi1EEES8_S8_EEENS6_IJNS7_ILi128EEENS7_ILi80EEENS7_ILi256EEEEEELi256ENS_6half_tEfNS_4arch4Sm90ELb0ELb0ELb0ELb1ELb1ELb0ELb0ELb1ELb1ELb1ELb1ELb0EEENS1_21CollectiveEpilogueFwdINS6_IJSA_SC_SB_EEES9_SE_SG_Li256ELb1ELb1ELb1ELb0EEENS1_36VarlenDynamicPersistentTileSchedulerILi128ELi80ELi256ELi128ELb1ELb1ELb1ELb0ELb1ELb1EEEEEEEEEvNT_6ParamsE,"",@"SHT_CUDA_INFO"
	.sectionflags	@""
	.align	4


	//----- nvinfo : EIATTR_CUDA_API_VERSION
	.align		4
        /*0000*/ 	.byte	0x04, 0x37
        /*0002*/ 	.short	(.L_105 - .L_104)
.L_104:
        /*0004*/ 	.word	0x00000082


	//----- nvinfo : EIATTR_KPARAM_INFO
	.align		4
.L_105:
        /*0008*/ 	.byte	0x04, 0x17
        /*000a*/ 	.short	(.L_107 - .L_106)
.L_106:
        /*000c*/ 	.word	0x00000000
        /*0010*/ 	.short	0x0000
        /*0012*/ 	.short	0x0070
        /*0014*/ 	.byte	0x00, 0xf0, 0x01, 0x2a


	//----- nvinfo : EIATTR_SPARSE_MMA_MASK
	.align		4
.L_107:
        /*0018*/ 	.byte	0x03, 0x50
        /*001a*/ 	.short	0x0000


	//----- nvinfo : EIATTR_MAXREG_COUNT
	.align		4
        /*001c*/ 	.byte	0x03, 0x1b
        /*001e*/ 	.short	0x00a8


	//----- nvinfo : EIATTR_NUM_BARRIERS
	.align		4
        /*0020*/ 	.byte	0x02, 0x4c
        /*0022*/ 	.byte	0x09
	.zero		1


	//----- nvinfo : EIATTR_EXTERNS
	.align		4
        /*0024*/ 	.byte	0x04, 0x0f
        /*0026*/ 	.short	(.L_109 - .L_108)


	//   ....[0]....
	.align		4
.L_108:
        /*0028*/ 	.word	index@(__assertfail)


	//----- nvinfo : EIATTR_ANNOTATIONS
	.align		4
.L_109:
        /*002c*/ 	.byte	0x04, 0x55
        /*002e*/ 	.short	(.L_111 - .L_110)


	//   ....[0]....
.L_110:
        /*0030*/ 	.word	0x00000001
        /*0034*/ 	.byte	0xa0, 0x08, 0x00, 0x00, 0x01, 0x00, 0x00, 0x00, 0xa0, 0x09, 0x00, 0x00, 0x01, 0x00, 0x00, 0x00
        /* <DEDUP_REMOVED lines=28> */
        /*0204*/ 	.byte	0x60, 0x59, 0x01, 0x00


	//----- nvinfo : EIATTR_MERCURY_ISA_VERSION
	.align		4
.L_111:
        /*0208*/ 	.byte	0x03, 0x5f
        /*020a*/ 	.short	0x0101


	//----- nvinfo : EIATTR_UNUSED_LOAD_BYTE_OFFSET
	.align		4
        /*020c*/ 	.byte	0x04, 0x44
        /*020e*/ 	.short	(.L_113 - .L_112)


	//   ....[0]....
.L_112:
        /*0210*/ 	.word	0x00000950
        /*0214*/ 	.word	0x0000fff0


	//   ....[1]....
        /*0218*/ 	.word	0x0000b370
        /*021c*/ 	.word	0x0000fff0


	//----- nvinfo : EIATTR_INT_WARP_WIDE_INSTR_OFFSETS
	.align		4
.L_113:
        /*0220*/ 	.byte	0x04, 0x31
        /*0222*/ 	.short	(.L_115 - .L_114)


	//   ....[0]....
.L_114:
        /*0224*/ 	.word	0x000000c0


	//   ....[1]....
        /*0228*/ 	.word	0x000000d0


	//   ....[2]....
        /*022c*/ 	.word	0x00000170


	//   ....[3]....
        /*0230*/ 	.word	0x000114b0


	//   ....[4]....
        /*0234*/ 	.word	0x00011540


	//   ....[5]....
        /*0238*/ 	.word	0x00014420


	//   ....[6]....
        /*023c*/ 	.word	0x000144b0


	//----- nvinfo : EIATTR_COOP_GROUP_MASK_REGIDS
	.align		4
.L_115:
        /*0240*/ 	.byte	0x04, 0x29
        /*0242*/ 	.short	(.L_117 - .L_116)


	//   ....[0]....
.L_116:
        /*0244*/ 	.word	0xffffffff


	//   ....[1]....
        /*0248*/ 	.word	0xffffffff


	//   ....[2]....
        /*024c*/ 	.word	0xffffffff


	//   ....[3]....
        /*0250*/ 	.word	0xffffffff


	//   ....[4]....
        /*0254*/ 	.word	0xffffffff


	//   ....[5]....
        /*0258*/ 	.word	0xffffffff


	//   ....[6]....
        /*025c*/ 	.word	0xffffffff


	//   ....[7]....
        /*0260*/ 	.word	0xffffffff


	//   ....[8]....
        /*0264*/ 	.word	0xffffffff


	//   ....[9]....
        /*0268*/ 	.word	0xffffffff


	//   ....[10]....
        /*026c*/ 	.word	0xffffffff


	//   ....[11]....
        /*0270*/ 	.word	0xffffffff


	//   ....[12]....
        /*0274*/ 	.word	0xffffffff


	//   ....[13]....
        /*0278*/ 	.word	0xffffffff


	//   ....[14]....
        /*027c*/ 	.word	0xffffffff


	//   ....[15]....
        /*0280*/ 	.word	0xffffffff


	//   ....[16]....
        /*0284*/ 	.word	0xffffffff


	//   ....[17]....
        /*0288*/ 	.word	0xffffffff


	//   ....[18]....
        /*028c*/ 	.word	0xffffffff


	//   ....[19]....
        /*0290*/ 	.word	0xffffffff


	//   ....[20]....
        /*0294*/ 	.word	0xffffffff


	//   ....[21]....
        /*0298*/ 	.word	0xffffffff


	//   ....[22]....
        /*029c*/ 	.word	0xffffffff


	//   ....[23]....
        /*02a0*/ 	.word	0xffffffff


	//   ....[24]....
        /*02a4*/ 	.word	0xffffffff


	//   ....[25]....
        /*02a8*/ 	.word	0xffffffff


	//   ....[26]....
        /*02ac*/ 	.word	0xffffffff


	//   ....[27]....
        /*02b0*/ 	.word	0xffffffff


	//   ....[28]....
        /*02b4*/ 	.word	0xffffffff


	//   ....[29]....
        /*02b8*/ 	.word	0xffffffff


	//   ....[30]....
        /*02bc*/ 	.word	0xffffffff


	//   ....[31]....
        /*02c0*/ 	.word	0xffffffff


	//   ....[32]....
        /*02c4*/ 	.word	0xffffffff


	//   ....[33]....
        /*02c8*/ 	.word	0xffffffff


	//   ....[34]....
        /*02cc*/ 	.word	0xffffffff


	//   ....[35]....
        /*02d0*/ 	.word	0xffffffff


	//   ....[36]....
        /*02d4*/ 	.word	0xffffffff


	//   ....[37]....
        /*02d8*/ 	.word	0xffffffff


	//   ....[38]....
        /*02dc*/ 	.word	0xffffffff


	//   ....[39]....
        /*02e0*/ 	.word	0xffffffff


	//   ....[40]....
        /*02e4*/ 	.word	0xffffffff


	//   ....[41]....
        /*02e8*/ 	.word	0xffffffff


	//   ....[42]....
        /*02ec*/ 	.word	0xffffffff


	//   ....[43]....
        /*02f0*/ 	.word	0xffffffff


	//   ....[44]....
        /*02f4*/ 	.word	0xffffffff


	//   ....[45]....
        /*02f8*/ 	.word	0xffffffff


	//   ....[46]....
        /*02fc*/ 	.word	0xffffffff


	//   ....[47]....
        /*0300*/ 	.word	0xffffffff


	//   ....[48]....
        /*0304*/ 	.word	0xffffffff


	//   ....[49]....
        /*0308*/ 	.word	0xffffffff


	//   ....[50]....
        /*030c*/ 	.word	0xffffffff


	//   ....[51]....
        /*0310*/ 	.word	0xffffffff


	//   ....[52]....
        /*0314*/ 	.word	0xffffffff


	//   ....[53]....
        /*0318*/ 	.word	0xffffffff


	//   ....[54]....
        /*031c*/ 	.word	0xffffffff


	//   ....[55]....
        /*0320*/ 	.word	0xffffffff


	//   ....[56]....
        /*0324*/ 	.word	0xffffffff


	//   ....[57]....
        /*0328*/ 	.word	0xffffffff


	//   ....[58]....
        /*032c*/ 	.word	0xffffffff


	//   ....[59]....
        /*0330*/ 	.word	0xffffffff


	//   ....[60]....
        /*0334*/ 	.word	0xffffffff


	//   ....[61]....
        /*0338*/ 	.word	0xffffffff


	//   ....[62]....
        /*033c*/ 	.word	0xffffffff


	//   ....[63]....
        /*0340*/ 	.word	0xffffffff


	//   ....[64]....
        /*0344*/ 	.word	0xffffffff


	//   ....[65]....
        /*0348*/ 	.word	0xffffffff


	//   ....[66]....
        /*034c*/ 	.word	0xffffffff


	//   ....[67]....
        /*0350*/ 	.word	0xffffffff


	//   ....[68]....
        /*0354*/ 	.word	0xffffffff


	//   ....[69]....
        /*0358*/ 	.word	0xffffffff


	//   ....[70]....
        /*035c*/ 	.word	0xffffffff


	//   ....[71]....
        /*0360*/ 	.word	0xffffffff


	//   ....[72]....
        /*0364*/ 	.word	0xffffffff


	//   ....[73]....
        /*0368*/ 	.word	0xffffffff


	//   ....[74]....
        /*036c*/ 	.word	0xffffffff


	//   ....[75]....
        /*0370*/ 	.word	0xffffffff


	//   ....[76]....
        /*0374*/ 	.word	0xffffffff


	//   ....[77]....
        /*0378*/ 	.word	0xffffffff


	//   ....[78]....
        /*037c*/ 	.word	0xffffffff


	//   ....[79]....
        /*0380*/ 	.word	0xffffffff


	//   ....[80]....
        /*0384*/ 	.word	0xffffffff


	//   ....[81]....
        /*0388*/ 	.word	0xffffffff


	//   ....[82]....
        /*038c*/ 	.word	0xffffffff


	//   ....[83]....
        /*0390*/ 	.word	0xffffffff


	//   ....[84]....
        /*0394*/ 	.word	0xffffffff


	//   ....[85]....
        /*0398*/ 	.word	0xffffffff


	//   ....[86]....
        /*039c*/ 	.word	0xffffffff


	//   ....[87]....
        /*03a0*/ 	.word	0xffffffff


	//   ....[88]....
        /*03a4*/ 	.word	0xffffffff


	//   ....[89]....
        /*03a8*/ 	.word	0xffffffff


	//   ....[90]....
        /*03ac*/ 	.word	0xffffffff


	//   ....[91]....
        /*03b0*/ 	.word	0xffffffff


	//   ....[92]....
        /*03b4*/ 	.word	0xffffffff


	//   ....[93]....
        /*03b8*/ 	.word	0xffffffff


	//   ....[94]....
        /*03bc*/ 	.word	0xffffffff


	//   ....[95]....
        /*03c0*/ 	.word	0xffffffff


	//   ....[96]....
        /*03c4*/ 	.word	0xffffffff


	//   ....[97]....
        /*03c8*/ 	.word	0xffffffff


	//   ....[98]....
        /*03cc*/ 	.word	0xffffffff


	//   ....[99]....
        /*03d0*/ 	.word	0xffffffff


	//   ....[100]....
        /*03d4*/ 	.word	0xffffffff


	//   ....[101]....
        /*03d8*/ 	.word	0xffffffff


	//   ....[102]....
        /*03dc*/ 	.word	0xffffffff


	//   ....[103]....
        /*03e0*/ 	.word	0xffffffff


	//   ....[104]....
        /*03e4*/ 	.word	0xffffffff


	//   ....[105]....
        /*03e8*/ 	.word	0xffffffff


	//   ....[106]....
        /*03ec*/ 	.word	0xffffffff


	//   ....[107]....
        /*03f0*/ 	.word	0xffffffff


	//   ....[108]....
        /*03f4*/ 	.word	0xffffffff


	//   ....[109]....
        /*03f8*/ 	.word	0xffffffff


	//   ....[110]....
        /*03fc*/ 	.word	0xffffffff


	//   ....[111]....
        /*0400*/ 	.word	0xffffffff


	//   ....[112]....
        /*0404*/ 	.word	0xffffffff


	//   ....[113]....
        /*0408*/ 	.word	0xffffffff


	//   ....[114]....
        /*040c*/ 	.word	0xffffffff


	//   ....[115]....
        /*0410*/ 	.word	0xffffffff


	//   ....[116]....
        /*0414*/ 	.word	0xffffffff


	//   ....[117]....
        /*0418*/ 	.word	0xffffffff


	//   ....[118]....
        /*041c*/ 	.word	0xffffffff


	//   ....[119]....
        /*0420*/ 	.word	0xffffffff


	//   ....[120]....
        /*0424*/ 	.word	0xffffffff


	//   ....[121]....
        /*0428*/ 	.word	0xffffffff


	//   ....[122]....
        /*042c*/ 	.word	0xffffffff


	//   ....[123]....
        /*0430*/ 	.word	0xffffffff


	//   ....[124]....
        /*0434*/ 	.word	0xffffffff


	//   ....[125]....
        /*0438*/ 	.word	0xffffffff


	//   ....[126]....
        /*043c*/ 	.word	0xffffffff


	//   ....[127]....
        /*0440*/ 	.word	0xffffffff


	//   ....[128]....
        /*0444*/ 	.word	0xffffffff


	//   ....[129]....
        /*0448*/ 	.word	0xffffffff


	//   ....[130]....
        /*044c*/ 	.word	0xffffffff


	//   ....[131]....
        /*0450*/ 	.word	0xffffffff


	//   ....[132]....
        /*0454*/ 	.word	0xffffffff


	//   ....[133]....
        /*0458*/ 	.word	0xffffffff


	//   ....[134]....
        /*045c*/ 	.word	0xffffffff


	//   ....[135]....
        /*0460*/ 	.word	0x0500000f


	//   ....[136]....
        /*0464*/ 	.word	0x0500000f


	//   ....[137]....
        /*0468*/ 	.word	0x0500000f


	//   ....[138]....
        /*046c*/ 	.word	0x0500000f


	//   ....[139]....
        /*0470*/ 	.word	0x0500000f


	//   ....[140]....
        /*0474*/ 	.word	0x0500000f


	//   ....[141]....
        /*0478*/ 	.word	0x0500000f


	//   ....[142]....
        /*047c*/ 	.word	0x0500000f


	//   ....[143]....
        /*0480*/ 	.word	0x0500000f


	//   ....[144]....
        /*0484*/ 	.word	0x0500000f


	//   ....[145]....
        /*0488*/ 	.word	0x0500000f


	//   ....[146]....
        /*048c*/ 	.word	0x0500000f


	//   ....[147]....
        /*0490*/ 	.word	0x0500000f


	//   ....[148]....
        /*0494*/ 	.word	0x0500000f


	//   ....[149]....
        /*0498*/ 	.word	0x0500000f


	//   ....[150]....
        /*049c*/ 	.word	0x0500000f


	//   ....[151]....
        /*04a0*/ 	.word	0x0500000f


	//   ....[152]....
        /*04a4*/ 	.word	0x0500000f


	//   ....[153]....
        /*04a8*/ 	.word	0x0500000f


	//   ....[154]....
        /*04ac*/ 	.word	0x0500000f


	//   ....[155]....
        /*04b0*/ 	.word	0x0500000f


	//   ....[156]....
        /*04b4*/ 	.word	0x0500000f


	//   ....[157]....
        /*04b8*/ 	.word	0x0500000f


	//   ....[158]....
        /*04bc*/ 	.word	0x0500000f


	//   ....[159]....
        /*04c0*/ 	.word	0x0500000f


	//   ....[160]....
        /*04c4*/ 	.word	0x0500000f


	//   ....[161]....
        /*04c8*/ 	.word	0x0500000f


	//   ....[162]....
        /*04cc*/ 	.word	0x0500000f


	//   ....[163]....
        /*04d0*/ 	.word	0x0500000f


	//   ....[164]....
        /*04d4*/ 	.word	0x0500000f


	//   ....[165]....
        /*04d8*/ 	.word	0x0500000f


	//   ....[166]....
        /*04dc*/ 	.word	0x0500000f


	//   ....[167]....
        /*04e0*/ 	.word	0x0500000f


	//   ....[168]....
        /*04e4*/ 	.word	0x0500000f


	//   ....[169]....
        /*04e8*/ 	.word	0x0500000f


	//   ....[170]....
        /*04ec*/ 	.word	0x0500000f


	//   ....[171]....
        /*04f0*/ 	.word	0x0500000f


	//   ....[172]....
        /*04f4*/ 	.word	0x0500000f


	//   ....[173]....
        /*04f8*/ 	.word	0x0500000f


	//   ....[174]....
        /*04fc*/ 	.word	0x0500000f


	//   ....[175]....
        /*0500*/ 	.word	0x0500000f


	//   ....[176]....
        /*0504*/ 	.word	0x0500000f


	//   ....[177]....
        /*0508*/ 	.word	0x0500000f


	//   ....[178]....
        /*050c*/ 	.word	0x0500000f


	//   ....[179]....
        /*0510*/ 	.word	0x0500000f


	//   ....[180]....
        /*0514*/ 	.word	0x0500000f


	//   ....[181]....
        /*0518*/ 	.word	0x0500000f


	//   ....[182]....
        /*051c*/ 	.word	0x0500000f


	//   ....[183]....
        /*0520*/ 	.word	0x0500000f


	//   ....[184]....
        /*0524*/ 	.word	0x0500000f


	//   ....[185]....
        /*0528*/ 	.word	0x0500000f


	//   ....[186]....
        /*052c*/ 	.word	0x0500000f


	//   ....[187]....
        /*0530*/ 	.word	0x0500000f


	//   ....[188]....
        /*0534*/ 	.word	0x0500000f


	//   ....[189]....
        /*0538*/ 	.word	0x0500000f


	//   ....[190]....
        /*053c*/ 	.word	0x0500000f


	//   ....[191]....
        /*0540*/ 	.word	0x0500000f


	//   ....[192]....
        /*0544*/ 	.word	0x0500000f


	//   ....[193]....
        /*0548*/ 	.word	0x0500000f


	//   ....[194]....
        /*054c*/ 	.word	0x0500000f


	//   ....[195]....
        /*0550*/ 	.word	0x0500000f


	//   ....[196]....
        /*0554*/ 	.word	0x0500000f


	//   ....[197]....
        /*0558*/ 	.word	0x0500000f


	//   ....[198]....
        /*055c*/ 	.word	0x0500000f


	//   ....[199]....
        /*0560*/ 	.word	0x0500000f


	//   ....[200]....
        /*0564*/ 	.word	0x0500000f


	//   ....[201]....
        /*0568*/ 	.word	0x0500000f


	//   ....[202]....
        /*056c*/ 	.word	0x0500000f


	//   ....[203]....
        /*0570*/ 	.word	0x0500000f


	//   ....[204]....
        /*0574*/ 	.word	0x0500000f


	//   ....[205]....
        /*0578*/ 	.word	0x0500000f


	//   ....[206]....
        /*057c*/ 	.word	0x0500000f


	//   ....[207]....
        /*0580*/ 	.word	0x0500000f


	//   ....[208]....
        /*0584*/ 	.word	0x0500000f


	//   ....[209]....
        /*0588*/ 	.word	0x0500000f


	//   ....[210]....
        /*058c*/ 	.word	0x0500000f


	//----- nvinfo : EIATTR_COOP_GROUP_INSTR_OFFSETS
	.align		4
.L_117:
        /*0590*/ 	.byte	0x04, 0x28
        /*0592*/ 	.short	(.L_119 - .L_118)


	//   ....[0]....
.L_118:
        /*0594*/ 	.word	0x00000070


	//   ....[1]....
        /*0598*/ 	.word	0x000000b0


	//   ....[2]....
        /*059c*/ 	.word	0x000002d0


	//   ....[3]....
        /*05a0*/ 	.word	0x00000430


	//   ....[4]....
        /*05a4*/ 	.word	0x00000550


	//   ....[5]....
        /*05a8*/ 	.word	0x000006b0


	//   ....[6]....
        /*05ac*/ 	.word	0x00001d10


	//   ....[7]....
        /*05b0*/ 	.word	0x00004f10


	//   ....[8]....
        /*05b4*/ 	.word	0x00004fe0


	//   ....[9]....
        /*05b8*/ 	.word	0x00005370


	//   ....[10]....
        /*05bc*/ 	.word	0x000053d0


	//   ....[11]....
        /*05c0*/ 	.word	0x000090d0


	//   ....[12]....
        /*05c4*/ 	.word	0x00009100


	//   ....[13]....
        /*05c8*/ 	.word	0x000093f0


	//   ....[14]....
        /*05cc*/ 	.word	0x00009460


	//   ....[15]....
        /*05d0*/ 	.word	0x0000a650


	//   ....[16]....
        /*05d4*/ 	.word	0x0000a6b0


	//   ....[17]....
        /*05d8*/ 	.word	0x0000a730


	//   ....[18]....
        /*05dc*/ 	.word	0x0000a8f0


	//   ....[19]....
        /*05e0*/ 	.word	0x0000c580


	//   ....[20]....
        /*05e4*/ 	.word	0x0000c590


	//   ....[21]....
        /*05e8*/ 	.word	0x0000c5a0


	//   ....[22]....
        /*05ec*/ 	.word	0x0000c5c0


	//   ....[23]....
        /*05f0*/ 	.word	0x0000d0d0


	//   ....[24]....
        /*05f4*/ 	.word	0x0000d0f0


	//   ....[25]....
        /*05f8*/ 	.word	0x0000d290


	//   ....[26]....
        /*05fc*/ 	.word	0x0000d2b0


	//   ....[27]....
        /*0600*/ 	.word	0x0000d3f0


	//   ....[28]....
        /*0604*/ 	.word	0x0000d410


	//   ....[29]....
        /*0608*/ 	.word	0x0000d560


	//   ....[30]....
        /*060c*/ 	.word	0x0000d580


	//   ....[31]....
        /*0610*/ 	.word	0x0000db50


	//   ....[32]....
        /*0614*/ 	.word	0x0000db90


	//   ....[33]....
        /*0618*/ 	.word	0x0000e600


	//   ....[34]....
        /*061c*/ 	.word	0x0000e610


	//   ....[35]....
        /*0620*/ 	.word	0x0000f9a0


	//   ....[36]....
        /*0624*/ 	.word	0x0000f9d0


	//   ....[37]....
        /*0628*/ 	.word	0x0000fb40


	//   ....[38]....
        /*062c*/ 	.word	0x0000fb60


	//   ....[39]....
        /*0630*/ 	.word	0x0000fca0


	//   ....[40]....
        /*0634*/ 	.word	0x0000fcc0


	//   ....[41]....
        /*0638*/ 	.word	0x0000fe10


	//   ....[42]....
        /*063c*/ 	.word	0x0000fe30


	//   ....[43]....
        /*0640*/ 	.word	0x00010010


	//   ....[44]....
        /*0644*/ 	.word	0x00010200


	//   ....[45]....
        /*0648*/ 	.word	0x00010230


	//   ....[46]....
        /*064c*/ 	.word	0x00010260


	//   ....[47]....
        /*0650*/ 	.word	0x00010290


	//   ....[48]....
        /*0654*/ 	.word	0x000102c0


	//   ....[49]....
        /*0658*/ 	.word	0x000102f0


	//   ....[50]....
        /*065c*/ 	.word	0x00010460


	//   ....[51]....
        /*0660*/ 	.word	0x00010490


	//   ....[52]....
        /*0664*/ 	.word	0x000104c0


	//   ....[53]....
        /*0668*/ 	.word	0x000104f0


	//   ....[54]....
        /*066c*/ 	.word	0x00010520


	//   ....[55]....
        /*0670*/ 	.word	0x00010550


	//   ....[56]....
        /*0674*/ 	.word	0x000105e0


	//   ....[57]....
        /*0678*/ 	.word	0x00010610


	//   ....[58]....
        /*067c*/ 	.word	0x00010620


	//   ....[59]....
        /*0680*/ 	.word	0x000106b0


	//   ....[60]....
        /*0684*/ 	.word	0x00012070


	//   ....[61]....
        /*0688*/ 	.word	0x000120b0


	//   ....[62]....
        /*068c*/ 	.word	0x000120e0


	//   ....[63]....
        /*0690*/ 	.word	0x00012190


	//   ....[64]....
        /*0694*/ 	.word	0x000121d0


	//   ....[65]....
        /*0698*/ 	.word	0x00012230


	//   ....[66]....
        /*069c*/ 	.word	0x00012270


	//   ....[67]....
        /*06a0*/ 	.word	0x000122d0


	//   ....[68]....
        /*06a4*/ 	.word	0x000122f0


	//   ....[69]....
        /*06a8*/ 	.word	0x00012320


	//   ....[70]....
        /*06ac*/ 	.word	0x00012af0


	//   ....[71]....
        /*06b0*/ 	.word	0x00012b20


	//   ....[72]....
        /*06b4*/ 	.word	0x00012b80


	//   ....[73]....
        /*06b8*/ 	.word	0x00012be0


	//   ....[74]....
        /*06bc*/ 	.word	0x00012c30


	//   ....[75]....
        /*06c0*/ 	.word	0x00012ca0


	//   ....[76]....
        /*06c4*/ 	.word	0x00012cf0


	//   ....[77]....
        /*06c8*/ 	.word	0x00012d60


	//   ....[78]....
        /*06cc*/ 	.word	0x00012db0


	//   ....[79]....
        /*06d0*/ 	.word	0x00012e20


	//   ....[80]....
        /*06d4*/ 	.word	0x00012e70


	//   ....[81]....
        /*06d8*/ 	.word	0x00012ee0


	//   ....[82]....
        /*06dc*/ 	.word	0x00012f30


	//   ....[83]....
        /*06e0*/ 	.word	0x00012fa0


	//   ....[84]....
        /*06e4*/ 	.word	0x00012ff0


	//   ....[85]....
        /*06e8*/ 	.word	0x00013040


	//   ....[86]....
        /*06ec*/ 	.word	0x000137d0


	//   ....[87]....
        /*06f0*/ 	.word	0x00013800


	//   ....[88]....
        /*06f4*/ 	.word	0x00013830


	//   ....[89]....
        /*06f8*/ 	.word	0x000138f0


	//   ....[90]....
        /*06fc*/ 	.word	0x00013920


	//   ....[91]....
        /*0700*/ 	.word	0x00013970


	//   ....[92]....
        /*0704*/ 	.word	0x000139a0


	//   ....[93]....
        /*0708*/ 	.word	0x000139f0


	//   ....[94]....
        /*070c*/ 	.word	0x00013a20


	//   ....[95]....
        /*0710*/ 	.word	0x00013a90


	//   ....[96]....
        /*0714*/ 	.word	0x00013d70


	//   ....[97]....
        /*0718*/ 	.word	0x00013d90


	//   ....[98]....
        /*071c*/ 	.word	0x00013da0


	//   ....[99]....
        /*0720*/ 	.word	0x00013e50


	//   ....[100]....
        /*0724*/ 	.word	0x00013e60


	//   ....[101]....
        /*0728*/ 	.word	0x00013f10


	//   ....[102]....
        /*072c*/ 	.word	0x00013f20


	//   ....[103]....
        /*0730*/ 	.word	0x00013fd0


	//   ....[104]....
        /*0734*/ 	.word	0x00013fe0


	//   ....[105]....
        /*0738*/ 	.word	0x00013ff0


	//   ....[106]....
        /*073c*/ 	.word	0x00014600


	//   ....[107]....
        /*0740*/ 	.word	0x00014640


	//   ....[108]....
        /*0744*/ 	.word	0x00014680


	//   ....[109]....
        /*0748*/ 	.word	0x000146a0


	//   ....[110]....
        /*074c*/ 	.word	0x000146c0


	//   ....[111]....
        /*0750*/ 	.word	0x00014770


	//   ....[112]....
        /*0754*/ 	.word	0x00014820


	//   ....[113]....
        /*0758*/ 	.word	0x00014850


	//   ....[114]....
        /*075c*/ 	.word	0x00014860


	//   ....[115]....
        /*0760*/ 	.word	0x000148f0


	//   ....[116]....
        /*0764*/ 	.word	0x00014d60


	//   ....[117]....
        /*0768*/ 	.word	0x00014d90


	//   ....[118]....
        /*076c*/ 	.word	0x00014df0


	//   ....[119]....
        /*0770*/ 	.word	0x00014e20


	//   ....[120]....
        /*0774*/ 	.word	0x00014e50


	//   ....[121]....
        /*0778*/ 	.word	0x00014e80


	//   ....[122]....
        /*077c*/ 	.word	0x00014eb0


	//   ....[123]....
        /*0780*/ 	.word	0x00014ee0


	//   ....[124]....
        /*0784*/ 	.word	0x00015080


	//   ....[125]....
        /*0788*/ 	.word	0x000150b0


	//   ....[126]....
        /*078c*/ 	.word	0x000150e0


	//   ....[127]....
        /*0790*/ 	.word	0x00015110


	//   ....[128]....
        /*0794*/ 	.word	0x00015140


	//   ....[129]....
        /*0798*/ 	.word	0x00015170


	//   ....[130]....
        /*079c*/ 	.word	0x00015230


	//   ....[131]....
        /*07a0*/ 	.word	0x00015250


	//   ....[132]....
        /*07a4*/ 	.word	0x00015260


	//   ....[133]....
        /*07a8*/ 	.word	0x000152c0


	//   ....[134]....
        /*07ac*/ 	.word	0x000158e0


	//   ....[135]....
        /*07b0*/ 	.word	0x00015db0


	//   ....[136]....
        /*07b4*/ 	.word	0x00015ea0


	//   ....[137]....
        /*07b8*/ 	.word	0x00015f70


	//   ....[138]....
        /*07bc*/ 	.word	0x00015fe0


	//   ....[139]....
        /*07c0*/ 	.word	0x00016080


	//   ....[140]....
        /*07c4*/ 	.word	0x00016160


	//   ....[141]....
        /*07c8*/ 	.word	0x00016260


	//   ....[142]....
        /*07cc*/ 	.word	0x000162d0


	//   ....[143]....
        /*07d0*/ 	.word	0x000163c0


	//   ....[144]....
        /*07d4*/ 	.word	0x00016430


	//   ....[145]....
        /*07d8*/ 	.word	0x00016510


	//   ....[146]....
        /*07dc*/ 	.word	0x000165c0


	//   ....[147]....
        /*07e0*/ 	.word	0x00016630


	//   ....[148]....
        /*07e4*/ 	.word	0x000166b0


	//   ....[149]....
        /*07e8*/ 	.word	0x00016780


	//   ....[150]....
        /*07ec*/ 	.word	0x00016800


	//   ....[151]....
        /*07f0*/ 	.word	0x000168f0


	//   ....[152]....
        /*07f4*/ 	.word	0x00016970


	//   ....[153]....
        /*07f8*/ 	.word	0x00016a60


	//   ....[154]....
        /*07fc*/ 	.word	0x00016ae0


	//   ....[155]....
        /*0800*/ 	.word	0x00016bd0


	//   ....[156]....
        /*0804*/ 	.word	0x00016c50


	//   ....[157]....
        /*0808*/ 	.word	0x00016d40


	//   ....[158]....
        /*080c*/ 	.word	0x00016dc0


	//   ....[159]....
        /*0810*/ 	.word	0x00016eb0


	//   ....[160]....
        /*0814*/ 	.word	0x00016f30


	//   ....[161]....
        /*0818*/ 	.word	0x00017000


	//   ....[162]....
        /*081c*/ 	.word	0x00017130


	//   ....[163]....
        /*0820*/ 	.word	0x00017200


	//   ....[164]....
        /*0824*/ 	.word	0x000172d0


	//   ....[165]....
        /*0828*/ 	.word	0x000173b0


	//   ....[166]....
        /*082c*/ 	.word	0x00017410


	//   ....[167]....
        /*0830*/ 	.word	0x000174f0


	//   ....[168]....
        /*0834*/ 	.word	0x00017550


	//   ....[169]....
        /*0838*/ 	.word	0x00017630


	//   ....[170]....
        /*083c*/ 	.word	0x00017690


	//   ....[171]....
        /*0840*/ 	.word	0x000177a0


	//   ....[172]....
        /*0844*/ 	.word	0x00017890


	//   ....[173]....
        /*0848*/ 	.word	0x00017930


	//   ....[174]....
        /*084c*/ 	.word	0x00017990


	//   ....[175]....
        /*0850*/ 	.word	0x00017ab0


	//   ....[176]....
        /*0854*/ 	.word	0x00017b10


	//   ....[177]....
        /*0858*/ 	.word	0x00017c30


	//   ....[178]....
        /*085c*/ 	.word	0x00017c90


	//   ....[179]....
        /*0860*/ 	.word	0x00017db0


	//   ....[180]....
        /*0864*/ 	.word	0x00017e10


	//   ....[181]....
        /*0868*/ 	.word	0x00017ee0


	//   ....[182]....
        /*086c*/ 	.word	0x00018040


	//   ....[183]....
        /*0870*/ 	.word	0x000180e0


	//   ....[184]....
        /*0874*/ 	.word	0x00018230


	//   ....[185]....
        /*0878*/ 	.word	0x000182e0


	//   ....[186]....
        /*087c*/ 	.word	0x00018340


	//   ....[187]....
        /*0880*/ 	.word	0x00018400


	//   ....[188]....
        /*0884*/ 	.word	0x000184e0


	//   ....[189]....
        /*0888*/ 	.word	0x000185a0


	//   ....[190]....
        /*088c*/ 	.word	0x00018680


	//   ....[191]....
        /*0890*/ 	.word	0x00018740


	//   ....[192]....
        /*0894*/ 	.word	0x00018850


	//   ....[193]....
        /*0898*/ 	.word	0x000188f0


	//   ....[194]....
        /*089c*/ 	.word	0x00018a70


	//   ....[195]....
        /*08a0*/ 	.word	0x00018ae0


	//   ....[196]....
        /*08a4*/ 	.word	0x00018b50


	//   ....[197]....
        /*08a8*/ 	.word	0x00018bc0


	//   ....[198]....
        /*08ac*/ 	.word	0x00018c30


	//   ....[199]....
        /*08b0*/ 	.word	0x00018cb0


	//   ....[200]....
        /*08b4*/ 	.word	0x00018d30


	//   ....[201]....
        /*08b8*/ 	.word	0x00018dc0


	//   ....[202]....
        /*08bc*/ 	.word	0x00018e30


	//   ....[203]....
        /*08c0*/ 	.word	0x00018ea0


	//   ....[204]....
        /*08c4*/ 	.word	0x00018f10


	//   ....[205]....
        /*08c8*/ 	.word	0x00018f90


	//   ....[206]....
        /*08cc*/ 	.word	0x00019000


	//   ....[207]....
        /*08d0*/ 	.word	0x000190a0


	//   ....[208]....
        /*08d4*/ 	.word	0x000190f0


	//   ....[209]....
        /*08d8*/ 	.word	0x00019180


	//   ....[210]....
        /*08dc*/ 	.word	0x000192b0


	//----- nvinfo : EIATTR_REG_RECONFIG
	.align		4
.L_119:
        /*08e0*/ 	.byte	0x01, 0x54
	.zero		2


	//----- nvinfo : EIATTR_SYSCALL_OFFSETS
	.align		4
        /*08e4*/ 	.byte	0x04, 0x46
        /*08e6*/ 	.short	(.L_121 - .L_120)


	//   ....[0]....
.L_120:
        /*08e8*/ 	.word	0x00001e90


	//   ....[1]....
        /*08ec*/ 	.word	0x000116a0


	//   ....[2]....
        /*08f0*/ 	.word	0x000117f0


	//   ....[3]....
        /*08f4*/ 	.word	0x000118e0


	//   ....[4]....
        /*08f8*/ 	.word	0x00012770


	//----- nvinfo : EIATTR_MBARRIER_INSTR_OFFSETS
	.align		4
.L_121:
        /*08fc*/ 	.byte	0x04, 0x39
        /*08fe*/ 	.short	(.L_123 - .L_122)


	//   ....[0]....
.L_122:
        /*0900*/ 	.word	0x00000180
        /*0904*/ 	.word	0x000000ff
        /*0908*/ 	.word	0x00038800
        /*090c*/ 	.short	0x0100
        /*090e*/ 	.byte	0x08
	.zero		1


	//   ....[1]....
        /*0910*/ 	.word	0x00000190
        /*0914*/ 	.word	0x000000ff
        /*0918*/ 	.word	0x00038820
        /*091c*/ 	.short	0x0100
        /*091e*/ 	.byte	0x08
	.zero		1


	//   ....[2]....
        /*0920*/ 	.word	0x00000280
        /*0924*/ 	.word	0x000000ff
        /*0928*/ 	.word	0x00038830
        /*092c*/ 	.short	0x0100
        /*092e*/ 	.byte	0x08
	.zero		1


	//   ....[3]....
        /*0930*/ 	.word	0x00000290
        /*0934*/ 	.word	0x000000ff
        /*0938*/ 	.word	0x00038840
        /*093c*/ 	.short	0x0100
        /*093e*/ 	.byte	0x08
	.zero		1


	//   ....[4]....
        /*0940*/ 	.word	0x000002a0
        /*0944*/ 	.word	0x000000ff
        /*0948*/ 	.word	0x00038838
        /*094c*/ 	.short	0x0100
        /*094e*/ 	.byte	0x08
	.zero		1


	//   ....[5]....
        /*0950*/ 	.word	0x000002b0
        /*0954*/ 	.word	0x000000ff
        /*0958*/ 	.word	0x00038848
        /*095c*/ 	.short	0x0100
        /*095e*/ 	.byte	0x08
	.zero		1


	//   ....[6]....
        /*0960*/ 	.word	0x000003e0
        /*0964*/ 	.word	0x000000ff
        /*0968*/ 	.word	0x00038850
        /*096c*/ 	.short	0x0100
        /*096e*/ 	.byte	0x08
	.zero		1


	//   ....[7]....
        /*0970*/ 	.word	0x000003f0
        /*0974*/ 	.word	0x000000ff
        /*0978*/ 	.word	0x00038860
        /*097c*/ 	.short	0x0100
        /*097e*/ 	.byte	0x08
	.zero		1


	//   ....[8]....
        /*0980*/ 	.word	0x00000400
        /*0984*/ 	.word	0x000000ff
        /*0988*/ 	.word	0x00038858
        /*098c*/ 	.short	0x0100
        /*098e*/ 	.byte	0x08
	.zero		1


	//   ....[9]....
        /*0990*/ 	.word	0x00000410
        /*0994*/ 	.word	0x000000ff
        /*0998*/ 	.word	0x00038868
        /*099c*/ 	.short	0x0100
        /*099e*/ 	.byte	0x08
	.zero		1


	//   ....[10]....
        /*09a0*/ 	.word	0x00000500
        /*09a4*/ 	.word	0x000000ff
        /*09a8*/ 	.word	0x00038870
        /*09ac*/ 	.short	0x0100
        /*09ae*/ 	.byte	0x06
	.zero		1


	//   ....[11]....
        /*09b0*/ 	.word	0x00000510
        /*09b4*/ 	.word	0x000000ff
        /*09b8*/ 	.word	0x00038880
        /*09bc*/ 	.short	0x0100
        /*09be*/ 	.byte	0x06
	.zero		1


	//   ....[12]....
        /*09c0*/ 	.word	0x00000520
        /*09c4*/ 	.word	0x000000ff
        /*09c8*/ 	.word	0x00038878
        /*09cc*/ 	.short	0x0100
        /*09ce*/ 	.byte	0x06
	.zero		1


	//   ....[13]....
        /*09d0*/ 	.word	0x00000530
        /*09d4*/ 	.word	0x000000ff
        /*09d8*/ 	.word	0x00038888
        /*09dc*/ 	.short	0x0100
        /*09de*/ 	.byte	0x06
	.zero		1


	//   ....[14]....
        /*09e0*/ 	.word	0x00000660
        /*09e4*/ 	.word	0x000000ff
        /*09e8*/ 	.word	0x00038890
        /*09ec*/ 	.short	0x0100
        /*09ee*/ 	.byte	0x08
	.zero		1


	//   ....[15]....
        /*09f0*/ 	.word	0x00000670
        /*09f4*/ 	.word	0x000000ff
        /*09f8*/ 	.word	0x000388a0
        /*09fc*/ 	.short	0x0100
        /*09fe*/ 	.byte	0x08
	.zero		1


	//   ....[16]....
        /*0a00*/ 	.word	0x00000680
        /*0a04*/ 	.word	0x000000ff
        /*0a08*/ 	.word	0x00038898
        /*0a0c*/ 	.short	0x0100
        /*0a0e*/ 	.byte	0x08
	.zero		1


	//   ....[17]....
        /*0a10*/ 	.word	0x00000690
        /*0a14*/ 	.word	0x000000ff
        /*0a18*/ 	.word	0x000388a8
        /*0a1c*/ 	.short	0x0100
        /*0a1e*/ 	.byte	0x08
	.zero		1


	//   ....[18]....
        /*0a20*/ 	.word	0x000007d0
        /*0a24*/ 	.word	0x000000ff
        /*0a28*/ 	.word	0x000388b0
        /*0a2c*/ 	.short	0x0100
        /*0a2e*/ 	.byte	0x08
	.zero		1


	//   ....[19]....
        /*0a30*/ 	.word	0x000007e0
        /*0a34*/ 	.word	0x000000ff
        /*0a38*/ 	.word	0x000388c0
        /*0a3c*/ 	.short	0x0100
        /*0a3e*/ 	.byte	0x08
	.zero		1


	//   ....[20]....
        /*0a40*/ 	.word	0x000007f0
        /*0a44*/ 	.word	0x000000ff
        /*0a48*/ 	.word	0x000388b8
        /*0a4c*/ 	.short	0x0100
        /*0a4e*/ 	.byte	0x08
	.zero		1


	//   ....[21]....
        /*0a50*/ 	.word	0x00000800
        /*0a54*/ 	.word	0x000000ff
        /*0a58*/ 	.word	0x000388c8
        /*0a5c*/ 	.short	0x0100
        /*0a5e*/ 	.byte	0x08
	.zero		1


	//   ....[22]....
        /*0a60*/ 	.word	0x00001f90
        /*0a64*/ 	.word	0x00000005
        /*0a68*/ 	.word	0x00038800
        /*0a6c*/ 	.short	0x010a
        /*0a6e*/ 	.byte	0x3f
	.zero		1


	//   ....[23]....
        /*0a70*/ 	.word	0x00002020
        /*0a74*/ 	.word	0x00000000
        /*0a78*/ 	.word	0x00038830
        /*0a7c*/ 	.short	0x010a
        /*0a7e*/ 	.byte	0x3f
	.zero		1


	//   ....[24]....
        /*0a80*/ 	.word	0x00002070
        /*0a84*/ 	.word	0x00000000
        /*0a88*/ 	.word	0x00038830
        /*0a8c*/ 	.short	0x010a
        /*0a8e*/ 	.byte	0x3f
	.zero		1


	//   ....[25]....
        /*0a90*/ 	.word	0x00005840
        /*0a94*/ 	.word	0x00000015
        /*0a98*/ 	.word	0x00000000
        /*0a9c*/ 	.short	0x0101
        /*0a9e*/ 	.byte	0x3f
	.zero		1


	//   ....[26]....
        /*0aa0*/ 	.word	0x00006300
        /*0aa4*/ 	.word	0x000000ff
        /*0aa8*/ 	.word	0x00038830
        /*0aac*/ 	.short	0x010a
        /*0aae*/ 	.byte	0x3d
	.zero		1


	//   ....[27]....
        /*0ab0*/ 	.word	0x00006340
        /*0ab4*/ 	.word	0x000000ff
        /*0ab8*/ 	.word	0x00038830
        /*0abc*/ 	.short	0x010a
        /*0abe*/ 	.byte	0x3d
	.zero		1


	//   ....[28]....
        /*0ac0*/ 	.word	0x00008c90
        /*0ac4*/ 	.word	0x000000e5
        /*0ac8*/ 	.word	0x00038850
        /*0acc*/ 	.short	0x010a
        /*0ace*/ 	.byte	0x3f
	.zero		1


	//   ....[29]....
        /*0ad0*/ 	.word	0x00008cd0
        /*0ad4*/ 	.word	0x000000e5
        /*0ad8*/ 	.word	0x00038850
        /*0adc*/ 	.short	0x010a
        /*0ade*/ 	.byte	0x3f
	.zero		1


	//   ....[30]....
        /*0ae0*/ 	.word	0x00008ff0
        /*0ae4*/ 	.word	0x000000ff
        /*0ae8*/ 	.word	0x00000000
        /*0aec*/ 	.short	0x0101
        /*0aee*/ 	.byte	0x3d
	.zero		1


	//   ....[31]....
        /*0af0*/ 	.word	0x00009b40
        /*0af4*/ 	.word	0x000000e5
        /*0af8*/ 	.word	0x00000000
        /*0afc*/ 	.short	0x0101
        /*0afe*/ 	.byte	0x3f
	.zero		1


	//   ....[32]....
        /*0b00*/ 	.word	0x0000a560
        /*0b04*/ 	.word	0x0000000c
        /*0b08*/ 	.word	0x00038850
        /*0b0c*/ 	.short	0x010a
        /*0b0e*/ 	.byte	0x3f
	.zero		1


	//   ....[33]....
        /*0b10*/ 	.word	0x0000a5d0
        /*0b14*/ 	.word	0x0000000c
        /*0b18*/ 	.word	0x00038850
        /*0b1c*/ 	.short	0x010a
        /*0b1e*/ 	.byte	0x3f
	.zero		1


	//   ....[34]....
        /*0b20*/ 	.word	0x0000b2b0
        /*0b24*/ 	.word	0x00000003
        /*0b28*/ 	.word	0x00000000
        /*0b2c*/ 	.short	0x0101
        /*0b2e*/ 	.byte	0x3f
	.zero		1


	//   ....[35]....
        /*0b30*/ 	.word	0x0000d0c0
        /*0b34*/ 	.word	0x000000ff
        /*0b38*/ 	.word	0x00000000
        /*0b3c*/ 	.short	0x0101
        /*0b3e*/ 	.byte	0x08
	.zero		1


	//   ....[36]....
        /*0b40*/ 	.word	0x0000d970
        /*0b44*/ 	.word	0x000000ff
        /*0b48*/ 	.word	0x00000000
        /*0b4c*/ 	.short	0x0101
        /*0b4e*/ 	.byte	0x08
	.zero		1


	//   ....[37]....
        /*0b50*/ 	.word	0x00011ea0
        /*0b54*/ 	.word	0x00000005
        /*0b58*/ 	.word	0x00038840
        /*0b5c*/ 	.short	0x010a
        /*0b5e*/ 	.byte	0x3f
	.zero		1


	//   ....[38]....
        /*0b60*/ 	.word	0x00012490
        /*0b64*/ 	.word	0x00000005
        /*0b68*/ 	.word	0x00038830
        /*0b6c*/ 	.short	0x0107
        /*0b6e*/ 	.byte	0x3f
	.zero		1


	//   ....[39]....
        /*0b70*/ 	.word	0x00012570
        /*0b74*/ 	.word	0x00000005
        /*0b78*/ 	.word	0x00038830
        /*0b7c*/ 	.short	0x0101
        /*0b7e*/ 	.byte	0x3f
	.zero		1


	//   ....[40]....
        /*0b80*/ 	.word	0x00013130
        /*0b84*/ 	.word	0x00000016
        /*0b88*/ 	.word	0x00038800
        /*0b8c*/ 	.short	0x0107
        /*0b8e*/ 	.byte	0x3f
	.zero		1


	//   ....[41]....
        /*0b90*/ 	.word	0x00013250
        /*0b94*/ 	.word	0x00000016
        /*0b98*/ 	.word	0x00038800
        /*0b9c*/ 	.short	0x0101
        /*0b9e*/ 	.byte	0x3f
	.zero		1


	//   ....[42]....
        /*0ba0*/ 	.word	0x00013270
        /*0ba4*/ 	.word	0x00000016
        /*0ba8*/ 	.word	0x00038820
        /*0bac*/ 	.short	0x010a
        /*0bae*/ 	.byte	0x3f
	.zero		1


	//   ....[43]....
        /*0bb0*/ 	.word	0x00013640
        /*0bb4*/ 	.word	0x00000006
        /*0bb8*/ 	.word	0x00038840
        /*0bbc*/ 	.short	0x010a
        /*0bbe*/ 	.byte	0x3f
	.zero		1


	//   ....[44]....
        /*0bc0*/ 	.word	0x00013ba0
        /*0bc4*/ 	.word	0x00000006
        /*0bc8*/ 	.word	0x00038830
        /*0bcc*/ 	.short	0x0107
        /*0bce*/ 	.byte	0x3f
	.zero		1


	//   ....[45]....
        /*0bd0*/ 	.word	0x00013c50
        /*0bd4*/ 	.word	0x00000006
        /*0bd8*/ 	.word	0x00038830
        /*0bdc*/ 	.short	0x0101
        /*0bde*/ 	.byte	0x3f
	.zero		1


	//   ....[46]....
        /*0be0*/ 	.word	0x00013cb0
        /*0be4*/ 	.word	0x00000006
        /*0be8*/ 	.word	0x00038860
        /*0bec*/ 	.short	0x010a
        /*0bee*/ 	.byte	0x3f
	.zero		1


	//   ....[47]....
        /*0bf0*/ 	.word	0x000141b0
        /*0bf4*/ 	.word	0x00000006
        /*0bf8*/ 	.word	0x00038850
        /*0bfc*/ 	.short	0x0107
        /*0bfe*/ 	.byte	0x3f
	.zero		1


	//   ....[48]....
        /*0c00*/ 	.word	0x00014340
        /*0c04*/ 	.word	0x00000006
        /*0c08*/ 	.word	0x00038850
        /*0c0c*/ 	.short	0x0101
        /*0c0e*/ 	.byte	0x3f
	.zero		1


	//   ....[49]....
        /*0c10*/ 	.word	0x00014550
        /*0c14*/ 	.word	0x00000004
        /*0c18*/ 	.word	0x00038860
        /*0c1c*/ 	.short	0x010a
        /*0c1e*/ 	.byte	0x3f
	.zero		1


	//   ....[50]....
        /*0c20*/ 	.word	0x00014a70
        /*0c24*/ 	.word	0x00000004
        /*0c28*/ 	.word	0x00038850
        /*0c2c*/ 	.short	0x0107
        /*0c2e*/ 	.byte	0x3f
	.zero		1


	//   ....[51]....
        /*0c30*/ 	.word	0x00014b20
        /*0c34*/ 	.word	0x00000004
        /*0c38*/ 	.word	0x00038850
        /*0c3c*/ 	.short	0x0101
        /*0c3e*/ 	.byte	0x3f
	.zero		1


	//   ....[52]....
        /*0c40*/ 	.word	0x00015860
        /*0c44*/ 	.word	0x00000004
        /*0c48*/ 	.word	0x00038820
        /*0c4c*/ 	.short	0x010a
        /*0c4e*/ 	.byte	0x3f
	.zero		1


	//   ....[53]....
        /*0c50*/ 	.word	0x00015a00
        /*0c54*/ 	.word	0x00000005
        /*0c58*/ 	.word	0x00038840
        /*0c5c*/ 	.short	0x010a
        /*0c5e*/ 	.byte	0x3f
	.zero		1


	//   ....[54]....
        /*0c60*/ 	.word	0x00015aa0
        /*0c64*/ 	.word	0x0000001b
        /*0c68*/ 	.word	0x00038840
        /*0c6c*/ 	.short	0x010a
        /*0c6e*/ 	.byte	0x3f
	.zero		1


	//   ....[55]....
        /*0c70*/ 	.word	0x00015ae0
        /*0c74*/ 	.word	0x00000005
        /*0c78*/ 	.word	0x00038860
        /*0c7c*/ 	.short	0x010a
        /*0c7e*/ 	.byte	0x3f
	.zero		1


	//   ....[56]....
        /*0c80*/ 	.word	0x00015b20
        /*0c84*/ 	.word	0x0000001b
        /*0c88*/ 	.word	0x00038860
        /*0c8c*/ 	.short	0x010a
        /*0c8e*/ 	.byte	0x3f
	.zero		1


	//   ....[57]....
        /*0c90*/ 	.word	0x00015b80
        /*0c94*/ 	.word	0x00000005
        /*0c98*/ 	.word	0x00038800
        /*0c9c*/ 	.short	0x010a
        /*0c9e*/ 	.byte	0x3f
	.zero		1


	//   ....[58]....
        /*0ca0*/ 	.word	0x00015bd0
        /*0ca4*/ 	.word	0x00000000
        /*0ca8*/ 	.word	0x00038830
        /*0cac*/ 	.short	0x010a
        /*0cae*/ 	.byte	0x3f
	.zero		1


	//   ....[59]....
        /*0cb0*/ 	.word	0x00015c30
        /*0cb4*/ 	.word	0x00000004
        /*0cb8*/ 	.word	0x00038830
        /*0cbc*/ 	.short	0x010a
        /*0cbe*/ 	.byte	0x3f
	.zero		1


	//   ....[60]....
        /*0cc0*/ 	.word	0x00015c80
        /*0cc4*/ 	.word	0x000000e5
        /*0cc8*/ 	.word	0x00038850
        /*0ccc*/ 	.short	0x010a
        /*0cce*/ 	.byte	0x3f
	.zero		1


	//   ....[61]....
        /*0cd0*/ 	.word	0x00015cd0
        /*0cd4*/ 	.word	0x0000000c
        /*0cd8*/ 	.word	0x00038850
        /*0cdc*/ 	.short	0x010a
        /*0cde*/ 	.byte	0x3f
	.zero		1


	//   ....[62]....
        /*0ce0*/ 	.word	0x00015df0
        /*0ce4*/ 	.word	0x00000005
        /*0ce8*/ 	.word	0x00038840
        /*0cec*/ 	.short	0x010a
        /*0cee*/ 	.byte	0x3f
	.zero		1


	//   ....[63]....
        /*0cf0*/ 	.word	0x00017030
        /*0cf4*/ 	.word	0x00000016
        /*0cf8*/ 	.word	0x00038820
        /*0cfc*/ 	.short	0x010a
        /*0cfe*/ 	.byte	0x3f
	.zero		1


	//   ....[64]....
        /*0d00*/ 	.word	0x00017080
        /*0d04*/ 	.word	0x00000006
        /*0d08*/ 	.word	0x00038840
        /*0d0c*/ 	.short	0x010a
        /*0d0e*/ 	.byte	0x3f
	.zero		1


	//   ....[65]....
        /*0d10*/ 	.word	0x000177e0
        /*0d14*/ 	.word	0x00000006
        /*0d18*/ 	.word	0x00038860
        /*0d1c*/ 	.short	0x010a
        /*0d1e*/ 	.byte	0x3f
	.zero		1


	//   ....[66]....
        /*0d20*/ 	.word	0x00017f90
        /*0d24*/ 	.word	0x00000004
        /*0d28*/ 	.word	0x00038860
        /*0d2c*/ 	.short	0x010a
        /*0d2e*/ 	.byte	0x3f
	.zero		1


	//   ....[67]....
        /*0d30*/ 	.word	0x000191d0
        /*0d34*/ 	.word	0x00000004
        /*0d38*/ 	.word	0x00038820
        /*0d3c*/ 	.short	0x010a
        /*0d3e*/ 	.byte	0x3f
	.zero		1


	//   ....[68]....
        /*0d40*/ 	.word	0x00019370
        /*0d44*/ 	.word	0x00000005
        /*0d48*/ 	.word	0x00038840
        /*0d4c*/ 	.short	0x010a
        /*0d4e*/ 	.byte	0x3f
	.zero		1


	//   ....[69]....
        /*0d50*/ 	.word	0x000193c0
        /*0d54*/ 	.word	0x0000001b
        /*0d58*/ 	.word	0x00038840
        /*0d5c*/ 	.short	0x010a
        /*0d5e*/ 	.byte	0x3f
	.zero		1


	//   ....[70]....
        /*0d60*/ 	.word	0x00019410
        /*0d64*/ 	.word	0x00000005
        /*0d68*/ 	.word	0x00038860
        /*0d6c*/ 	.short	0x010a
        /*0d6e*/ 	.byte	0x3f
	.zero		1


	//----- nvinfo : EIATTR_NUM_MBARRIERS
	.align		4
.L_123:
        /*0d70*/ 	.byte	0x03, 0x38
        /*0d72*/ 	.short	0x0016


	//----- nvinfo : EIATTR_EXIT_INSTR_OFFSETS
	.align		4
        /*0d74*/ 	.byte	0x04, 0x1c
        /*0d76*/ 	.short	(.L_125 - .L_124)


	//   ....[0]....
.L_124:
        /*0d78*/ 	.word	0x00000990


	//   ....[1]....
        /*0d7c*/ 	.word	0x0000ffb0


	//   ....[2]....
        /*0d80*/ 	.word	0x00015b70


	//----- nvinfo : EIATTR_MAX_THREADS
	.align		4
.L_125:
        /*0d84*/ 	.byte	0x04, 0x05
        /*0d86*/ 	.short	(.L_127 - .L_126)
.L_126:
        /*0d88*/ 	.word	0x00000180
        /*0d8c*/ 	.word	0x00000001
        /*0d90*/ 	.word	0x00000001


	//----- nvinfo : EIATTR_CRS_STACK_SIZE
	.align		4
.L_127:
        /*0d94*/ 	.byte	0x04, 0x1e
        /*0d96*/ 	.short	(.L_129 - .L_128)
.L_128:
        /*0d98*/ 	.word	0x00000000


	//----- nvinfo : EIATTR_CBANK_PARAM_SIZE
	.align		4
.L_129:
        /*0d9c*/ 	.byte	0x03, 0x19
        /*0d9e*/ 	.short	0x0af0


	//----- nvinfo : EIATTR_PARAM_CBANK
	.align		4
        /*0da0*/ 	.byte	0x04, 0x0a
        /*0da2*/ 	.short	(.L_131 - .L_130)
	.align		4
.L_130:
        /*0da4*/ 	.word	index@(.nv.constant0._ZN7cutlass13device_kernelIN5flash11enable_sm90INS1_16FlashAttnFwdSm90INS1_25CollectiveMainloopFwdSm90ILi2EN4cute5tupleIJNS5_1CILi1EEES8_S8_EEENS6_IJNS7_ILi128EEENS7_ILi80EEENS7_ILi256EEEEEELi256ENS_6half_tEfNS_4arch4Sm90ELb0ELb0ELb0ELb1ELb1ELb0ELb0ELb1ELb1ELb1ELb1ELb0EEENS1_21CollectiveEpilogueFwdINS6_IJSA_SC_SB_EEES9_SE_SG_Li256ELb1ELb1ELb1ELb0EEENS1_36VarlenDynamicPersistentTileSchedulerILi128ELi80ELi256ELi128ELb1ELb1ELb1ELb0ELb1ELb1EEEEEEEEEvNT_6ParamsE)
        /*0da8*/ 	.short	0x0210
        /*0daa*/ 	.short	0x0af0


	//----- nvinfo : EIATTR_SW_WAR
	.align		4
.L_131:
        /*0dac*/ 	.byte	0x04, 0x36
        /*0dae*/ 	.short	(.L_133 - .L_132)
.L_132:
        /*0db0*/ 	.word	0x00000008
.L_133:


//--------------------- .nv.info._ZN7cutlass13device_kernelIN5flash11enable_sm90INS1_16FlashAttnFwdSm90INS1_25CollectiveMainloopFwdSm90ILi2EN4cute5tupleIJNS5_1CILi1EEES8_S8_EEENS6_IJNS7_ILi128EEENS7_ILi80EEENS7_ILi256EEEEEELi256ENS_6half_tEfNS_4arch4Sm90ELb0ELb0ELb0ELb1ELb1ELb1ELb0ELb1ELb1ELb1ELb1ELb0EEENS1_21CollectiveEpilogueFwdINS6_IJSA_SC_SB_EEES9_SE_SG_Li256ELb1ELb1ELb1ELb0EEENS1_36VarlenDynamicPersistentTileSchedulerILi128ELi80ELi256ELi128ELb1ELb1ELb1ELb0ELb1ELb1EEEEEEEEEvNT_6ParamsE --------------------------
	.section	.nv.info._ZN7cutlass13device_kernelIN5flash11enable_sm90INS1_16FlashAttnFwdSm90INS1_25CollectiveMainloopFwdSm90ILi2EN4cute5tupleIJNS5_1CILi1EEES8_S8_EEENS6_IJNS7_ILi128EEENS7_ILi80EEENS7_ILi256EEEEEELi256ENS_6half_tEfNS_4arch4Sm90ELb0ELb0ELb0ELb1ELb1ELb1ELb0ELb1ELb1ELb1ELb1ELb0EEENS1_21CollectiveEpilogueFwdINS6_IJSA_SC_SB_EEES9_SE_SG_Li256ELb1ELb1ELb1ELb0EEENS1_36VarlenDynamicPersistentTileSchedulerILi128ELi80ELi256ELi128ELb1ELb1ELb1ELb0ELb1ELb1EEEEEEEEEvNT_6ParamsE,"",@"SHT_CUDA_INFO"
	.sectionflags	@""
	.align	4


	//----- nvinfo : EIATTR_CUDA_API_VERSION
	.align		4
        /*0000*/ 	.byte	0x04, 0x37
        /*0002*/ 	.short	(.L_135 - .L_134)
.L_134:
        /*0004*/ 	.word	0x00000082


	//----- nvinfo : EIATTR_KPARAM_INFO
	.align		4
.L_135:
        /*0008*/ 	.byte	0x04, 0x17
        /*000a*/ 	.short	(.L_137 - .L_136)
.L_136:
        /*000c*/ 	.word	0x00000000
        /*0010*/ 	.short	0x0000
        /*0012*/ 	.short	0x0070
        /*0014*/ 	.byte	0x00, 0xf0, 0x01, 0x2a


	//----- nvinfo : EIATTR_SPARSE_MMA_MASK
	.align		4
.L_137:
        /*0018*/ 	.byte	0x03, 0x50
        /*001a*/ 	.short	0x0000


	//----- nvinfo : EIATTR_MAXREG_COUNT
	.align		4
        /*001c*/ 	.byte	0x03, 0x1b
        /*001e*/ 	.short	0x00a8


	//----- nvinfo : EIATTR_NUM_BARRIERS
	.align		4
        /*0020*/ 	.byte	0x02, 0x4c
        /*0022*/ 	.byte	0x10
	.zero		1


	//----- nvinfo : EIATTR_EXTERNS
	.align		4
        /*0024*/ 	.byte	0x04, 0x0f
        /*0026*/ 	.short	(.L_139 - .L_138)


	//   ....[0]....
	.align		4
.L_138:
        /*0028*/ 	.word	index@(__assertfail)


	//----- nvinfo : EIATTR_ANNOTATIONS
	.align		4
.L_139:
        /*002c*/ 	.byte	0x04, 0x55
        /*002e*/ 	.short	(.L_141 - .L_140)


	//   ....[0]....
.L_140:
        /* <DEDUP_REMOVED lines=142> */


	//----- nvinfo : EIATTR_MERCURY_ISA_VERSION
	.align		4
.L_141:
        /*08f8*/ 	.byte	0x03, 0x5f
        /*08fa*/ 	.short	0x0101


	//----- nvinfo : EIATTR_UNUSED_LOAD_BYTE_OFFSET
	.align		4
        /*08fc*/ 	.byte	0x04, 0x44
        /*08fe*/ 	.short	(.L_143 - .L_142)


	//   ....[0]....
.L_142:
        /*0900*/ 	.word	0x00000a30
        /*0904*/ 	.word	0x0000fff0


	//   ....[1]....
        /*0908*/ 	.word	0x0001def0
        /*090c*/ 	.word	0x0000fff0


	//----- nvinfo : EIATTR_INT_WARP_WIDE_INSTR_OFFSETS
	.align		4
.L_143:
        /*0910*/ 	.byte	0x04, 0x31
        /*0912*/ 	.short	(.L_145 - .L_144)


	//   ....[0]....
.L_144:
        /*0914*/ 	.word	0x00000130


	//   ....[1]....
        /*0918*/ 	.word	0x00000170


	//   ....[2]....
        /*091c*/ 	.word	0x000001e0


	//   ....[3]....
        /*0920*/ 	.word	0x00025830


	//   ....[4]....
        /*0924*/ 	.word	0x000258d0


	//   ....[5]....
        /*0928*/ 	.word	0x000288e0


	//   ....[6]....
        /*092c*/ 	.word	0x00028980


	//----- nvinfo : EIATTR_COOP_GROUP_MASK_REGIDS
	.align		4
.L_145:
        /*0930*/ 	.byte	0x04, 0x29
        /*0932*/ 	.short	(.L_147 - .L_146)


	//   ....[0]....
.L_146:
        /*0934*/ 	.word	0xffffffff


	//   ....[1]....
        /*0938*/ 	.word	0xffffffff


	//   ....[2]....
        /*093c*/ 	.word	0xffffffff


	//   ....[3]....
        /*0940*/ 	.word	0xffffffff


	//   ....[4]....
        /*0944*/ 	.word	0xffffffff


	//   ....[5]....
        /*0948*/ 	.word	0xffffffff


	//   ....[6]....
        /*094c*/ 	.word	0xffffffff


	//   ....[7]....
        /*0950*/ 	.word	0xffffffff


	//   ....[8]....
        /*0954*/ 	.word	0xffffffff


	//   ....[9]....
        /*0958*/ 	.word	0xffffffff


	//   ....[10]....
        /*095c*/ 	.word	0xffffffff


	//   ....[11]....
        /*0960*/ 	.word	0xffffffff


	//   ....[12]....
        /*0964*/ 	.word	0xffffffff


	//   ....[13]....
        /*0968*/ 	.word	0xffffffff


	//   ....[14]....
        /*096c*/ 	.word	0xffffffff


	//   ....[15]....
        /*0970*/ 	.word	0xffffffff


	//   ....[16]....
        /*0974*/ 	.word	0xffffffff


	//   ....[17]....
        /*0978*/ 	.word	0xffffffff


	//   ....[18]....
        /*097c*/ 	.word	0xffffffff


	//   ....[19]....
        /*0980*/ 	.word	0xffffffff


	//   ....[20]....
        /*0984*/ 	.word	0xffffffff


	//   ....[21]....
        /*0988*/ 	.word	0xffffffff


	//   ....[22]....
        /*098c*/ 	.word	0xffffffff


	//   ....[23]....
        /*0990*/ 	.word	0xffffffff


	//   ....[24]....
        /*0994*/ 	.word	0xffffffff


	//   ....[25]....
        /*0998*/ 	.word	0xffffffff


	//   ....[26]....
        /*099c*/ 	.word	0xffffffff


	//   ....[27]....
        /*09a0*/ 	.word	0xffffffff


	//   ....[28]....
        /*09a4*/ 	.word	0xffffffff


	//   ....[29]....
        /*09a8*/ 	.word	0xffffffff


	//   ....[30]....
        /*09ac*/ 	.word	0xffffffff


	//   ....[31]....
        /*09b0*/ 	.word	0xffffffff


	//   ....[32]....
        /*09b4*/ 	.word	0xffffffff


	//   ....[33]....
        /*09b8*/ 	.word	0xffffffff


	//   ....[34]....
        /*09bc*/ 	.word	0xffffffff


	//   ....[35]....
        /*09c0*/ 	.word	0xffffffff


	//   ....[36]....
        /*09c4*/ 	.word	0xffffffff


	//   ....[37]....
        /*09c8*/ 	.word	0xffffffff


	//   ....[38]....
        /*09cc*/ 	.word	0xffffffff


	//   ....[39]....
        /*09d0*/ 	.word	0xffffffff


	//   ....[40]....
        /*09d4*/ 	.word	0xffffffff


	//   ....[41]....
        /*09d8*/ 	.word	0xffffffff


	//   ....[42]....
        /*09dc*/ 	.word	0xffffffff


	//   ....[43]....
        /*09e0*/ 	.word	0xffffffff


	//   ....[44]....
        /*09e4*/ 	.word	0xffffffff


	//   ....[45]....
        /*09e8*/ 	.word	0xffffffff


	//   ....[46]....
        /*09ec*/ 	.word	0xffffffff


	//   ....[47]....
        /*09f0*/ 	.word	0xffffffff


	//   ....[48]....
        /*09f4*/ 	.word	0xffffffff


	//   ....[49]....
        /*09f8*/ 	.word	0xffffffff


	//   ....[50]....
        /*09fc*/ 	.word	0xffffffff


	//   ....[51]....
        /*0a00*/ 	.word	0xffffffff


	//   ....[52]....
        /*0a04*/ 	.word	0xffffffff


	//   ....[53]....
        /*0a08*/ 	.word	0xffffffff


	//   ....[54]....
        /*0a0c*/ 	.word	0xffffffff


	//   ....[55]....
        /*0a10*/ 	.word	0xffffffff


	//   ....[56]....
        /*0a14*/ 	.word	0xffffffff


	//   ....[57]....
        /*0a18*/ 	.word	0xffffffff


	//   ....[58]....
        /*0a1c*/ 	.word	0xffffffff


	//   ....[59]....
        /*0a20*/ 	.word	0xffffffff


	//   ....[60]....
        /*0a24*/ 	.word	0xffffffff


	//   ....[61]....
        /*0a28*/ 	.word	0xffffffff


	//   ....[62]....
        /*0a2c*/ 	.word	0xffffffff


	//   ....[63]....
        /*0a30*/ 	.word	0xffffffff


	//   ....[64]....
        /*0a34*/ 	.word	0xffffffff


	//   ....[65]....
        /*0a38*/ 	.word	0xffffffff


	//   ....[66]....
        /*0a3c*/ 	.word	0xffffffff


	//   ....[67]....
        /*0a40*/ 	.word	0xffffffff


	//   ....[68]....
        /*0a44*/ 	.word	0xffffffff


	//   ....[69]....
        /*0a48*/ 	.word	0xffffffff


	//   ....[70]....
        /*0a4c*/ 	.word	0xffffffff


	//   ....[71]....
        /*0a50*/ 	.word	0xffffffff


	//   ....[72]....
        /*0a54*/ 	.word	0xffffffff


	//   ....[73]....
        /*0a58*/ 	.word	0xffffffff


	//   ....[74]....
        /*0a5c*/ 	.word	0xffffffff


	//   ....[75]....
        /*0a60*/ 	.word	0xffffffff


	//   ....[76]....
        /*0a64*/ 	.word	0xffffffff


	//   ....[77]....
        /*0a68*/ 	.word	0xffffffff


	//   ....[78]....
        /*0a6c*/ 	.word	0xffffffff


	//   ....[79]....
        /*0a70*/ 	.word	0xffffffff


	//   ....[80]....
        /*0a74*/ 	.word	0xffffffff


	//   ....[81]....
        /*0a78*/ 	.word	0xffffffff


	//   ....[82]....
        /*0a7c*/ 	.word	0xffffffff


	//   ....[83]....
        /*0a80*/ 	.word	0xffffffff


	//   ....[84]....
        /*0a84*/ 	.word	0xffffffff


	//   ....[85]....
        /*0a88*/ 	.word	0xffffffff


	//   ....[86]....
        /*0a8c*/ 	.word	0xffffffff


	//   ....[87]....
        /*0a90*/ 	.word	0xffffffff


	//   ....[88]....
        /*0a94*/ 	.word	0xffffffff


	//   ....[89]....
        /*0a98*/ 	.word	0xffffffff


	//   ....[90]....
        /*0a9c*/ 	.word	0xffffffff


	//   ....[91]....
        /*0aa0*/ 	.word	0xffffffff


	//   ....[92]....
        /*0aa4*/ 	.word	0xffffffff


	//   ....[93]....
        /*0aa8*/ 	.word	0xffffffff


	//   ....[94]....
        /*0aac*/ 	.word	0xffffffff


	//   ....[95]....
        /*0ab0*/ 	.word	0xffffffff


	//   ....[96]....
        /*0ab4*/ 	.word	0xffffffff


	//   ....[97]....
        /*0ab8*/ 	.word	0xffffffff


	//   ....[98]....
        /*0abc*/ 	.word	0xffffffff


	//   ....[99]....
        /*0ac0*/ 	.word	0xffffffff


	//   ....[100]....
        /*0ac4*/ 	.word	0xffffffff


	//   ....[101]....
        /*0ac8*/ 	.word	0xffffffff


	//   ....[102]....
        /*0acc*/ 	.word	0xffffffff


	//   ....[103]....
        /*0ad0*/ 	.word	0xffffffff


	//   ....[104]....
        /*0ad4*/ 	.word	0xffffffff


	//   ....[105]....
        /*0ad8*/ 	.word	0xffffffff


	//   ....[106]....
        /*0adc*/ 	.word	0xffffffff


	//   ....[107]....
        /*0ae0*/ 	.word	0xffffffff


	//   ....[108]....
        /*0ae4*/ 	.word	0xffffffff


	//   ....[109]....
        /*0ae8*/ 	.word	0xffffffff


	//   ....[110]....
        /*0aec*/ 	.word	0xffffffff


	//   ....[111]....
        /*0af0*/ 	.word	0xffffffff


	//   ....[112]....
        /*0af4*/ 	.word	0xffffffff


	//   ....[113]....
        /*0af8*/ 	.word	0xffffffff


	//   ....[114]....
        /*0afc*/ 	.word	0xffffffff


	//   ....[115]....
        /*0b00*/ 	.word	0xffffffff


	//   ....[116]....
        /*0b04*/ 	.word	0xffffffff


	//   ....[117]....
        /*0b08*/ 	.word	0xffffffff


	//   ....[118]....
        /*0b0c*/ 	.word	0xffffffff


	//   ....[119]....
        /*0b10*/ 	.word	0xffffffff


	//   ....[120]....
        /*0b14*/ 	.word	0xffffffff


	//   ....[121]....
        /*0b18*/ 	.word	0xffffffff


	//   ....[122]....
        /*0b1c*/ 	.word	0xffffffff


	//   ....[123]....
        /*0b20*/ 	.word	0xffffffff


	//   ....[124]....
        /*0b24*/ 	.word	0xffffffff


	//   ....[125]....
        /*0b28*/ 	.word	0xffffffff


	//   ....[126]....
        /*0b2c*/ 	.word	0xffffffff


	//   ....[127]....
        /*0b30*/ 	.word	0xffffffff


	//   ....[128]....
        /*0b34*/ 	.word	0xffffffff


	//   ....[129]....
        /*0b38*/ 	.word	0xffffffff


	//   ....[130]....
        /*0b3c*/ 	.word	0xffffffff


	//   ....[131]....
        /*0b40*/ 	.word	0xffffffff


	//   ....[132]....
        /*0b44*/ 	.word	0xffffffff


	//   ....[133]....
        /*0b48*/ 	.word	0xffffffff


	//   ....[134]....
        /*0b4c*/ 	.word	0xffffffff


	//   ....[135]....
        /*0b50*/ 	.word	0xffffffff


	//   ....[136]....
        /*0b54*/ 	.word	0xffffffff


	//   ....[137]....
        /*0b58*/ 	.word	0xffffffff


	//   ....[138]....
        /*0b5c*/ 	.word	0xffffffff


	//   ....[139]....
        /*0b60*/ 	.word	0xffffffff


	//   ....[140]....
        /*0b64*/ 	.word	0xffffffff


	//   ....[141]....
        /*0b68*/ 	.word	0xffffffff


	//   ....[142]....
        /*0b6c*/ 	.word	0xffffffff


	//   ....[143]....
        /*0b70*/ 	.word	0xffffffff


	//   ....[144]....
        /*0b74*/ 	.word	0xffffffff


	//   ....[145]....
        /*0b78*/ 	.word	0xffffffff


	//   ....[146]....
        /*0b7c*/ 	.word	0xffffffff


	//   ....[147]....
        /*0b80*/ 	.word	0xffffffff


	//   ....[148]....
        /*0b84*/ 	.word	0xffffffff


	//   ....[149]....
        /*0b88*/ 	.word	0xffffffff


	//   ....[150]....
        /*0b8c*/ 	.word	0xffffffff


	//   ....[151]....
        /*0b90*/ 	.word	0xffffffff


	//   ....[152]....
        /*0b94*/ 	.word	0xffffffff


	//   ....[153]....
        /*0b98*/ 	.word	0xffffffff


	//   ....[154]....
        /*0b9c*/ 	.word	0xffffffff


	//   ....[155]....
        /*0ba0*/ 	.word	0xffffffff


	//   ....[156]....
        /*0ba4*/ 	.word	0xffffffff


	//   ....[157]....
        /*0ba8*/ 	.word	0xffffffff


	//   ....[158]....
        /*0bac*/ 	.word	0xffffffff


	//   ....[159]....
        /*0bb0*/ 	.word	0xffffffff


	//   ....[160]....
        /*0bb4*/ 	.word	0xffffffff


	//   ....[161]....
        /*0bb8*/ 	.word	0xffffffff


	//   ....[162]....
        /*0bbc*/ 	.word	0xffffffff


	//   ....[163]....
        /*0bc0*/ 	.word	0xffffffff


	//   ....[164]....
        /*0bc4*/ 	.word	0xffffffff


	//   ....[165]....
        /*0bc8*/ 	.word	0xffffffff


	//   ....[166]....
        /*0bcc*/ 	.word	0xffffffff


	//   ....[167]....
        /*0bd0*/ 	.word	0xffffffff


	//   ....[168]....
        /*0bd4*/ 	.word	0xffffffff


	//   ....[169]....
        /*0bd8*/ 	.word	0x0500000f


	//   ....[170]....
        /*0bdc*/ 	.word	0x0500000f


	//   ....[171]....
        /*0be0*/ 	.word	0x0500000f


	//   ....[172]....
        /*0be4*/ 	.word	0x0500000f


	//   ....[173]....
        /*0be8*/ 	.word	0x0500000f


	//   ....[174]....
        /*0bec*/ 	.word	0x0500000f


	//   ....[175]....
        /*0bf0*/ 	.word	0x0500000f


	//   ....[176]....
        /*0bf4*/ 	.word	0x0500000f


	//   ....[177]....
        /*0bf8*/ 	.word	0x0500000f


	//   ....[178]....
        /*0bfc*/ 	.word	0x0500000f


	//   ....[179]....
        /*0c00*/ 	.word	0x0500000f


	//   ....[180]....
        /*0c04*/ 	.word	0x0500000f


	//   ....[181]....
        /*0c08*/ 	.word	0x0500000f


	//   ....[182]....
        /*0c0c*/ 	.word	0x0500000f


	//   ....[183]....
        /*0c10*/ 	.word	0x0500000f


	//   ....[184]....
        /*0c14*/ 	.word	0x0500000f


	//   ....[185]....
        /*0c18*/ 	.word	0x0500000f


	//   ....[186]....
        /*0c1c*/ 	.word	0x0500000f


	//   ....[187]....
        /*0c20*/ 	.word	0x0500000f


	//   ....[188]....
        /*0c24*/ 	.word	0x0500000f


	//   ....[189]....
        /*0c28*/ 	.word	0x0500000f


	//   ....[190]....
        /*0c2c*/ 	.word	0x0500000f


	//   ....[191]....
        /*0c30*/ 	.word	0x0500000f


	//   ....[192]....
        /*0c34*/ 	.word	0x0500000f


	//   ....[193]....
        /*0c38*/ 	.word	0x0500000f


	//   ....[194]....
        /*0c3c*/ 	.word	0x0500000f


	//   ....[195]....
        /*0c40*/ 	.word	0x0500000f


	//   ....[196]....
        /*0c44*/ 	.word	0x0500000f


	//   ....[197]....
        /*0c48*/ 	.word	0x0500000f


	//   ....[198]....
        /*0c4c*/ 	.word	0x0500000f


	//   ....[199]....
        /*0c50*/ 	.word	0x0500000f


	//   ....[200]....
        /*0c54*/ 	.word	0x0500000f


	//   ....[201]....
        /*0c58*/ 	.word	0x0500000f


	//   ....[202]....
        /*0c5c*/ 	.word	0x0500000f


	//   ....[203]....
        /*0c60*/ 	.word	0x0500000f


	//   ....[204]....
        /*0c64*/ 	.word	0x0500000f


	//   ....[205]....
        /*0c68*/ 	.word	0x0500000f


	//   ....[206]....
        /*0c6c*/ 	.word	0x0500000f


	//   ....[207]....
        /*0c70*/ 	.word	0x0500000f


	//   ....[208]....
        /*0c74*/ 	.word	0x0500000f


	//   ....[209]....
        /*0c78*/ 	.word	0x0500000f


	//   ....[210]....
        /*0c7c*/ 	.word	0x0500000f


	//   ....[211]....
        /*0c80*/ 	.word	0x0500000f


	//   ....[212]....
        /*0c84*/ 	.word	0x0500000f


	//   ....[213]....
        /*0c88*/ 	.word	0x0500000f


	//   ....[214]....
        /*0c8c*/ 	.word	0x0500000f


	//   ....[215]....
        /*0c90*/ 	.word	0x0500000f


	//   ....[216]....
        /*0c94*/ 	.word	0x0500000f


	//   ....[217]....
        /*0c98*/ 	.word	0x0500000f


	//   ....[218]....
        /*0c9c*/ 	.word	0x0500000f


	//   ....[219]....
        /*0ca0*/ 	.word	0x0500000f


	//   ....[220]....
        /*0ca4*/ 	.word	0x0500000f


	//   ....[221]....
        /*0ca8*/ 	.word	0x0500000f


	//   ....[222]....
        /*0cac*/ 	.word	0x0500000f


	//   ....[223]....
        /*0cb0*/ 	.word	0x0500000f


	//   ....[224]....
        /*0cb4*/ 	.word	0x0500000f


	//   ....[225]....
        /*0cb8*/ 	.word	0x0500000f


	//   ....[226]....
        /*0cbc*/ 	.word	0x0500000f


	//   ....[227]....
        /*0cc0*/ 	.word	0x0500000f


	//   ....[228]....
        /*0cc4*/ 	.word	0x0500000f


	//   ....[229]....
        /*0cc8*/ 	.word	0x0500000f


	//   ....[230]....
        /*0ccc*/ 	.word	0x0500000f


	//   ....[231]....
        /*0cd0*/ 	.word	0x0500000f


	//   ....[232]....
        /*0cd4*/ 	.word	0x0500000f


	//   ....[233]....
        /*0cd8*/ 	.word	0x0500000f


	//   ....[234]....
        /*0cdc*/ 	.word	0x0500000f


	//   ....[235]....
        /*0ce0*/ 	.word	0x0500000f


	//   ....[236]....
        /*0ce4*/ 	.word	0x0500000f


	//   ....[237]....
        /*0ce8*/ 	.word	0x0500000f


	//   ....[238]....
        /*0cec*/ 	.word	0x0500000f


	//   ....[239]....
        /*0cf0*/ 	.word	0x0500000f


	//   ....[240]....
        /*0cf4*/ 	.word	0x0500000f


	//   ....[241]....
        /*0cf8*/ 	.word	0x0500000f


	//   ....[242]....
        /*0cfc*/ 	.word	0x0500000f


	//   ....[243]....
        /*0d00*/ 	.word	0x0500000f


	//   ....[244]....
        /*0d04*/ 	.word	0x0500000f


	//   ....[245]....
        /*0d08*/ 	.word	0x0500000f


	//   ....[246]....
        /*0d0c*/ 	.word	0x0500000f


	//   ....[247]....
        /*0d10*/ 	.word	0x0500000f


	//   ....[248]....
        /*0d14*/ 	.word	0x0500000f


	//   ....[249]....
        /*0d18*/ 	.word	0x0500000f


	//   ....[250]....
        /*0d1c*/ 	.word	0x0500000f


	//   ....[251]....
        /*0d20*/ 	.word	0x0500000f


	//   ....[252]....
        /*0d24*/ 	.word	0x0500000f


	//   ....[253]....
        /*0d28*/ 	.word	0x0500000f


	//   ....[254]....
        /*0d2c*/ 	.word	0x0500000f


	//   ....[255]....
        /*0d30*/ 	.word	0x0500000f


	//   ....[0]....
        /*0d34*/ 	.word	0x0500000f


	//   ....[1]....
        /*0d38*/ 	.word	0x0500000f


	//   ....[2]....
        /*0d3c*/ 	.word	0x0500000f


	//   ....[3]....
        /*0d40*/ 	.word	0x0500000f


	//   ....[4]....
        /*0d44*/ 	.word	0x0500000f


	//   ....[5]....
        /*0d48*/ 	.word	0x0500000f


	//   ....[6]....
        /*0d4c*/ 	.word	0x0500000f


	//   ....[7]....
        /*0d50*/ 	.word	0x0500000f


	//   ....[8]....
        /*0d54*/ 	.word	0x0500000f


	//   ....[9]....
        /*0d58*/ 	.word	0x0500000f


	//   ....[10]....
        /*0d5c*/ 	.word	0x0500000f


	//   ....[11]....
        /*0d60*/ 	.word	0x0500000f


	//   ....[12]....
        /*0d64*/ 	.word	0x0500000f


	//   ....[13]....
        /*0d68*/ 	.word	0x0500000f


	//   ....[14]....
        /*0d6c*/ 	.word	0x0500000f


	//   ....[15]....
        /*0d70*/ 	.word	0x0500000f


	//----- nvinfo : EIATTR_COOP_GROUP_INSTR_OFFSETS
	.align		4
.L_147:
        /*0d74*/ 	.byte	0x04, 0x28
        /*0d76*/ 	.short	(.L_149 - .L_148)


	//   ....[0]....
.L_148:
        /*0d78*/ 	.word	0x00000060


	//   ....[1]....
        /*0d7c*/ 	.word	0x00000140


	//   ....[2]....
        /*0d80*/ 	.word	0x00000190


	//   ....[3]....
        /*0d84*/ 	.word	0x000003c0


	//   ....[4]....
        /*0d88*/ 	.word	0x00000520


	//   ....[5]....
        /*0d8c*/ 	.word	0x00000640


	//   ....[6]....
        /*0d90*/ 	.word	0x000007a0


	//   ....[7]....
        /*0d94*/ 	.word	0x00004240


	//   ....[8]....
        /*0d98*/ 	.word	0x00004250


	//   ....[9]....
        /*0d9c*/ 	.word	0x00005060


	//   ....[10]....
        /*0da0*/ 	.word	0x00005070


	//   ....[11]....
        /*0da4*/ 	.word	0x00005f00


	//   ....[12]....
        /*0da8*/ 	.word	0x00005f10


	//   ....[13]....
        /*0dac*/ 	.word	0x00007a30


	//   ....[14]....
        /*0db0*/ 	.word	0x00007a40


	//   ....[15]....
        /*0db4*/ 	.word	0x00008a90


	//   ....[16]....
        /*0db8*/ 	.word	0x00008aa0


	//   ....[17]....
        /*0dbc*/ 	.word	0x00009a50


	//   ....[18]....
        /*0dc0*/ 	.word	0x00009a60


	//   ....[19]....
        /*0dc4*/ 	.word	0x0000ac10


	//   ....[20]....
        /*0dc8*/ 	.word	0x0000ac20


	//   ....[21]....
        /*0dcc*/ 	.word	0x0000ade0


	//   ....[22]....
        /*0dd0*/ 	.word	0x0000adf0


	//   ....[23]....
        /*0dd4*/ 	.word	0x0000afc0


	//   ....[24]....
        /*0dd8*/ 	.word	0x0000afd0


	//   ....[25]....
        /*0ddc*/ 	.word	0x0000b410


	//   ....[26]....
        /*0de0*/ 	.word	0x0000b420


	//   ....[27]....
        /*0de4*/ 	.word	0x0000b5b0


	//   ....[28]....
        /*0de8*/ 	.word	0x0000b5d0


	//   ....[29]....
        /*0dec*/ 	.word	0x0000b760


	//   ....[30]....
        /*0df0*/ 	.word	0x0000b780


	//   ....[31]....
        /*0df4*/ 	.word	0x0000c1b0


	//   ....[32]....
        /*0df8*/ 	.word	0x0000c730


	//   ....[33]....
        /*0dfc*/ 	.word	0x0000c740


	//   ....[34]....
        /*0e00*/ 	.word	0x0000c750


	//   ....[35]....
        /*0e04*/ 	.word	0x0000c760


	//   ....[36]....
        /*0e08*/ 	.word	0x0000fa50


	//   ....[37]....
        /*0e0c*/ 	.word	0x0000fa60


	//   ....[38]....
        /*0e10*/ 	.word	0x0000fa70


	//   ....[39]....
        /*0e14*/ 	.word	0x0000fa80


	//   ....[40]....
        /*0e18*/ 	.word	0x000167c0


	//   ....[41]....
        /*0e1c*/ 	.word	0x000167e0


	//   ....[42]....
        /*0e20*/ 	.word	0x00016a30


	//   ....[43]....
        /*0e24*/ 	.word	0x00016a50


	//   ....[44]....
        /*0e28*/ 	.word	0x0001bca0


	//   ....[45]....
        /*0e2c*/ 	.word	0x0001bcd0


	//   ....[46]....
        /*0e30*/ 	.word	0x0001bfc0


	//   ....[47]....
        /*0e34*/ 	.word	0x0001c030


	//   ....[48]....
        /*0e38*/ 	.word	0x0001d1b0


	//   ....[49]....
        /*0e3c*/ 	.word	0x0001d420


	//   ....[50]....
        /*0e40*/ 	.word	0x0001d430


	//   ....[51]....
        /*0e44*/ 	.word	0x0001d460


	//   ....[52]....
        /*0e48*/ 	.word	0x0001efd0


	//   ....[53]....
        /*0e4c*/ 	.word	0x0001eff0


	//   ....[54]....
        /*0e50*/ 	.word	0x0001f000


	//   ....[55]....
        /*0e54*/ 	.word	0x0001f010


	//   ....[56]....
        /*0e58*/ 	.word	0x0001fa20


	//   ....[57]....
        /*0e5c*/ 	.word	0x0001fa30


	//   ....[58]....
        /*0e60*/ 	.word	0x0001fb90


	//   ....[59]....
        /*0e64*/ 	.word	0x0001fbb0


	//   ....[60]....
        /*0e68*/ 	.word	0x0001fd00


	//   ....[61]....
        /*0e6c*/ 	.word	0x0001fd20


	//   ....[62]....
        /*0e70*/ 	.word	0x0001fe80


	//   ....[63]....
        /*0e74*/ 	.word	0x0001fea0


	//   ....[64]....
        /*0e78*/ 	.word	0x000206a0


	//   ....[65]....
        /*0e7c*/ 	.word	0x000206d0


	//   ....[66]....
        /*0e80*/ 	.word	0x00020f20


	//   ....[67]....
        /*0e84*/ 	.word	0x00020f30


	//   ....[68]....
        /*0e88*/ 	.word	0x00022070


	//   ....[69]....
        /*0e8c*/ 	.word	0x00022090


	//   ....[70]....
        /*0e90*/ 	.word	0x000221e0


	//   ....[71]....
        /*0e94*/ 	.word	0x00022200


	//   ....[72]....
        /*0e98*/ 	.word	0x00022350


	//   ....[73]....
        /*0e9c*/ 	.word	0x00022370


	//   ....[74]....
        /*0ea0*/ 	.word	0x000224d0


	//   ....[75]....
        /*0ea4*/ 	.word	0x000224f0


	//   ....[76]....
        /*0ea8*/ 	.word	0x000226d0


	//   ....[77]....
        /*0eac*/ 	.word	0x000228d0


	//   ....[78]....
        /*0eb0*/ 	.word	0x00022900


	//   ....[79]....
        /*0eb4*/ 	.word	0x00022930


	//   ....[80]....
        /*0eb8*/ 	.word	0x00022960


	//   ....[81]....
        /*0ebc*/ 	.word	0x00022990


	//   ....[82]....
        /*0ec0*/ 	.word	0x000229c0


	//   ....[83]....
        /*0ec4*/ 	.word	0x00022b60


	//   ....[84]....
        /*0ec8*/ 	.word	0x00022b90


	//   ....[85]....
        /*0ecc*/ 	.word	0x00022bc0


	//   ....[86]....
        /*0ed0*/ 	.word	0x00022bf0


	//   ....[87]....
        /*0ed4*/ 	.word	0x00022c20


	//   ....[88]....
        /*0ed8*/ 	.word	0x00022c50


	//   ....[89]....
        /*0edc*/ 	.word	0x00022ce0


	//   ....[90]....
        /*0ee0*/ 	.word	0x00022d10


	//   ....[91]....
        /*0ee4*/ 	.word	0x00022d20


	//   ....[92]....
        /*0ee8*/ 	.word	0x00022db0


	//   ....[93]....
        /*0eec*/ 	.word	0x00023da0


	//   ....[94]....
        /*0ef0*/ 	.word	0x00026400


	//   ....[95]....
        /*0ef4*/ 	.word	0x00026440


	//   ....[96]....
        /*0ef8*/ 	.word	0x00026480


	//   ....[97]....
        /*0efc*/ 	.word	0x00026540


	//   ....[98]....
        /*0f00*/ 	.word	0x00026570


	//   ....[99]....
        /*0f04*/ 	.word	0x000265d0


	//   ....[100]....
        /*0f08*/ 	.word	0x00026610


	//   ....[101]....
        /*0f0c*/ 	.word	0x00026670


	//   ....[102]....
        /*0f10*/ 	.word	0x00026690


	//   ....[103]....
        /*0f14*/ 	.word	0x000266c0


	//   ....[104]....
        /*0f18*/ 	.word	0x00026ef0


	//   ....[105]....
        /*0f1c*/ 	.word	0x00026f30


	//   ....[106]....
        /*0f20*/ 	.word	0x00026f50


	//   ....[107]....
        /*0f24*/ 	.word	0x00026ff0


	//   ....[108]....
        /*0f28*/ 	.word	0x00027000


	//   ....[109]....
        /*0f2c*/ 	.word	0x000270b0


	//   ....[110]....
        /*0f30*/ 	.word	0x000270c0


	//   ....[111]....
        /*0f34*/ 	.word	0x00027170


	//   ....[112]....
        /*0f38*/ 	.word	0x00027180


	//   ....[113]....
        /*0f3c*/ 	.word	0x00027230


	//   ....[114]....
        /*0f40*/ 	.word	0x00027240


	//   ....[115]....
        /*0f44*/ 	.word	0x000272f0


	//   ....[116]....
        /*0f48*/ 	.word	0x00027300


	//   ....[117]....
        /*0f4c*/ 	.word	0x000273b0


	//   ....[118]....
        /*0f50*/ 	.word	0x000273c0


	//   ....[119]....
        /*0f54*/ 	.word	0x00027400


	//   ....[120]....
        /*0f58*/ 	.word	0x00027c20


	//   ....[121]....
        /*0f5c*/ 	.word	0x00027c60


	//   ....[122]....
        /*0f60*/ 	.word	0x00027c90


	//   ....[123]....
        /*0f64*/ 	.word	0x00027d50


	//   ....[124]....
        /*0f68*/ 	.word	0x00027d80


	//   ....[125]....
        /*0f6c*/ 	.word	0x00027dd0


	//   ....[126]....
        /*0f70*/ 	.word	0x00027e00


	//   ....[127]....
        /*0f74*/ 	.word	0x00027e50


	//   ....[128]....
        /*0f78*/ 	.word	0x00027e80


	//   ....[129]....
        /*0f7c*/ 	.word	0x00027ef0


	//   ....[130]....
        /*0f80*/ 	.word	0x000281f0


	//   ....[131]....
        /*0f84*/ 	.word	0x00028220


	//   ....[132]....
        /*0f88*/ 	.word	0x000282e0


	//   ....[133]....
        /*0f8c*/ 	.word	0x000282f0


	//   ....[134]....
        /*0f90*/ 	.word	0x000283a0


	//   ....[135]....
        /*0f94*/ 	.word	0x000283b0


	//   ....[136]....
        /*0f98*/ 	.word	0x00028460


	//   ....[137]....
        /*0f9c*/ 	.word	0x00028470


	//   ....[138]....
        /*0fa0*/ 	.word	0x00028480


	//   ....[139]....
        /*0fa4*/ 	.word	0x00028530


	//   ....[140]....
        /*0fa8*/ 	.word	0x00028ae0


	//   ....[141]....
        /*0fac*/ 	.word	0x00028b20


	//   ....[142]....
        /*0fb0*/ 	.word	0x00028bb0


	//   ....[143]....
        /*0fb4*/ 	.word	0x00028be0


	//   ....[144]....
        /*0fb8*/ 	.word	0x00028c70


	//   ....[145]....
        /*0fbc*/ 	.word	0x00028ca0


	//   ....[146]....
        /*0fc0*/ 	.word	0x00028d30


	//   ....[147]....
        /*0fc4*/ 	.word	0x00028d60


	//   ....[148]....
        /*0fc8*/ 	.word	0x00028d70


	//   ....[149]....
        /*0fcc*/ 	.word	0x00028e00


	//   ....[150]....
        /*0fd0*/ 	.word	0x00029290


	//   ....[151]....
        /*0fd4*/ 	.word	0x000292c0


	//   ....[152]....
        /*0fd8*/ 	.word	0x00029330


	//   ....[153]....
        /*0fdc*/ 	.word	0x00029360


	//   ....[154]....
        /*0fe0*/ 	.word	0x00029390


	//   ....[155]....
        /*0fe4*/ 	.word	0x000293c0


	//   ....[156]....
        /*0fe8*/ 	.word	0x000293f0


	//   ....[157]....
        /*0fec*/ 	.word	0x00029420


	//   ....[158]....
        /*0ff0*/ 	.word	0x000295d0


	//   ....[159]....
        /*0ff4*/ 	.word	0x00029600


	//   ....[160]....
        /*0ff8*/ 	.word	0x00029630


	//   ....[161]....
        /*0ffc*/ 	.word	0x00029660


	//   ....[162]....
        /*1000*/ 	.word	0x00029690


	//   ....[163]....
        /*1004*/ 	.word	0x000296c0


	//   ....[164]....
        /*1008*/ 	.word	0x00029780


	//   ....[165]....
        /*100c*/ 	.word	0x000297a0


	//   ....[166]....
        /*1010*/ 	.word	0x000297b0


	//   ....[167]....
        /*1014*/ 	.word	0x00029810


	//   ....[168]....
        /*1018*/ 	.word	0x00029e30


	//   ....[169]....
        /*101c*/ 	.word	0x0002a150


	//   ....[170]....
        /*1020*/ 	.word	0x0002a1e0


	//   ....[171]....
        /*1024*/ 	.word	0x0002a280


	//   ....[172]....
        /*1028*/ 	.word	0x0002a310


	//   ....[173]....
        /*102c*/ 	.word	0x0002a3b0


	//   ....[174]....
        /*1030*/ 	.word	0x0002a440


	//   ....[175]....
        /*1034*/ 	.word	0x0002a530


	//   ....[176]....
        /*1038*/ 	.word	0x0002a5c0


	//   ....[177]....
        /*103c*/ 	.word	0x0002a660


	//   ....[178]....
        /*1040*/ 	.word	0x0002a6f0


	//   ....[179]....
        /*1044*/ 	.word	0x0002a790


	//   ....[180]....
        /*1048*/ 	.word	0x0002a820


	//   ....[181]....
        /*104c*/ 	.word	0x0002a910


	//   ....[182]....
        /*1050*/ 	.word	0x0002a9a0


	//   ....[183]....
        /*1054*/ 	.word	0x0002aa40


	//   ....[184]....
        /*1058*/ 	.word	0x0002aad0


	//   ....[185]....
        /*105c*/ 	.word	0x0002ab70


	//   ....[186]....
        /*1060*/ 	.word	0x0002ac00


	//   ....[187]....
        /*1064*/ 	.word	0x0002acf0


	//   ....[188]....
        /*1068*/ 	.word	0x0002ad80


	//   ....[189]....
        /*106c*/ 	.word	0x0002add0


	//   ....[190]....
        /*1070*/ 	.word	0x0002ae20


	//   ....[191]....
        /*1074*/ 	.word	0x0002af10


	//   ....[192]....
        /*1078*/ 	.word	0x0002afa0


	//   ....[193]....
        /*107c*/ 	.word	0x0002aff0


	//   ....[194]....
        /*1080*/ 	.word	0x0002b040


	//   ....[195]....
        /*1084*/ 	.word	0x0002b2a0


	//   ....[196]....
        /*1088*/ 	.word	0x0002b580


	//   ....[197]....
        /*108c*/ 	.word	0x0002b670


	//   ....[198]....
        /*1090*/ 	.word	0x0002b730


	//   ....[199]....
        /*1094*/ 	.word	0x0002b8a0


	//   ....[200]....
        /*1098*/ 	.word	0x0002b8f0


	//   ....[201]....
        /*109c*/ 	.word	0x0002ba00


	//   ....[202]....
        /*10a0*/ 	.word	0x0002ba60


	//   ....[203]....
        /*10a4*/ 	.word	0x0002bb70


	//   ....[204]....
        /*10a8*/ 	.word	0x0002bbd0


	//   ....[205]....
        /*10ac*/ 	.word	0x0002bcd0


	//   ....[206]....
        /*10b0*/ 	.word	0x0002bd20


	//   ....[207]....
        /*10b4*/ 	.word	0x0002bdd0


	//   ....[208]....
        /*10b8*/ 	.word	0x0002be30


	//   ....[209]....
        /*10bc*/ 	.word	0x0002bf60


	//   ....[210]....
        /*10c0*/ 	.word	0x0002bfb0


	//   ....[211]....
        /*10c4*/ 	.word	0x0002c0f0


	//   ....[212]....
        /*10c8*/ 	.word	0x0002c140


	//   ....[213]....
        /*10cc*/ 	.word	0x0002c280


	//   ....[214]....
        /*10d0*/ 	.word	0x0002c2d0


	//   ....[215]....
        /*10d4*/ 	.word	0x0002c410


	//   ....[216]....
        /*10d8*/ 	.word	0x0002c460


	//   ....[217]....
        /*10dc*/ 	.word	0x0002c5a0


	//   ....[218]....
        /*10e0*/ 	.word	0x0002c5f0


	//   ....[219]....
        /*10e4*/ 	.word	0x0002c730


	//   ....[220]....
        /*10e8*/ 	.word	0x0002c780


	//   ....[221]....
        /*10ec*/ 	.word	0x0002c8a0


	//   ....[222]....
        /*10f0*/ 	.word	0x0002c8f0


	//   ....[223]....
        /*10f4*/ 	.word	0x0002ca20


	//   ....[224]....
        /*10f8*/ 	.word	0x0002caf0


	//   ....[225]....
        /*10fc*/ 	.word	0x0002cc60


	//   ....[226]....
        /*1100*/ 	.word	0x0002ccb0


	//   ....[227]....
        /*1104*/ 	.word	0x0002cdb0


	//   ....[228]....
        /*1108*/ 	.word	0x0002ce00


	//   ....[229]....
        /*110c*/ 	.word	0x0002cf00


	//   ....[230]....
        /*1110*/ 	.word	0x0002cf50


	//   ....[231]....
        /*1114*/ 	.word	0x0002d080


	//   ....[232]....
        /*1118*/ 	.word	0x0002d0d0


	//   ....[233]....
        /*111c*/ 	.word	0x0002d1c0


	//   ....[234]....
        /*1120*/ 	.word	0x0002d260


	//   ....[235]....
        /*1124*/ 	.word	0x0002d3a0


	//   ....[236]....
        /*1128*/ 	.word	0x0002d3f0


	//   ....[237]....
        /*112c*/ 	.word	0x0002d530


	//   ....[238]....
        /*1130*/ 	.word	0x0002d580


	//   ....[239]....
        /*1134*/ 	.word	0x0002d6c0


	//   ....[240]....
        /*1138*/ 	.word	0x0002d710


	//   ....[241]....
        /*113c*/ 	.word	0x0002d850


	//   ....[242]....
        /*1140*/ 	.word	0x0002d8a0


	//   ....[243]....
        /*1144*/ 	.word	0x0002d990


	//   ....[244]....
        /*1148*/ 	.word	0x0002da50


	//   ....[245]....
        /*114c*/ 	.word	0x0002dbe0


	//   ....[246]....
        /*1150*/ 	.word	0x0002dc30


	//   ....[247]....
        /*1154*/ 	.word	0x0002dd60


	//   ....[248]....
        /*1158*/ 	.word	0x0002ddb0


	//   ....[249]....
        /*115c*/ 	.word	0x0002dee0


	//   ....[250]....
        /*1160*/ 	.word	0x0002df30


	//   ....[251]....
        /*1164*/ 	.word	0x0002e060


	//   ....[252]....
        /*1168*/ 	.word	0x0002e0b0


	//   ....[253]....
        /*116c*/ 	.word	0x0002e140


	//   ....[254]....
        /*1170*/ 	.word	0x0002e1e0


	//   ....[255]....
        /*1174*/ 	.word	0x0002e370


	//   ....[0]....
        /*1178*/ 	.word	0x0002e3e0


	//   ....[1]....
        /*117c*/ 	.word	0x0002e450


	//   ....[2]....
        /*1180*/ 	.word	0x0002e4c0


	//   ....[3]....
        /*1184*/ 	.word	0x0002e530


	//   ....[4]....
        /*1188*/ 	.word	0x0002e5b0


	//   ....[5]....
        /*118c*/ 	.word	0x0002e630


	//   ....[6]....
        /*1190*/ 	.word	0x0002e6c0


	//   ....[7]....
        /*1194*/ 	.word	0x0002e730


	//   ....[8]....
        /*1198*/ 	.word	0x0002e7a0


	//   ....[9]....
        /*119c*/ 	.word	0x0002e810


	//   ....[10]....
        /*11a0*/ 	.word	0x0002e890


	//   ....[11]....
        /*11a4*/ 	.word	0x0002e900


	//   ....[12]....
        /*11a8*/ 	.word	0x0002e9a0


	//   ....[13]....
        /*11ac*/ 	.word	0x0002e9f0


	//   ....[14]....
        /*11b0*/ 	.word	0x0002ea80


	//   ....[15]....
        /*11b4*/ 	.word	0x0002ebb0


	//----- nvinfo : EIATTR_REG_RECONFIG
	.align		4
.L_149:
        /*11b8*/ 	.byte	0x01, 0x54
	.zero		2


	//----- nvinfo : EIATTR_SYSCALL_OFFSETS
	.align		4
        /*11bc*/ 	.byte	0x04, 0x46
        /*11be*/ 	.short	(.L_151 - .L_150)


	//   ....[0]....
.L_150:
        /*11c0*/ 	.word	0x00002630


	//   ....[1]....
        /*11c4*/ 	.word	0x00002780


	//   ....[2]....
        /*11c8*/ 	.word	0x0000c320


	//   ....[3]....
        /*11cc*/ 	.word	0x0000c6b0


	//   ....[4]....
        /*11d0*/ 	.word	0x00025a30


	//   ....[5]....
        /*11d4*/ 	.word	0x00025b80


	//   ....[6]....
        /*11d8*/ 	.word	0x00025c70


	//   ....[7]....
        /*11dc*/ 	.word	0x00026b50


	//----- nvinfo : EIATTR_MBARRIER_INSTR_OFFSETS
	.align		4
.L_151:
        /*11e0*/ 	.byte	0x04, 0x39
        /*11e2*/ 	.short	(.L_153 - .L_152)


	//   ....[0]....
.L_152:
        /*11e4*/ 	.word	0x00000270
        /*11e8*/ 	.word	0x000000ff
        /*11ec*/ 	.word	0x00038800
        /*11f0*/ 	.short	0x0100
        /*11f2*/ 	.byte	0x08
	.zero		1


	//   ....[1]....
        /*11f4*/ 	.word	0x00000280
        /*11f8*/ 	.word	0x000000ff
        /*11fc*/ 	.word	0x00038820
        /*1200*/ 	.short	0x0100
        /*1202*/ 	.byte	0x08
	.zero		1


	//   ....[2]....
        /*1204*/ 	.word	0x00000370
        /*1208*/ 	.word	0x000000ff
        /*120c*/ 	.word	0x00038830
        /*1210*/ 	.short	0x0100
        /*1212*/ 	.byte	0x08
	.zero		1


	//   ....[3]....
        /*1214*/ 	.word	0x00000380
        /*1218*/ 	.word	0x000000ff
        /*121c*/ 	.word	0x00038840
        /*1220*/ 	.short	0x0100
        /*1222*/ 	.byte	0x08
	.zero		1


	//   ....[4]....
        /*1224*/ 	.word	0x00000390
        /*1228*/ 	.word	0x000000ff
        /*122c*/ 	.word	0x00038838
        /*1230*/ 	.short	0x0100
        /*1232*/ 	.byte	0x08
	.zero		1


	//   ....[5]....
        /*1234*/ 	.word	0x000003a0
        /*1238*/ 	.word	0x000000ff
        /*123c*/ 	.word	0x00038848
        /*1240*/ 	.short	0x0100
        /*1242*/ 	.byte	0x08
	.zero		1


	//   ....[6]....
        /*1244*/ 	.word	0x000004d0
        /*1248*/ 	.word	0x000000ff
        /*124c*/ 	.word	0x00038850
        /*1250*/ 	.short	0x0100
        /*1252*/ 	.byte	0x08
	.zero		1


	//   ....[7]....
        /*1254*/ 	.word	0x000004e0
        /*1258*/ 	.word	0x000000ff
        /*125c*/ 	.word	0x00038860
        /*1260*/ 	.short	0x0100
        /*1262*/ 	.byte	0x08
	.zero		1


	//   ....[8]....
        /*1264*/ 	.word	0x000004f0
        /*1268*/ 	.word	0x000000ff
        /*126c*/ 	.word	0x00038858
        /*1270*/ 	.short	0x0100
        /*1272*/ 	.byte	0x08
	.zero		1


	//   ....[9]....
        /*1274*/ 	.word	0x00000500
        /*1278*/ 	.word	0x000000ff
        /*127c*/ 	.word	0x00038868
        /*1280*/ 	.short	0x0100
        /*1282*/ 	.byte	0x08
	.zero		1


	//   ....[10]....
        /*1284*/ 	.word	0x000005f0
        /*1288*/ 	.word	0x000000ff
        /*128c*/ 	.word	0x00038870
        /*1290*/ 	.short	0x0100
        /*1292*/ 	.byte	0x06
	.zero		1


	//   ....[11]....
        /*1294*/ 	.word	0x00000600
        /*1298*/ 	.word	0x000000ff
        /*129c*/ 	.word	0x00038880
        /*12a0*/ 	.short	0x0100
        /*12a2*/ 	.byte	0x06
	.zero		1


	//   ....[12]....
        /*12a4*/ 	.word	0x00000610
        /*12a8*/ 	.word	0x000000ff
        /*12ac*/ 	.word	0x00038878
        /*12b0*/ 	.short	0x0100
        /*12b2*/ 	.byte	0x06
	.zero		1


	//   ....[13]....
        /*12b4*/ 	.word	0x00000620
        /*12b8*/ 	.word	0x000000ff
        /*12bc*/ 	.word	0x00038888
        /*12c0*/ 	.short	0x0100
        /*12c2*/ 	.byte	0x06
	.zero		1


	//   ....[14]....
        /*12c4*/ 	.word	0x00000750
        /*12c8*/ 	.word	0x000000ff
        /*12cc*/ 	.word	0x00038890
        /*12d0*/ 	.short	0x0100
        /*12d2*/ 	.byte	0x08
	.zero		1


	//   ....[15]....
        /*12d4*/ 	.word	0x00000760
        /*12d8*/ 	.word	0x000000ff
        /*12dc*/ 	.word	0x000388a0
        /*12e0*/ 	.short	0x0100
        /*12e2*/ 	.byte	0x08
	.zero		1


	//   ....[16]....
        /*12e4*/ 	.word	0x00000770
        /*12e8*/ 	.word	0x000000ff
        /*12ec*/ 	.word	0x00038898
        /*12f0*/ 	.short	0x0100
        /*12f2*/ 	.byte	0x08
	.zero		1


	//   ....[17]....
        /*12f4*/ 	.word	0x00000780
        /*12f8*/ 	.word	0x000000ff
        /*12fc*/ 	.word	0x000388a8
        /*1300*/ 	.short	0x0100
        /*1302*/ 	.byte	0x08
	.zero		1


	//   ....[18]....
        /*1304*/ 	.word	0x000008b0
        /*1308*/ 	.word	0x000000ff
        /*130c*/ 	.word	0x000388b0
        /*1310*/ 	.short	0x0100
        /*1312*/ 	.byte	0x08
	.zero		1


	//   ....[19]....
        /*1314*/ 	.word	0x000008c0
        /*1318*/ 	.word	0x000000ff
        /*131c*/ 	.word	0x000388c0
        /*1320*/ 	.short	0x0100
        /*1322*/ 	.byte	0x08
	.zero		1


	//   ....[20]....
        /*1324*/ 	.word	0x000008d0
        /*1328*/ 	.word	0x000000ff
        /*132c*/ 	.word	0x000388b8
        /*1330*/ 	.short	0x0100
        /*1332*/ 	.byte	0x08
	.zero		1


	//   ....[21]....
        /*1334*/ 	.word	0x000008e0
        /*1338*/ 	.word	0x000000ff
        /*133c*/ 	.word	0x000388c8
        /*1340*/ 	.short	0x0100
        /*1342*/ 	.byte	0x08
	.zero		1


	//   ....[22]....
        /*1344*/ 	.word	0x000041f0
        /*1348*/ 	.word	0x00000057
        /*134c*/ 	.word	0x00038890
        /*1350*/ 	.short	0x010a
        /*1352*/ 	.byte	0x3f
	.zero		1


	//   ....[23]....
        /*1354*/ 	.word	0x000079c0
        /*1358*/ 	.word	0x00000057
        /*135c*/ 	.word	0x00038890
        /*1360*/ 	.short	0x010a
        /*1362*/ 	.byte	0x3f
	.zero		1


	//   ....[24]....
        /*1364*/ 	.word	0x0000aa70
        /*1368*/ 	.word	0x00000057
        /*136c*/ 	.word	0x00038890
        /*1370*/ 	.short	0x010a
        /*1372*/ 	.byte	0x3f
	.zero		1


	//   ....[25]....
        /*1374*/ 	.word	0x0000b250
        /*1378*/ 	.word	0x0000000b
        /*137c*/ 	.word	0x00000000
        /*1380*/ 	.short	0x0101
        /*1382*/ 	.byte	0x3f
	.zero		1


	//   ....[26]....
        /*1384*/ 	.word	0x0000b290
        /*1388*/ 	.word	0x00000057
        /*138c*/ 	.word	0x000388b0
        /*1390*/ 	.short	0x010a
        /*1392*/ 	.byte	0x3f
	.zero		1


	//   ....[27]....
        /*1394*/ 	.word	0x0000b9c0
        /*1398*/ 	.word	0x00000057
        /*139c*/ 	.word	0x00000000
        /*13a0*/ 	.short	0x0101
        /*13a2*/ 	.byte	0x3f
	.zero		1


	//   ....[28]....
        /*13a4*/ 	.word	0x0000c3b0
        /*13a8*/ 	.word	0x00000017
        /*13ac*/ 	.word	0x00038800
        /*13b0*/ 	.short	0x010a
        /*13b2*/ 	.byte	0x3f
	.zero		1


	//   ....[29]....
        /*13b4*/ 	.word	0x0000c400
        /*13b8*/ 	.word	0x00000017
        /*13bc*/ 	.word	0x00038800
        /*13c0*/ 	.short	0x010a
        /*13c2*/ 	.byte	0x3f
	.zero		1


	//   ....[30]....
        /*13c4*/ 	.word	0x0000ceb0
        /*13c8*/ 	.word	0x00000017
        /*13cc*/ 	.word	0x00038800
        /*13d0*/ 	.short	0x010a
        /*13d2*/ 	.byte	0x3f
	.zero		1


	//   ....[31]....
        /*13d4*/ 	.word	0x00010070
        /*13d8*/ 	.word	0x00000017
        /*13dc*/ 	.word	0x00038800
        /*13e0*/ 	.short	0x010a
        /*13e2*/ 	.byte	0x3f
	.zero		1


	//   ....[32]....
        /*13e4*/ 	.word	0x00013250
        /*13e8*/ 	.word	0x00000000
        /*13ec*/ 	.word	0x00038830
        /*13f0*/ 	.short	0x010a
        /*13f2*/ 	.byte	0x3f
	.zero		1


	//   ....[33]....
        /*13f4*/ 	.word	0x000132a0
        /*13f8*/ 	.word	0x00000000
        /*13fc*/ 	.word	0x00038830
        /*1400*/ 	.short	0x010a
        /*1402*/ 	.byte	0x3f
	.zero		1


	//   ....[34]....
        /*1404*/ 	.word	0x00016fc0
        /*1408*/ 	.word	0x00000000
        /*140c*/ 	.word	0x00000000
        /*1410*/ 	.short	0x0101
        /*1412*/ 	.byte	0x3f
	.zero		1


	//   ....[35]....
        /*1414*/ 	.word	0x00018060
        /*1418*/ 	.word	0x00000009
        /*141c*/ 	.word	0x00038830
        /*1420*/ 	.short	0x010a
        /*1422*/ 	.byte	0x3f
	.zero		1


	//   ....[36]....
        /*1424*/ 	.word	0x000180f0
        /*1428*/ 	.word	0x00000009
        /*142c*/ 	.word	0x00038830
        /*1430*/ 	.short	0x010a
        /*1432*/ 	.byte	0x3f
	.zero		1


	//   ....[37]....
        /*1434*/ 	.word	0x0001b7e0
        /*1438*/ 	.word	0x00000006
        /*143c*/ 	.word	0x00038850
        /*1440*/ 	.short	0x010a
        /*1442*/ 	.byte	0x3f
	.zero		1


	//   ....[38]....
        /*1444*/ 	.word	0x0001b830
        /*1448*/ 	.word	0x00000006
        /*144c*/ 	.word	0x00038850
        /*1450*/ 	.short	0x010a
        /*1452*/ 	.byte	0x3f
	.zero		1


	//   ....[39]....
        /*1454*/ 	.word	0x0001c350
        /*1458*/ 	.word	0x00000009
        /*145c*/ 	.word	0x00000000
        /*1460*/ 	.short	0x0101
        /*1462*/ 	.byte	0x3f
	.zero		1


	//   ....[40]....
        /*1464*/ 	.word	0x0001c720
        /*1468*/ 	.word	0x00000006
        /*146c*/ 	.word	0x00000000
        /*1470*/ 	.short	0x0101
        /*1472*/ 	.byte	0x3f
	.zero		1


	//   ....[41]....
        /*1474*/ 	.word	0x0001d0f0
        /*1478*/ 	.word	0x00000002
        /*147c*/ 	.word	0x00038850
        /*1480*/ 	.short	0x010a
        /*1482*/ 	.byte	0x3f
	.zero		1


	//   ....[42]....
        /*1484*/ 	.word	0x0001d140
        /*1488*/ 	.word	0x00000002
        /*148c*/ 	.word	0x00038850
        /*1490*/ 	.short	0x010a
        /*1492*/ 	.byte	0x3f
	.zero		1


	//   ....[43]....
        /*1494*/ 	.word	0x0001dde0
        /*1498*/ 	.word	0x00000002
        /*149c*/ 	.word	0x00000000
        /*14a0*/ 	.short	0x0101
        /*14a2*/ 	.byte	0x3f
	.zero		1


	//   ....[44]....
        /*14a4*/ 	.word	0x0001fa10
        /*14a8*/ 	.word	0x00000014
        /*14ac*/ 	.word	0x00000000
        /*14b0*/ 	.short	0x0101
        /*14b2*/ 	.byte	0x3f
	.zero		1


	//   ....[45]....
        /*14b4*/ 	.word	0x000206c0
        /*14b8*/ 	.word	0x00000038
        /*14bc*/ 	.word	0x00000000
        /*14c0*/ 	.short	0x0101
        /*14c2*/ 	.byte	0x3f
	.zero		1


	//   ....[46]....
        /*14c4*/ 	.word	0x00023e80
        /*14c8*/ 	.word	0x00000010
        /*14cc*/ 	.word	0x00038820
        /*14d0*/ 	.short	0x010a
        /*14d2*/ 	.byte	0x3f
	.zero		1


	//   ....[47]....
        /*14d4*/ 	.word	0x00023f10
        /*14d8*/ 	.word	0x0000000c
        /*14dc*/ 	.word	0x000388a0
        /*14e0*/ 	.short	0x010a
        /*14e2*/ 	.byte	0x3f
	.zero		1


	//   ....[48]....
        /*14e4*/ 	.word	0x00024460
        /*14e8*/ 	.word	0x0000000c
        /*14ec*/ 	.word	0x000388c0
        /*14f0*/ 	.short	0x010a
        /*14f2*/ 	.byte	0x3f
	.zero		1


	//   ....[49]....
        /*14f4*/ 	.word	0x00024a70
        /*14f8*/ 	.word	0x0000000b
        /*14fc*/ 	.word	0x000388a0
        /*1500*/ 	.short	0x010a
        /*1502*/ 	.byte	0x3f
	.zero		1


	//   ....[50]....
        /*1504*/ 	.word	0x00024fb0
        /*1508*/ 	.word	0x0000000b
        /*150c*/ 	.word	0x000388c0
        /*1510*/ 	.short	0x010a
        /*1512*/ 	.byte	0x3f
	.zero		1


	//   ....[51]....
        /*1514*/ 	.word	0x00026230
        /*1518*/ 	.word	0x00000005
        /*151c*/ 	.word	0x00038840
        /*1520*/ 	.short	0x010a
        /*1522*/ 	.byte	0x3f
	.zero		1


	//   ....[52]....
        /*1524*/ 	.word	0x00026840
        /*1528*/ 	.word	0x00000005
        /*152c*/ 	.word	0x00038830
        /*1530*/ 	.short	0x0107
        /*1532*/ 	.byte	0x3f
	.zero		1


	//   ....[53]....
        /*1534*/ 	.word	0x00026920
        /*1538*/ 	.word	0x00000005
        /*153c*/ 	.word	0x00038830
        /*1540*/ 	.short	0x0101
        /*1542*/ 	.byte	0x3f
	.zero		1


	//   ....[54]....
        /*1544*/ 	.word	0x00027550
        /*1548*/ 	.word	0x00000010
        /*154c*/ 	.word	0x00038800
        /*1550*/ 	.short	0x0107
        /*1552*/ 	.byte	0x3f
	.zero		1


	//   ....[55]....
        /*1554*/ 	.word	0x00027670
        /*1558*/ 	.word	0x00000010
        /*155c*/ 	.word	0x00038800
        /*1560*/ 	.short	0x0101
        /*1562*/ 	.byte	0x3f
	.zero		1


	//   ....[56]....
        /*1564*/ 	.word	0x00027690
        /*1568*/ 	.word	0x00000010
        /*156c*/ 	.word	0x00038820
        /*1570*/ 	.short	0x010a
        /*1572*/ 	.byte	0x3f
	.zero		1


	//   ....[57]....
        /*1574*/ 	.word	0x00027a90
        /*1578*/ 	.word	0x00000006
        /*157c*/ 	.word	0x00038840
        /*1580*/ 	.short	0x010a
        /*1582*/ 	.byte	0x3f
	.zero		1


	//   ....[58]....
        /*1584*/ 	.word	0x00028010
        /*1588*/ 	.word	0x00000006
        /*158c*/ 	.word	0x00038830
        /*1590*/ 	.short	0x0107
        /*1592*/ 	.byte	0x3f
	.zero		1


	//   ....[59]....
        /*1594*/ 	.word	0x000280d0
        /*1598*/ 	.word	0x00000006
        /*159c*/ 	.word	0x00038830
        /*15a0*/ 	.short	0x0101
        /*15a2*/ 	.byte	0x3f
	.zero		1


	//   ....[60]....
        /*15a4*/ 	.word	0x00028130
        /*15a8*/ 	.word	0x00000006
        /*15ac*/ 	.word	0x00038860
        /*15b0*/ 	.short	0x010a
        /*15b2*/ 	.byte	0x3f
	.zero		1


	//   ....[61]....
        /*15b4*/ 	.word	0x00028660
        /*15b8*/ 	.word	0x00000006
        /*15bc*/ 	.word	0x00038850
        /*15c0*/ 	.short	0x0107
        /*15c2*/ 	.byte	0x3f
	.zero		1


	//   ....[62]....
        /*15c4*/ 	.word	0x00028800
        /*15c8*/ 	.word	0x00000006
        /*15cc*/ 	.word	0x00038850
        /*15d0*/ 	.short	0x0101
        /*15d2*/ 	.byte	0x3f
	.zero		1


	//   ....[63]....
        /*15d4*/ 	.word	0x00028a30
        /*15d8*/ 	.word	0x00000004
        /*15dc*/ 	.word	0x00038860
        /*15e0*/ 	.short	0x010a
        /*15e2*/ 	.byte	0x3f
	.zero		1


	//   ....[64]....
        /*15e4*/ 	.word	0x00028f90
        /*15e8*/ 	.word	0x00000004
        /*15ec*/ 	.word	0x00038850
        /*15f0*/ 	.short	0x0107
        /*15f2*/ 	.byte	0x3f
	.zero		1


	//   ....[65]....
        /*15f4*/ 	.word	0x00029050
        /*15f8*/ 	.word	0x00000004
        /*15fc*/ 	.word	0x00038850
        /*1600*/ 	.short	0x0101
        /*1602*/ 	.byte	0x3f
	.zero		1


	//   ....[66]....
        /*1604*/ 	.word	0x00029db0
        /*1608*/ 	.word	0x00000005
        /*160c*/ 	.word	0x00038820
        /*1610*/ 	.short	0x010a
        /*1612*/ 	.byte	0x3f
	.zero		1


	//   ....[67]....
        /*1614*/ 	.word	0x00029f20
        /*1618*/ 	.word	0x00000003
        /*161c*/ 	.word	0x00038840
        /*1620*/ 	.short	0x010a
        /*1622*/ 	.byte	0x3f
	.zero		1


	//   ....[68]....
        /*1624*/ 	.word	0x00029fc0
        /*1628*/ 	.word	0x00000017
        /*162c*/ 	.word	0x00038840
        /*1630*/ 	.short	0x010a
        /*1632*/ 	.byte	0x3f
	.zero		1


	//   ....[69]....
        /*1634*/ 	.word	0x0002a000
        /*1638*/ 	.word	0x00000003
        /*163c*/ 	.word	0x00038860
        /*1640*/ 	.short	0x010a
        /*1642*/ 	.byte	0x3f
	.zero		1


	//   ....[70]....
        /*1644*/ 	.word	0x0002a040
        /*1648*/ 	.word	0x00000017
        /*164c*/ 	.word	0x00038860
        /*1650*/ 	.short	0x010a
        /*1652*/ 	.byte	0x3f
	.zero		1


	//   ....[71]....
        /*1654*/ 	.word	0x0002a0a0
        /*1658*/ 	.word	0x00000057
        /*165c*/ 	.word	0x00038890
        /*1660*/ 	.short	0x010a
        /*1662*/ 	.byte	0x3f
	.zero		1


	//   ....[72]....
        /*1664*/ 	.word	0x0002a480
        /*1668*/ 	.word	0x00000057
        /*166c*/ 	.word	0x00038890
        /*1670*/ 	.short	0x010a
        /*1672*/ 	.byte	0x3f
	.zero		1


	//   ....[73]....
        /*1674*/ 	.word	0x0002a860
        /*1678*/ 	.word	0x00000057
        /*167c*/ 	.word	0x00038890
        /*1680*/ 	.short	0x010a
        /*1682*/ 	.byte	0x3f
	.zero		1


	//   ....[74]....
        /*1684*/ 	.word	0x0002ac40
        /*1688*/ 	.word	0x00000057
        /*168c*/ 	.word	0x000388b0
        /*1690*/ 	.short	0x010a
        /*1692*/ 	.byte	0x3f
	.zero		1


	//   ....[75]....
        /*1694*/ 	.word	0x0002ae60
        /*1698*/ 	.word	0x00000017
        /*169c*/ 	.word	0x00038800
        /*16a0*/ 	.short	0x010a
        /*16a2*/ 	.byte	0x3f
	.zero		1


	//   ....[76]....
        /*16a4*/ 	.word	0x0002b080
        /*16a8*/ 	.word	0x00000017
        /*16ac*/ 	.word	0x00038800
        /*16b0*/ 	.short	0x010a
        /*16b2*/ 	.byte	0x3f
	.zero		1


	//   ....[77]....
        /*16b4*/ 	.word	0x0002b0d0
        /*16b8*/ 	.word	0x00000000
        /*16bc*/ 	.word	0x00038830
        /*16c0*/ 	.short	0x010a
        /*16c2*/ 	.byte	0x3f
	.zero		1


	//   ....[78]....
        /*16c4*/ 	.word	0x0002b120
        /*16c8*/ 	.word	0x00000009
        /*16cc*/ 	.word	0x00038830
        /*16d0*/ 	.short	0x010a
        /*16d2*/ 	.byte	0x3f
	.zero		1


	//   ....[79]....
        /*16d4*/ 	.word	0x0002b170
        /*16d8*/ 	.word	0x00000006
        /*16dc*/ 	.word	0x00038850
        /*16e0*/ 	.short	0x010a
        /*16e2*/ 	.byte	0x3f
	.zero		1


	//   ....[80]....
        /*16e4*/ 	.word	0x0002b1c0
        /*16e8*/ 	.word	0x00000002
        /*16ec*/ 	.word	0x00038850
        /*16f0*/ 	.short	0x010a
        /*16f2*/ 	.byte	0x3f
	.zero		1


	//   ....[81]....
        /*16f4*/ 	.word	0x0002b360
        /*16f8*/ 	.word	0x00000010
        /*16fc*/ 	.word	0x00038820
        /*1700*/ 	.short	0x010a
        /*1702*/ 	.byte	0x3f
	.zero		1


	//   ....[82]....
        /*1704*/ 	.word	0x0002b3b0
        /*1708*/ 	.word	0x0000000c
        /*170c*/ 	.word	0x000388a0
        /*1710*/ 	.short	0x010a
        /*1712*/ 	.byte	0x3f
	.zero		1


	//   ....[83]....
        /*1714*/ 	.word	0x0002b400
        /*1718*/ 	.word	0x0000000c
        /*171c*/ 	.word	0x000388c0
        /*1720*/ 	.short	0x010a
        /*1722*/ 	.byte	0x3f
	.zero		1


	//   ....[84]....
        /*1724*/ 	.word	0x0002b450
        /*1728*/ 	.word	0x0000000b
        /*172c*/ 	.word	0x000388a0
        /*1730*/ 	.short	0x010a
        /*1732*/ 	.byte	0x3f
	.zero		1


	//   ....[85]....
        /*1734*/ 	.word	0x0002b4a0
        /*1738*/ 	.word	0x0000000b
        /*173c*/ 	.word	0x000388c0
        /*1740*/ 	.short	0x010a
        /*1742*/ 	.byte	0x3f
	.zero		1


	//   ....[86]....
        /*1744*/ 	.word	0x0002b5c0
        /*1748*/ 	.word	0x00000005
        /*174c*/ 	.word	0x00038840
        /*1750*/ 	.short	0x010a
        /*1752*/ 	.byte	0x3f
	.zero		1


	//   ....[87]....
        /*1754*/ 	.word	0x0002c920
        /*1758*/ 	.word	0x00000010
        /*175c*/ 	.word	0x00038820
        /*1760*/ 	.short	0x010a
        /*1762*/ 	.byte	0x3f
	.zero		1


	//   ....[88]....
        /*1764*/ 	.word	0x0002c970
        /*1768*/ 	.word	0x00000006
        /*176c*/ 	.word	0x00038840
        /*1770*/ 	.short	0x010a
        /*1772*/ 	.byte	0x3f
	.zero		1


	//   ....[89]....
        /*1774*/ 	.word	0x0002d110
        /*1778*/ 	.word	0x00000006
        /*177c*/ 	.word	0x00038860
        /*1780*/ 	.short	0x010a
        /*1782*/ 	.byte	0x3f
	.zero		1


	//   ....[90]....
        /*1784*/ 	.word	0x0002d8e0
        /*1788*/ 	.word	0x00000004
        /*178c*/ 	.word	0x00038860
        /*1790*/ 	.short	0x010a
        /*1792*/ 	.byte	0x3f
	.zero		1


	//   ....[91]....
        /*1794*/ 	.word	0x0002ead0
        /*1798*/ 	.word	0x00000005
        /*179c*/ 	.word	0x00038820
        /*17a0*/ 	.short	0x010a
        /*17a2*/ 	.byte	0x3f
	.zero		1


	//   ....[92]....
        /*17a4*/ 	.word	0x0002ec70
        /*17a8*/ 	.word	0x00000003
        /*17ac*/ 	.word	0x00038840
        /*17b0*/ 	.short	0x010a
        /*17b2*/ 	.byte	0x3f
	.zero		1


	//   ....[93]....
        /*17b4*/ 	.word	0x0002ecc0
        /*17b8*/ 	.word	0x00000017
        /*17bc*/ 	.word	0x00038840
        /*17c0*/ 	.short	0x010a
        /*17c2*/ 	.byte	0x3f
	.zero		1


	//   ....[94]....
        /*17c4*/ 	.word	0x0002ed10
        /*17c8*/ 	.word	0x00000003
        /*17cc*/ 	.word	0x00038860
        /*17d0*/ 	.short	0x010a
        /*17d2*/ 	.byte	0x3f
	.zero		1


	//----- nvinfo : EIATTR_NUM_MBARRIERS
	.align		4
.L_153:
        /*17d4*/ 	.byte	0x03, 0x38
        /*17d6*/ 	.short	0x0016


	//----- nvinfo : EIATTR_EXIT_INSTR_OFFSETS
	.align		4
        /*17d8*/ 	.byte	0x04, 0x1c
        /*17da*/ 	.short	(.L_155 - .L_154)


	//   ....[0]....
.L_154:
        /*17dc*/ 	.word	0x0002a090


	//----- nvinfo : EIATTR_MAX_THREADS
	.align		4
.L_155:
        /*17e0*/ 	.byte	0x04, 0x05
        /*17e2*/ 	.short	(.L_157 - .L_156)
.L_156:
        /*17e4*/ 	.word	0x00000180
        /*17e8*/ 	.word	0x00000001
        /*17ec*/ 	.word	0x00000001


	//----- nvinfo : EIATTR_CRS_STACK_SIZE
	.align		4
.L_157:
        /*17f0*/ 	.byte	0x04, 0x1e
        /*17f2*/ 	.short	(.L_159 - .L_158)
.L_158:
        /*17f4*/ 	.word	0x00000000


	//----- nvinfo : EIATTR_CBANK_PARAM_SIZE
	.align		4
.L_159:
        /*17f8*/ 	.byte	0x03, 0x19
        /*17fa*/ 	.short	0x0af0


	//----- nvinfo : EIATTR_PARAM_CBANK
	.align		4
        /*17fc*/ 	.byte	0x04, 0x0a
        /*17fe*/ 	.short	(.L_161 - .L_160)
	.align		4
.L_160:
        /*1800*/ 	.word	index@(.nv.constant0._ZN7cutlass13device_kernelIN5flash11enable_sm90INS1_16FlashAttnFwdSm90INS1_25CollectiveMainloopFwdSm90ILi2EN4cute5tupleIJNS5_1CILi1EEES8_S8_EEENS6_IJNS7_ILi128EEENS7_ILi80EEENS7_ILi256EEEEEELi256ENS_6half_tEfNS_4arch4Sm90ELb0ELb0ELb0ELb1ELb1ELb1ELb0ELb1ELb1ELb1ELb1ELb0EEENS1_21CollectiveEpilogueFwdINS6_IJSA_SC_SB_EEES9_SE_SG_Li256ELb1ELb1ELb1ELb0EEENS1_36VarlenDynamicPersistentTileSchedulerILi128ELi80ELi256ELi128ELb1ELb1ELb1ELb0ELb1ELb1EEEEEEEEEvNT_6ParamsE)
        /*1804*/ 	.short	0x0210
        /*1806*/ 	.short	0x0af0


	//----- nvinfo : EIATTR_SW_WAR
	.align		4
.L_161:
        /*1808*/ 	.byte	0x04, 0x36
        /*180a*/ 	.short	(.L_163 - .L_162)
.L_162:
        /*180c*/ 	.word	0x00000008
.L_163:


//--------------------- .nv.info._ZN7cutlass13device_kernelIN5flash11enable_sm90INS1_16FlashAttnFwdSm90INS1_25CollectiveMainloopFwdSm90ILi2EN4cute5tupleIJNS5_1CILi1EEES8_S8_EEENS6_IJNS7_ILi128EEENS7_ILi64EEENS7_ILi256EEEEEELi256ENS_6half_tEfNS_4arch4Sm90ELb0ELb1ELb0ELb0ELb1ELb0ELb0ELb1ELb1ELb1ELb1ELb0EEENS1_21CollectiveEpilogueFwdINS6_IJSA_SC_SB_EEES9_SE_SG_Li256ELb0ELb1ELb1ELb0EEENS1_19SingleTileSchedulerILb0ELb1ELb1ELi128EEEEEEEEEvNT_6ParamsE --------------------------
	.section	.nv.info._ZN7cutlass13device_kernelIN5flash11enable_sm90INS1_16FlashAttnFwdSm90INS1_25CollectiveMainloopFwdSm90ILi2EN4cute5tupleIJNS5_1CILi1EEES8_S8_EEENS6_IJNS7_ILi128EEENS7_ILi64EEENS7_ILi256EEEEEELi256ENS_6half_tEfNS_4arch4Sm90ELb0ELb1ELb0ELb0ELb1ELb0ELb0ELb1ELb1ELb1ELb1ELb0EEENS1_21CollectiveEpilogueFwdINS6_IJSA_SC_SB_EEES9_SE_SG_Li256ELb0ELb1ELb1ELb0EEENS1_19SingleTileSchedulerILb0ELb1ELb1ELi128EEEEEEEEEvNT_6ParamsE,"",@"SHT_CUDA_INFO"
	.sectionflags	@""
	.align	4


	//----- nvinfo : EIATTR_CUDA_API_VERSION
	.align		4
        /*0000*/ 	.byte	0x04, 0x37
        /*0002*/ 	.short	(.L_165 - .L_164)
.L_164:
        /*0004*/ 	.word	0x00000082


	//----- nvinfo : EIATTR_KPARAM_INFO
	.align		4
.L_165:
        /*0008*/ 	.byte	0x04, 0x17
        /*000a*/ 	.short	(.L_167 - .L_166)
.L_166:
        /*000c*/ 	.word	0x00000000
        /*0010*/ 	.short	0x0000
        /*0012*/ 	.short	0x0070
        /*0014*/ 	.byte	0x00, 0xf0, 0x01, 0x28


	//----- nvinfo : EIATTR_SPARSE_MMA_MASK
	.align		4
.L_167:
        /*0018*/ 	.byte	0x03, 0x50
        /*001a*/ 	.short	0x0000


	//----- nvinfo : EIATTR_MAXREG_COUNT
	.align		4
        /*001c*/ 	.byte	0x03, 0x1b
        /*001e*/ 	.short	0x00a8


	//----- nvinfo : EIATTR_NUM_BARRIERS
	.align		4
        /*0020*/ 	.byte	0x02, 0x4c
        /*0022*/ 	.byte	0x09
	.zero		1


	//----- nvinfo : EIATTR_EXTERNS
	.align		4
        /*0024*/ 	.byte	0x04, 0x0f
        /*0026*/ 	.short	(.L_169 - .L_168)


	//   ....[0]....
	.align		4
.L_168:
        /*0028*/ 	.word	index@(__assertfail)


	//----- nvinfo : EIATTR_ANNOTATIONS
	.align		4
.L_169:
        /*002c*/ 	.byte	0x04, 0x55
        /*002e*/ 	.short	(.L_171 - .L_170)


	//   ....[0]....
.L_170:
        /*0030*/ 	.word	0x00000001
        /*0034*/ 	.byte	0xb0, 0x08, 0x00, 0x00, 0x01, 0x00, 0x00, 0x00, 0xe0, 0x09, 0x00, 0x00, 0x01, 0x00, 0x00, 0x00
        /*0044*/ 	.byte	0x90, 0x19, 0x00, 0x00, 0x01, 0x00, 0x00, 0x00, 0x30, 0xcd, 0x00, 0x00, 0x01, 0x00, 0x00, 0x00
        /*0054*/ 	.byte	0x40, 0xef, 0x00, 0x00, 0x01, 0x00, 0x00, 0x00, 0xd0, 0x02, 0x01, 0x00, 0x01, 0x00, 0x00, 0x00
        /*0064*/ 	.byte	0x70, 0x04, 0x01, 0x00, 0x01, 0x00, 0x00, 0x00, 0x00, 0x19, 0x01, 0x00, 0x01, 0x00, 0x00, 0x00
        /*0074*/ 	.byte	0xa0, 0x2e, 0x01, 0x00


	//----- nvinfo : EIATTR_MERCURY_ISA_VERSION
	.align		4
.L_171:
        /*0078*/ 	.byte	0x03, 0x5f
        /*007a*/ 	.short	0x0101


	//----- nvinfo : EIATTR_INT_WARP_WIDE_INSTR_OFFSETS
	.align		4
        /*007c*/ 	.byte	0x04, 0x31
        /*007e*/ 	.short	(.L_173 - .L_172)


	//   ....[0]....
.L_172:
        /*0080*/ 	.word	0x000000c0


	//   ....[1]....
        /*0084*/ 	.word	0x000000d0


	//   ....[2]....
        /*0088*/ 	.word	0x00000170


	//----- nvinfo : EIATTR_COOP_GROUP_MASK_REGIDS
	.align		4
.L_173:
        /*008c*/ 	.byte	0x04, 0x29
        /*008e*/ 	.short	(.L_175 - .L_174)


	//   ....[0]....
.L_174:
        /*0090*/ 	.word	0xffffffff


	//   ....[1]....
        /*0094*/ 	.word	0xffffffff


	//   ....[2]....
        /*0098*/ 	.word	0xffffffff


	//   ....[3]....
        /*009c*/ 	.word	0xffffffff


	//   ....[4]....
        /*00a0*/ 	.word	0xffffffff


	//   ....[5]....
        /*00a4*/ 	.word	0xffffffff


	//   ....[6]....
        /*00a8*/ 	.word	0xffffffff


	//   ....[7]....
        /*00ac*/ 	.word	0xffffffff


	//   ....[8]....
        /*00b0*/ 	.word	0xffffffff


	//   ....[9]....
        /*00b4*/ 	.word	0xffffffff


	//   ....[10]....
        /*00b8*/ 	.word	0xffffffff


	//   ....[11]....
        /*00bc*/ 	.word	0xffffffff


	//   ....[12]....
        /*00c0*/ 	.word	0xffffffff


	//   ....[13]....
        /*00c4*/ 	.word	0xffffffff


	//   ....[14]....
        /*00c8*/ 	.word	0xffffffff


	//   ....[15]....
        /*00cc*/ 	.word	0xffffffff


	//   ....[16]....
        /*00d0*/ 	.word	0xffffffff


	//   ....[17]....
        /*00d4*/ 	.word	0xffffffff


	//   ....[18]....
        /*00d8*/ 	.word	0xffffffff


	//   ....[19]....
        /*00dc*/ 	.word	0xffffffff


	//   ....[20]....
        /*00e0*/ 	.word	0xffffffff


	//   ....[21]....
        /*00e4*/ 	.word	0xffffffff


	//   ....[22]....
        /*00e8*/ 	.word	0xffffffff


	//   ....[23]....
        /*00ec*/ 	.word	0xffffffff


	//   ....[24]....
        /*00f0*/ 	.word	0xffffffff


	//   ....[25]....
        /*00f4*/ 	.word	0xffffffff


	//   ....[26]....
        /*00f8*/ 	.word	0xffffffff


	//   ....[27]....
        /*00fc*/ 	.word	0xffffffff


	//   ....[28]....
        /*0100*/ 	.word	0xffffffff


	//   ....[29]....
        /*0104*/ 	.word	0xffffffff


	//   ....[30]....
        /*0108*/ 	.word	0xffffffff


	//   ....[31]....
        /*010c*/ 	.word	0xffffffff


	//   ....[32]....
        /*0110*/ 	.word	0xffffffff


	//   ....[33]....
        /*0114*/ 	.word	0xffffffff


	//   ....[34]....
        /*0118*/ 	.word	0xffffffff


	//   ....[35]....
        /*011c*/ 	.word	0xffffffff


	//   ....[36]....
        /*0120*/ 	.word	0xffffffff


	//   ....[37]....
        /*0124*/ 	.word	0xffffffff


	//   ....[38]....
        /*0128*/ 	.word	0xffffffff


	//   ....[39]....
        /*012c*/ 	.word	0xffffffff


	//   ....[40]....
        /*0130*/ 	.word	0xffffffff


	//   ....[41]....
        /*0134*/ 	.word	0xffffffff


	//   ....[42]....
        /*0138*/ 	.word	0xffffffff


	//   ....[43]....
        /*013c*/ 	.word	0xffffffff


	//   ....[44]....
        /*0140*/ 	.word	0xffffffff


	//   ....[45]....
        /*0144*/ 	.word	0xffffffff


	//   ....[46]....
        /*0148*/ 	.word	0xffffffff


	//   ....[47]....
        /*014c*/ 	.word	0xffffffff


	//   ....[48]....
        /*0150*/ 	.word	0xffffffff


	//   ....[49]....
        /*0154*/ 	.word	0xffffffff


	//   ....[50]....
        /*0158*/ 	.word	0xffffffff


	//   ....[51]....
        /*015c*/ 	.word	0xffffffff


	//   ....[52]....
        /*0160*/ 	.word	0xffffffff


	//   ....[53]....
        /*0164*/ 	.word	0xffffffff


	//   ....[54]....
        /*0168*/ 	.word	0xffffffff


	//   ....[55]....
        /*016c*/ 	.word	0xffffffff


	//   ....[56]....
        /*0170*/ 	.word	0xffffffff


	//   ....[57]....
        /*0174*/ 	.word	0xffffffff


	//   ....[58]....
        /*0178*/ 	.word	0xffffffff


	//   ....[59]....
        /*017c*/ 	.word	0xffffffff


	//   ....[60]....
        /*0180*/ 	.word	0xffffffff


	//   ....[61]....
        /*0184*/ 	.word	0xffffffff


	//   ....[62]....
        /*0188*/ 	.word	0xffffffff


	//   ....[63]....
        /*018c*/ 	.word	0xffffffff


	//   ....[64]....
        /*0190*/ 	.word	0xffffffff


	//   ....[65]....
        /*0194*/ 	.word	0xffffffff


	//   ....[66]....
        /*0198*/ 	.word	0xffffffff


	//   ....[67]....
        /*019c*/ 	.word	0xffffffff


	//   ....[68]....
        /*01a0*/ 	.word	0xffffffff


	//   ....[69]....
        /*01a4*/ 	.word	0xffffffff


	//   ....[70]....
        /*01a8*/ 	.word	0xffffffff


	//   ....[71]....
        /*01ac*/ 	.word	0xffffffff


	//   ....[72]....
        /*01b0*/ 	.word	0xffffffff


	//   ....[73]....
        /*01b4*/ 	.word	0xffffffff


	//   ....[74]....
        /*01b8*/ 	.word	0xffffffff


	//   ....[75]....
        /*01bc*/ 	.word	0xffffffff


	//   ....[76]....
        /*01c0*/ 	.word	0xffffffff


	//   ....[77]....
        /*01c4*/ 	.word	0xffffffff


	//   ....[78]....
        /*01c8*/ 	.word	0xffffffff


	//   ....[79]....
        /*01cc*/ 	.word	0xffffffff


	//   ....[80]....
        /*01d0*/ 	.word	0xffffffff


	//   ....[81]....
        /*01d4*/ 	.word	0xffffffff


	//   ....[82]....
        /*01d8*/ 	.word	0xffffffff


	//   ....[83]....
        /*01dc*/ 	.word	0xffffffff


	//   ....[84]....
        /*01e0*/ 	.word	0xffffffff


	//   ....[85]....
        /*01e4*/ 	.word	0xffffffff


	//   ....[86]....
        /*01e8*/ 	.word	0xffffffff


	//   ....[87]....
        /*01ec*/ 	.word	0xffffffff


	//   ....[88]....
        /*01f0*/ 	.word	0xffffffff


	//   ....[89]....
        /*01f4*/ 	.word	0xffffffff


	//   ....[90]....
        /*01f8*/ 	.word	0xffffffff


	//   ....[91]....
        /*01fc*/ 	.word	0x0500000f


	//   ....[92]....
        /*0200*/ 	.word	0x0500000f


	//   ....[93]....
        /*0204*/ 	.word	0x0500000f


	//   ....[94]....
        /*0208*/ 	.word	0x0500000f


	//   ....[95]....
        /*020c*/ 	.word	0x0500000f


	//   ....[96]....
        /*0210*/ 	.word	0x0500000f


	//   ....[97]....
        /*0214*/ 	.word	0x0500000f


	//   ....[98]....
        /*0218*/ 	.word	0x0500000f


	//   ....[99]....
        /*021c*/ 	.word	0x0500000f


	//   ....[100]....
        /*0220*/ 	.word	0x0500000f


	//   ....[101]....
        /*0224*/ 	.word	0x0500000f


	//   ....[102]....
        /*0228*/ 	.word	0x0500000f


	//   ....[103]....
        /*022c*/ 	.word	0x0500000f


	//   ....[104]....
        /*0230*/ 	.word	0x0500000f


	//   ....[105]....
        /*0234*/ 	.word	0x0500000f


	//   ....[106]....
        /*0238*/ 	.word	0x0500000f


	//   ....[107]....
        /*023c*/ 	.word	0x0500000f


	//   ....[108]....
        /*0240*/ 	.word	0x0500000f


	//   ....[109]....
        /*0244*/ 	.word	0x0500000f


	//   ....[110]....
        /*0248*/ 	.word	0x0500000f


	//   ....[111]....
        /*024c*/ 	.word	0x0500000f


	//   ....[112]....
        /*0250*/ 	.word	0x0500000f


	//   ....[113]....
        /*0254*/ 	.word	0x0500000f


	//   ....[114]....
        /*0258*/ 	.word	0x0500000f


	//   ....[115]....
        /*025c*/ 	.word	0x0500000f


	//   ....[116]....
        /*0260*/ 	.word	0x0500000f


	//   ....[117]....
        /*0264*/ 	.word	0x0500000f


	//   ....[118]....
        /*0268*/ 	.word	0x0500000f


	//   ....[119]....
        /*026c*/ 	.word	0x0500000f


	//   ....[120]....
        /*0270*/ 	.word	0x0500000f


	//   ....[121]....
        /*0274*/ 	.word	0x0500000f


	//   ....[122]....
        /*0278*/ 	.word	0x0500000f


	//   ....[123]....
        /*027c*/ 	.word	0x0500000f


	//   ....[124]....
        /*0280*/ 	.word	0x0500000f


	//   ....[125]....
        /*0284*/ 	.word	0x0500000f


	//   ....[126]....
        /*0288*/ 	.word	0x0500000f


	//   ....[127]....
        /*028c*/ 	.word	0x0500000f


	//   ....[128]....
        /*0290*/ 	.word	0x0500000f


	//   ....[129]....
        /*0294*/ 	.word	0x0500000f


	//   ....[130]....
        /*0298*/ 	.word	0x0500000f


	//   ....[131]....
        /*029c*/ 	.word	0x0500000f


	//   ....[132]....
        /*02a0*/ 	.word	0x0500000f


	//   ....[133]....
        /*02a4*/ 	.word	0x0500000f


	//   ....[134]....
        /*02a8*/ 	.word	0x0500000f


	//   ....[135]....
        /*02ac*/ 	.word	0x0500000f


	//   ....[136]....
        /*02b0*/ 	.word	0x0500000f


	//   ....[137]....
        /*02b4*/ 	.word	0x0500000f


	//   ....[138]....
        /*02b8*/ 	.word	0x0500000f


	//   ....[139]....
        /*02bc*/ 	.word	0x0500000f


	//   ....[140]....
        /*02c0*/ 	.word	0x0500000f


	//----- nvinfo : EIATTR_COOP_GROUP_INSTR_OFFSETS
	.align		4
.L_175:
        /*02c4*/ 	.byte	0x04, 0x28
        /*02c6*/ 	.short	(.L_177 - .L_176)


	//   ....[0]....
.L_176:
        /*02c8*/ 	.word	0x00000070


	//   ....[1]....
        /*02cc*/ 	.word	0x000000b0


	//   ....[2]....
        /*02d0*/ 	.word	0x000002d0


	//   ....[3]....
        /*02d4*/ 	.word	0x00000430


	//   ....[4]....
        /*02d8*/ 	.word	0x00000550


	//   ....[5]....
        /*02dc*/ 	.word	0x000006b0


	//   ....[6]....
        /*02e0*/ 	.word	0x00001770


	//   ....[7]....
        /*02e4*/ 	.word	0x00002770


	//   ....[8]....
        /*02e8*/ 	.word	0x00002a20


	//   ....[9]....
        /*02ec*/ 	.word	0x00003350


	//   ....[10]....
        /*02f0*/ 	.word	0x00003470


	//   ....[11]....
        /*02f4*/ 	.word	0x00003820


	//   ....[12]....
        /*02f8*/ 	.word	0x00003930


	//   ....[13]....
        /*02fc*/ 	.word	0x00005930


	//   ....[14]....
        /*0300*/ 	.word	0x00005b50


	//   ....[15]....
        /*0304*/ 	.word	0x00006280


	//   ....[16]....
        /*0308*/ 	.word	0x00006380


	//   ....[17]....
        /*030c*/ 	.word	0x00006700


	//   ....[18]....
        /*0310*/ 	.word	0x00006760


	//   ....[19]....
        /*0314*/ 	.word	0x000085d0


	//   ....[20]....
        /*0318*/ 	.word	0x000085e0


	//   ....[21]....
        /*031c*/ 	.word	0x00008640


	//   ....[22]....
        /*0320*/ 	.word	0x00008660


	//   ....[23]....
        /*0324*/ 	.word	0x0000a270


	//   ....[24]....
        /*0328*/ 	.word	0x0000a4d0


	//   ....[25]....
        /*032c*/ 	.word	0x0000ac20


	//   ....[26]....
        /*0330*/ 	.word	0x0000ad20


	//   ....[27]....
        /*0334*/ 	.word	0x0000b0a0


	//   ....[28]....
        /*0338*/ 	.word	0x0000b100


	//   ....[29]....
        /*033c*/ 	.word	0x0000c170


	//   ....[30]....
        /*0340*/ 	.word	0x0000c190


	//   ....[31]....
        /*0344*/ 	.word	0x0000c210


	//   ....[32]....
        /*0348*/ 	.word	0x0000c240


	//   ....[33]....
        /*034c*/ 	.word	0x0000d4d0


	//   ....[34]....
        /*0350*/ 	.word	0x0000d530


	//   ....[35]....
        /*0354*/ 	.word	0x0000d570


	//   ....[36]....
        /*0358*/ 	.word	0x0000d5b0


	//   ....[37]....
        /*035c*/ 	.word	0x0000d5e0


	//   ....[38]....
        /*0360*/ 	.word	0x0000d610


	//   ....[39]....
        /*0364*/ 	.word	0x0000e250


	//   ....[40]....
        /*0368*/ 	.word	0x0000e260


	//   ....[41]....
        /*036c*/ 	.word	0x0000f2b0


	//   ....[42]....
        /*0370*/ 	.word	0x00010960


	//   ....[43]....
        /*0374*/ 	.word	0x00010980


	//   ....[44]....
        /*0378*/ 	.word	0x00010990


	//   ....[45]....
        /*037c*/ 	.word	0x000109a0


	//   ....[46]....
        /*0380*/ 	.word	0x000109b0


	//   ....[47]....
        /*0384*/ 	.word	0x00010a20


	//   ....[48]....
        /*0388*/ 	.word	0x00010a50


	//   ....[49]....
        /*038c*/ 	.word	0x00010ab0


	//   ....[50]....
        /*0390*/ 	.word	0x000110e0


	//   ....[51]....
        /*0394*/ 	.word	0x00011110


	//   ....[52]....
        /*0398*/ 	.word	0x00011140


	//   ....[53]....
        /*039c*/ 	.word	0x00011160


	//   ....[54]....
        /*03a0*/ 	.word	0x00011170


	//   ....[55]....
        /*03a4*/ 	.word	0x00011200


	//   ....[56]....
        /*03a8*/ 	.word	0x00011230


	//   ....[57]....
        /*03ac*/ 	.word	0x000112a0


	//   ....[58]....
        /*03b0*/ 	.word	0x000112d0


	//   ....[59]....
        /*03b4*/ 	.word	0x00011340


	//   ....[60]....
        /*03b8*/ 	.word	0x00011370


	//   ....[61]....
        /*03bc*/ 	.word	0x000113e0


	//   ....[62]....
        /*03c0*/ 	.word	0x00011410


	//   ....[63]....
        /*03c4*/ 	.word	0x00011480


	//   ....[64]....
        /*03c8*/ 	.word	0x000114b0


	//   ....[65]....
        /*03cc*/ 	.word	0x00011510


	//   ....[66]....
        /*03d0*/ 	.word	0x00011d00


	//   ....[67]....
        /*03d4*/ 	.word	0x00011d30


	//   ....[68]....
        /*03d8*/ 	.word	0x00011d60


	//   ....[69]....
        /*03dc*/ 	.word	0x00011da0


	//   ....[70]....
        /*03e0*/ 	.word	0x00011dc0


	//   ....[71]....
        /*03e4*/ 	.word	0x00011de0


	//   ....[72]....
        /*03e8*/ 	.word	0x00011e10


	//   ....[73]....
        /*03ec*/ 	.word	0x00011e30


	//   ....[74]....
        /*03f0*/ 	.word	0x000121a0


	//   ....[75]....
        /*03f4*/ 	.word	0x000121c0


	//   ....[76]....
        /*03f8*/ 	.word	0x000121e0


	//   ....[77]....
        /*03fc*/ 	.word	0x00012280


	//   ....[78]....
        /*0400*/ 	.word	0x000122a0


	//   ....[79]....
        /*0404*/ 	.word	0x00012340


	//   ....[80]....
        /*0408*/ 	.word	0x00012360


	//   ....[81]....
        /*040c*/ 	.word	0x00012370


	//   ....[82]....
        /*0410*/ 	.word	0x000128a0


	//   ....[83]....
        /*0414*/ 	.word	0x000128d0


	//   ....[84]....
        /*0418*/ 	.word	0x00012900


	//   ....[85]....
        /*041c*/ 	.word	0x00012930


	//   ....[86]....
        /*0420*/ 	.word	0x00012a10


	//   ....[87]....
        /*0424*/ 	.word	0x00012a30


	//   ....[88]....
        /*0428*/ 	.word	0x00012a80


	//   ....[89]....
        /*042c*/ 	.word	0x00012af0


	//   ....[90]....
        /*0430*/ 	.word	0x00012e30


	//   ....[91]....
        /*0434*/ 	.word	0x00013490


	//   ....[92]....
        /*0438*/ 	.word	0x00013580


	//   ....[93]....
        /*043c*/ 	.word	0x00013620


	//   ....[94]....
        /*0440*/ 	.word	0x00013680


	//   ....[95]....
        /*0444*/ 	.word	0x00013760


	//   ....[96]....
        /*0448*/ 	.word	0x000137d0


	//   ....[97]....
        /*044c*/ 	.word	0x000138b0


	//   ....[98]....
        /*0450*/ 	.word	0x00013920


	//   ....[99]....
        /*0454*/ 	.word	0x000139f0


	//   ....[100]....
        /*0458*/ 	.word	0x00013a80


	//   ....[101]....
        /*045c*/ 	.word	0x00013ae0


	//   ....[102]....
        /*0460*/ 	.word	0x00013b80


	//   ....[103]....
        /*0464*/ 	.word	0x00013c60


	//   ....[104]....
        /*0468*/ 	.word	0x00013ce0


	//   ....[105]....
        /*046c*/ 	.word	0x00013dc0


	//   ....[106]....
        /*0470*/ 	.word	0x00013e40


	//   ....[107]....
        /*0474*/ 	.word	0x00013f20


	//   ....[108]....
        /*0478*/ 	.word	0x00013fa0


	//   ....[109]....
        /*047c*/ 	.word	0x00014080


	//   ....[110]....
        /*0480*/ 	.word	0x00014100


	//   ....[111]....
        /*0484*/ 	.word	0x000141e0


	//   ....[112]....
        /*0488*/ 	.word	0x00014260


	//   ....[113]....
        /*048c*/ 	.word	0x00014340


	//   ....[114]....
        /*0490*/ 	.word	0x000143b0


	//   ....[115]....
        /*0494*/ 	.word	0x00014480


	//   ....[116]....
        /*0498*/ 	.word	0x000145c0


	//   ....[117]....
        /*049c*/ 	.word	0x00014680


	//   ....[118]....
        /*04a0*/ 	.word	0x00014730


	//   ....[119]....
        /*04a4*/ 	.word	0x00014800


	//   ....[120]....
        /*04a8*/ 	.word	0x00014860


	//   ....[121]....
        /*04ac*/ 	.word	0x00014940


	//   ....[122]....
        /*04b0*/ 	.word	0x000149a0


	//   ....[123]....
        /*04b4*/ 	.word	0x00014ab0


	//   ....[124]....
        /*04b8*/ 	.word	0x00014b90


	//   ....[125]....
        /*04bc*/ 	.word	0x00014c30


	//   ....[126]....
        /*04c0*/ 	.word	0x00014c90


	//   ....[127]....
        /*04c4*/ 	.word	0x00014da0


	//   ....[128]....
        /*04c8*/ 	.word	0x00014e00


	//   ....[129]....
        /*04cc*/ 	.word	0x00014f10


	//   ....[130]....
        /*04d0*/ 	.word	0x00014f70


	//   ....[131]....
        /*04d4*/ 	.word	0x00015030


	//   ....[132]....
        /*04d8*/ 	.word	0x00015190


	//   ....[133]....
        /*04dc*/ 	.word	0x00015230


	//   ....[134]....
        /*04e0*/ 	.word	0x00015300


	//   ....[135]....
        /*04e4*/ 	.word	0x00015410


	//   ....[136]....
        /*04e8*/ 	.word	0x00015480


	//   ....[137]....
        /*04ec*/ 	.word	0x00015590


	//   ....[138]....
        /*04f0*/ 	.word	0x00015610


	//   ....[139]....
        /*04f4*/ 	.word	0x00015700


	//   ....[140]....
        /*04f8*/ 	.word	0x00015810


	//----- nvinfo : EIATTR_REG_RECONFIG
	.align		4
.L_177:
        /*04fc*/ 	.byte	0x01, 0x54
	.zero		2


	//----- nvinfo : EIATTR_SYSCALL_OFFSETS
	.align		4
        /*0500*/ 	.byte	0x04, 0x46
        /*0502*/ 	.short	(.L_179 - .L_178)


	//   ....[0]....
.L_178:
        /*0504*/ 	.word	0x00001940


	//   ....[1]....
        /*0508*/ 	.word	0x0000fe70


	//   ....[2]....
        /*050c*/ 	.word	0x0000ffb0


	//   ....[3]....
        /*0510*/ 	.word	0x000100a0


	//   ....[4]....
        /*0514*/ 	.word	0x00010e20


	//----- nvinfo : EIATTR_MBARRIER_INSTR_OFFSETS
	.align		4
.L_179:
        /*0518*/ 	.byte	0x04, 0x39
        /*051a*/ 	.short	(.L_181 - .L_180)


	//   ....[0]....
.L_180:
        /*051c*/ 	.word	0x00000180
        /*0520*/ 	.word	0x000000ff
        /*0524*/ 	.word	0x00030800
        /*0528*/ 	.short	0x0100
        /*052a*/ 	.byte	0x08
	.zero		1


	//   ....[1]....
        /*052c*/ 	.word	0x00000190
        /*0530*/ 	.word	0x000000ff
        /*0534*/ 	.word	0x00030820
        /*0538*/ 	.short	0x0100
        /*053a*/ 	.byte	0x08
	.zero		1


	//   ....[2]....
        /*053c*/ 	.word	0x00000280
        /*0540*/ 	.word	0x000000ff
        /*0544*/ 	.word	0x00030830
        /*0548*/ 	.short	0x0100
        /*054a*/ 	.byte	0x08
	.zero		1


	//   ....[3]....
        /*054c*/ 	.word	0x00000290
        /*0550*/ 	.word	0x000000ff
        /*0554*/ 	.word	0x00030840
        /*0558*/ 	.short	0x0100
        /*055a*/ 	.byte	0x08
	.zero		1


	//   ....[4]....
        /*055c*/ 	.word	0x000002a0
        /*0560*/ 	.word	0x000000ff
        /*0564*/ 	.word	0x00030838
        /*0568*/ 	.short	0x0100
        /*056a*/ 	.byte	0x08
	.zero		1


	//   ....[5]....
        /*056c*/ 	.word	0x000002b0
        /*0570*/ 	.word	0x000000ff
        /*0574*/ 	.word	0x00030848
        /*0578*/ 	.short	0x0100
        /*057a*/ 	.byte	0x08
	.zero		1


	//   ....[6]....
        /*057c*/ 	.word	0x000003e0
        /*0580*/ 	.word	0x000000ff
        /*0584*/ 	.word	0x00030850
        /*0588*/ 	.short	0x0100
        /*058a*/ 	.byte	0x08
	.zero		1


	//   ....[7]....
        /*058c*/ 	.word	0x000003f0
        /*0590*/ 	.word	0x000000ff
        /*0594*/ 	.word	0x00030860
        /*0598*/ 	.short	0x0100
        /*059a*/ 	.byte	0x08
	.zero		1


	//   ....[8]....
        /*059c*/ 	.word	0x00000400
        /*05a0*/ 	.word	0x000000ff
        /*05a4*/ 	.word	0x00030858
        /*05a8*/ 	.short	0x0100
        /*05aa*/ 	.byte	0x08
	.zero		1


	//   ....[9]....
        /*05ac*/ 	.word	0x00000410
        /*05b0*/ 	.word	0x000000ff
        /*05b4*/ 	.word	0x00030868
        /*05b8*/ 	.short	0x0100
        /*05ba*/ 	.byte	0x08
	.zero		1


	//   ....[10]....
        /*05bc*/ 	.word	0x00000500
        /*05c0*/ 	.word	0x000000ff
        /*05c4*/ 	.word	0x00030870
        /*05c8*/ 	.short	0x0100
        /*05ca*/ 	.byte	0x06
	.zero		1


	//   ....[11]....
        /*05cc*/ 	.word	0x00000510
        /*05d0*/ 	.word	0x000000ff
        /*05d4*/ 	.word	0x00030880
        /*05d8*/ 	.short	0x0100
        /*05da*/ 	.byte	0x06
	.zero		1


	//   ....[12]....
        /*05dc*/ 	.word	0x00000520
        /*05e0*/ 	.word	0x000000ff
        /*05e4*/ 	.word	0x00030878
        /*05e8*/ 	.short	0x0100
        /*05ea*/ 	.byte	0x06
	.zero		1


	//   ....[13]....
        /*05ec*/ 	.word	0x00000530
        /*05f0*/ 	.word	0x000000ff
        /*05f4*/ 	.word	0x00030888
        /*05f8*/ 	.short	0x0100
        /*05fa*/ 	.byte	0x06
	.zero		1


	//   ....[14]....
        /*05fc*/ 	.word	0x00000660
        /*0600*/ 	.word	0x000000ff
        /*0604*/ 	.word	0x00030890
        /*0608*/ 	.short	0x0100
        /*060a*/ 	.byte	0x08
	.zero		1


	//   ....[15]....
        /*060c*/ 	.word	0x00000670
        /*0610*/ 	.word	0x000000ff
        /*0614*/ 	.word	0x000308a0
        /*0618*/ 	.short	0x0100
        /*061a*/ 	.byte	0x08
	.zero		1


	//   ....[16]....
        /*061c*/ 	.word	0x00000680
        /*0620*/ 	.word	0x000000ff
        /*0624*/ 	.word	0x00030898
        /*0628*/ 	.short	0x0100
        /*062a*/ 	.byte	0x08
	.zero		1


	//   ....[17]....
        /*062c*/ 	.word	0x00000690
        /*0630*/ 	.word	0x000000ff
        /*0634*/ 	.word	0x000308a8
        /*0638*/ 	.short	0x0100
        /*063a*/ 	.byte	0x08
	.zero		1


	//   ....[18]....
        /*063c*/ 	.word	0x000007d0
        /*0640*/ 	.word	0x000000ff
        /*0644*/ 	.word	0x000308b0
        /*0648*/ 	.short	0x0100
        /*064a*/ 	.byte	0x08
	.zero		1


	//   ....[19]....
        /*064c*/ 	.word	0x000007e0
        /*0650*/ 	.word	0x000000ff
        /*0654*/ 	.word	0x000308c0
        /*0658*/ 	.short	0x0100
        /*065a*/ 	.byte	0x08
	.zero		1


	//   ....[20]....
        /*065c*/ 	.word	0x000007f0
        /*0660*/ 	.word	0x000000ff
        /*0664*/ 	.word	0x000308b8
        /*0668*/ 	.short	0x0100
        /*066a*/ 	.byte	0x08
	.zero		1


	//   ....[21]....
        /*066c*/ 	.word	0x00000800
        /*0670*/ 	.word	0x000000ff
        /*0674*/ 	.word	0x000308c8
        /*0678*/ 	.short	0x0100
        /*067a*/ 	.byte	0x08
	.zero		1


	//   ....[22]....
        /*067c*/ 	.word	0x00001970
        /*0680*/ 	.word	0x000000ff
        /*0684*/ 	.word	0x00030800
        /*0688*/ 	.short	0x010a
        /*068a*/ 	.byte	0x04
	.zero		1


	//   ....[23]....
        /*068c*/ 	.word	0x00001a10
        /*0690*/ 	.word	0x000000ff
        /*0694*/ 	.word	0x00030830
        /*0698*/ 	.short	0x010a
        /*069a*/ 	.byte	0x04
	.zero		1


	//   ....[24]....
        /*069c*/ 	.word	0x00001a80
        /*06a0*/ 	.word	0x000000ff
        /*06a4*/ 	.word	0x00030830
        /*06a8*/ 	.short	0x010a
        /*06aa*/ 	.byte	0x04
	.zero		1


	//   ....[25]....
        /*06ac*/ 	.word	0x00002800
        /*06b0*/ 	.word	0x000000ff
        /*06b4*/ 	.word	0x00000000
        /*06b8*/ 	.short	0x0101
        /*06ba*/ 	.byte	0x04
	.zero		1


	//   ....[26]....
        /*06bc*/ 	.word	0x00004680
        /*06c0*/ 	.word	0x000000ff
        /*06c4*/ 	.word	0x00030830
        /*06c8*/ 	.short	0x010a
        /*06ca*/ 	.byte	0x07
	.zero		1


	//   ....[27]....
        /*06cc*/ 	.word	0x000046c0
        /*06d0*/ 	.word	0x000000ff
        /*06d4*/ 	.word	0x00030830
        /*06d8*/ 	.short	0x010a
        /*06da*/ 	.byte	0x07
	.zero		1


	//   ....[28]....
        /*06dc*/ 	.word	0x00005560
        /*06e0*/ 	.word	0x000000ff
        /*06e4*/ 	.word	0x00030850
        /*06e8*/ 	.short	0x010a
        /*06ea*/ 	.byte	0x06
	.zero		1


	//   ....[29]....
        /*06ec*/ 	.word	0x000055a0
        /*06f0*/ 	.word	0x000000ff
        /*06f4*/ 	.word	0x00030850
        /*06f8*/ 	.short	0x010a
        /*06fa*/ 	.byte	0x06
	.zero		1


	//   ....[30]....
        /*06fc*/ 	.word	0x000058e0
        /*0700*/ 	.word	0x000000ff
        /*0704*/ 	.word	0x00000000
        /*0708*/ 	.short	0x0101
        /*070a*/ 	.byte	0x07
	.zero		1


	//   ....[31]....
        /*070c*/ 	.word	0x00006e40
        /*0710*/ 	.word	0x000000ff
        /*0714*/ 	.word	0x00000000
        /*0718*/ 	.short	0x0101
        /*071a*/ 	.byte	0x06
	.zero		1


	//   ....[32]....
        /*071c*/ 	.word	0x000072e0
        /*0720*/ 	.word	0x000000ff
        /*0724*/ 	.word	0x00030830
        /*0728*/ 	.short	0x010a
        /*072a*/ 	.byte	0x05
	.zero		1


	//   ....[33]....
        /*072c*/ 	.word	0x00007320
        /*0730*/ 	.word	0x000000ff
        /*0734*/ 	.word	0x00030830
        /*0738*/ 	.short	0x010a
        /*073a*/ 	.byte	0x05
	.zero		1


	//   ....[34]....
        /*073c*/ 	.word	0x00008140
        /*0740*/ 	.word	0x000000ff
        /*0744*/ 	.word	0x00030850
        /*0748*/ 	.short	0x010a
        /*074a*/ 	.byte	0x05
	.zero		1


	//   ....[35]....
        /*074c*/ 	.word	0x00008180
        /*0750*/ 	.word	0x000000ff
        /*0754*/ 	.word	0x00030850
        /*0758*/ 	.short	0x010a
        /*075a*/ 	.byte	0x05
	.zero		1


	//   ....[36]....
        /*075c*/ 	.word	0x00008650
        /*0760*/ 	.word	0x000000ff
        /*0764*/ 	.word	0x00000000
        /*0768*/ 	.short	0x0101
        /*076a*/ 	.byte	0x06
	.zero		1


	//   ....[37]....
        /*076c*/ 	.word	0x00008e90
        /*0770*/ 	.word	0x000000ff
        /*0774*/ 	.word	0x00000000
        /*0778*/ 	.short	0x0101
        /*077a*/ 	.byte	0x05
	.zero		1


	//   ....[38]....
        /*077c*/ 	.word	0x00009060
        /*0780*/ 	.word	0x000000ff
        /*0784*/ 	.word	0x00030830
        /*0788*/ 	.short	0x010a
        /*078a*/ 	.byte	0x07
	.zero		1


	//   ....[39]....
        /*078c*/ 	.word	0x000090a0
        /*0790*/ 	.word	0x000000ff
        /*0794*/ 	.word	0x00030830
        /*0798*/ 	.short	0x010a
        /*079a*/ 	.byte	0x07
	.zero		1


	//   ....[40]....
        /*079c*/ 	.word	0x00009ed0
        /*07a0*/ 	.word	0x000000ff
        /*07a4*/ 	.word	0x00030850
        /*07a8*/ 	.short	0x010a
        /*07aa*/ 	.byte	0x05
	.zero		1


	//   ....[41]....
        /*07ac*/ 	.word	0x00009f10
        /*07b0*/ 	.word	0x000000ff
        /*07b4*/ 	.word	0x00030850
        /*07b8*/ 	.short	0x010a
        /*07ba*/ 	.byte	0x05
	.zero		1


	//   ....[42]....
        /*07bc*/ 	.word	0x0000a2b0
        /*07c0*/ 	.word	0x000000ff
        /*07c4*/ 	.word	0x00000000
        /*07c8*/ 	.short	0x0101
        /*07ca*/ 	.byte	0x07
	.zero		1


	//   ....[43]....
        /*07cc*/ 	.word	0x0000b7f0
        /*07d0*/ 	.word	0x000000ff
        /*07d4*/ 	.word	0x00000000
        /*07d8*/ 	.short	0x0101
        /*07da*/ 	.byte	0x05
	.zero		1


	//   ....[44]....
        /*07dc*/ 	.word	0x0000c0e0
        /*07e0*/ 	.word	0x000000ff
        /*07e4*/ 	.word	0x00030850
        /*07e8*/ 	.short	0x010a
        /*07ea*/ 	.byte	0x05
	.zero		1


	//   ....[45]....
        /*07ec*/ 	.word	0x0000c120
        /*07f0*/ 	.word	0x000000ff
        /*07f4*/ 	.word	0x00030850
        /*07f8*/ 	.short	0x010a
        /*07fa*/ 	.byte	0x05
	.zero		1


	//   ....[46]....
        /*07fc*/ 	.word	0x0000c6e0
        /*0800*/ 	.word	0x000000ff
        /*0804*/ 	.word	0x00000000
        /*0808*/ 	.short	0x0101
        /*080a*/ 	.byte	0x04
	.zero		1


	//   ....[47]....
        /*080c*/ 	.word	0x0000d600
        /*0810*/ 	.word	0x000000ff
        /*0814*/ 	.word	0x00000000
        /*0818*/ 	.short	0x0101
        /*081a*/ 	.byte	0x04
	.zero		1


	//   ....[48]....
        /*081c*/ 	.word	0x00010700
        /*0820*/ 	.word	0x000000ff
        /*0824*/ 	.word	0x00030840
        /*0828*/ 	.short	0x010a
        /*082a*/ 	.byte	0x2d
	.zero		1


	//   ....[49]....
        /*082c*/ 	.word	0x00010be0
        /*0830*/ 	.word	0x000000ff
        /*0834*/ 	.word	0x00030830
        /*0838*/ 	.short	0x0107
        /*083a*/ 	.byte	0x2d
	.zero		1


	//   ....[50]....
        /*083c*/ 	.word	0x00010c50
        /*0840*/ 	.word	0x000000ff
        /*0844*/ 	.word	0x00030830
        /*0848*/ 	.short	0x0101
        /*084a*/ 	.byte	0x2d
	.zero		1


	//   ....[51]....
        /*084c*/ 	.word	0x00011680
        /*0850*/ 	.word	0x000000ff
        /*0854*/ 	.word	0x00030800
        /*0858*/ 	.short	0x0107
        /*085a*/ 	.byte	0x2d
	.zero		1


	//   ....[52]....
        /*085c*/ 	.word	0x00011700
        /*0860*/ 	.word	0x000000ff
        /*0864*/ 	.word	0x00030800
        /*0868*/ 	.short	0x0101
        /*086a*/ 	.byte	0x2d
	.zero		1


	//   ....[53]....
        /*086c*/ 	.word	0x00011710
        /*0870*/ 	.word	0x000000ff
        /*0874*/ 	.word	0x00030820
        /*0878*/ 	.short	0x010a
        /*087a*/ 	.byte	0x2d
	.zero		1


	//   ....[54]....
        /*087c*/ 	.word	0x00011b00
        /*0880*/ 	.word	0x00000015
        /*0884*/ 	.word	0x00030840
        /*0888*/ 	.short	0x010a
        /*088a*/ 	.byte	0x3f
	.zero		1


	//   ....[55]....
        /*088c*/ 	.word	0x00012020
        /*0890*/ 	.word	0x00000015
        /*0894*/ 	.word	0x00030830
        /*0898*/ 	.short	0x0107
        /*089a*/ 	.byte	0x3f
	.zero		1


	//   ....[56]....
        /*089c*/ 	.word	0x000120d0
        /*08a0*/ 	.word	0x00000015
        /*08a4*/ 	.word	0x00030830
        /*08a8*/ 	.short	0x0101
        /*08aa*/ 	.byte	0x3f
	.zero		1


	//   ....[57]....
        /*08ac*/ 	.word	0x00012130
        /*08b0*/ 	.word	0x00000004
        /*08b4*/ 	.word	0x00030860
        /*08b8*/ 	.short	0x010a
        /*08ba*/ 	.byte	0x3f
	.zero		1


	//   ....[58]....
        /*08bc*/ 	.word	0x00012520
        /*08c0*/ 	.word	0x00000004
        /*08c4*/ 	.word	0x00030850
        /*08c8*/ 	.short	0x0107
        /*08ca*/ 	.byte	0x3f
	.zero		1


	//   ....[59]....
        /*08cc*/ 	.word	0x00012690
        /*08d0*/ 	.word	0x00000004
        /*08d4*/ 	.word	0x00030850
        /*08d8*/ 	.short	0x0101
        /*08da*/ 	.byte	0x3f
	.zero		1


	//   ....[60]....
        /*08dc*/ 	.word	0x00012810
        /*08e0*/ 	.word	0x00000000
        /*08e4*/ 	.word	0x00030860
        /*08e8*/ 	.short	0x010a
        /*08ea*/ 	.byte	0x3f
	.zero		1


	//   ....[61]....
        /*08ec*/ 	.word	0x00012c70
        /*08f0*/ 	.word	0x00000000
        /*08f4*/ 	.word	0x00030850
        /*08f8*/ 	.short	0x0107
        /*08fa*/ 	.byte	0x3f
	.zero		1


	//   ....[62]....
        /*08fc*/ 	.word	0x00012d30
        /*0900*/ 	.word	0x00000000
        /*0904*/ 	.word	0x00030850
        /*0908*/ 	.short	0x0101
        /*090a*/ 	.byte	0x3f
	.zero		1


	//   ....[63]....
        /*090c*/ 	.word	0x00012dc0
        /*0910*/ 	.word	0x00000007
        /*0914*/ 	.word	0x00030820
        /*0918*/ 	.short	0x010a
        /*091a*/ 	.byte	0x3f
	.zero		1


	//   ....[64]....
        /*091c*/ 	.word	0x00012f40
        /*0920*/ 	.word	0x00000005
        /*0924*/ 	.word	0x00030840
        /*0928*/ 	.short	0x010a
        /*092a*/ 	.byte	0x3f
	.zero		1


	//   ....[65]....
        /*092c*/ 	.word	0x00012fe0
        /*0930*/ 	.word	0x00000003
        /*0934*/ 	.word	0x00030840
        /*0938*/ 	.short	0x010a
        /*093a*/ 	.byte	0x3f
	.zero		1


	//   ....[66]....
        /*093c*/ 	.word	0x00013020
        /*0940*/ 	.word	0x00000005
        /*0944*/ 	.word	0x00030860
        /*0948*/ 	.short	0x010a
        /*094a*/ 	.byte	0x3f
	.zero		1


	//   ....[67]....
        /*094c*/ 	.word	0x00013060
        /*0950*/ 	.word	0x00000003
        /*0954*/ 	.word	0x00030860
        /*0958*/ 	.short	0x010a
        /*095a*/ 	.byte	0x3f
	.zero		1


	//   ....[68]....
        /*095c*/ 	.word	0x000130e0
        /*0960*/ 	.word	0x00000003
        /*0964*/ 	.word	0x00030800
        /*0968*/ 	.short	0x010a
        /*096a*/ 	.byte	0x3f
	.zero		1


	//   ....[69]....
        /*096c*/ 	.word	0x00013150
        /*0970*/ 	.word	0x00000003
        /*0974*/ 	.word	0x00030830
        /*0978*/ 	.short	0x010a
        /*097a*/ 	.byte	0x3f
	.zero		1


	//   ....[70]....
        /*097c*/ 	.word	0x000131b0
        /*0980*/ 	.word	0x00000004
        /*0984*/ 	.word	0x00030830
        /*0988*/ 	.short	0x010a
        /*098a*/ 	.byte	0x3f
	.zero		1


	//   ....[71]....
        /*098c*/ 	.word	0x00013210
        /*0990*/ 	.word	0x00000003
        /*0994*/ 	.word	0x00030850
        /*0998*/ 	.short	0x010a
        /*099a*/ 	.byte	0x3f
	.zero		1


	//   ....[72]....
        /*099c*/ 	.word	0x00013270
        /*09a0*/ 	.word	0x00000004
        /*09a4*/ 	.word	0x00030830
        /*09a8*/ 	.short	0x010a
        /*09aa*/ 	.byte	0x3f
	.zero		1


	//   ....[73]....
        /*09ac*/ 	.word	0x000132d0
        /*09b0*/ 	.word	0x00000003
        /*09b4*/ 	.word	0x00030850
        /*09b8*/ 	.short	0x010a
        /*09ba*/ 	.byte	0x3f
	.zero		1


	//   ....[74]....
        /*09bc*/ 	.word	0x00013330
        /*09c0*/ 	.word	0x00000004
        /*09c4*/ 	.word	0x00030830
        /*09c8*/ 	.short	0x010a
        /*09ca*/ 	.byte	0x3f
	.zero		1


	//   ....[75]....
        /*09cc*/ 	.word	0x00013390
        /*09d0*/ 	.word	0x00000003
        /*09d4*/ 	.word	0x00030850
        /*09d8*/ 	.short	0x010a
        /*09da*/ 	.byte	0x3f
	.zero		1


	//   ....[76]....
        /*09dc*/ 	.word	0x000133f0
        /*09e0*/ 	.word	0x00000005
        /*09e4*/ 	.word	0x00030850
        /*09e8*/ 	.short	0x010a
        /*09ea*/ 	.byte	0x3f
	.zero		1


	//   ....[77]....
        /*09ec*/ 	.word	0x000134d0
        /*09f0*/ 	.word	0x00000003
        /*09f4*/ 	.word	0x00030840
        /*09f8*/ 	.short	0x010a
        /*09fa*/ 	.byte	0x3f
	.zero		1


	//   ....[78]....
        /*09fc*/ 	.word	0x000144c0
        /*0a00*/ 	.word	0x00000003
        /*0a04*/ 	.word	0x00030820
        /*0a08*/ 	.short	0x010a
        /*0a0a*/ 	.byte	0x3f
	.zero		1


	//   ....[79]....
        /*0a0c*/ 	.word	0x00014510
        /*0a10*/ 	.word	0x00000015
        /*0a14*/ 	.word	0x00030840
        /*0a18*/ 	.short	0x010a
        /*0a1a*/ 	.byte	0x3f
	.zero		1


	//   ....[80]....
        /*0a1c*/ 	.word	0x00014ae0
        /*0a20*/ 	.word	0x00000004
        /*0a24*/ 	.word	0x00030860
        /*0a28*/ 	.short	0x010a
        /*0a2a*/ 	.byte	0x3f
	.zero		1


	//   ....[81]....
        /*0a2c*/ 	.word	0x000150e0
        /*0a30*/ 	.word	0x00000000
        /*0a34*/ 	.word	0x00030860
        /*0a38*/ 	.short	0x010a
        /*0a3a*/ 	.byte	0x3f
	.zero		1


	//   ....[82]....
        /*0a3c*/ 	.word	0x00015730
        /*0a40*/ 	.word	0x00000007
        /*0a44*/ 	.word	0x00030820
        /*0a48*/ 	.short	0x010a
        /*0a4a*/ 	.byte	0x3f
	.zero		1


	//   ....[83]....
        /*0a4c*/ 	.word	0x000158d0
        /*0a50*/ 	.word	0x00000005
        /*0a54*/ 	.word	0x00030840
        /*0a58*/ 	.short	0x010a
        /*0a5a*/ 	.byte	0x3f
	.zero		1


	//   ....[84]....
        /*0a5c*/ 	.word	0x00015920
        /*0a60*/ 	.word	0x00000003
        /*0a64*/ 	.word	0x00030840
        /*0a68*/ 	.short	0x010a
        /*0a6a*/ 	.byte	0x3f
	.zero		1


	//   ....[85]....
        /*0a6c*/ 	.word	0x00015970
        /*0a70*/ 	.word	0x00000005
        /*0a74*/ 	.word	0x00030860
        /*0a78*/ 	.short	0x010a
        /*0a7a*/ 	.byte	0x3f
	.zero		1


	//----- nvinfo : EIATTR_NUM_MBARRIERS
	.align		4
.L_181:
        /*0a7c*/ 	.byte	0x03, 0x38
        /*0a7e*/ 	.short	0x0016


	//----- nvinfo : EIATTR_EXIT_INSTR_OFFSETS
	.align		4
        /*0a80*/ 	.byte	0x04, 0x1c
        /*0a82*/ 	.short	(.L_183 - .L_182)


	//   ....[0]....
.L_182:
        /*0a84*/ 	.word	0x000130b0


	//----- nvinfo : EIATTR_MAX_THREADS
	.align		4
.L_183:
        /*0a88*/ 	.byte	0x04, 0x05
        /*0a8a*/ 	.short	(.L_185 - .L_184)
.L_184:
        /*0a8c*/ 	.word	0x00000180
        /*0a90*/ 	.word	0x00000001
        /*0a94*/ 	.word	0x00000001


	//----- nvinfo : EIATTR_CRS_STACK_SIZE
	.align		4
.L_185:
        /*0a98*/ 	.byte	0x04, 0x1e
        /*0a9a*/ 	.short	(.L_187 - .L_186)
.L_186:
        /*0a9c*/ 	.word	0x00000000


	//----- nvinfo : EIATTR_CBANK_PARAM_SIZE
	.align		4
.L_187:
        /*0aa0*/ 	.byte	0x03, 0x19
        /*0aa2*/ 	.short	0x0a70


	//----- nvinfo : EIATTR_PARAM_CBANK
	.align		4
        /*0aa4*/ 	.byte	0x04, 0x0a
        /*0aa6*/ 	.short	(.L_189 - .L_188)
	.align		4
.L_188:
        /*0aa8*/ 	.word	index@(.nv.constant0._ZN7cutlass13device_kernelIN5flash11enable_sm90INS1_16FlashAttnFwdSm90INS1_25CollectiveMainloopFwdSm90ILi2EN4cute5tupleIJNS5_1CILi1EEES8_S8_EEENS6_IJNS7_ILi128EEENS7_ILi64EEENS7_ILi256EEEEEELi256ENS_6half_tEfNS_4arch4Sm90ELb0ELb1ELb0ELb0ELb1ELb0ELb0ELb1ELb1ELb1ELb1ELb0EEENS1_21CollectiveEpilogueFwdINS6_IJSA_SC_SB_EEES9_SE_SG_Li256ELb0ELb1ELb1ELb0EEENS1_19SingleTileSchedulerILb0ELb1ELb1ELi128EEEEEEEEEvNT_6ParamsE)
        /*0aac*/ 	.short	0x0210
        /*0aae*/ 	.short	0x0a70


	//----- nvinfo : EIATTR_SW_WAR
	.align		4
.L_189:
        /*0ab0*/ 	.byte	0x04, 0x36
        /*0ab2*/ 	.short	(.L_191 - .L_190)
.L_190:
        /*0ab4*/ 	.word	0x00000008
.L_191:


//--------------------- .nv.info._ZN7cutlass13device_kernelIN5flash11enable_sm90INS1_16FlashAttnFwdSm90INS1_25CollectiveMainloopFwdSm90ILi2EN4cute5tupleIJNS5_1CILi1EEES8_S8_EEENS6_IJNS7_ILi128EEENS7_ILi64EEENS7_ILi256EEEEEELi256ENS_6half_tEfNS_4arch4Sm90ELb0ELb1ELb0ELb1ELb1ELb0ELb0ELb1ELb1ELb1ELb1ELb0EEENS1_21CollectiveEpilogueFwdINS6_IJSA_SC_SB_EEES9_SE_SG_Li256ELb1ELb1ELb1ELb0EEENS1_36VarlenDynamicPersistentTileSchedulerILi128ELi64ELi256ELi128ELb1ELb1ELb1ELb1ELb0ELb1EEEEEEEEEvNT_6ParamsE --------------------------
	.section	.nv.info._ZN7cutlass13device_kernelIN5flash11enable_sm90INS1_16FlashAttnFwdSm90INS1_25CollectiveMainloopFwdSm90ILi2EN4cute5tupleIJNS5_1CILi1EEES8_S8_EEENS6_IJNS7_ILi128EEENS7_ILi64EEENS7_ILi256EEEEEELi256ENS_6half_tEfNS_4arch4Sm90ELb0ELb1ELb0ELb1ELb1ELb0ELb0ELb1ELb1ELb1ELb1ELb0EEENS1_21CollectiveEpilogueFwdINS6_IJSA_SC_SB_EEES9_SE_SG_Li256ELb1ELb1ELb1ELb0EEENS1_36VarlenDynamicPersistentTileSchedulerILi128ELi64ELi256ELi128ELb1ELb1ELb1ELb1ELb0ELb1EEEEEEEEEvNT_6ParamsE,"",@"SHT_CUDA_INFO"
	.sectionflags	@""
	.align	4


	//----- nvinfo : EIATTR_CUDA_API_VERSION
	.align		4
        /*0000*/ 	.byte	0x04, 0x37
        /*0002*/ 	.short	(.L_193 - .L_192)
.L_192:
        /*0004*/ 	.word	0x00000082


	//----- nvinfo : EIATTR_KPARAM_INFO
	.align		4
.L_193:
        /*0008*/ 	.byte	0x04, 0x17
        /*000a*/ 	.short	(.L_195 - .L_194)
.L_194:
        /*000c*/ 	.word	0x00000000
        /*0010*/ 	.short	0x0000
        /*0012*/ 	.short	0x0070
        /*0014*/ 	.byte	0x00, 0xf0, 0x01, 0x2a


	//----- nvinfo : EIATTR_SPARSE_MMA_MASK
	.align		4
.L_195:
        /*0018*/ 	.byte	0x03, 0x50
        /*001a*/ 	.short	0x0000


	//----- nvinfo : EIATTR_MAXREG_COUNT
	.align		4
        /*001c*/ 	.byte	0x03, 0x1b
        /*001e*/ 	.short	0x00a8


	//----- nvinfo : EIATTR_NUM_BARRIERS
	.align		4
        /*0020*/ 	.byte	0x02, 0x4c
        /*0022*/ 	.byte	0x09
	.zero		1


	//----- nvinfo : EIATTR_EXTERNS
	.align		4
        /*0024*/ 	.byte	0x04, 0x0f
        /*0026*/ 	.short	(.L_197 - .L_196)


	//   ....[0]....
	.align		4
.L_196:
        /*0028*/ 	.word	index@(__assertfail)


	//----- nvinfo : EIATTR_ANNOTATIONS
	.align		4
.L_197:
        /*002c*/ 	.byte	0x04, 0x55
        /*002e*/ 	.short	(.L_199 - .L_198)


	//   ....[0]....
.L_198:
        /* <DEDUP_REMOVED lines=21> */
        /*0174*/ 	.byte	0xb0, 0x82, 0x01, 0x00, 0x01, 0x00, 0x00, 0x00, 0x50, 0x84, 0x01, 0x00


	//----- nvinfo : EIATTR_MERCURY_ISA_VERSION
	.align		4
.L_199:
        /*0180*/ 	.byte	0x03, 0x5f
        /*0182*/ 	.short	0x0101


	//----- nvinfo : EIATTR_UNUSED_LOAD_BYTE_OFFSET
	.align		4
        /*0184*/ 	.byte	0x04, 0x44
        /*0186*/ 	.short	(.L_201 - .L_200)


	//   ....[0]....
.L_200:
        /*0188*/ 	.word	0x00000950
        /*018c*/ 	.word	0x0000fff0


	//   ....[1]....
        /*0190*/ 	.word	0x0000d870
        /*0194*/ 	.word	0x0000fff0


	//----- nvinfo : EIATTR_INT_WARP_WIDE_INSTR_OFFSETS
	.align		4
.L_201:
        /*0198*/ 	.byte	0x04, 0x31
        /*019a*/ 	.short	(.L_203 - .L_202)


	//   ....[0]....
.L_202:
        /*019c*/ 	.word	0x000000c0


	//   ....[1]....
        /*01a0*/ 	.word	0x000000d0


	//   ....[2]....
        /*01a4*/ 	.word	0x00000170


	//   ....[3]....
        /*01a8*/ 	.word	0x00013eb0


	//   ....[4]....
        /*01ac*/ 	.word	0x00013f40


	//   ....[5]....
        /*01b0*/ 	.word	0x00016bc0


	//   ....[6]....
        /*01b4*/ 	.word	0x00016c50


	//----- nvinfo : EIATTR_COOP_GROUP_MASK_REGIDS
	.align		4
.L_203:
        /*01b8*/ 	.byte	0x04, 0x29
        /*01ba*/ 	.short	(.L_205 - .L_204)


	//   ....[0]....
.L_204:
        /*01bc*/ 	.word	0xffffffff


	//   ....[1]....
        /*01c0*/ 	.word	0xffffffff


	//   ....[2]....
        /*01c4*/ 	.word	0xffffffff


	//   ....[3]....
        /*01c8*/ 	.word	0xffffffff


	//   ....[4]....
        /*01cc*/ 	.word	0xffffffff


	//   ....[5]....
        /*01d0*/ 	.word	0xffffffff


	//   ....[6]....
        /*01d4*/ 	.word	0xffffffff


	//   ....[7]....
        /*01d8*/ 	.word	0xffffffff


	//   ....[8]....
        /*01dc*/ 	.word	0xffffffff


	//   ....[9]....
        /*01e0*/ 	.word	0xffffffff


	//   ....[10]....
        /*01e4*/ 	.word	0xffffffff


	//   ....[11]....
        /*01e8*/ 	.word	0xffffffff


	//   ....[12]....
        /*01ec*/ 	.word	0xffffffff


	//   ....[13]....
        /*01f0*/ 	.word	0xffffffff


	//   ....[14]....
        /*01f4*/ 	.word	0xffffffff


	//   ....[15]....
        /*01f8*/ 	.word	0xffffffff


	//   ....[16]....
        /*01fc*/ 	.word	0xffffffff


	//   ....[17]....
        /*0200*/ 	.word	0xffffffff


	//   ....[18]....
        /*0204*/ 	.word	0xffffffff


	//   ....[19]....
        /*0208*/ 	.word	0xffffffff


	//   ....[20]....
        /*020c*/ 	.word	0xffffffff


	//   ....[21]....
        /*0210*/ 	.word	0xffffffff


	//   ....[22]....
        /*0214*/ 	.word	0xffffffff


	//   ....[23]....
        /*0218*/ 	.word	0xffffffff


	//   ....[24]....
        /*021c*/ 	.word	0xffffffff


	//   ....[25]....
        /*0220*/ 	.word	0xffffffff


	//   ....[26]....
        /*0224*/ 	.word	0xffffffff


	//   ....[27]....
        /*0228*/ 	.word	0xffffffff


	//   ....[28]....
        /*022c*/ 	.word	0xffffffff


	//   ....[29]....
        /*0230*/ 	.word	0xffffffff


	//   ....[30]....
        /*0234*/ 	.word	0xffffffff


	//   ....[31]....
        /*0238*/ 	.word	0xffffffff


	//   ....[32]....
        /*023c*/ 	.word	0xffffffff


	//   ....[33]....
        /*0240*/ 	.word	0xffffffff


	//   ....[34]....
        /*0244*/ 	.word	0xffffffff


	//   ....[35]....
        /*0248*/ 	.word	0xffffffff


	//   ....[36]....
        /*024c*/ 	.word	0xffffffff


	//   ....[37]....
        /*0250*/ 	.word	0xffffffff


	//   ....[38]....
        /*0254*/ 	.word	0xffffffff


	//   ....[39]....
        /*0258*/ 	.word	0xffffffff


	//   ....[40]....
        /*025c*/ 	.word	0xffffffff


	//   ....[41]....
        /*0260*/ 	.word	0xffffffff


	//   ....[42]....
        /*0264*/ 	.word	0xffffffff


	//   ....[43]....
        /*0268*/ 	.word	0xffffffff


	//   ....[44]....
        /*026c*/ 	.word	0xffffffff


	//   ....[45]....
        /*0270*/ 	.word	0xffffffff


	//   ....[46]....
        /*0274*/ 	.word	0xffffffff


	//   ....[47]....
        /*0278*/ 	.word	0xffffffff


	//   ....[48]....
        /*027c*/ 	.word	0xffffffff


	//   ....[49]....
        /*0280*/ 	.word	0xffffffff


	//   ....[50]....
        /*0284*/ 	.word	0xffffffff


	//   ....[51]....
        /*0288*/ 	.word	0xffffffff


	//   ....[52]....
        /*028c*/ 	.word	0xffffffff


	//   ....[53]....
        /*0290*/ 	.word	0xffffffff


	//   ....[54]....
        /*0294*/ 	.word	0xffffffff


	//   ....[55]....
        /*0298*/ 	.word	0xffffffff


	//   ....[56]....
        /*029c*/ 	.word	0xffffffff


	//   ....[57]....
        /*02a0*/ 	.word	0xffffffff


	//   ....[58]....
        /*02a4*/ 	.word	0xffffffff


	//   ....[59]....
        /*02a8*/ 	.word	0xffffffff


	//   ....[60]....
        /*02ac*/ 	.word	0xffffffff


	//   ....[61]....
        /*02b0*/ 	.word	0xffffffff


	//   ....[62]....
        /*02b4*/ 	.word	0xffffffff


	//   ....[63]....
        /*02b8*/ 	.word	0xffffffff


	//   ....[64]....
        /*02bc*/ 	.word	0xffffffff


	//   ....[65]....
        /*02c0*/ 	.word	0xffffffff


	//   ....[66]....
        /*02c4*/ 	.word	0xffffffff


	//   ....[67]....
        /*02c8*/ 	.word	0xffffffff


	//   ....[68]....
        /*02cc*/ 	.word	0xffffffff


	//   ....[69]....
        /*02d0*/ 	.word	0xffffffff


	//   ....[70]....
        /*02d4*/ 	.word	0xffffffff


	//   ....[71]....
        /*02d8*/ 	.word	0xffffffff


	//   ....[72]....
        /*02dc*/ 	.word	0xffffffff


	//   ....[73]....
        /*02e0*/ 	.word	0xffffffff


	//   ....[74]....
        /*02e4*/ 	.word	0xffffffff


	//   ....[75]....
        /*02e8*/ 	.word	0xffffffff


	//   ....[76]....
        /*02ec*/ 	.word	0xffffffff


	//   ....[77]....
        /*02f0*/ 	.word	0xffffffff


	//   ....[78]....
        /*02f4*/ 	.word	0xffffffff


	//   ....[79]....
        /*02f8*/ 	.word	0xffffffff


	//   ....[80]....
        /*02fc*/ 	.word	0xffffffff


	//   ....[81]....
        /*0300*/ 	.word	0xffffffff


	//   ....[82]....
        /*0304*/ 	.word	0xffffffff


	//   ....[83]....
        /*0308*/ 	.word	0xffffffff


	//   ....[84]....
        /*030c*/ 	.word	0xffffffff


	//   ....[85]....
        /*0310*/ 	.word	0xffffffff


	//   ....[86]....
        /*0314*/ 	.word	0xffffffff


	//   ....[87]....
        /*0318*/ 	.word	0xffffffff


	//   ....[88]....
        /*031c*/ 	.word	0xffffffff


	//   ....[89]....
        /*0320*/ 	.word	0xffffffff


	//   ....[90]....
        /*0324*/ 	.word	0xffffffff


	//   ....[91]....
        /*0328*/ 	.word	0xffffffff


	//   ....[92]....
        /*032c*/ 	.word	0xffffffff


	//   ....[93]....
        /*0330*/ 	.word	0xffffffff


	//   ....[94]....
        /*0334*/ 	.word	0xffffffff


	//   ....[95]....
        /*0338*/ 	.word	0xffffffff


	//   ....[96]....
        /*033c*/ 	.word	0xffffffff


	//   ....[97]....
        /*0340*/ 	.word	0xffffffff


	//   ....[98]....
        /*0344*/ 	.word	0xffffffff


	//   ....[99]....
        /*0348*/ 	.word	0xffffffff


	//   ....[100]....
        /*034c*/ 	.word	0xffffffff


	//   ....[101]....
        /*0350*/ 	.word	0xffffffff


	//   ....[102]....
        /*0354*/ 	.word	0xffffffff


	//   ....[103]....
        /*0358*/ 	.word	0xffffffff


	//   ....[104]....
        /*035c*/ 	.word	0xffffffff


	//   ....[105]....
        /*0360*/ 	.word	0xffffffff


	//   ....[106]....
        /*0364*/ 	.word	0xffffffff


	//   ....[107]....
        /*0368*/ 	.word	0xffffffff


	//   ....[108]....
        /*036c*/ 	.word	0xffffffff


	//   ....[109]....
        /*0370*/ 	.word	0xffffffff


	//   ....[110]....
        /*0374*/ 	.word	0xffffffff


	//   ....[111]....
        /*0378*/ 	.word	0xffffffff


	//   ....[112]....
        /*037c*/ 	.word	0xffffffff


	//   ....[113]....
        /*0380*/ 	.word	0xffffffff


	//   ....[114]....
        /*0384*/ 	.word	0xffffffff


	//   ....[115]....
        /*0388*/ 	.word	0xffffffff


	//   ....[116]....
        /*038c*/ 	.word	0xffffffff


	//   ....[117]....
        /*0390*/ 	.word	0xffffffff


	//   ....[118]....
        /*0394*/ 	.word	0xffffffff


	//   ....[119]....
        /*0398*/ 	.word	0xffffffff


	//   ....[120]....
        /*039c*/ 	.word	0xffffffff


	//   ....[121]....
        /*03a0*/ 	.word	0xffffffff


	//   ....[122]....
        /*03a4*/ 	.word	0xffffffff


	//   ....[123]....
        /*03a8*/ 	.word	0xffffffff


	//   ....[124]....
        /*03ac*/ 	.word	0xffffffff


	//   ....[125]....
        /*03b0*/ 	.word	0xffffffff


	//   ....[126]....
        /*03b4*/ 	.word	0xffffffff


	//   ....[127]....
        /*03b8*/ 	.word	0xffffffff


	//   ....[128]....
        /*03bc*/ 	.word	0xffffffff


	//   ....[129]....
        /*03c0*/ 	.word	0xffffffff


	//   ....[130]....
        /*03c4*/ 	.word	0xffffffff


	//   ....[131]....
        /*03c8*/ 	.word	0xffffffff


	//   ....[132]....
        /*03cc*/ 	.word	0xffffffff


	//   ....[133]....
        /*03d0*/ 	.word	0xffffffff


	//   ....[134]....
        /*03d4*/ 	.word	0xffffffff


	//   ....[135]....
        /*03d8*/ 	.word	0xffffffff


	//   ....[136]....
        /*03dc*/ 	.word	0xffffffff


	//   ....[137]....
        /*03e0*/ 	.word	0xffffffff


	//   ....[138]....
        /*03e4*/ 	.word	0xffffffff


	//   ....[139]....
        /*03e8*/ 	.word	0xffffffff


	//   ....[140]....
        /*03ec*/ 	.word	0xffffffff


	//   ....[141]....
        /*03f0*/ 	.word	0x0500000f


	//   ....[142]....
        /*03f4*/ 	.word	0x0500000f


	//   ....[143]....
        /*03f8*/ 	.word	0x0500000f


	//   ....[144]....
        /*03fc*/ 	.word	0x0500000f


	//   ....[145]....
        /*0400*/ 	.word	0x0500000f


	//   ....[146]....
        /*0404*/ 	.word	0x0500000f


	//   ....[147]....
        /*0408*/ 	.word	0x0500000f


	//   ....[148]....
        /*040c*/ 	.word	0x0500000f


	//   ....[149]....
        /*0410*/ 	.word	0x0500000f


	//   ....[150]....
        /*0414*/ 	.word	0x0500000f


	//   ....[151]....
        /*0418*/ 	.word	0x0500000f


	//   ....[152]....
        /*041c*/ 	.word	0x0500000f


	//   ....[153]....
        /*0420*/ 	.word	0x0500000f


	//   ....[154]....
        /*0424*/ 	.word	0x0500000f


	//   ....[155]....
        /*0428*/ 	.word	0x0500000f


	//   ....[156]....
        /*042c*/ 	.word	0x0500000f


	//   ....[157]....
        /*0430*/ 	.word	0x0500000f


	//   ....[158]....
        /*0434*/ 	.word	0x0500000f


	//   ....[159]....
        /*0438*/ 	.word	0x0500000f


	//   ....[160]....
        /*043c*/ 	.word	0x0500000f


	//   ....[161]....
        /*0440*/ 	.word	0x0500000f


	//   ....[162]....
        /*0444*/ 	.word	0x0500000f


	//   ....[163]....
        /*0448*/ 	.word	0x0500000f


	//   ....[164]....
        /*044c*/ 	.word	0x0500000f


	//   ....[165]....
        /*0450*/ 	.word	0x0500000f


	//   ....[166]....
        /*0454*/ 	.word	0x0500000f


	//   ....[167]....
        /*0458*/ 	.word	0x0500000f


	//   ....[168]....
        /*045c*/ 	.word	0x0500000f


	//   ....[169]....
        /*0460*/ 	.word	0x0500000f


	//   ....[170]....
        /*0464*/ 	.word	0x0500000f


	//   ....[171]....
        /*0468*/ 	.word	0x0500000f


	//   ....[172]....
        /*046c*/ 	.word	0x0500000f


	//   ....[173]....
        /*0470*/ 	.word	0x0500000f


	//   ....[174]....
        /*0474*/ 	.word	0x0500000f


	//   ....[175]....
        /*0478*/ 	.word	0x0500000f


	//   ....[176]....
        /*047c*/ 	.word	0x0500000f


	//   ....[177]....
        /*0480*/ 	.word	0x0500000f


	//   ....[178]....
        /*0484*/ 	.word	0x0500000f


	//   ....[179]....
        /*0488*/ 	.word	0x0500000f


	//   ....[180]....
        /*048c*/ 	.word	0x0500000f


	//   ....[181]....
        /*0490*/ 	.word	0x0500000f


	//   ....[182]....
        /*0494*/ 	.word	0x0500000f


	//   ....[183]....
        /*0498*/ 	.word	0x0500000f


	//   ....[184]....
        /*049c*/ 	.word	0x0500000f


	//   ....[185]....
        /*04a0*/ 	.word	0x0500000f


	//   ....[186]....
        /*04a4*/ 	.word	0x0500000f


	//   ....[187]....
        /*04a8*/ 	.word	0x0500000f


	//   ....[188]....
        /*04ac*/ 	.word	0x0500000f


	//   ....[189]....
        /*04b0*/ 	.word	0x0500000f


	//   ....[190]....
        /*04b4*/ 	.word	0x0500000f


	//   ....[191]....
        /*04b8*/ 	.word	0x0500000f


	//   ....[192]....
        /*04bc*/ 	.word	0x0500000f


	//   ....[193]....
        /*04c0*/ 	.word	0x0500000f


	//   ....[194]....
        /*04c4*/ 	.word	0x0500000f


	//   ....[195]....
        /*04c8*/ 	.word	0x0500000f


	//   ....[196]....
        /*04cc*/ 	.word	0x0500000f


	//   ....[197]....
        /*04d0*/ 	.word	0x0500000f


	//   ....[198]....
        /*04d4*/ 	.word	0x0500000f


	//   ....[199]....
        /*04d8*/ 	.word	0x0500000f


	//   ....[200]....
        /*04dc*/ 	.word	0x0500000f


	//   ....[201]....
        /*04e0*/ 	.word	0x0500000f


	//   ....[202]....
        /*04e4*/ 	.word	0x0500000f


	//   ....[203]....
        /*04e8*/ 	.word	0x0500000f


	//   ....[204]....
        /*04ec*/ 	.word	0x0500000f


	//   ....[205]....
        /*04f0*/ 	.word	0x0500000f


	//   ....[206]....
        /*04f4*/ 	.word	0x0500000f


	//   ....[207]....
        /*04f8*/ 	.word	0x0500000f


	//   ....[208]....
        /*04fc*/ 	.word	0x0500000f


	//----- nvinfo : EIATTR_COOP_GROUP_INSTR_OFFSETS
	.align		4
.L_205:
        /*0500*/ 	.byte	0x04, 0x28
        /*0502*/ 	.short	(.L_207 - .L_206)


	//   ....[0]....
.L_206:
        /*0504*/ 	.word	0x00000070


	//   ....[1]....
        /*0508*/ 	.word	0x000000b0


	//   ....[2]....
        /*050c*/ 	.word	0x000002d0


	//   ....[3]....
        /*0510*/ 	.word	0x00000430


	//   ....[4]....
        /*0514*/ 	.word	0x00000550


	//   ....[5]....
        /*0518*/ 	.word	0x000006b0


	//   ....[6]....
        /*051c*/ 	.word	0x000022e0


	//   ....[7]....
        /*0520*/ 	.word	0x00003080


	//   ....[8]....
        /*0524*/ 	.word	0x00003290


	//   ....[9]....
        /*0528*/ 	.word	0x00003bf0


	//   ....[10]....
        /*052c*/ 	.word	0x00003cf0


	//   ....[11]....
        /*0530*/ 	.word	0x00004040


	//   ....[12]....
        /*0534*/ 	.word	0x00004120


	//   ....[13]....
        /*0538*/ 	.word	0x000060b0


	//   ....[14]....
        /*053c*/ 	.word	0x000062b0


	//   ....[15]....
        /*0540*/ 	.word	0x00006c50


	//   ....[16]....
        /*0544*/ 	.word	0x00006d50


	//   ....[17]....
        /*0548*/ 	.word	0x000070c0


	//   ....[18]....
        /*054c*/ 	.word	0x00007110


	//   ....[19]....
        /*0550*/ 	.word	0x00008e10


	//   ....[20]....
        /*0554*/ 	.word	0x00008e40


	//   ....[21]....
        /*0558*/ 	.word	0x00008f50


	//   ....[22]....
        /*055c*/ 	.word	0x00008f70


	//   ....[23]....
        /*0560*/ 	.word	0x0000ab20


	//   ....[24]....
        /*0564*/ 	.word	0x0000ad60


	//   ....[25]....
        /*0568*/ 	.word	0x0000b700


	//   ....[26]....
        /*056c*/ 	.word	0x0000b800


	//   ....[27]....
        /*0570*/ 	.word	0x0000bb60


	//   ....[28]....
        /*0574*/ 	.word	0x0000bbc0


	//   ....[29]....
        /*0578*/ 	.word	0x0000cbe0


	//   ....[30]....
        /*057c*/ 	.word	0x0000cc10


	//   ....[31]....
        /*0580*/ 	.word	0x0000ccd0


	//   ....[32]....
        /*0584*/ 	.word	0x0000cce0


	//   ....[33]....
        /*0588*/ 	.word	0x0000ea40


	//   ....[34]....
        /*058c*/ 	.word	0x0000ea50


	//   ....[35]....
        /*0590*/ 	.word	0x0000ea60


	//   ....[36]....
        /*0594*/ 	.word	0x0000ea70


	//   ....[37]....
        /*0598*/ 	.word	0x0000f530


	//   ....[38]....
        /*059c*/ 	.word	0x0000f540


	//   ....[39]....
        /*05a0*/ 	.word	0x0000f6b0


	//   ....[40]....
        /*05a4*/ 	.word	0x0000f6d0


	//   ....[41]....
        /*05a8*/ 	.word	0x0000f810


	//   ....[42]....
        /*05ac*/ 	.word	0x0000f830


	//   ....[43]....
        /*05b0*/ 	.word	0x0000f980


	//   ....[44]....
        /*05b4*/ 	.word	0x0000f9a0


	//   ....[45]....
        /*05b8*/ 	.word	0x0000ff80


	//   ....[46]....
        /*05bc*/ 	.word	0x0000ffb0


	//   ....[47]....
        /*05c0*/ 	.word	0x000108f0


	//   ....[48]....
        /*05c4*/ 	.word	0x00010900


	//   ....[49]....
        /*05c8*/ 	.word	0x00011be0


	//   ....[50]....
        /*05cc*/ 	.word	0x00011c10


	//   ....[51]....
        /*05d0*/ 	.word	0x00011d80


	//   ....[52]....
        /*05d4*/ 	.word	0x00011da0


	//   ....[53]....
        /*05d8*/ 	.word	0x00011ee0


	//   ....[54]....
        /*05dc*/ 	.word	0x00011f00


	//   ....[55]....
        /*05e0*/ 	.word	0x00012050


	//   ....[56]....
        /*05e4*/ 	.word	0x00012070


	//   ....[57]....
        /*05e8*/ 	.word	0x00012250


	//   ....[58]....
        /*05ec*/ 	.word	0x00012440


	//   ....[59]....
        /*05f0*/ 	.word	0x00012470


	//   ....[60]....
        /*05f4*/ 	.word	0x000124a0


	//   ....[61]....
        /*05f8*/ 	.word	0x000124d0


	//   ....[62]....
        /*05fc*/ 	.word	0x00012500


	//   ....[63]....
        /*0600*/ 	.word	0x00012530


	//   ....[64]....
        /*0604*/ 	.word	0x000126a0


	//   ....[65]....
        /*0608*/ 	.word	0x000126d0


	//   ....[66]....
        /*060c*/ 	.word	0x00012700


	//   ....[67]....
        /*0610*/ 	.word	0x00012730


	//   ....[68]....
        /*0614*/ 	.word	0x00012760


	//   ....[69]....
        /*0618*/ 	.word	0x00012790


	//   ....[70]....
        /*061c*/ 	.word	0x00012820


	//   ....[71]....
        /*0620*/ 	.word	0x00012850


	//   ....[72]....
        /*0624*/ 	.word	0x00012860


	//   ....[73]....
        /*0628*/ 	.word	0x000128a0


	//   ....[74]....
        /*062c*/ 	.word	0x00014ac0


	//   ....[75]....
        /*0630*/ 	.word	0x00014ae0


	//   ....[76]....
        /*0634*/ 	.word	0x00014af0


	//   ....[77]....
        /*0638*/ 	.word	0x00014ba0


	//   ....[78]....
        /*063c*/ 	.word	0x00014be0


	//   ....[79]....
        /*0640*/ 	.word	0x00014c40


	//   ....[80]....
        /*0644*/ 	.word	0x00014c60


	//   ....[81]....
        /*0648*/ 	.word	0x00014c90


	//   ....[82]....
        /*064c*/ 	.word	0x000153d0


	//   ....[83]....
        /*0650*/ 	.word	0x00015400


	//   ....[84]....
        /*0654*/ 	.word	0x00015460


	//   ....[85]....
        /*0658*/ 	.word	0x000154d0


	//   ....[86]....
        /*065c*/ 	.word	0x00015520


	//   ....[87]....
        /*0660*/ 	.word	0x00015590


	//   ....[88]....
        /*0664*/ 	.word	0x000155e0


	//   ....[89]....
        /*0668*/ 	.word	0x00015650


	//   ....[90]....
        /*066c*/ 	.word	0x000156a0


	//   ....[91]....
        /*0670*/ 	.word	0x00015710


	//   ....[92]....
        /*0674*/ 	.word	0x00015760


	//   ....[93]....
        /*0678*/ 	.word	0x000157d0


	//   ....[94]....
        /*067c*/ 	.word	0x00015820


	//   ....[95]....
        /*0680*/ 	.word	0x00015880


	//   ....[96]....
        /*0684*/ 	.word	0x00015890


	//   ....[97]....
        /*0688*/ 	.word	0x000158e0


	//   ....[98]....
        /*068c*/ 	.word	0x000160b0


	//   ....[99]....
        /*0690*/ 	.word	0x000160e0


	//   ....[100]....
        /*0694*/ 	.word	0x00016110


	//   ....[101]....
        /*0698*/ 	.word	0x000161d0


	//   ....[102]....
        /*069c*/ 	.word	0x00016200


	//   ....[103]....
        /*06a0*/ 	.word	0x00016250


	//   ....[104]....
        /*06a4*/ 	.word	0x00016280


	//   ....[105]....
        /*06a8*/ 	.word	0x000162f0


	//   ....[106]....
        /*06ac*/ 	.word	0x000165d0


	//   ....[107]....
        /*06b0*/ 	.word	0x000165f0


	//   ....[108]....
        /*06b4*/ 	.word	0x00016600


	//   ....[109]....
        /*06b8*/ 	.word	0x000166b0


	//   ....[110]....
        /*06bc*/ 	.word	0x000166c0


	//   ....[111]....
        /*06c0*/ 	.word	0x00016770


	//   ....[112]....
        /*06c4*/ 	.word	0x00016780


	//   ....[113]....
        /*06c8*/ 	.word	0x00016790


	//   ....[114]....
        /*06cc*/ 	.word	0x00016da0


	//   ....[115]....
        /*06d0*/ 	.word	0x00016de0


	//   ....[116]....
        /*06d4*/ 	.word	0x00016e20


	//   ....[117]....
        /*06d8*/ 	.word	0x00016e50


	//   ....[118]....
        /*06dc*/ 	.word	0x00016f00


	//   ....[119]....
        /*06e0*/ 	.word	0x00016f30


	//   ....[120]....
        /*06e4*/ 	.word	0x00016f40


	//   ....[121]....
        /*06e8*/ 	.word	0x00016fd0


	//   ....[122]....
        /*06ec*/ 	.word	0x00017440


	//   ....[123]....
        /*06f0*/ 	.word	0x00017470


	//   ....[124]....
        /*06f4*/ 	.word	0x000174d0


	//   ....[125]....
        /*06f8*/ 	.word	0x00017500


	//   ....[126]....
        /*06fc*/ 	.word	0x00017530


	//   ....[127]....
        /*0700*/ 	.word	0x00017560


	//   ....[128]....
        /*0704*/ 	.word	0x00017590


	//   ....[129]....
        /*0708*/ 	.word	0x000175c0


	//   ....[130]....
        /*070c*/ 	.word	0x00017760


	//   ....[131]....
        /*0710*/ 	.word	0x00017790


	//   ....[132]....
        /*0714*/ 	.word	0x000177c0


	//   ....[133]....
        /*0718*/ 	.word	0x000177f0


	//   ....[134]....
        /*071c*/ 	.word	0x00017820


	//   ....[135]....
        /*0720*/ 	.word	0x00017850


	//   ....[136]....
        /*0724*/ 	.word	0x00017910


	//   ....[137]....
        /*0728*/ 	.word	0x00017930


	//   ....[138]....
        /*072c*/ 	.word	0x00017950


	//   ....[139]....
        /*0730*/ 	.word	0x000179b0


	//   ....[140]....
        /*0734*/ 	.word	0x000183d0


	//   ....[141]....
        /*0738*/ 	.word	0x00018a50


	//   ....[142]....
        /*073c*/ 	.word	0x00018b40


	//   ....[143]....
        /*0740*/ 	.word	0x00018be0


	//   ....[144]....
        /*0744*/ 	.word	0x00018c40


	//   ....[145]....
        /*0748*/ 	.word	0x00018ce0


	//   ....[146]....
        /*074c*/ 	.word	0x00018dc0


	//   ....[147]....
        /*0750*/ 	.word	0x00018ec0


	//   ....[148]....
        /*0754*/ 	.word	0x00018f30


	//   ....[149]....
        /*0758*/ 	.word	0x00019010


	//   ....[150]....
        /*075c*/ 	.word	0x000190c0


	//   ....[151]....
        /*0760*/ 	.word	0x00019130


	//   ....[152]....
        /*0764*/ 	.word	0x000191b0


	//   ....[153]....
        /*0768*/ 	.word	0x00019290


	//   ....[154]....
        /*076c*/ 	.word	0x00019310


	//   ....[155]....
        /*0770*/ 	.word	0x00019400


	//   ....[156]....
        /*0774*/ 	.word	0x00019480


	//   ....[157]....
        /*0778*/ 	.word	0x00019570


	//   ....[158]....
        /*077c*/ 	.word	0x000195f0


	//   ....[159]....
        /*0780*/ 	.word	0x000196e0


	//   ....[160]....
        /*0784*/ 	.word	0x00019760


	//   ....[161]....
        /*0788*/ 	.word	0x00019850


	//   ....[162]....
        /*078c*/ 	.word	0x000198d0


	//   ....[163]....
        /*0790*/ 	.word	0x000199b0


	//   ....[164]....
        /*0794*/ 	.word	0x00019a30


	//   ....[165]....
        /*0798*/ 	.word	0x00019b00


	//   ....[166]....
        /*079c*/ 	.word	0x00019c30


	//   ....[167]....
        /*07a0*/ 	.word	0x00019d00


	//   ....[168]....
        /*07a4*/ 	.word	0x00019dd0


	//   ....[169]....
        /*07a8*/ 	.word	0x00019eb0


	//   ....[170]....
        /*07ac*/ 	.word	0x00019f10


	//   ....[171]....
        /*07b0*/ 	.word	0x00019ff0


	//   ....[172]....
        /*07b4*/ 	.word	0x0001a050


	//   ....[173]....
        /*07b8*/ 	.word	0x0001a160


	//   ....[174]....
        /*07bc*/ 	.word	0x0001a250


	//   ....[175]....
        /*07c0*/ 	.word	0x0001a2f0


	//   ....[176]....
        /*07c4*/ 	.word	0x0001a350


	//   ....[177]....
        /*07c8*/ 	.word	0x0001a470


	//   ....[178]....
        /*07cc*/ 	.word	0x0001a4d0


	//   ....[179]....
        /*07d0*/ 	.word	0x0001a5f0


	//   ....[180]....
        /*07d4*/ 	.word	0x0001a650


	//   ....[181]....
        /*07d8*/ 	.word	0x0001a720


	//   ....[182]....
        /*07dc*/ 	.word	0x0001a880


	//   ....[183]....
        /*07e0*/ 	.word	0x0001a920


	//   ....[184]....
        /*07e4*/ 	.word	0x0001aa70


	//   ....[185]....
        /*07e8*/ 	.word	0x0001ab20


	//   ....[186]....
        /*07ec*/ 	.word	0x0001ab80


	//   ....[187]....
        /*07f0*/ 	.word	0x0001ac40


	//   ....[188]....
        /*07f4*/ 	.word	0x0001ad20


	//   ....[189]....
        /*07f8*/ 	.word	0x0001ade0


	//   ....[190]....
        /*07fc*/ 	.word	0x0001aef0


	//   ....[191]....
        /*0800*/ 	.word	0x0001af90


	//   ....[192]....
        /*0804*/ 	.word	0x0001b110


	//   ....[193]....
        /*0808*/ 	.word	0x0001b180


	//   ....[194]....
        /*080c*/ 	.word	0x0001b1f0


	//   ....[195]....
        /*0810*/ 	.word	0x0001b260


	//   ....[196]....
        /*0814*/ 	.word	0x0001b2d0


	//   ....[197]....
        /*0818*/ 	.word	0x0001b350


	//   ....[198]....
        /*081c*/ 	.word	0x0001b3d0


	//   ....[199]....
        /*0820*/ 	.word	0x0001b460


	//   ....[200]....
        /*0824*/ 	.word	0x0001b4d0


	//   ....[201]....
        /*0828*/ 	.word	0x0001b540


	//   ....[202]....
        /*082c*/ 	.word	0x0001b5b0


	//   ....[203]....
        /*0830*/ 	.word	0x0001b630


	//   ....[204]....
        /*0834*/ 	.word	0x0001b6a0


	//   ....[205]....
        /*0838*/ 	.word	0x0001b730


	//   ....[206]....
        /*083c*/ 	.word	0x0001b790


	//   ....[207]....
        /*0840*/ 	.word	0x0001b820


	//   ....[208]....
        /*0844*/ 	.word	0x0001b950


	//----- nvinfo : EIATTR_REG_RECONFIG
	.align		4
.L_207:
        /*0848*/ 	.byte	0x01, 0x54
	.zero		2


	//----- nvinfo : EIATTR_SYSCALL_OFFSETS
	.align		4
        /*084c*/ 	.byte	0x04, 0x46
        /*084e*/ 	.short	(.L_209 - .L_208)


	//   ....[0]....
.L_208:
        /*0850*/ 	.word	0x00002460


	//   ....[1]....
        /*0854*/ 	.word	0x000140a0


	//   ....[2]....
        /*0858*/ 	.word	0x000141f0


	//   ....[3]....
        /*085c*/ 	.word	0x000142e0


	//   ....[4]....
        /*0860*/ 	.word	0x00015020


	//----- nvinfo : EIATTR_MBARRIER_INSTR_OFFSETS
	.align		4
.L_209:
        /*0864*/ 	.byte	0x04, 0x39
        /*0866*/ 	.short	(.L_211 - .L_210)


	//   ....[0]....
.L_210:
        /*0868*/ 	.word	0x00000180
        /*086c*/ 	.word	0x000000ff
        /*0870*/ 	.word	0x00030800
        /*0874*/ 	.short	0x0100
        /*0876*/ 	.byte	0x08
	.zero		1


	//   ....[1]....
        /*0878*/ 	.word	0x00000190
        /*087c*/ 	.word	0x000000ff
        /*0880*/ 	.word	0x00030820
        /*0884*/ 	.short	0x0100
        /*0886*/ 	.byte	0x08
	.zero		1


	//   ....[2]....
        /*0888*/ 	.word	0x00000280
        /*088c*/ 	.word	0x000000ff
        /*0890*/ 	.word	0x00030830
        /*0894*/ 	.short	0x0100
        /*0896*/ 	.byte	0x08
	.zero		1


	//   ....[3]....
        /*0898*/ 	.word	0x00000290
        /*089c*/ 	.word	0x000000ff
        /*08a0*/ 	.word	0x00030840
        /*08a4*/ 	.short	0x0100
        /*08a6*/ 	.byte	0x08
	.zero		1


	//   ....[4]....
        /*08a8*/ 	.word	0x000002a0
        /*08ac*/ 	.word	0x000000ff
        /*08b0*/ 	.word	0x00030838
        /*08b4*/ 	.short	0x0100
        /*08b6*/ 	.byte	0x08
	.zero		1


	//   ....[5]....
        /*08b8*/ 	.word	0x000002b0
        /*08bc*/ 	.word	0x000000ff
        /*08c0*/ 	.word	0x00030848
        /*08c4*/ 	.short	0x0100
        /*08c6*/ 	.byte	0x08
	.zero		1


	//   ....[6]....
        /*08c8*/ 	.word	0x000003e0
        /*08cc*/ 	.word	0x000000ff
        /*08d0*/ 	.word	0x00030850
        /*08d4*/ 	.short	0x0100
        /*08d6*/ 	.byte	0x08
	.zero		1


	//   ....[7]....
        /*08d8*/ 	.word	0x000003f0
        /*08dc*/ 	.word	0x000000ff
        /*08e0*/ 	.word	0x00030860
        /*08e4*/ 	.short	0x0100
        /*08e6*/ 	.byte	0x08
	.zero		1


	//   ....[8]....
        /*08e8*/ 	.word	0x00000400
        /*08ec*/ 	.word	0x000000ff
        /*08f0*/ 	.word	0x00030858
        /*08f4*/ 	.short	0x0100
        /*08f6*/ 	.byte	0x08
	.zero		1


	//   ....[9]....
        /*08f8*/ 	.word	0x00000410
        /*08fc*/ 	.word	0x000000ff
        /*0900*/ 	.word	0x00030868
        /*0904*/ 	.short	0x0100
        /*0906*/ 	.byte	0x08
	.zero		1


	//   ....[10]....
        /*0908*/ 	.word	0x00000500
        /*090c*/ 	.word	0x000000ff
        /*0910*/ 	.word	0x00030870
        /*0914*/ 	.short	0x0100
        /*0916*/ 	.byte	0x06
	.zero		1


	//   ....[11]....
        /*0918*/ 	.word	0x00000510
        /*091c*/ 	.word	0x000000ff
        /*0920*/ 	.word	0x00030880
        /*0924*/ 	.short	0x0100
        /*0926*/ 	.byte	0x06
	.zero		1


	//   ....[12]....
        /*0928*/ 	.word	0x00000520
        /*092c*/ 	.word	0x000000ff
        /*0930*/ 	.word	0x00030878
        /*0934*/ 	.short	0x0100
        /*0936*/ 	.byte	0x06
	.zero		1


	//   ....[13]....
        /*0938*/ 	.word	0x00000530
        /*093c*/ 	.word	0x000000ff
        /*0940*/ 	.word	0x00030888
        /*0944*/ 	.short	0x0100
        /*0946*/ 	.byte	0x06
	.zero		1


	//   ....[14]....
        /*0948*/ 	.word	0x00000660
        /*094c*/ 	.word	0x000000ff
        /*0950*/ 	.word	0x00030890
        /*0954*/ 	.short	0x0100
        /*0956*/ 	.byte	0x08
	.zero		1


	//   ....[15]....
        /*0958*/ 	.word	0x00000670
        /*095c*/ 	.word	0x000000ff
        /*0960*/ 	.word	0x000308a0
        /*0964*/ 	.short	0x0100
        /*0966*/ 	.byte	0x08
	.zero		1


	//   ....[16]....
        /*0968*/ 	.word	0x00000680
        /*096c*/ 	.word	0x000000ff
        /*0970*/ 	.word	0x00030898
        /*0974*/ 	.short	0x0100
        /*0976*/ 	.byte	0x08
	.zero		1


	//   ....[17]....
        /*0978*/ 	.word	0x00000690
        /*097c*/ 	.word	0x000000ff
        /*0980*/ 	.word	0x000308a8
        /*0984*/ 	.short	0x0100
        /*0986*/ 	.byte	0x08
	.zero		1


	//   ....[18]....
        /*0988*/ 	.word	0x000007d0
        /*098c*/ 	.word	0x000000ff
        /*0990*/ 	.word	0x000308b0
        /*0994*/ 	.short	0x0100
        /*0996*/ 	.byte	0x08
	.zero		1


	//   ....[19]....
        /*0998*/ 	.word	0x000007e0
        /*099c*/ 	.word	0x000000ff
        /*09a0*/ 	.word	0x000308c0
        /*09a4*/ 	.short	0x0100
        /*09a6*/ 	.byte	0x08
	.zero		1


	//   ....[20]....
        /*09a8*/ 	.word	0x000007f0
        /*09ac*/ 	.word	0x000000ff
        /*09b0*/ 	.word	0x000308b8
        /*09b4*/ 	.short	0x0100
        /*09b6*/ 	.byte	0x08
	.zero		1


	//   ....[21]....
        /*09b8*/ 	.word	0x00000800
        /*09bc*/ 	.word	0x000000ff
        /*09c0*/ 	.word	0x000308c8
        /*09c4*/ 	.short	0x0100
        /*09c6*/ 	.byte	0x08
	.zero		1


	//   ....[22]....
        /*09c8*/ 	.word	0x00002520
        /*09cc*/ 	.word	0x000000ff
        /*09d0*/ 	.word	0x00030800
        /*09d4*/ 	.short	0x010a
        /*09d6*/ 	.byte	0x28
	.zero		1


	//   ....[23]....
        /*09d8*/ 	.word	0x000025a0
        /*09dc*/ 	.word	0x00000003
        /*09e0*/ 	.word	0x00030830
        /*09e4*/ 	.short	0x010a
        /*09e6*/ 	.byte	0x3f
	.zero		1


	//   ....[24]....
        /*09e8*/ 	.word	0x000025e0
        /*09ec*/ 	.word	0x00000003
        /*09f0*/ 	.word	0x00030830
        /*09f4*/ 	.short	0x010a
        /*09f6*/ 	.byte	0x3f
	.zero		1


	//   ....[25]....
        /*09f8*/ 	.word	0x00003060
        /*09fc*/ 	.word	0x000000ff
        /*0a00*/ 	.word	0x00000000
        /*0a04*/ 	.short	0x0101
        /*0a06*/ 	.byte	0x04
	.zero		1


	//   ....[26]....
        /*0a08*/ 	.word	0x00004e70
        /*0a0c*/ 	.word	0x000000ff
        /*0a10*/ 	.word	0x00030830
        /*0a14*/ 	.short	0x010a
        /*0a16*/ 	.byte	0x06
	.zero		1


	//   ....[27]....
        /*0a18*/ 	.word	0x00004ed0
        /*0a1c*/ 	.word	0x000000ff
        /*0a20*/ 	.word	0x00030830
        /*0a24*/ 	.short	0x010a
        /*0a26*/ 	.byte	0x06
	.zero		1


	//   ....[28]....
        /*0a28*/ 	.word	0x00005d30
        /*0a2c*/ 	.word	0x000000ff
        /*0a30*/ 	.word	0x00030850
        /*0a34*/ 	.short	0x010a
        /*0a36*/ 	.byte	0x05
	.zero		1


	//   ....[29]....
        /*0a38*/ 	.word	0x00005d70
        /*0a3c*/ 	.word	0x000000ff
        /*0a40*/ 	.word	0x00030850
        /*0a44*/ 	.short	0x010a
        /*0a46*/ 	.byte	0x05
	.zero		1


	//   ....[30]....
        /*0a48*/ 	.word	0x00006060
        /*0a4c*/ 	.word	0x000000ff
        /*0a50*/ 	.word	0x00000000
        /*0a54*/ 	.short	0x0101
        /*0a56*/ 	.byte	0x06
	.zero		1


	//   ....[31]....
        /*0a58*/ 	.word	0x000077f0
        /*0a5c*/ 	.word	0x000000ff
        /*0a60*/ 	.word	0x00000000
        /*0a64*/ 	.short	0x0101
        /*0a66*/ 	.byte	0x05
	.zero		1


	//   ....[32]....
        /*0a68*/ 	.word	0x00007bc0
        /*0a6c*/ 	.word	0x000000ff
        /*0a70*/ 	.word	0x00030830
        /*0a74*/ 	.short	0x010a
        /*0a76*/ 	.byte	0x06
	.zero		1


	//   ....[33]....
        /*0a78*/ 	.word	0x00007c20
        /*0a7c*/ 	.word	0x000000ff
        /*0a80*/ 	.word	0x00030830
        /*0a84*/ 	.short	0x010a
        /*0a86*/ 	.byte	0x06
	.zero		1


	//   ....[34]....
        /*0a88*/ 	.word	0x00008a80
        /*0a8c*/ 	.word	0x000000ff
        /*0a90*/ 	.word	0x00030850
        /*0a94*/ 	.short	0x010a
        /*0a96*/ 	.byte	0x05
	.zero		1


	//   ....[35]....
        /*0a98*/ 	.word	0x00008ac0
        /*0a9c*/ 	.word	0x000000ff
        /*0aa0*/ 	.word	0x00030850
        /*0aa4*/ 	.short	0x010a
        /*0aa6*/ 	.byte	0x05
	.zero		1


	//   ....[36]....
        /*0aa8*/ 	.word	0x00008d90
        /*0aac*/ 	.word	0x000000ff
        /*0ab0*/ 	.word	0x00000000
        /*0ab4*/ 	.short	0x0101
        /*0ab6*/ 	.byte	0x06
	.zero		1


	//   ....[37]....
        /*0ab8*/ 	.word	0x000097a0
        /*0abc*/ 	.word	0x000000ff
        /*0ac0*/ 	.word	0x00000000
        /*0ac4*/ 	.short	0x0101
        /*0ac6*/ 	.byte	0x05
	.zero		1


	//   ....[38]....
        /*0ac8*/ 	.word	0x00009920
        /*0acc*/ 	.word	0x000000ff
        /*0ad0*/ 	.word	0x00030830
        /*0ad4*/ 	.short	0x010a
        /*0ad6*/ 	.byte	0x05
	.zero		1


	//   ....[39]....
        /*0ad8*/ 	.word	0x00009980
        /*0adc*/ 	.word	0x000000ff
        /*0ae0*/ 	.word	0x00030830
        /*0ae4*/ 	.short	0x010a
        /*0ae6*/ 	.byte	0x05
	.zero		1


	//   ....[40]....
        /*0ae8*/ 	.word	0x0000a7e0
        /*0aec*/ 	.word	0x000000ff
        /*0af0*/ 	.word	0x00030850
        /*0af4*/ 	.short	0x010a
        /*0af6*/ 	.byte	0x05
	.zero		1


	//   ....[41]....
        /*0af8*/ 	.word	0x0000a820
        /*0afc*/ 	.word	0x000000ff
        /*0b00*/ 	.word	0x00030850
        /*0b04*/ 	.short	0x010a
        /*0b06*/ 	.byte	0x05
	.zero		1


	//   ....[42]....
        /*0b08*/ 	.word	0x0000ab80
        /*0b0c*/ 	.word	0x000000ff
        /*0b10*/ 	.word	0x00000000
        /*0b14*/ 	.short	0x0101
        /*0b16*/ 	.byte	0x04
	.zero		1


	//   ....[43]....
        /*0b18*/ 	.word	0x0000c2b0
        /*0b1c*/ 	.word	0x000000ff
        /*0b20*/ 	.word	0x00000000
        /*0b24*/ 	.short	0x0101
        /*0b26*/ 	.byte	0x05
	.zero		1


	//   ....[44]....
        /*0b28*/ 	.word	0x0000cb50
        /*0b2c*/ 	.word	0x000000ff
        /*0b30*/ 	.word	0x00030850
        /*0b34*/ 	.short	0x010a
        /*0b36*/ 	.byte	0x05
	.zero		1


	//   ....[45]....
        /*0b38*/ 	.word	0x0000cb90
        /*0b3c*/ 	.word	0x000000ff
        /*0b40*/ 	.word	0x00030850
        /*0b44*/ 	.short	0x010a
        /*0b46*/ 	.byte	0x05
	.zero		1


	//   ....[46]....
        /*0b48*/ 	.word	0x0000d160
        /*0b4c*/ 	.word	0x000000ff
        /*0b50*/ 	.word	0x00000000
        /*0b54*/ 	.short	0x0101
        /*0b56*/ 	.byte	0x04
	.zero		1


	//   ....[47]....
        /*0b58*/ 	.word	0x0000f550
        /*0b5c*/ 	.word	0x000000ff
        /*0b60*/ 	.word	0x00000000
        /*0b64*/ 	.short	0x0101
        /*0b66*/ 	.byte	0x08
	.zero		1


	//   ....[48]....
        /*0b68*/ 	.word	0x0000fd80
        /*0b6c*/ 	.word	0x000000ff
        /*0b70*/ 	.word	0x00000000
        /*0b74*/ 	.short	0x0101
        /*0b76*/ 	.byte	0x08
	.zero		1


	//   ....[49]....
        /*0b78*/ 	.word	0x000148b0
        /*0b7c*/ 	.word	0x00000004
        /*0b80*/ 	.word	0x00030840
        /*0b84*/ 	.short	0x010a
        /*0b86*/ 	.byte	0x3f
	.zero		1


	//   ....[50]....
        /*0b88*/ 	.word	0x00014da0
        /*0b8c*/ 	.word	0x00000004
        /*0b90*/ 	.word	0x00030830
        /*0b94*/ 	.short	0x0107
        /*0b96*/ 	.byte	0x3f
	.zero		1


	//   ....[51]....
        /*0b98*/ 	.word	0x00014e50
        /*0b9c*/ 	.word	0x00000004
        /*0ba0*/ 	.word	0x00030830
        /*0ba4*/ 	.short	0x0101
        /*0ba6*/ 	.byte	0x3f
	.zero		1


	//   ....[52]....
        /*0ba8*/ 	.word	0x00015a10
        /*0bac*/ 	.word	0x00000011
        /*0bb0*/ 	.word	0x00030800
        /*0bb4*/ 	.short	0x0107
        /*0bb6*/ 	.byte	0x3f
	.zero		1


	//   ....[53]....
        /*0bb8*/ 	.word	0x00015b30
        /*0bbc*/ 	.word	0x00000011
        /*0bc0*/ 	.word	0x00030800
        /*0bc4*/ 	.short	0x0101
        /*0bc6*/ 	.byte	0x3f
	.zero		1


	//   ....[54]....
        /*0bc8*/ 	.word	0x00015b50
        /*0bcc*/ 	.word	0x00000011
        /*0bd0*/ 	.word	0x00030820
        /*0bd4*/ 	.short	0x010a
        /*0bd6*/ 	.byte	0x3f
	.zero		1


	//   ....[55]....
        /*0bd8*/ 	.word	0x00015f20
        /*0bdc*/ 	.word	0x00000007
        /*0be0*/ 	.word	0x00030840
        /*0be4*/ 	.short	0x010a
        /*0be6*/ 	.byte	0x3f
	.zero		1


	//   ....[56]....
        /*0be8*/ 	.word	0x00016400
        /*0bec*/ 	.word	0x00000007
        /*0bf0*/ 	.word	0x00030830
        /*0bf4*/ 	.short	0x0107
        /*0bf6*/ 	.byte	0x3f
	.zero		1


	//   ....[57]....
        /*0bf8*/ 	.word	0x000164b0
        /*0bfc*/ 	.word	0x00000007
        /*0c00*/ 	.word	0x00030830
        /*0c04*/ 	.short	0x0101
        /*0c06*/ 	.byte	0x3f
	.zero		1


	//   ....[58]....
        /*0c08*/ 	.word	0x00016510
        /*0c0c*/ 	.word	0x00000007
        /*0c10*/ 	.word	0x00030860
        /*0c14*/ 	.short	0x010a
        /*0c16*/ 	.byte	0x3f
	.zero		1


	//   ....[59]....
        /*0c18*/ 	.word	0x000169c0
        /*0c1c*/ 	.word	0x00000007
        /*0c20*/ 	.word	0x00030850
        /*0c24*/ 	.short	0x0107
        /*0c26*/ 	.byte	0x3f
	.zero		1


	//   ....[60]....
        /*0c28*/ 	.word	0x00016ae0
        /*0c2c*/ 	.word	0x00000007
        /*0c30*/ 	.word	0x00030850
        /*0c34*/ 	.short	0x0101
        /*0c36*/ 	.byte	0x3f
	.zero		1


	//   ....[61]....
        /*0c38*/ 	.word	0x00016cf0
        /*0c3c*/ 	.word	0x00000000
        /*0c40*/ 	.word	0x00030860
        /*0c44*/ 	.short	0x010a
        /*0c46*/ 	.byte	0x3f
	.zero		1


	//   ....[62]....
        /*0c48*/ 	.word	0x00017150
        /*0c4c*/ 	.word	0x00000000
        /*0c50*/ 	.word	0x00030850
        /*0c54*/ 	.short	0x0107
        /*0c56*/ 	.byte	0x3f
	.zero		1


	//   ....[63]....
        /*0c58*/ 	.word	0x00017200
        /*0c5c*/ 	.word	0x00000000
        /*0c60*/ 	.word	0x00030850
        /*0c64*/ 	.short	0x0101
        /*0c66*/ 	.byte	0x3f
	.zero		1


	//   ....[64]....
        /*0c68*/ 	.word	0x00018350
        /*0c6c*/ 	.word	0x00000007
        /*0c70*/ 	.word	0x00030820
        /*0c74*/ 	.short	0x010a
        /*0c76*/ 	.byte	0x3f
	.zero		1


	//   ....[65]....
        /*0c78*/ 	.word	0x000184f0
        /*0c7c*/ 	.word	0x00000005
        /*0c80*/ 	.word	0x00030840
        /*0c84*/ 	.short	0x010a
        /*0c86*/ 	.byte	0x3f
	.zero		1


	//   ....[66]....
        /*0c88*/ 	.word	0x00018590
        /*0c8c*/ 	.word	0x00000003
        /*0c90*/ 	.word	0x00030840
        /*0c94*/ 	.short	0x010a
        /*0c96*/ 	.byte	0x3f
	.zero		1


	//   ....[67]....
        /*0c98*/ 	.word	0x000185d0
        /*0c9c*/ 	.word	0x00000005
        /*0ca0*/ 	.word	0x00030860
        /*0ca4*/ 	.short	0x010a
        /*0ca6*/ 	.byte	0x3f
	.zero		1


	//   ....[68]....
        /*0ca8*/ 	.word	0x00018610
        /*0cac*/ 	.word	0x00000003
        /*0cb0*/ 	.word	0x00030860
        /*0cb4*/ 	.short	0x010a
        /*0cb6*/ 	.byte	0x3f
	.zero		1


	//   ....[69]....
        /*0cb8*/ 	.word	0x00018680
        /*0cbc*/ 	.word	0x00000003
        /*0cc0*/ 	.word	0x00030800
        /*0cc4*/ 	.short	0x010a
        /*0cc6*/ 	.byte	0x3f
	.zero		1


	//   ....[70]....
        /*0cc8*/ 	.word	0x000186d0
        /*0ccc*/ 	.word	0x00000003
        /*0cd0*/ 	.word	0x00030830
        /*0cd4*/ 	.short	0x010a
        /*0cd6*/ 	.byte	0x3f
	.zero		1


	//   ....[71]....
        /*0cd8*/ 	.word	0x00018730
        /*0cdc*/ 	.word	0x00000004
        /*0ce0*/ 	.word	0x00030830
        /*0ce4*/ 	.short	0x010a
        /*0ce6*/ 	.byte	0x3f
	.zero		1


	//   ....[72]....
        /*0ce8*/ 	.word	0x00018790
        /*0cec*/ 	.word	0x00000002
        /*0cf0*/ 	.word	0x00030850
        /*0cf4*/ 	.short	0x010a
        /*0cf6*/ 	.byte	0x3f
	.zero		1


	//   ....[73]....
        /*0cf8*/ 	.word	0x000187f0
        /*0cfc*/ 	.word	0x00000004
        /*0d00*/ 	.word	0x00030830
        /*0d04*/ 	.short	0x010a
        /*0d06*/ 	.byte	0x3f
	.zero		1


	//   ....[74]....
        /*0d08*/ 	.word	0x00018850
        /*0d0c*/ 	.word	0x00000002
        /*0d10*/ 	.word	0x00030850
        /*0d14*/ 	.short	0x010a
        /*0d16*/ 	.byte	0x3f
	.zero		1


	//   ....[75]....
        /*0d18*/ 	.word	0x000188b0
        /*0d1c*/ 	.word	0x00000004
        /*0d20*/ 	.word	0x00030830
        /*0d24*/ 	.short	0x010a
        /*0d26*/ 	.byte	0x3f
	.zero		1


	//   ....[76]....
        /*0d28*/ 	.word	0x00018910
        /*0d2c*/ 	.word	0x00000002
        /*0d30*/ 	.word	0x00030850
        /*0d34*/ 	.short	0x010a
        /*0d36*/ 	.byte	0x3f
	.zero		1


	//   ....[77]....
        /*0d38*/ 	.word	0x00018970
        /*0d3c*/ 	.word	0x00000007
        /*0d40*/ 	.word	0x00030850
        /*0d44*/ 	.short	0x010a
        /*0d46*/ 	.byte	0x3f
	.zero		1


	//   ....[78]....
        /*0d48*/ 	.word	0x00018a90
        /*0d4c*/ 	.word	0x00000004
        /*0d50*/ 	.word	0x00030840
        /*0d54*/ 	.short	0x010a
        /*0d56*/ 	.byte	0x3f
	.zero		1


	//   ....[79]....
        /*0d58*/ 	.word	0x00019b30
        /*0d5c*/ 	.word	0x00000011
        /*0d60*/ 	.word	0x00030820
        /*0d64*/ 	.short	0x010a
        /*0d66*/ 	.byte	0x3f
	.zero		1


	//   ....[80]....
        /*0d68*/ 	.word	0x00019b80
        /*0d6c*/ 	.word	0x00000007
        /*0d70*/ 	.word	0x00030840
        /*0d74*/ 	.short	0x010a
        /*0d76*/ 	.byte	0x3f
	.zero		1


	//   ....[81]....
        /*0d78*/ 	.word	0x0001a1a0
        /*0d7c*/ 	.word	0x00000007
        /*0d80*/ 	.word	0x00030860
        /*0d84*/ 	.short	0x010a
        /*0d86*/ 	.byte	0x3f
	.zero		1


	//   ....[82]....
        /*0d88*/ 	.word	0x0001a7d0
        /*0d8c*/ 	.word	0x00000000
        /*0d90*/ 	.word	0x00030860
        /*0d94*/ 	.short	0x010a
        /*0d96*/ 	.byte	0x3f
	.zero		1


	//   ....[83]....
        /*0d98*/ 	.word	0x0001b870
        /*0d9c*/ 	.word	0x00000007
        /*0da0*/ 	.word	0x00030820
        /*0da4*/ 	.short	0x010a
        /*0da6*/ 	.byte	0x3f
	.zero		1


	//   ....[84]....
        /*0da8*/ 	.word	0x0001ba10
        /*0dac*/ 	.word	0x00000005
        /*0db0*/ 	.word	0x00030840
        /*0db4*/ 	.short	0x010a
        /*0db6*/ 	.byte	0x3f
	.zero		1


	//   ....[85]....
        /*0db8*/ 	.word	0x0001ba60
        /*0dbc*/ 	.word	0x00000003
        /*0dc0*/ 	.word	0x00030840
        /*0dc4*/ 	.short	0x010a
        /*0dc6*/ 	.byte	0x3f
	.zero		1


	//   ....[86]....
        /*0dc8*/ 	.word	0x0001bab0
        /*0dcc*/ 	.word	0x00000005
        /*0dd0*/ 	.word	0x00030860
        /*0dd4*/ 	.short	0x010a
        /*0dd6*/ 	.byte	0x3f
	.zero		1


	//----- nvinfo : EIATTR_NUM_MBARRIERS
	.align		4
.L_211:
        /*0dd8*/ 	.byte	0x03, 0x38
        /*0dda*/ 	.short	0x0016


	//----- nvinfo : EIATTR_EXIT_INSTR_OFFSETS
	.align		4
        /*0ddc*/ 	.byte	0x04, 0x1c
        /*0dde*/ 	.short	(.L_213 - .L_212)


	//   ....[0]....
.L_212:
        /*0de0*/ 	.word	0x00000990


	//   ....[1]....
        /*0de4*/ 	.word	0x000121f0


	//   ....[2]....
        /*0de8*/ 	.word	0x00018660


	//----- nvinfo : EIATTR_MAX_THREADS
	.align		4
.L_213:
        /*0dec*/ 	.byte	0x04, 0x05
        /*0dee*/ 	.short	(.L_215 - .L_214)
.L_214:
        /*0df0*/ 	.word	0x00000180
        /*0df4*/ 	.word	0x00000001
        /*0df8*/ 	.word	0x00000001


	//----- nvinfo : EIATTR_CRS_STACK_SIZE
	.align		4
.L_215:
        /*0dfc*/ 	.byte	0x04, 0x1e
        /*0dfe*/ 	.short	(.L_217 - .L_216)
.L_216:
        /*0e00*/ 	.word	0x00000000


	//----- nvinfo : EIATTR_CBANK_PARAM_SIZE
	.align		4
.L_217:
        /*0e04*/ 	.byte	0x03, 0x19
        /*0e06*/ 	.short	0x0af0


	//----- nvinfo : EIATTR_PARAM_CBANK
	.align		4
        /*0e08*/ 	.byte	0x04, 0x0a
        /*0e0a*/ 	.short	(.L_219 - .L_218)
	.align		4
.L_218:
        /*0e0c*/ 	.word	index@(.nv.constant0._ZN7cutlass13device_kernelIN5flash11enable_sm90INS1_16FlashAttnFwdSm90INS1_25CollectiveMainloopFwdSm90ILi2EN4cute5tupleIJNS5_1CILi1EEES8_S8_EEENS6_IJNS7_ILi128EEENS7_ILi64EEENS7_ILi256EEEEEELi256ENS_6half_tEfNS_4arch4Sm90ELb0ELb1ELb0ELb1ELb1ELb0ELb0ELb1ELb1ELb1ELb1ELb0EEENS1_21CollectiveEpilogueFwdINS6_IJSA_SC_SB_EEES9_SE_SG_Li256ELb1ELb1ELb1ELb0EEENS1_36VarlenDynamicPersistentTileSchedulerILi128ELi64ELi256ELi128ELb1ELb1ELb1ELb1ELb0ELb1EEEEEEEEEvNT_6ParamsE)
        /*0e10*/ 	.short	0x0210
        /*0e12*/ 	.short	0x0af0


	//----- nvinfo : EIATTR_SW_WAR
	.align		4
.L_219:
        /*0e14*/ 	.byte	0x04, 0x36
        /*0e16*/ 	.short	(.L_221 - .L_220)
.L_220:
        /*0e18*/ 	.word	0x00000008
.L_221:


//--------------------- .nv.info._ZN7cutlass13device_kernelIN5flash11enable_sm90INS1_16FlashAttnFwdSm90INS1_25CollectiveMainloopFwdSm90ILi2EN4cute5tupleIJNS5_1CILi1EEES8_S8_EEENS6_IJNS7_ILi128EEENS7_ILi64EEENS7_ILi256EEEEEELi256ENS_6half_tEfNS_4arch4Sm90ELb0ELb1ELb0ELb1ELb1ELb1ELb0ELb1ELb1ELb1ELb1ELb0EEENS1_21CollectiveEpilogueFwdINS6_IJSA_SC_SB_EEES9_SE_SG_Li256ELb1ELb1ELb1ELb0EEENS1_36VarlenDynamicPersistentTileSchedulerILi128ELi64ELi256ELi128ELb1ELb1ELb1ELb1ELb0ELb1EEEEEEEEEvNT_6ParamsE --------------------------
	.section	.nv.info._ZN7cutlass13device_kernelIN5flash11enable_sm90INS1_16FlashAttnFwdSm90INS1_25CollectiveMainloopFwdSm90ILi2EN4cute5tupleIJNS5_1CILi1EEES8_S8_EEENS6_IJNS7_ILi128EEENS7_ILi64EEENS7_ILi256EEEEEELi256ENS_6half_tEfNS_4arch4Sm90ELb0ELb1ELb0ELb1ELb1ELb1ELb0ELb1ELb1ELb1ELb1ELb0EEENS1_21CollectiveEpilogueFwdINS6_IJSA_SC_SB_EEES9_SE_SG_Li256ELb1ELb1ELb1ELb0EEENS1_36VarlenDynamicPersistentTileSchedulerILi128ELi64ELi256ELi128ELb1ELb1ELb1ELb1ELb0ELb1EEEEEEEEEvNT_6ParamsE,"",@"SHT_CUDA_INFO"
	.sectionflags	@""
	.align	4


	//----- nvinfo : EIATTR_CUDA_API_VERSION
	.align		4
        /*0000*/ 	.byte	0x04, 0x37
        /*0002*/ 	.short	(.L_223 - .L_222)
.L_222:
        /*0004*/ 	.word	0x00000082


	//----- nvinfo : EIATTR_KPARAM_INFO
	.align		4
.L_223:
        /*0008*/ 	.byte	0x04, 0x17
        /*000a*/ 	.short	(.L_225 - .L_224)
.L_224:
        /*000c*/ 	.word	0x00000000
        /*0010*/ 	.short	0x0000
        /*0012*/ 	.short	0x0070
        /*0014*/ 	.byte	0x00, 0xf0, 0x01, 0x2a


	//----- nvinfo : EIATTR_SPARSE_MMA_MASK
	.align		4
.L_225:
        /*0018*/ 	.byte	0x03, 0x50
        /*001a*/ 	.short	0x0000


	//----- nvinfo : EIATTR_MAXREG_COUNT
	.align		4
        /*001c*/ 	.byte	0x03, 0x1b
        /*001e*/ 	.short	0x00a8


	//----- nvinfo : EIATTR_NUM_BARRIERS
	.align		4
        /*0020*/ 	.byte	0x02, 0x4c
        /*0022*/ 	.byte	0x10
	.zero		1


	//----- nvinfo : EIATTR_EXTERNS
	.align		4
        /*0024*/ 	.byte	0x04, 0x0f
        /*0026*/ 	.short	(.L_227 - .L_226)


	//   ....[0]....
	.align		4
.L_226:
        /*0028*/ 	.word	index@(__assertfail)


	//----- nvinfo : EIATTR_ANNOTATIONS
	.align		4
.L_227:
        /*002c*/ 	.byte	0x04, 0x55
        /*002e*/ 	.short	(.L_229 - .L_228)


	//   ....[0]....
.L_228:
        /* <DEDUP_REMOVED lines=152> */


	//----- nvinfo : EIATTR_MERCURY_ISA_VERSION
	.align		4
.L_229:
        /*0998*/ 	.byte	0x03, 0x5f
        /*099a*/ 	.short	0x0101


	//----- nvinfo : EIATTR_UNUSED_LOAD_BYTE_OFFSET
	.align		4
        /*099c*/ 	.byte	0x04, 0x44
        /*099e*/ 	.short	(.L_231 - .L_230)


	//   ....[0]....
.L_230:
        /*09a0*/ 	.word	0x00000a60
        /*09a4*/ 	.word	0x0000fff0


	//   ....[1]....
        /*09a8*/ 	.word	0x0001f4d0
        /*09ac*/ 	.word	0x0000fff0


	//----- nvinfo : EIATTR_INT_WARP_WIDE_INSTR_OFFSETS
	.align		4
.L_231:
        /*09b0*/ 	.byte	0x04, 0x31
        /*09b2*/ 	.short	(.L_233 - .L_232)


	//   ....[0]....
.L_232:
        /*09b4*/ 	.word	0x00000130


	//   ....[1]....
        /*09b8*/ 	.word	0x00000170


	//   ....[2]....
        /*09bc*/ 	.word	0x000001e0


	//   ....[3]....
        /*09c0*/ 	.word	0x00027a40


	//   ....[4]....
        /*09c4*/ 	.word	0x00027ad0


	//   ....[5]....
        /*09c8*/ 	.word	0x0002a7c0


	//   ....[6]....
        /*09cc*/ 	.word	0x0002a850


	//----- nvinfo : EIATTR_COOP_GROUP_MASK_REGIDS
	.align		4
.L_233:
        /*09d0*/ 	.byte	0x04, 0x29
        /*09d2*/ 	.short	(.L_235 - .L_234)


	//   ....[0]....
.L_234:
        /*09d4*/ 	.word	0xffffffff


	//   ....[1]....
        /*09d8*/ 	.word	0xffffffff


	//   ....[2]....
        /*09dc*/ 	.word	0xffffffff


	//   ....[3]....
        /*09e0*/ 	.word	0xffffffff


	//   ....[4]....
        /*09e4*/ 	.word	0xffffffff


	//   ....[5]....
        /*09e8*/ 	.word	0xffffffff


	//   ....[6]....
        /*09ec*/ 	.word	0xffffffff


	//   ....[7]....
        /*09f0*/ 	.word	0xffffffff


	//   ....[8]....
        /*09f4*/ 	.word	0xffffffff


	//   ....[9]....
        /*09f8*/ 	.word	0xffffffff


	//   ....[10]....
        /*09fc*/ 	.word	0xffffffff


	//   ....[11]....
        /*0a00*/ 	.word	0xffffffff


	//   ....[12]....
        /*0a04*/ 	.word	0xffffffff


	//   ....[13]....
        /*0a08*/ 	.word	0xffffffff


	//   ....[14]....
        /*0a0c*/ 	.word	0xffffffff


	//   ....[15]....
        /*0a10*/ 	.word	0xffffffff


	//   ....[16]....
        /*0a14*/ 	.word	0xffffffff


	//   ....[17]....
        /*0a18*/ 	.word	0xffffffff


	//   ....[18]....
        /*0a1c*/ 	.word	0xffffffff


	//   ....[19]....
        /*0a20*/ 	.word	0xffffffff


	//   ....[20]....
        /*0a24*/ 	.word	0xffffffff


	//   ....[21]....
        /*0a28*/ 	.word	0xffffffff


	//   ....[22]....
        /*0a2c*/ 	.word	0xffffffff


	//   ....[23]....
        /*0a30*/ 	.word	0xffffffff


	//   ....[24]....
        /*0a34*/ 	.word	0xffffffff


	//   ....[25]....
        /*0a38*/ 	.word	0xffffffff


	//   ....[26]....
        /*0a3c*/ 	.word	0xffffffff


	//   ....[27]....
        /*0a40*/ 	.word	0xffffffff


	//   ....[28]....
        /*0a44*/ 	.word	0xffffffff


	//   ....[29]....
        /*0a48*/ 	.word	0xffffffff


	//   ....[30]....
        /*0a4c*/ 	.word	0xffffffff


	//   ....[31]....
        /*0a50*/ 	.word	0xffffffff


	//   ....[32]....
        /*0a54*/ 	.word	0xffffffff


	//   ....[33]....
        /*0a58*/ 	.word	0xffffffff


	//   ....[34]....
        /*0a5c*/ 	.word	0xffffffff


	//   ....[35]....
        /*0a60*/ 	.word	0xffffffff


	//   ....[36]....
        /*0a64*/ 	.word	0xffffffff


	//   ....[37]....
        /*0a68*/ 	.word	0xffffffff


	//   ....[38]....
        /*0a6c*/ 	.word	0xffffffff


	//   ....[39]....
        /*0a70*/ 	.word	0xffffffff


	//   ....[40]....
        /*0a74*/ 	.word	0xffffffff


	//   ....[41]....
        /*0a78*/ 	.word	0xffffffff


	//   ....[42]....
        /*0a7c*/ 	.word	0xffffffff


	//   ....[43]....
        /*0a80*/ 	.word	0xffffffff


	//   ....[44]....
        /*0a84*/ 	.word	0xffffffff


	//   ....[45]....
        /*0a88*/ 	.word	0xffffffff


	//   ....[46]....
        /*0a8c*/ 	.word	0xffffffff


	//   ....[47]....
        /*0a90*/ 	.word	0xffffffff


	//   ....[48]....
        /*0a94*/ 	.word	0xffffffff


	//   ....[49]....
        /*0a98*/ 	.word	0xffffffff


	//   ....[50]....
        /*0a9c*/ 	.word	0xffffffff


	//   ....[51]....
        /*0aa0*/ 	.word	0xffffffff


	//   ....[52]....
        /*0aa4*/ 	.word	0xffffffff


	//   ....[53]....
        /*0aa8*/ 	.word	0xffffffff


	//   ....[54]....
        /*0aac*/ 	.word	0xffffffff


	//   ....[55]....
        /*0ab0*/ 	.word	0xffffffff


	//   ....[56]....
        /*0ab4*/ 	.word	0xffffffff


	//   ....[57]....
        /*0ab8*/ 	.word	0xffffffff


	//   ....[58]....
        /*0abc*/ 	.word	0xffffffff


	//   ....[59]....
        /*0ac0*/ 	.word	0xffffffff


	//   ....[60]....
        /*0ac4*/ 	.word	0xffffffff


	//   ....[61]....
        /*0ac8*/ 	.word	0xffffffff


	//   ....[62]....
        /*0acc*/ 	.word	0xffffffff


	//   ....[63]....
        /*0ad0*/ 	.word	0xffffffff


	//   ....[64]....
        /*0ad4*/ 	.word	0xffffffff


	//   ....[65]....
        /*0ad8*/ 	.word	0xffffffff


	//   ....[66]....
        /*0adc*/ 	.word	0xffffffff


	//   ....[67]....
        /*0ae0*/ 	.word	0xffffffff


	//   ....[68]....
        /*0ae4*/ 	.word	0xffffffff


	//   ....[69]....
        /*0ae8*/ 	.word	0xffffffff


	//   ....[70]....
        /*0aec*/ 	.word	0xffffffff


	//   ....[71]....
        /*0af0*/ 	.word	0xffffffff


	//   ....[72]....
        /*0af4*/ 	.word	0xffffffff


	//   ....[73]....
        /*0af8*/ 	.word	0xffffffff


	//   ....[74]....
        /*0afc*/ 	.word	0xffffffff


	//   ....[75]....
        /*0b00*/ 	.word	0xffffffff


	//   ....[76]....
        /*0b04*/ 	.word	0xffffffff


	//   ....[77]....
        /*0b08*/ 	.word	0xffffffff


	//   ....[78]....
        /*0b0c*/ 	.word	0xffffffff


	//   ....[79]....
        /*0b10*/ 	.word	0xffffffff


	//   ....[80]....
        /*0b14*/ 	.word	0xffffffff


	//   ....[81]....
        /*0b18*/ 	.word	0xffffffff


	//   ....[82]....
        /*0b1c*/ 	.word	0xffffffff


	//   ....[83]....
        /*0b20*/ 	.word	0xffffffff


	//   ....[84]....
        /*0b24*/ 	.word	0xffffffff


	//   ....[85]....
        /*0b28*/ 	.word	0xffffffff


	//   ....[86]....
        /*0b2c*/ 	.word	0xffffffff


	//   ....[87]....
        /*0b30*/ 	.word	0xffffffff


	//   ....[88]....
        /*0b34*/ 	.word	0xffffffff


	//   ....[89]....
        /*0b38*/ 	.word	0xffffffff


	//   ....[90]....
        /*0b3c*/ 	.word	0xffffffff


	//   ....[91]....
        /*0b40*/ 	.word	0xffffffff


	//   ....[92]....
        /*0b44*/ 	.word	0xffffffff


	//   ....[93]....
        /*0b48*/ 	.word	0xffffffff


	//   ....[94]....
        /*0b4c*/ 	.word	0xffffffff


	//   ....[95]....
        /*0b50*/ 	.word	0xffffffff


	//   ....[96]....
        /*0b54*/ 	.word	0xffffffff


	//   ....[97]....
        /*0b58*/ 	.word	0xffffffff


	//   ....[98]....
        /*0b5c*/ 	.word	0xffffffff


	//   ....[99]....
        /*0b60*/ 	.word	0xffffffff


	//   ....[100]....
        /*0b64*/ 	.word	0xffffffff


	//   ....[101]....
        /*0b68*/ 	.word	0xffffffff


	//   ....[102]....
        /*0b6c*/ 	.word	0xffffffff


	//   ....[103]....
        /*0b70*/ 	.word	0xffffffff


	//   ....[104]....
        /*0b74*/ 	.word	0xffffffff


	//   ....[105]....
        /*0b78*/ 	.word	0xffffffff


	//   ....[106]....
        /*0b7c*/ 	.word	0xffffffff


	//   ....[107]....
        /*0b80*/ 	.word	0xffffffff


	//   ....[108]....
        /*0b84*/ 	.word	0xffffffff


	//   ....[109]....
        /*0b88*/ 	.word	0xffffffff


	//   ....[110]....
        /*0b8c*/ 	.word	0xffffffff


	//   ....[111]....
        /*0b90*/ 	.word	0xffffffff


	//   ....[112]....
        /*0b94*/ 	.word	0xffffffff


	//   ....[113]....
        /*0b98*/ 	.word	0xffffffff


	//   ....[114]....
        /*0b9c*/ 	.word	0xffffffff


	//   ....[115]....
        /*0ba0*/ 	.word	0xffffffff


	//   ....[116]....
        /*0ba4*/ 	.word	0xffffffff


	//   ....[117]....
        /*0ba8*/ 	.word	0xffffffff


	//   ....[118]....
        /*0bac*/ 	.word	0xffffffff


	//   ....[119]....
        /*0bb0*/ 	.word	0xffffffff


	//   ....[120]....
        /*0bb4*/ 	.word	0xffffffff


	//   ....[121]....
        /*0bb8*/ 	.word	0xffffffff


	//   ....[122]....
        /*0bbc*/ 	.word	0xffffffff


	//   ....[123]....
        /*0bc0*/ 	.word	0xffffffff


	//   ....[124]....
        /*0bc4*/ 	.word	0xffffffff


	//   ....[125]....
        /*0bc8*/ 	.word	0xffffffff


	//   ....[126]....
        /*0bcc*/ 	.word	0xffffffff


	//   ....[127]....
        /*0bd0*/ 	.word	0xffffffff


	//   ....[128]....
        /*0bd4*/ 	.word	0xffffffff


	//   ....[129]....
        /*0bd8*/ 	.word	0xffffffff


	//   ....[130]....
        /*0bdc*/ 	.word	0xffffffff


	//   ....[131]....
        /*0be0*/ 	.word	0xffffffff


	//   ....[132]....
        /*0be4*/ 	.word	0xffffffff


	//   ....[133]....
        /*0be8*/ 	.word	0xffffffff


	//   ....[134]....
        /*0bec*/ 	.word	0xffffffff


	//   ....[135]....
        /*0bf0*/ 	.word	0xffffffff


	//   ....[136]....
        /*0bf4*/ 	.word	0xffffffff


	//   ....[137]....
        /*0bf8*/ 	.word	0xffffffff


	//   ....[138]....
        /*0bfc*/ 	.word	0xffffffff


	//   ....[139]....
        /*0c00*/ 	.word	0xffffffff


	//   ....[140]....
        /*0c04*/ 	.word	0xffffffff


	//   ....[141]....
        /*0c08*/ 	.word	0xffffffff


	//   ....[142]....
        /*0c0c*/ 	.word	0xffffffff


	//   ....[143]....
        /*0c10*/ 	.word	0xffffffff


	//   ....[144]....
        /*0c14*/ 	.word	0xffffffff


	//   ....[145]....
        /*0c18*/ 	.word	0xffffffff


	//   ....[146]....
        /*0c1c*/ 	.word	0xffffffff


	//   ....[147]....
        /*0c20*/ 	.word	0xffffffff


	//   ....[148]....
        /*0c24*/ 	.word	0xffffffff


	//   ....[149]....
        /*0c28*/ 	.word	0xffffffff


	//   ....[150]....
        /*0c2c*/ 	.word	0xffffffff


	//   ....[151]....
        /*0c30*/ 	.word	0xffffffff


	//   ....[152]....
        /*0c34*/ 	.word	0xffffffff


	//   ....[153]....
        /*0c38*/ 	.word	0xffffffff


	//   ....[154]....
        /*0c3c*/ 	.word	0xffffffff


	//   ....[155]....
        /*0c40*/ 	.word	0xffffffff


	//   ....[156]....
        /*0c44*/ 	.word	0xffffffff


	//   ....[157]....
        /*0c48*/ 	.word	0xffffffff


	//   ....[158]....
        /*0c4c*/ 	.word	0xffffffff


	//   ....[159]....
        /*0c50*/ 	.word	0xffffffff


	//   ....[160]....
        /*0c54*/ 	.word	0xffffffff


	//   ....[161]....
        /*0c58*/ 	.word	0xffffffff


	//   ....[162]....
        /*0c5c*/ 	.word	0xffffffff


	//   ....[163]....
        /*0c60*/ 	.word	0xffffffff


	//   ....[164]....
        /*0c64*/ 	.word	0xffffffff


	//   ....[165]....
        /*0c68*/ 	.word	0xffffffff


	//   ....[166]....
        /*0c6c*/ 	.word	0xffffffff


	//   ....[167]....
        /*0c70*/ 	.word	0xffffffff


	//   ....[168]....
        /*0c74*/ 	.word	0xffffffff


	//   ....[169]....
        /*0c78*/ 	.word	0xffffffff


	//   ....[170]....
        /*0c7c*/ 	.word	0xffffffff


	//   ....[171]....
        /*0c80*/ 	.word	0xffffffff


	//   ....[172]....
        /*0c84*/ 	.word	0xffffffff


	//   ....[173]....
        /*0c88*/ 	.word	0xffffffff


	//   ....[174]....
        /*0c8c*/ 	.word	0xffffffff


	//   ....[175]....
        /*0c90*/ 	.word	0xffffffff


	//   ....[176]....
        /*0c94*/ 	.word	0xffffffff


	//   ....[177]....
        /*0c98*/ 	.word	0xffffffff


	//   ....[178]....
        /*0c9c*/ 	.word	0xffffffff


	//   ....[179]....
        /*0ca0*/ 	.word	0xffffffff


	//   ....[180]....
        /*0ca4*/ 	.word	0xffffffff


	//   ....[181]....
        /*0ca8*/ 	.word	0xffffffff


	//   ....[182]....
        /*0cac*/ 	.word	0xffffffff


	//   ....[183]....
        /*0cb0*/ 	.word	0xffffffff


	//   ....[184]....
        /*0cb4*/ 	.word	0xffffffff


	//   ....[185]....
        /*0cb8*/ 	.word	0xffffffff


	//   ....[186]....
        /*0cbc*/ 	.word	0xffffffff


	//   ....[187]....
        /*0cc0*/ 	.word	0xffffffff


	//   ....[188]....
        /*0cc4*/ 	.word	0xffffffff


	//   ....[189]....
        /*0cc8*/ 	.word	0xffffffff


	//   ....[190]....
        /*0ccc*/ 	.word	0xffffffff


	//   ....[191]....
        /*0cd0*/ 	.word	0x0500000f


	//   ....[192]....
        /*0cd4*/ 	.word	0x0500000f


	//   ....[193]....
        /*0cd8*/ 	.word	0x0500000f


	//   ....[194]....
        /*0cdc*/ 	.word	0x0500000f


	//   ....[195]....
        /*0ce0*/ 	.word	0x0500000f


	//   ....[196]....
        /*0ce4*/ 	.word	0x0500000f


	//   ....[197]....
        /*0ce8*/ 	.word	0x0500000f


	//   ....[198]....
        /*0cec*/ 	.word	0x0500000f


	//   ....[199]....
        /*0cf0*/ 	.word	0x0500000f


	//   ....[200]....
        /*0cf4*/ 	.word	0x0500000f


	//   ....[201]....
        /*0cf8*/ 	.word	0x0500000f


	//   ....[202]....
        /*0cfc*/ 	.word	0x0500000f


	//   ....[203]....
        /*0d00*/ 	.word	0x0500000f


	//   ....[204]....
        /*0d04*/ 	.word	0x0500000f


	//   ....[205]....
        /*0d08*/ 	.word	0x0500000f


	//   ....[206]....
        /*0d0c*/ 	.word	0x0500000f


	//   ....[207]....
        /*0d10*/ 	.word	0x0500000f


	//   ....[208]....
        /*0d14*/ 	.word	0x0500000f


	//   ....[209]....
        /*0d18*/ 	.word	0x0500000f


	//   ....[210]....
        /*0d1c*/ 	.word	0x0500000f


	//   ....[211]....
        /*0d20*/ 	.word	0x0500000f


	//   ....[212]....
        /*0d24*/ 	.word	0x0500000f


	//   ....[213]....
        /*0d28*/ 	.word	0x0500000f


	//   ....[214]....
        /*0d2c*/ 	.word	0x0500000f


	//   ....[215]....
        /*0d30*/ 	.word	0x0500000f


	//   ....[216]....
        /*0d34*/ 	.word	0x0500000f


	//   ....[217]....
        /*0d38*/ 	.word	0x0500000f


	//   ....[218]....
        /*0d3c*/ 	.word	0x0500000f


	//   ....[219]....
        /*0d40*/ 	.word	0x0500000f


	//   ....[220]....
        /*0d44*/ 	.word	0x0500000f


	//   ....[221]....
        /*0d48*/ 	.word	0x0500000f


	//   ....[222]....
        /*0d4c*/ 	.word	0x0500000f


	//   ....[223]....
        /*0d50*/ 	.word	0x0500000f


	//   ....[224]....
        /*0d54*/ 	.word	0x0500000f


	//   ....[225]....
        /*0d58*/ 	.word	0x0500000f


	//   ....[226]....
        /*0d5c*/ 	.word	0x0500000f


	//   ....[227]....
        /*0d60*/ 	.word	0x0500000f


	//   ....[228]....
        /*0d64*/ 	.word	0x0500000f


	//   ....[229]....
        /*0d68*/ 	.word	0x0500000f


	//   ....[230]....
        /*0d6c*/ 	.word	0x0500000f


	//   ....[231]....
        /*0d70*/ 	.word	0x0500000f


	//   ....[232]....
        /*0d74*/ 	.word	0x0500000f


	//   ....[233]....
        /*0d78*/ 	.word	0x0500000f


	//   ....[234]....
        /*0d7c*/ 	.word	0x0500000f


	//   ....[235]....
        /*0d80*/ 	.word	0x0500000f


	//   ....[236]....
        /*0d84*/ 	.word	0x0500000f


	//   ....[237]....
        /*0d88*/ 	.word	0x0500000f


	//   ....[238]....
        /*0d8c*/ 	.word	0x0500000f


	//   ....[239]....
        /*0d90*/ 	.word	0x0500000f


	//   ....[240]....
        /*0d94*/ 	.word	0x0500000f


	//   ....[241]....
        /*0d98*/ 	.word	0x0500000f


	//   ....[242]....
        /*0d9c*/ 	.word	0x0500000f


	//   ....[243]....
        /*0da0*/ 	.word	0x0500000f


	//   ....[244]....
        /*0da4*/ 	.word	0x0500000f


	//   ....[245]....
        /*0da8*/ 	.word	0x0500000f


	//   ....[246]....
        /*0dac*/ 	.word	0x0500000f


	//   ....[247]....
        /*0db0*/ 	.word	0x0500000f


	//   ....[248]....
        /*0db4*/ 	.word	0x0500000f


	//   ....[249]....
        /*0db8*/ 	.word	0x0500000f


	//   ....[250]....
        /*0dbc*/ 	.word	0x0500000f


	//   ....[251]....
        /*0dc0*/ 	.word	0x0500000f


	//   ....[252]....
        /*0dc4*/ 	.word	0x0500000f


	//   ....[253]....
        /*0dc8*/ 	.word	0x0500000f


	//   ....[254]....
        /*0dcc*/ 	.word	0x0500000f


	//   ....[255]....
        /*0dd0*/ 	.word	0x0500000f


	//   ....[0]....
        /*0dd4*/ 	.word	0x0500000f


	//   ....[1]....
        /*0dd8*/ 	.word	0x0500000f


	//   ....[2]....
        /*0ddc*/ 	.word	0x0500000f


	//   ....[3]....
        /*0de0*/ 	.word	0x0500000f


	//   ....[4]....
        /*0de4*/ 	.word	0x0500000f


	//   ....[5]....
        /*0de8*/ 	.word	0x0500000f


	//   ....[6]....
        /*0dec*/ 	.word	0x0500000f


	//   ....[7]....
        /*0df0*/ 	.word	0x0500000f


	//   ....[8]....
        /*0df4*/ 	.word	0x0500000f


	//   ....[9]....
        /*0df8*/ 	.word	0x0500000f


	//   ....[10]....
        /*0dfc*/ 	.word	0x0500000f


	//   ....[11]....
        /*0e00*/ 	.word	0x0500000f


	//   ....[12]....
        /*0e04*/ 	.word	0x0500000f


	//   ....[13]....
        /*0e08*/ 	.word	0x0500000f


	//   ....[14]....
        /*0e0c*/ 	.word	0x0500000f


	//   ....[15]....
        /*0e10*/ 	.word	0x0500000f


	//   ....[16]....
        /*0e14*/ 	.word	0x0500000f


	//   ....[17]....
        /*0e18*/ 	.word	0x0500000f


	//   ....[18]....
        /*0e1c*/ 	.word	0x0500000f


	//   ....[19]....
        /*0e20*/ 	.word	0x0500000f


	//   ....[20]....
        /*0e24*/ 	.word	0x0500000f


	//   ....[21]....
        /*0e28*/ 	.word	0x0500000f


	//   ....[22]....
        /*0e2c*/ 	.word	0x0500000f


	//   ....[23]....
        /*0e30*/ 	.word	0x0500000f


	//   ....[24]....
        /*0e34*/ 	.word	0x0500000f


	//   ....[25]....
        /*0e38*/ 	.word	0x0500000f


	//   ....[26]....
        /*0e3c*/ 	.word	0x0500000f


	//   ....[27]....
        /*0e40*/ 	.word	0x0500000f


	//   ....[28]....
        /*0e44*/ 	.word	0x0500000f


	//   ....[29]....
        /*0e48*/ 	.word	0x0500000f


	//   ....[30]....
        /*0e4c*/ 	.word	0x0500000f


	//   ....[31]....
        /*0e50*/ 	.word	0x0500000f


	//   ....[32]....
        /*0e54*/ 	.word	0x0500000f


	//   ....[33]....
        /*0e58*/ 	.word	0x0500000f


	//   ....[34]....
        /*0e5c*/ 	.word	0x0500000f


	//   ....[35]....
        /*0e60*/ 	.word	0x0500000f


	//   ....[36]....
        /*0e64*/ 	.word	0x0500000f


	//   ....[37]....
        /*0e68*/ 	.word	0x0500000f


	//   ....[38]....
        /*0e6c*/ 	.word	0x0500000f


	//   ....[39]....
        /*0e70*/ 	.word	0x0500000f


	//   ....[40]....
        /*0e74*/ 	.word	0x0500000f


	//   ....[41]....
        /*0e78*/ 	.word	0x0500000f


	//   ....[42]....
        /*0e7c*/ 	.word	0x0500000f


	//   ....[43]....
        /*0e80*/ 	.word	0x0500000f


	//   ....[44]....
        /*0e84*/ 	.word	0x0500000f


	//   ....[45]....
        /*0e88*/ 	.word	0x0500000f


	//   ....[46]....
        /*0e8c*/ 	.word	0x0500000f


	//   ....[47]....
        /*0e90*/ 	.word	0x0500000f


	//----- nvinfo : EIATTR_COOP_GROUP_INSTR_OFFSETS
	.align		4
.L_235:
        /*0e94*/ 	.byte	0x04, 0x28
        /*0e96*/ 	.short	(.L_237 - .L_236)


	//   ....[0]....
.L_236:
        /*0e98*/ 	.word	0x00000060


	//   ....[1]....
        /*0e9c*/ 	.word	0x00000140


	//   ....[2]....
        /*0ea0*/ 	.word	0x00000190


	//   ....[3]....
        /*0ea4*/ 	.word	0x000003c0


	//   ....[4]....
        /*0ea8*/ 	.word	0x00000520


	//   ....[5]....
        /*0eac*/ 	.word	0x00000640


	//   ....[6]....
        /*0eb0*/ 	.word	0x000007a0


	//   ....[7]....
        /*0eb4*/ 	.word	0x00003d80


	//   ....[8]....
        /*0eb8*/ 	.word	0x00003d90


	//   ....[9]....
        /*0ebc*/ 	.word	0x00004bc0


	//   ....[10]....
        /*0ec0*/ 	.word	0x00004bd0


	//   ....[11]....
        /*0ec4*/ 	.word	0x00006290


	//   ....[12]....
        /*0ec8*/ 	.word	0x000062a0


	//   ....[13]....
        /*0ecc*/ 	.word	0x00007270


	//   ....[14]....
        /*0ed0*/ 	.word	0x00007280


	//   ....[15]....
        /*0ed4*/ 	.word	0x00008420


	//   ....[16]....
        /*0ed8*/ 	.word	0x00008430


	//   ....[17]....
        /*0edc*/ 	.word	0x00008600


	//   ....[18]....
        /*0ee0*/ 	.word	0x00008610


	//   ....[19]....
        /*0ee4*/ 	.word	0x00008a60


	//   ....[20]....
        /*0ee8*/ 	.word	0x00008a70


	//   ....[21]....
        /*0eec*/ 	.word	0x00008c20


	//   ....[22]....
        /*0ef0*/ 	.word	0x00008c40


	//   ....[23]....
        /*0ef4*/ 	.word	0x00009aa0


	//   ....[24]....
        /*0ef8*/ 	.word	0x0000a1d0


	//   ....[25]....
        /*0efc*/ 	.word	0x0000a1e0


	//   ....[26]....
        /*0f00*/ 	.word	0x0000a1f0


	//   ....[27]....
        /*0f04*/ 	.word	0x0000a200


	//   ....[28]....
        /*0f08*/ 	.word	0x0000a820


	//   ....[29]....
        /*0f0c*/ 	.word	0x0000a830


	//   ....[30]....
        /*0f10*/ 	.word	0x0000a840


	//   ....[31]....
        /*0f14*/ 	.word	0x0000a850


	//   ....[32]....
        /*0f18*/ 	.word	0x0000add0


	//   ....[33]....
        /*0f1c*/ 	.word	0x0000ade0


	//   ....[34]....
        /*0f20*/ 	.word	0x0000adf0


	//   ....[35]....
        /*0f24*/ 	.word	0x0000ae00


	//   ....[36]....
        /*0f28*/ 	.word	0x0000b3a0


	//   ....[37]....
        /*0f2c*/ 	.word	0x0000b3b0


	//   ....[38]....
        /*0f30*/ 	.word	0x0000b3c0


	//   ....[39]....
        /*0f34*/ 	.word	0x0000b3d0


	//   ....[40]....
        /*0f38*/ 	.word	0x0000ebb0


	//   ....[41]....
        /*0f3c*/ 	.word	0x0000ebc0


	//   ....[42]....
        /*0f40*/ 	.word	0x0000ebd0


	//   ....[43]....
        /*0f44*/ 	.word	0x0000ebe0


	//   ....[44]....
        /*0f48*/ 	.word	0x0000f080


	//   ....[45]....
        /*0f4c*/ 	.word	0x0000f090


	//   ....[46]....
        /*0f50*/ 	.word	0x0000f0a0


	//   ....[47]....
        /*0f54*/ 	.word	0x0000f0b0


	//   ....[48]....
        /*0f58*/ 	.word	0x0000f4d0


	//   ....[49]....
        /*0f5c*/ 	.word	0x0000f4e0


	//   ....[50]....
        /*0f60*/ 	.word	0x0000f4f0


	//   ....[51]....
        /*0f64*/ 	.word	0x0000f500


	//   ....[52]....
        /*0f68*/ 	.word	0x0000f940


	//   ....[53]....
        /*0f6c*/ 	.word	0x0000f950


	//   ....[54]....
        /*0f70*/ 	.word	0x0000f960


	//   ....[55]....
        /*0f74*/ 	.word	0x0000f970


	//   ....[56]....
        /*0f78*/ 	.word	0x000141b0


	//   ....[57]....
        /*0f7c*/ 	.word	0x000143e0


	//   ....[58]....
        /*0f80*/ 	.word	0x00014c90


	//   ....[59]....
        /*0f84*/ 	.word	0x00014da0


	//   ....[60]....
        /*0f88*/ 	.word	0x00015170


	//   ....[61]....
        /*0f8c*/ 	.word	0x000151e0


	//   ....[62]....
        /*0f90*/ 	.word	0x000174e0


	//   ....[63]....
        /*0f94*/ 	.word	0x00017750


	//   ....[64]....
        /*0f98*/ 	.word	0x00017e30


	//   ....[65]....
        /*0f9c*/ 	.word	0x00017fd0


	//   ....[66]....
        /*0fa0*/ 	.word	0x000184b0


	//   ....[67]....
        /*0fa4*/ 	.word	0x00018510


	//   ....[68]....
        /*0fa8*/ 	.word	0x0001a690


	//   ....[69]....
        /*0fac*/ 	.word	0x0001a6c0


	//   ....[70]....
        /*0fb0*/ 	.word	0x0001a7e0


	//   ....[71]....
        /*0fb4*/ 	.word	0x0001a800


	//   ....[72]....
        /*0fb8*/ 	.word	0x0001c840


	//   ....[73]....
        /*0fbc*/ 	.word	0x0001ca90


	//   ....[74]....
        /*0fc0*/ 	.word	0x0001d200


	//   ....[75]....
        /*0fc4*/ 	.word	0x0001d300


	//   ....[76]....
        /*0fc8*/ 	.word	0x0001d770


	//   ....[77]....
        /*0fcc*/ 	.word	0x0001d7d0


	//   ....[78]....
        /*0fd0*/ 	.word	0x0001e800


	//   ....[79]....
        /*0fd4*/ 	.word	0x0001e9f0


	//   ....[80]....
        /*0fd8*/ 	.word	0x0001ea00


	//   ....[81]....
        /*0fdc*/ 	.word	0x0001ea30


	//   ....[82]....
        /*0fe0*/ 	.word	0x00020550


	//   ....[83]....
        /*0fe4*/ 	.word	0x00020560


	//   ....[84]....
        /*0fe8*/ 	.word	0x00020570


	//   ....[85]....
        /*0fec*/ 	.word	0x00020580


	//   ....[86]....
        /*0ff0*/ 	.word	0x00020fc0


	//   ....[87]....
        /*0ff4*/ 	.word	0x00020fe0


	//   ....[88]....
        /*0ff8*/ 	.word	0x00021130


	//   ....[89]....
        /*0ffc*/ 	.word	0x00021150


	//   ....[90]....
        /*1000*/ 	.word	0x00021290


	//   ....[91]....
        /*1004*/ 	.word	0x000212b0


	//   ....[92]....
        /*1008*/ 	.word	0x00021400


	//   ....[93]....
        /*100c*/ 	.word	0x00021420


	//   ....[94]....
        /*1010*/ 	.word	0x00021b40


	//   ....[95]....
        /*1014*/ 	.word	0x00021b80


	//   ....[96]....
        /*1018*/ 	.word	0x00022670


	//   ....[97]....
        /*101c*/ 	.word	0x00022680


	//   ....[98]....
        /*1020*/ 	.word	0x00023770


	//   ....[99]....
        /*1024*/ 	.word	0x00023780


	//   ....[100]....
        /*1028*/ 	.word	0x000238d0


	//   ....[101]....
        /*102c*/ 	.word	0x000238f0


	//   ....[102]....
        /*1030*/ 	.word	0x00023a30


	//   ....[103]....
        /*1034*/ 	.word	0x00023a50


	//   ....[104]....
        /*1038*/ 	.word	0x00023ba0


	//   ....[105]....
        /*103c*/ 	.word	0x00023bc0


	//   ....[106]....
        /*1040*/ 	.word	0x00023d90


	//   ....[107]....
        /*1044*/ 	.word	0x00023f80


	//   ....[108]....
        /*1048*/ 	.word	0x00023fb0


	//   ....[109]....
        /*104c*/ 	.word	0x00023fe0


	//   ....[110]....
        /*1050*/ 	.word	0x00024010


	//   ....[111]....
        /*1054*/ 	.word	0x00024040


	//   ....[112]....
        /*1058*/ 	.word	0x00024070


	//   ....[113]....
        /*105c*/ 	.word	0x00024200


	//   ....[114]....
        /*1060*/ 	.word	0x00024230


	//   ....[115]....
        /*1064*/ 	.word	0x00024260


	//   ....[116]....
        /*1068*/ 	.word	0x00024290


	//   ....[117]....
        /*106c*/ 	.word	0x000242c0


	//   ....[118]....
        /*1070*/ 	.word	0x000242f0


	//   ....[119]....
        /*1074*/ 	.word	0x00024380


	//   ....[120]....
        /*1078*/ 	.word	0x000243b0


	//   ....[121]....
        /*107c*/ 	.word	0x000243c0


	//   ....[122]....
        /*1080*/ 	.word	0x00024400


	//   ....[123]....
        /*1084*/ 	.word	0x00025b80


	//   ....[124]....
        /*1088*/ 	.word	0x00028640


	//   ....[125]....
        /*108c*/ 	.word	0x00028660


	//   ....[126]....
        /*1090*/ 	.word	0x00028670


	//   ....[127]....
        /*1094*/ 	.word	0x00028720


	//   ....[128]....
        /*1098*/ 	.word	0x00028760


	//   ....[129]....
        /*109c*/ 	.word	0x000287c0


	//   ....[130]....
        /*10a0*/ 	.word	0x000287e0


	//   ....[131]....
        /*10a4*/ 	.word	0x00028810


	//   ....[132]....
        /*10a8*/ 	.word	0x00028fb0


	//   ....[133]....
        /*10ac*/ 	.word	0x00028fe0


	//   ....[134]....
        /*10b0*/ 	.word	0x00029000


	//   ....[135]....
        /*10b4*/ 	.word	0x000290a0


	//   ....[136]....
        /*10b8*/ 	.word	0x000290b0


	//   ....[137]....
        /*10bc*/ 	.word	0x00029160


	//   ....[138]....
        /*10c0*/ 	.word	0x00029170


	//   ....[139]....
        /*10c4*/ 	.word	0x00029220


	//   ....[140]....
        /*10c8*/ 	.word	0x00029230


	//   ....[141]....
        /*10cc*/ 	.word	0x000292e0


	//   ....[142]....
        /*10d0*/ 	.word	0x000292f0


	//   ....[143]....
        /*10d4*/ 	.word	0x000293a0


	//   ....[144]....
        /*10d8*/ 	.word	0x000293b0


	//   ....[145]....
        /*10dc*/ 	.word	0x00029460


	//   ....[146]....
        /*10e0*/ 	.word	0x00029470


	//   ....[147]....
        /*10e4*/ 	.word	0x000294b0


	//   ....[148]....
        /*10e8*/ 	.word	0x00029ca0


	//   ....[149]....
        /*10ec*/ 	.word	0x00029cd0


	//   ....[150]....
        /*10f0*/ 	.word	0x00029d00


	//   ....[151]....
        /*10f4*/ 	.word	0x00029dc0


	//   ....[152]....
        /*10f8*/ 	.word	0x00029df0


	//   ....[153]....
        /*10fc*/ 	.word	0x00029e40


	//   ....[154]....
        /*1100*/ 	.word	0x00029e70


	//   ....[155]....
        /*1104*/ 	.word	0x00029ee0


	//   ....[156]....
        /*1108*/ 	.word	0x0002a1c0


	//   ....[157]....
        /*110c*/ 	.word	0x0002a1e0


	//   ....[158]....
        /*1110*/ 	.word	0x0002a2a0


	//   ....[159]....
        /*1114*/ 	.word	0x0002a2b0


	//   ....[160]....
        /*1118*/ 	.word	0x0002a360


	//   ....[161]....
        /*111c*/ 	.word	0x0002a370


	//   ....[162]....
        /*1120*/ 	.word	0x0002a380


	//   ....[163]....
        /*1124*/ 	.word	0x0002a430


	//   ....[164]....
        /*1128*/ 	.word	0x0002a9a0


	//   ....[165]....
        /*112c*/ 	.word	0x0002a9e0


	//   ....[166]....
        /*1130*/ 	.word	0x0002aa60


	//   ....[167]....
        /*1134*/ 	.word	0x0002aa90


	//   ....[168]....
        /*1138*/ 	.word	0x0002ab20


	//   ....[169]....
        /*113c*/ 	.word	0x0002ab50


	//   ....[170]....
        /*1140*/ 	.word	0x0002ab60


	//   ....[171]....
        /*1144*/ 	.word	0x0002abf0


	//   ....[172]....
        /*1148*/ 	.word	0x0002b060


	//   ....[173]....
        /*114c*/ 	.word	0x0002b090


	//   ....[174]....
        /*1150*/ 	.word	0x0002b0f0


	//   ....[175]....
        /*1154*/ 	.word	0x0002b120


	//   ....[176]....
        /*1158*/ 	.word	0x0002b150


	//   ....[177]....
        /*115c*/ 	.word	0x0002b180


	//   ....[178]....
        /*1160*/ 	.word	0x0002b1b0


	//   ....[179]....
        /*1164*/ 	.word	0x0002b1e0


	//   ....[180]....
        /*1168*/ 	.word	0x0002b380


	//   ....[181]....
        /*116c*/ 	.word	0x0002b3b0


	//   ....[182]....
        /*1170*/ 	.word	0x0002b3e0


	//   ....[183]....
        /*1174*/ 	.word	0x0002b410


	//   ....[184]....
        /*1178*/ 	.word	0x0002b440


	//   ....[185]....
        /*117c*/ 	.word	0x0002b470


	//   ....[186]....
        /*1180*/ 	.word	0x0002b530


	//   ....[187]....
        /*1184*/ 	.word	0x0002b550


	//   ....[188]....
        /*1188*/ 	.word	0x0002b570


	//   ....[189]....
        /*118c*/ 	.word	0x0002b5d0


	//   ....[190]....
        /*1190*/ 	.word	0x0002bff0


	//   ....[191]....
        /*1194*/ 	.word	0x0002c330


	//   ....[192]....
        /*1198*/ 	.word	0x0002c3c0


	//   ....[193]....
        /*119c*/ 	.word	0x0002c460


	//   ....[194]....
        /*11a0*/ 	.word	0x0002c4f0


	//   ....[195]....
        /*11a4*/ 	.word	0x0002c5e0


	//   ....[196]....
        /*11a8*/ 	.word	0x0002c670


	//   ....[197]....
        /*11ac*/ 	.word	0x0002c710


	//   ....[198]....
        /*11b0*/ 	.word	0x0002c7a0


	//   ....[199]....
        /*11b4*/ 	.word	0x0002c890


	//   ....[200]....
        /*11b8*/ 	.word	0x0002c920


	//   ....[201]....
        /*11bc*/ 	.word	0x0002c9c0


	//   ....[202]....
        /*11c0*/ 	.word	0x0002ca50


	//   ....[203]....
        /*11c4*/ 	.word	0x0002cb40


	//   ....[204]....
        /*11c8*/ 	.word	0x0002cbd0


	//   ....[205]....
        /*11cc*/ 	.word	0x0002cc20


	//   ....[206]....
        /*11d0*/ 	.word	0x0002cc70


	//   ....[207]....
        /*11d4*/ 	.word	0x0002cd10


	//   ....[208]....
        /*11d8*/ 	.word	0x0002cda0


	//   ....[209]....
        /*11dc*/ 	.word	0x0002cdf0


	//   ....[210]....
        /*11e0*/ 	.word	0x0002ce40


	//   ....[211]....
        /*11e4*/ 	.word	0x0002cee0


	//   ....[212]....
        /*11e8*/ 	.word	0x0002cf70


	//   ....[213]....
        /*11ec*/ 	.word	0x0002cfc0


	//   ....[214]....
        /*11f0*/ 	.word	0x0002d010


	//   ....[215]....
        /*11f4*/ 	.word	0x0002d0b0


	//   ....[216]....
        /*11f8*/ 	.word	0x0002d140


	//   ....[217]....
        /*11fc*/ 	.word	0x0002d190


	//   ....[218]....
        /*1200*/ 	.word	0x0002d1e0


	//   ....[219]....
        /*1204*/ 	.word	0x0002d2d0


	//   ....[220]....
        /*1208*/ 	.word	0x0002d360


	//   ....[221]....
        /*120c*/ 	.word	0x0002d3b0


	//   ....[222]....
        /*1210*/ 	.word	0x0002d400


	//   ....[223]....
        /*1214*/ 	.word	0x0002d490


	//   ....[224]....
        /*1218*/ 	.word	0x0002d520


	//   ....[225]....
        /*121c*/ 	.word	0x0002d570


	//   ....[226]....
        /*1220*/ 	.word	0x0002d5c0


	//   ....[227]....
        /*1224*/ 	.word	0x0002d650


	//   ....[228]....
        /*1228*/ 	.word	0x0002d6e0


	//   ....[229]....
        /*122c*/ 	.word	0x0002d730


	//   ....[230]....
        /*1230*/ 	.word	0x0002d780


	//   ....[231]....
        /*1234*/ 	.word	0x0002d810


	//   ....[232]....
        /*1238*/ 	.word	0x0002d8a0


	//   ....[233]....
        /*123c*/ 	.word	0x0002d8f0


	//   ....[234]....
        /*1240*/ 	.word	0x0002d940


	//   ....[235]....
        /*1244*/ 	.word	0x0002dce0


	//   ....[236]....
        /*1248*/ 	.word	0x0002dfc0


	//   ....[237]....
        /*124c*/ 	.word	0x0002e0b0


	//   ....[238]....
        /*1250*/ 	.word	0x0002e150


	//   ....[239]....
        /*1254*/ 	.word	0x0002e1b0


	//   ....[240]....
        /*1258*/ 	.word	0x0002e250


	//   ....[241]....
        /*125c*/ 	.word	0x0002e330


	//   ....[242]....
        /*1260*/ 	.word	0x0002e430


	//   ....[243]....
        /*1264*/ 	.word	0x0002e4a0


	//   ....[244]....
        /*1268*/ 	.word	0x0002e580


	//   ....[245]....
        /*126c*/ 	.word	0x0002e630


	//   ....[246]....
        /*1270*/ 	.word	0x0002e690


	//   ....[247]....
        /*1274*/ 	.word	0x0002e6f0


	//   ....[248]....
        /*1278*/ 	.word	0x0002e800


	//   ....[249]....
        /*127c*/ 	.word	0x0002e860


	//   ....[250]....
        /*1280*/ 	.word	0x0002e980


	//   ....[251]....
        /*1284*/ 	.word	0x0002e9e0


	//   ....[252]....
        /*1288*/ 	.word	0x0002eb00


	//   ....[253]....
        /*128c*/ 	.word	0x0002eb60


	//   ....[254]....
        /*1290*/ 	.word	0x0002ec80


	//   ....[255]....
        /*1294*/ 	.word	0x0002ece0


	//   ....[0]....
        /*1298*/ 	.word	0x0002ee00


	//   ....[1]....
        /*129c*/ 	.word	0x0002ee60


	//   ....[2]....
        /*12a0*/ 	.word	0x0002ef80


	//   ....[3]....
        /*12a4*/ 	.word	0x0002efe0


	//   ....[4]....
        /*12a8*/ 	.word	0x0002f0e0


	//   ....[5]....
        /*12ac*/ 	.word	0x0002f210


	//   ....[6]....
        /*12b0*/ 	.word	0x0002f2d0


	//   ....[7]....
        /*12b4*/ 	.word	0x0002f3b0


	//   ....[8]....
        /*12b8*/ 	.word	0x0002f490


	//   ....[9]....
        /*12bc*/ 	.word	0x0002f4f0


	//   ....[10]....
        /*12c0*/ 	.word	0x0002f5d0


	//   ....[11]....
        /*12c4*/ 	.word	0x0002f630


	//   ....[12]....
        /*12c8*/ 	.word	0x0002f740


	//   ....[13]....
        /*12cc*/ 	.word	0x0002f830


	//   ....[14]....
        /*12d0*/ 	.word	0x0002f8d0


	//   ....[15]....
        /*12d4*/ 	.word	0x0002f930


	//   ....[16]....
        /*12d8*/ 	.word	0x0002fa50


	//   ....[17]....
        /*12dc*/ 	.word	0x0002fab0


	//   ....[18]....
        /*12e0*/ 	.word	0x0002fbd0


	//   ....[19]....
        /*12e4*/ 	.word	0x0002fc30


	//   ....[20]....
        /*12e8*/ 	.word	0x0002fd00


	//   ....[21]....
        /*12ec*/ 	.word	0x0002fe70


	//   ....[22]....
        /*12f0*/ 	.word	0x0002ff30


	//   ....[23]....
        /*12f4*/ 	.word	0x00030080


	//   ....[24]....
        /*12f8*/ 	.word	0x00030130


	//   ....[25]....
        /*12fc*/ 	.word	0x00030190


	//   ....[26]....
        /*1300*/ 	.word	0x00030250


	//   ....[27]....
        /*1304*/ 	.word	0x00030330


	//   ....[28]....
        /*1308*/ 	.word	0x000303f0


	//   ....[29]....
        /*130c*/ 	.word	0x00030500


	//   ....[30]....
        /*1310*/ 	.word	0x000305a0


	//   ....[31]....
        /*1314*/ 	.word	0x00030710


	//   ....[32]....
        /*1318*/ 	.word	0x00030780


	//   ....[33]....
        /*131c*/ 	.word	0x000307f0


	//   ....[34]....
        /*1320*/ 	.word	0x00030860


	//   ....[35]....
        /*1324*/ 	.word	0x000308d0


	//   ....[36]....
        /*1328*/ 	.word	0x00030950


	//   ....[37]....
        /*132c*/ 	.word	0x000309d0


	//   ....[38]....
        /*1330*/ 	.word	0x00030a60


	//   ....[39]....
        /*1334*/ 	.word	0x00030ad0


	//   ....[40]....
        /*1338*/ 	.word	0x00030b40


	//   ....[41]....
        /*133c*/ 	.word	0x00030bb0


	//   ....[42]....
        /*1340*/ 	.word	0x00030c30


	//   ....[43]....
        /*1344*/ 	.word	0x00030ca0


	//   ....[44]....
        /*1348*/ 	.word	0x00030d30


	//   ....[45]....
        /*134c*/ 	.word	0x00030d90


	//   ....[46]....
        /*1350*/ 	.word	0x00030e20


	//   ....[47]....
        /*1354*/ 	.word	0x00030f50


	//----- nvinfo : EIATTR_REG_RECONFIG
	.align		4
.L_237:
        /*1358*/ 	.byte	0x01, 0x54
	.zero		2


	//----- nvinfo : EIATTR_SYSCALL_OFFSETS
	.align		4
        /*135c*/ 	.byte	0x04, 0x46
        /*135e*/ 	.short	(.L_239 - .L_238)


	//   ....[0]....
.L_238:
        /*1360*/ 	.word	0x00002730


	//   ....[1]....
        /*1364*/ 	.word	0x00002880


	//   ....[2]....
        /*1368*/ 	.word	0x00009c40


	//   ....[3]....
        /*136c*/ 	.word	0x00009f60


	//   ....[4]....
        /*1370*/ 	.word	0x00027c30


	//   ....[5]....
        /*1374*/ 	.word	0x00027d80


	//   ....[6]....
        /*1378*/ 	.word	0x00027e70


	//   ....[7]....
        /*137c*/ 	.word	0x00028c20


	//----- nvinfo : EIATTR_MBARRIER_INSTR_OFFSETS
	.align		4
.L_239:
        /*1380*/ 	.byte	0x04, 0x39
        /*1382*/ 	.short	(.L_241 - .L_240)


	//   ....[0]....
.L_240:
        /*1384*/ 	.word	0x00000270
        /*1388*/ 	.word	0x000000ff
        /*138c*/ 	.word	0x00030800
        /*1390*/ 	.short	0x0100
        /*1392*/ 	.byte	0x08
	.zero		1


	//   ....[1]....
        /*1394*/ 	.word	0x00000280
        /*1398*/ 	.word	0x000000ff
        /*139c*/ 	.word	0x00030820
        /*13a0*/ 	.short	0x0100
        /*13a2*/ 	.byte	0x08
	.zero		1


	//   ....[2]....
        /*13a4*/ 	.word	0x00000370
        /*13a8*/ 	.word	0x000000ff
        /*13ac*/ 	.word	0x00030830
        /*13b0*/ 	.short	0x0100
        /*13b2*/ 	.byte	0x08
	.zero		1


	//   ....[3]....
        /*13b4*/ 	.word	0x00000380
        /*13b8*/ 	.word	0x000000ff
        /*13bc*/ 	.word	0x00030840
        /*13c0*/ 	.short	0x0100
        /*13c2*/ 	.byte	0x08
	.zero		1


	//   ....[4]....
        /*13c4*/ 	.word	0x00000390
        /*13c8*/ 	.word	0x000000ff
        /*13cc*/ 	.word	0x00030838
        /*13d0*/ 	.short	0x0100
        /*13d2*/ 	.byte	0x08
	.zero		1


	//   ....[5]....
        /*13d4*/ 	.word	0x000003a0
        /*13d8*/ 	.word	0x000000ff
        /*13dc*/ 	.word	0x00030848
        /*13e0*/ 	.short	0x0100
        /*13e2*/ 	.byte	0x08
	.zero		1


	//   ....[6]....
        /*13e4*/ 	.word	0x000004d0
        /*13e8*/ 	.word	0x000000ff
        /*13ec*/ 	.word	0x00030850
        /*13f0*/ 	.short	0x0100
        /*13f2*/ 	.byte	0x08
	.zero		1


	//   ....[7]....
        /*13f4*/ 	.word	0x000004e0
        /*13f8*/ 	.word	0x000000ff
        /*13fc*/ 	.word	0x00030860
        /*1400*/ 	.short	0x0100
        /*1402*/ 	.byte	0x08
	.zero		1


	//   ....[8]....
        /*1404*/ 	.word	0x000004f0
        /*1408*/ 	.word	0x000000ff
        /*140c*/ 	.word	0x00030858
        /*1410*/ 	.short	0x0100
        /*1412*/ 	.byte	0x08
	.zero		1


	//   ....[9]....
        /*1414*/ 	.word	0x00000500
        /*1418*/ 	.word	0x000000ff
        /*141c*/ 	.word	0x00030868
        /*1420*/ 	.short	0x0100
        /*1422*/ 	.byte	0x08
	.zero		1


	//   ....[10]....
        /*1424*/ 	.word	0x000005f0
        /*1428*/ 	.word	0x000000ff
        /*142c*/ 	.word	0x00030870
        /*1430*/ 	.short	0x0100
        /*1432*/ 	.byte	0x06
	.zero		1


	//   ....[11]....
        /*1434*/ 	.word	0x00000600
        /*1438*/ 	.word	0x000000ff
        /*143c*/ 	.word	0x00030880
        /*1440*/ 	.short	0x0100
        /*1442*/ 	.byte	0x06
	.zero		1


	//   ....[12]....
        /*1444*/ 	.word	0x00000610
        /*1448*/ 	.word	0x000000ff
        /*144c*/ 	.word	0x00030878
        /*1450*/ 	.short	0x0100
        /*1452*/ 	.byte	0x06
	.zero		1


	//   ....[13]....
        /*1454*/ 	.word	0x00000620
        /*1458*/ 	.word	0x000000ff
        /*145c*/ 	.word	0x00030888
        /*1460*/ 	.short	0x0100
        /*1462*/ 	.byte	0x06
	.zero		1


	//   ....[14]....
        /*1464*/ 	.word	0x00000750
        /*1468*/ 	.word	0x000000ff
        /*146c*/ 	.word	0x00030890
        /*1470*/ 	.short	0x0100
        /*1472*/ 	.byte	0x08
	.zero		1


	//   ....[15]....
        /*1474*/ 	.word	0x00000760
        /*1478*/ 	.word	0x000000ff
        /*147c*/ 	.word	0x000308a0
        /*1480*/ 	.short	0x0100
        /*1482*/ 	.byte	0x08
	.zero		1


	//   ....[16]....
        /*1484*/ 	.word	0x00000770
        /*1488*/ 	.word	0x000000ff
        /*148c*/ 	.word	0x00030898
        /*1490*/ 	.short	0x0100
        /*1492*/ 	.byte	0x08
	.zero		1


	//   ....[17]....
        /*1494*/ 	.word	0x00000780
        /*1498*/ 	.word	0x000000ff
        /*149c*/ 	.word	0x000308a8
        /*14a0*/ 	.short	0x0100
        /*14a2*/ 	.byte	0x08
	.zero		1


	//   ....[18]....
        /*14a4*/ 	.word	0x000008b0
        /*14a8*/ 	.word	0x000000ff
        /*14ac*/ 	.word	0x000308b0
        /*14b0*/ 	.short	0x0100
        /*14b2*/ 	.byte	0x08
	.zero		1


	//   ....[19]....
        /*14b4*/ 	.word	0x000008c0
        /*14b8*/ 	.word	0x000000ff
        /*14bc*/ 	.word	0x000308c0
        /*14c0*/ 	.short	0x0100
        /*14c2*/ 	.byte	0x08
	.zero		1


	//   ....[20]....
        /*14c4*/ 	.word	0x000008d0
        /*14c8*/ 	.word	0x000000ff
        /*14cc*/ 	.word	0x000308b8
        /*14d0*/ 	.short	0x0100
        /*14d2*/ 	.byte	0x08
	.zero		1


	//   ....[21]....
        /*14d4*/ 	.word	0x000008e0
        /*14d8*/ 	.word	0x000000ff
        /*14dc*/ 	.word	0x000308c8
        /*14e0*/ 	.short	0x0100
        /*14e2*/ 	.byte	0x08
	.zero		1


	//   ....[22]....
        /*14e4*/ 	.word	0x00003d30
        /*14e8*/ 	.word	0x00000058
        /*14ec*/ 	.word	0x00030890
        /*14f0*/ 	.short	0x010a
        /*14f2*/ 	.byte	0x3f
	.zero		1


	//   ....[23]....
        /*14f4*/ 	.word	0x00006230
        /*14f8*/ 	.word	0x00000058
        /*14fc*/ 	.word	0x00030890
        /*1500*/ 	.short	0x010a
        /*1502*/ 	.byte	0x3f
	.zero		1


	//   ....[24]....
        /*1504*/ 	.word	0x00008270
        /*1508*/ 	.word	0x00000058
        /*150c*/ 	.word	0x00030890
        /*1510*/ 	.short	0x010a
        /*1512*/ 	.byte	0x3f
	.zero		1


	//   ....[25]....
        /*1514*/ 	.word	0x000088a0
        /*1518*/ 	.word	0x0000000b
        /*151c*/ 	.word	0x00000000
        /*1520*/ 	.short	0x0101
        /*1522*/ 	.byte	0x3f
	.zero		1


	//   ....[26]....
        /*1524*/ 	.word	0x000088e0
        /*1528*/ 	.word	0x00000058
        /*152c*/ 	.word	0x000308b0
        /*1530*/ 	.short	0x010a
        /*1532*/ 	.byte	0x3f
	.zero		1


	//   ....[27]....
        /*1534*/ 	.word	0x00008ea0
        /*1538*/ 	.word	0x00000058
        /*153c*/ 	.word	0x00000000
        /*1540*/ 	.short	0x0101
        /*1542*/ 	.byte	0x3f
	.zero		1


	//   ....[28]....
        /*1544*/ 	.word	0x00009ce0
        /*1548*/ 	.word	0x00000011
        /*154c*/ 	.word	0x00030800
        /*1550*/ 	.short	0x010a
        /*1552*/ 	.byte	0x3f
	.zero		1


	//   ....[29]....
        /*1554*/ 	.word	0x00009d30
        /*1558*/ 	.word	0x00000011
        /*155c*/ 	.word	0x00030800
        /*1560*/ 	.short	0x010a
        /*1562*/ 	.byte	0x3f
	.zero		1


	//   ....[30]....
        /*1564*/ 	.word	0x0000b830
        /*1568*/ 	.word	0x00000011
        /*156c*/ 	.word	0x00030800
        /*1570*/ 	.short	0x010a
        /*1572*/ 	.byte	0x3f
	.zero		1


	//   ....[31]....
        /*1574*/ 	.word	0x0000fc50
        /*1578*/ 	.word	0x00000011
        /*157c*/ 	.word	0x00030800
        /*1580*/ 	.short	0x010a
        /*1582*/ 	.byte	0x3f
	.zero		1


	//   ....[32]....
        /*1584*/ 	.word	0x00013430
        /*1588*/ 	.word	0x00000000
        /*158c*/ 	.word	0x00030830
        /*1590*/ 	.short	0x010a
        /*1592*/ 	.byte	0x3f
	.zero		1


	//   ....[33]....
        /*1594*/ 	.word	0x000134e0
        /*1598*/ 	.word	0x00000000
        /*159c*/ 	.word	0x00030830
        /*15a0*/ 	.short	0x010a
        /*15a2*/ 	.byte	0x3f
	.zero		1


	//   ....[34]....
        /*15a4*/ 	.word	0x000141e0
        /*15a8*/ 	.word	0x00000000
        /*15ac*/ 	.word	0x00000000
        /*15b0*/ 	.short	0x0101
        /*15b2*/ 	.byte	0x3f
	.zero		1


	//   ....[35]....
        /*15b4*/ 	.word	0x00015ec0
        /*15b8*/ 	.word	0x000000df
        /*15bc*/ 	.word	0x00030830
        /*15c0*/ 	.short	0x010a
        /*15c2*/ 	.byte	0x3f
	.zero		1


	//   ....[36]....
        /*15c4*/ 	.word	0x00015f50
        /*15c8*/ 	.word	0x000000df
        /*15cc*/ 	.word	0x00030830
        /*15d0*/ 	.short	0x010a
        /*15d2*/ 	.byte	0x3f
	.zero		1


	//   ....[37]....
        /*15d4*/ 	.word	0x00017140
        /*15d8*/ 	.word	0x000000da
        /*15dc*/ 	.word	0x00030850
        /*15e0*/ 	.short	0x010a
        /*15e2*/ 	.byte	0x3f
	.zero		1


	//   ....[38]....
        /*15e4*/ 	.word	0x00017190
        /*15e8*/ 	.word	0x000000da
        /*15ec*/ 	.word	0x00030850
        /*15f0*/ 	.short	0x010a
        /*15f2*/ 	.byte	0x3f
	.zero		1


	//   ....[39]....
        /*15f4*/ 	.word	0x00017500
        /*15f8*/ 	.word	0x00000000
        /*15fc*/ 	.word	0x00000000
        /*1600*/ 	.short	0x0101
        /*1602*/ 	.byte	0x3f
	.zero		1


	//   ....[40]....
        /*1604*/ 	.word	0x00018a80
        /*1608*/ 	.word	0x000000da
        /*160c*/ 	.word	0x00000000
        /*1610*/ 	.short	0x0101
        /*1612*/ 	.byte	0x3f
	.zero		1


	//   ....[41]....
        /*1614*/ 	.word	0x00018ff0
        /*1618*/ 	.word	0x000000de
        /*161c*/ 	.word	0x00030830
        /*1620*/ 	.short	0x010a
        /*1622*/ 	.byte	0x3f
	.zero		1


	//   ....[42]....
        /*1624*/ 	.word	0x00019080
        /*1628*/ 	.word	0x000000de
        /*162c*/ 	.word	0x00030830
        /*1630*/ 	.short	0x010a
        /*1632*/ 	.byte	0x3f
	.zero		1


	//   ....[43]....
        /*1634*/ 	.word	0x0001a290
        /*1638*/ 	.word	0x00000008
        /*163c*/ 	.word	0x00030850
        /*1640*/ 	.short	0x010a
        /*1642*/ 	.byte	0x3f
	.zero		1


	//   ....[44]....
        /*1644*/ 	.word	0x0001a2e0
        /*1648*/ 	.word	0x00000008
        /*164c*/ 	.word	0x00030850
        /*1650*/ 	.short	0x010a
        /*1652*/ 	.byte	0x3f
	.zero		1


	//   ....[45]....
        /*1654*/ 	.word	0x0001ab70
        /*1658*/ 	.word	0x000000de
        /*165c*/ 	.word	0x00000000
        /*1660*/ 	.short	0x0101
        /*1662*/ 	.byte	0x3f
	.zero		1


	//   ....[46]....
        /*1664*/ 	.word	0x0001af60
        /*1668*/ 	.word	0x00000008
        /*166c*/ 	.word	0x00000000
        /*1670*/ 	.short	0x0101
        /*1672*/ 	.byte	0x3f
	.zero		1


	//   ....[47]....
        /*1674*/ 	.word	0x0001b1e0
        /*1678*/ 	.word	0x000000df
        /*167c*/ 	.word	0x00030830
        /*1680*/ 	.short	0x010a
        /*1682*/ 	.byte	0x3f
	.zero		1


	//   ....[48]....
        /*1684*/ 	.word	0x0001b270
        /*1688*/ 	.word	0x000000df
        /*168c*/ 	.word	0x00030830
        /*1690*/ 	.short	0x010a
        /*1692*/ 	.byte	0x3f
	.zero		1


	//   ....[49]....
        /*1694*/ 	.word	0x0001c480
        /*1698*/ 	.word	0x000000de
        /*169c*/ 	.word	0x00030850
        /*16a0*/ 	.short	0x010a
        /*16a2*/ 	.byte	0x3f
	.zero		1


	//   ....[50]....
        /*16a4*/ 	.word	0x0001c4d0
        /*16a8*/ 	.word	0x000000de
        /*16ac*/ 	.word	0x00030850
        /*16b0*/ 	.short	0x010a
        /*16b2*/ 	.byte	0x3f
	.zero		1


	//   ....[51]....
        /*16b4*/ 	.word	0x0001c8b0
        /*16b8*/ 	.word	0x000000df
        /*16bc*/ 	.word	0x00000000
        /*16c0*/ 	.short	0x0101
        /*16c2*/ 	.byte	0x3f
	.zero		1


	//   ....[52]....
        /*16c4*/ 	.word	0x0001ddd0
        /*16c8*/ 	.word	0x000000de
        /*16cc*/ 	.word	0x00000000
        /*16d0*/ 	.short	0x0101
        /*16d2*/ 	.byte	0x3f
	.zero		1


	//   ....[53]....
        /*16d4*/ 	.word	0x0001e750
        /*16d8*/ 	.word	0x00000003
        /*16dc*/ 	.word	0x00030850
        /*16e0*/ 	.short	0x010a
        /*16e2*/ 	.byte	0x3f
	.zero		1


	//   ....[54]....
        /*16e4*/ 	.word	0x0001e7a0
        /*16e8*/ 	.word	0x00000003
        /*16ec*/ 	.word	0x00030850
        /*16f0*/ 	.short	0x010a
        /*16f2*/ 	.byte	0x3f
	.zero		1


	//   ....[55]....
        /*16f4*/ 	.word	0x0001f3f0
        /*16f8*/ 	.word	0x00000003
        /*16fc*/ 	.word	0x00000000
        /*1700*/ 	.short	0x0101
        /*1702*/ 	.byte	0x3f
	.zero		1


	//   ....[56]....
        /*1704*/ 	.word	0x00020fb0
        /*1708*/ 	.word	0x00000000
        /*170c*/ 	.word	0x00000000
        /*1710*/ 	.short	0x0101
        /*1712*/ 	.byte	0x3f
	.zero		1


	//   ....[57]....
        /*1714*/ 	.word	0x00021ba0
        /*1718*/ 	.word	0x00000006
        /*171c*/ 	.word	0x00000000
        /*1720*/ 	.short	0x0101
        /*1722*/ 	.byte	0x3f
	.zero		1


	//   ....[58]....
        /*1724*/ 	.word	0x00025c60
        /*1728*/ 	.word	0x00000011
        /*172c*/ 	.word	0x00030820
        /*1730*/ 	.short	0x010a
        /*1732*/ 	.byte	0x3f
	.zero		1


	//   ....[59]....
        /*1734*/ 	.word	0x00025cf0
        /*1738*/ 	.word	0x0000000c
        /*173c*/ 	.word	0x000308a0
        /*1740*/ 	.short	0x010a
        /*1742*/ 	.byte	0x3f
	.zero		1


	//   ....[60]....
        /*1744*/ 	.word	0x00026250
        /*1748*/ 	.word	0x0000000c
        /*174c*/ 	.word	0x000308c0
        /*1750*/ 	.short	0x010a
        /*1752*/ 	.byte	0x3f
	.zero		1


	//   ....[61]....
        /*1754*/ 	.word	0x00026860
        /*1758*/ 	.word	0x00000007
        /*175c*/ 	.word	0x000308a0
        /*1760*/ 	.short	0x010a
        /*1762*/ 	.byte	0x3f
	.zero		1


	//   ....[62]....
        /*1764*/ 	.word	0x00026da0
        /*1768*/ 	.word	0x00000007
        /*176c*/ 	.word	0x000308c0
        /*1770*/ 	.short	0x010a
        /*1772*/ 	.byte	0x3f
	.zero		1


	//   ....[63]....
        /*1774*/ 	.word	0x00028430
        /*1778*/ 	.word	0x00000004
        /*177c*/ 	.word	0x00030840
        /*1780*/ 	.short	0x010a
        /*1782*/ 	.byte	0x3f
	.zero		1


	//   ....[64]....
        /*1784*/ 	.word	0x00028920
        /*1788*/ 	.word	0x00000004
        /*178c*/ 	.word	0x00030830
        /*1790*/ 	.short	0x0107
        /*1792*/ 	.byte	0x3f
	.zero		1


	//   ....[65]....
        /*1794*/ 	.word	0x000289d0
        /*1798*/ 	.word	0x00000004
        /*179c*/ 	.word	0x00030830
        /*17a0*/ 	.short	0x0101
        /*17a2*/ 	.byte	0x3f
	.zero		1


	//   ....[66]....
        /*17a4*/ 	.word	0x000295f0
        /*17a8*/ 	.word	0x00000011
        /*17ac*/ 	.word	0x00030800
        /*17b0*/ 	.short	0x0107
        /*17b2*/ 	.byte	0x3f
	.zero		1


	//   ....[67]....
        /*17b4*/ 	.word	0x00029710
        /*17b8*/ 	.word	0x00000011
        /*17bc*/ 	.word	0x00030800
        /*17c0*/ 	.short	0x0101
        /*17c2*/ 	.byte	0x3f
	.zero		1


	//   ....[68]....
        /*17c4*/ 	.word	0x00029730
        /*17c8*/ 	.word	0x00000011
        /*17cc*/ 	.word	0x00030820
        /*17d0*/ 	.short	0x010a
        /*17d2*/ 	.byte	0x3f
	.zero		1


	//   ....[69]....
        /*17d4*/ 	.word	0x00029b10
        /*17d8*/ 	.word	0x00000007
        /*17dc*/ 	.word	0x00030840
        /*17e0*/ 	.short	0x010a
        /*17e2*/ 	.byte	0x3f
	.zero		1


	//   ....[70]....
        /*17e4*/ 	.word	0x00029ff0
        /*17e8*/ 	.word	0x00000007
        /*17ec*/ 	.word	0x00030830
        /*17f0*/ 	.short	0x0107
        /*17f2*/ 	.byte	0x3f
	.zero		1


	//   ....[71]....
        /*17f4*/ 	.word	0x0002a0a0
        /*17f8*/ 	.word	0x00000007
        /*17fc*/ 	.word	0x00030830
        /*1800*/ 	.short	0x0101
        /*1802*/ 	.byte	0x3f
	.zero		1


	//   ....[72]....
        /*1804*/ 	.word	0x0002a100
        /*1808*/ 	.word	0x00000007
        /*180c*/ 	.word	0x00030860
        /*1810*/ 	.short	0x010a
        /*1812*/ 	.byte	0x3f
	.zero		1


	//   ....[73]....
        /*1814*/ 	.word	0x0002a5c0
        /*1818*/ 	.word	0x00000007
        /*181c*/ 	.word	0x00030850
        /*1820*/ 	.short	0x0107
        /*1822*/ 	.byte	0x3f
	.zero		1


	//   ....[74]....
        /*1824*/ 	.word	0x0002a6e0
        /*1828*/ 	.word	0x00000007
        /*182c*/ 	.word	0x00030850
        /*1830*/ 	.short	0x0101
        /*1832*/ 	.byte	0x3f
	.zero		1


	//   ....[75]....
        /*1834*/ 	.word	0x0002a8f0
        /*1838*/ 	.word	0x00000004
        /*183c*/ 	.word	0x00030860
        /*1840*/ 	.short	0x010a
        /*1842*/ 	.byte	0x3f
	.zero		1


	//   ....[76]....
        /*1844*/ 	.word	0x0002ad70
        /*1848*/ 	.word	0x00000004
        /*184c*/ 	.word	0x00030850
        /*1850*/ 	.short	0x0107
        /*1852*/ 	.byte	0x3f
	.zero		1


	//   ....[77]....
        /*1854*/ 	.word	0x0002ae20
        /*1858*/ 	.word	0x00000004
        /*185c*/ 	.word	0x00030850
        /*1860*/ 	.short	0x0101
        /*1862*/ 	.byte	0x3f
	.zero		1


	//   ....[78]....
        /*1864*/ 	.word	0x0002bf70
        /*1868*/ 	.word	0x00000005
        /*186c*/ 	.word	0x00030820
        /*1870*/ 	.short	0x010a
        /*1872*/ 	.byte	0x3f
	.zero		1


	//   ....[79]....
        /*1874*/ 	.word	0x0002c100
        /*1878*/ 	.word	0x00000003
        /*187c*/ 	.word	0x00030840
        /*1880*/ 	.short	0x010a
        /*1882*/ 	.byte	0x3f
	.zero		1


	//   ....[80]....
        /*1884*/ 	.word	0x0002c1a0
        /*1888*/ 	.word	0x00000005
        /*188c*/ 	.word	0x00030840
        /*1890*/ 	.short	0x010a
        /*1892*/ 	.byte	0x3f
	.zero		1


	//   ....[81]....
        /*1894*/ 	.word	0x0002c1e0
        /*1898*/ 	.word	0x00000003
        /*189c*/ 	.word	0x00030860
        /*18a0*/ 	.short	0x010a
        /*18a2*/ 	.byte	0x3f
	.zero		1


	//   ....[82]....
        /*18a4*/ 	.word	0x0002c220
        /*18a8*/ 	.word	0x00000005
        /*18ac*/ 	.word	0x00030860
        /*18b0*/ 	.short	0x010a
        /*18b2*/ 	.byte	0x3f
	.zero		1


	//   ....[83]....
        /*18b4*/ 	.word	0x0002c280
        /*18b8*/ 	.word	0x00000058
        /*18bc*/ 	.word	0x00030890
        /*18c0*/ 	.short	0x010a
        /*18c2*/ 	.byte	0x3f
	.zero		1


	//   ....[84]....
        /*18c4*/ 	.word	0x0002c530
        /*18c8*/ 	.word	0x00000058
        /*18cc*/ 	.word	0x00030890
        /*18d0*/ 	.short	0x010a
        /*18d2*/ 	.byte	0x3f
	.zero		1


	//   ....[85]....
        /*18d4*/ 	.word	0x0002c7e0
        /*18d8*/ 	.word	0x00000058
        /*18dc*/ 	.word	0x00030890
        /*18e0*/ 	.short	0x010a
        /*18e2*/ 	.byte	0x3f
	.zero		1


	//   ....[86]....
        /*18e4*/ 	.word	0x0002ca90
        /*18e8*/ 	.word	0x00000058
        /*18ec*/ 	.word	0x000308b0
        /*18f0*/ 	.short	0x010a
        /*18f2*/ 	.byte	0x3f
	.zero		1


	//   ....[87]....
        /*18f4*/ 	.word	0x0002d220
        /*18f8*/ 	.word	0x00000011
        /*18fc*/ 	.word	0x00030800
        /*1900*/ 	.short	0x010a
        /*1902*/ 	.byte	0x3f
	.zero		1


	//   ....[88]....
        /*1904*/ 	.word	0x0002d980
        /*1908*/ 	.word	0x00000011
        /*190c*/ 	.word	0x00030800
        /*1910*/ 	.short	0x010a
        /*1912*/ 	.byte	0x3f
	.zero		1


	//   ....[89]....
        /*1914*/ 	.word	0x0002d9d0
        /*1918*/ 	.word	0x00000000
        /*191c*/ 	.word	0x00030830
        /*1920*/ 	.short	0x010a
        /*1922*/ 	.byte	0x3f
	.zero		1


	//   ....[90]....
        /*1924*/ 	.word	0x0002da20
        /*1928*/ 	.word	0x000000df
        /*192c*/ 	.word	0x00030830
        /*1930*/ 	.short	0x010a
        /*1932*/ 	.byte	0x3f
	.zero		1


	//   ....[91]....
        /*1934*/ 	.word	0x0002da70
        /*1938*/ 	.word	0x000000da
        /*193c*/ 	.word	0x00030850
        /*1940*/ 	.short	0x010a
        /*1942*/ 	.byte	0x3f
	.zero		1


	//   ....[92]....
        /*1944*/ 	.word	0x0002dac0
        /*1948*/ 	.word	0x000000de
        /*194c*/ 	.word	0x00030830
        /*1950*/ 	.short	0x010a
        /*1952*/ 	.byte	0x3f
	.zero		1


	//   ....[93]....
        /*1954*/ 	.word	0x0002db10
        /*1958*/ 	.word	0x00000008
        /*195c*/ 	.word	0x00030850
        /*1960*/ 	.short	0x010a
        /*1962*/ 	.byte	0x3f
	.zero		1


	//   ....[94]....
        /*1964*/ 	.word	0x0002db60
        /*1968*/ 	.word	0x000000df
        /*196c*/ 	.word	0x00030830
        /*1970*/ 	.short	0x010a
        /*1972*/ 	.byte	0x3f
	.zero		1


	//   ....[95]....
        /*1974*/ 	.word	0x0002dbb0
        /*1978*/ 	.word	0x000000de
        /*197c*/ 	.word	0x00030850
        /*1980*/ 	.short	0x010a
        /*1982*/ 	.byte	0x3f
	.zero		1


	//   ....[96]....
        /*1984*/ 	.word	0x0002dc00
        /*1988*/ 	.word	0x00000003
        /*198c*/ 	.word	0x00030850
        /*1990*/ 	.short	0x010a
        /*1992*/ 	.byte	0x3f
	.zero		1


	//   ....[97]....
        /*1994*/ 	.word	0x0002dda0
        /*1998*/ 	.word	0x00000011
        /*199c*/ 	.word	0x00030820
        /*19a0*/ 	.short	0x010a
        /*19a2*/ 	.byte	0x3f
	.zero		1


	//   ....[98]....
        /*19a4*/ 	.word	0x0002ddf0
        /*19a8*/ 	.word	0x0000000c
        /*19ac*/ 	.word	0x000308a0
        /*19b0*/ 	.short	0x010a
        /*19b2*/ 	.byte	0x3f
	.zero		1


	//   ....[99]....
        /*19b4*/ 	.word	0x0002de40
        /*19b8*/ 	.word	0x0000000c
        /*19bc*/ 	.word	0x000308c0
        /*19c0*/ 	.short	0x010a
        /*19c2*/ 	.byte	0x3f
	.zero		1


	//   ....[100]....
        /*19c4*/ 	.word	0x0002de90
        /*19c8*/ 	.word	0x00000007
        /*19cc*/ 	.word	0x000308a0
        /*19d0*/ 	.short	0x010a
        /*19d2*/ 	.byte	0x3f
	.zero		1


	//   ....[101]....
        /*19d4*/ 	.word	0x0002dee0
        /*19d8*/ 	.word	0x00000007
        /*19dc*/ 	.word	0x000308c0
        /*19e0*/ 	.short	0x010a
        /*19e2*/ 	.byte	0x3f
	.zero		1


	//   ....[102]....
        /*19e4*/ 	.word	0x0002e000
        /*19e8*/ 	.word	0x00000004
        /*19ec*/ 	.word	0x00030840
        /*19f0*/ 	.short	0x010a
        /*19f2*/ 	.byte	0x3f
	.zero		1


	//   ....[103]....
        /*19f4*/ 	.word	0x0002f110
        /*19f8*/ 	.word	0x00000011
        /*19fc*/ 	.word	0x00030820
        /*1a00*/ 	.short	0x010a
        /*1a02*/ 	.byte	0x3f
	.zero		1


	//   ....[104]....
        /*1a04*/ 	.word	0x0002f160
        /*1a08*/ 	.word	0x00000007
        /*1a0c*/ 	.word	0x00030840
        /*1a10*/ 	.short	0x010a
        /*1a12*/ 	.byte	0x3f
	.zero		1


	//   ....[105]....
        /*1a14*/ 	.word	0x0002f780
        /*1a18*/ 	.word	0x00000007
        /*1a1c*/ 	.word	0x00030860
        /*1a20*/ 	.short	0x010a
        /*1a22*/ 	.byte	0x3f
	.zero		1


	//   ....[106]....
        /*1a24*/ 	.word	0x0002fdc0
        /*1a28*/ 	.word	0x00000004
        /*1a2c*/ 	.word	0x00030860
        /*1a30*/ 	.short	0x010a
        /*1a32*/ 	.byte	0x3f
	.zero		1


	//   ....[107]....
        /*1a34*/ 	.word	0x00030e70
        /*1a38*/ 	.word	0x00000005
        /*1a3c*/ 	.word	0x00030820
        /*1a40*/ 	.short	0x010a
        /*1a42*/ 	.byte	0x3f
	.zero		1


	//   ....[108]....
        /*1a44*/ 	.word	0x00031010
        /*1a48*/ 	.word	0x00000003
        /*1a4c*/ 	.word	0x00030840
        /*1a50*/ 	.short	0x010a
        /*1a52*/ 	.byte	0x3f
	.zero		1


	//   ....[109]....
        /*1a54*/ 	.word	0x00031060
        /*1a58*/ 	.word	0x00000005
        /*1a5c*/ 	.word	0x00030840
        /*1a60*/ 	.short	0x010a
        /*1a62*/ 	.byte	0x3f
	.zero		1


	//   ....[110]....
        /*1a64*/ 	.word	0x000310b0
        /*1a68*/ 	.word	0x00000003
        /*1a6c*/ 	.word	0x00030860
        /*1a70*/ 	.short	0x010a
        /*1a72*/ 	.byte	0x3f
	.zero		1


	//----- nvinfo : EIATTR_NUM_MBARRIERS
	.align		4
.L_241:
        /*1a74*/ 	.byte	0x03, 0x38
        /*1a76*/ 	.short	0x0016


	//----- nvinfo : EIATTR_EXIT_INSTR_OFFSETS
	.align		4
        /*1a78*/ 	.byte	0x04, 0x1c
        /*1a7a*/ 	.short	(.L_243 - .L_242)


	//   ....[0]....
.L_242:
        /*1a7c*/ 	.word	0x0002c270


	//----- nvinfo : EIATTR_MAX_THREADS
	.align		4
.L_243:
        /*1a80*/ 	.byte	0x04, 0x05
        /*1a82*/ 	.short	(.L_245 - .L_244)
.L_244:
        /*1a84*/ 	.word	0x00000180
        /*1a88*/ 	.word	0x00000001
        /*1a8c*/ 	.word	0x00000001


	//----- nvinfo : EIATTR_CRS_STACK_SIZE
	.align		4
.L_245:
        /*1a90*/ 	.byte	0x04, 0x1e
        /*1a92*/ 	.short	(.L_247 - .L_246)
.L_246:
        /*1a94*/ 	.word	0x00000000


	//----- nvinfo : EIATTR_CBANK_PARAM_SIZE
	.align		4
.L_247:
        /*1a98*/ 	.byte	0x03, 0x19
        /*1a9a*/ 	.short	0x0af0


	//----- nvinfo : EIATTR_PARAM_CBANK
	.align		4
        /*1a9c*/ 	.byte	0x04, 0x0a
        /*1a9e*/ 	.short	(.L_249 - .L_248)
	.align		4
.L_248:
        /*1aa0*/ 	.word	index@(.nv.constant0._ZN7cutlass13device_kernelIN5flash11enable_sm90INS1_16FlashAttnFwdSm90INS1_25CollectiveMainloopFwdSm90ILi2EN4cute5tupleIJNS5_1CILi1EEES8_S8_EEENS6_IJNS7_ILi128EEENS7_ILi64EEENS7_ILi256EEEEEELi256ENS_6half_tEfNS_4arch4Sm90ELb0ELb1ELb0ELb1ELb1ELb1ELb0ELb1ELb1ELb1ELb1ELb0EEENS1_21CollectiveEpilogueFwdINS6_IJSA_SC_SB_EEES9_SE_SG_Li256ELb1ELb1ELb1ELb0EEENS1_36VarlenDynamicPersistentTileSchedulerILi128ELi64ELi256ELi128ELb1ELb1ELb1ELb1ELb0ELb1EEEEEEEEEvNT_6ParamsE)
        /*1aa4*/ 	.short	0x0210
        /*1aa6*/ 	.short	0x0af0


	//----- nvinfo : EIATTR_SW_WAR
	.align		4
.L_249:
        /*1aa8*/ 	.byte	0x04, 0x36
        /*1aaa*/ 	.short	(.L_251 - .L_250)
.L_250:
        /*1aac*/ 	.word	0x00000008
.L_251:


//--------------------- .nv.info._ZN7cutlass13device_kernelIN5flash11enable_sm90INS1_16FlashAttnFwdSm90INS1_25CollectiveMainloopFwdSm90ILi2EN4cute5tupleIJNS5_1CILi1EEES8_S8_EEENS6_IJNS7_ILi128EEENS7_ILi80EEENS7_ILi256EEEEEELi256ENS_6half_tEfNS_4arch4Sm90ELb1ELb0ELb0ELb0ELb1ELb0ELb0ELb1ELb1ELb1ELb1ELb0EEENS1_21CollectiveEpilogueFwdINS6_IJSA_SC_SB_EEES9_SE_SG_Li256ELb0ELb1ELb1ELb0EEENS1_19SingleTileSchedulerILb0ELb1ELb1ELi128EEEEEEEEEvNT_6ParamsE --------------------------
	.section	.nv.info._ZN7cutlass13device_kernelIN5flash11enable_sm90INS1_16FlashAttnFwdSm90INS1_25CollectiveMainloopFwdSm90ILi2EN4cute5tupleIJNS5_1CILi1EEES8_S8_EEENS6_IJNS7_ILi128EEENS7_ILi80EEENS7_ILi256EEEEEELi256ENS_6half_tEfNS_4arch4Sm90ELb1ELb0ELb0ELb0ELb1ELb0ELb0ELb1ELb1ELb1ELb1ELb0EEENS1_21CollectiveEpilogueFwdINS6_IJSA_SC_SB_EEES9_SE_SG_Li256ELb0ELb1ELb1ELb0EEENS1_19SingleTileSchedulerILb0ELb1ELb1ELi128EEEEEEEEEvNT_6ParamsE,"",@"SHT_CUDA_INFO"
	.sectionflags	@""
	.align	4


	//----- nvinfo : EIATTR_CUDA_API_VERSION
	.align		4
        /*0000*/ 	.byte	0x04, 0x37
        /*0002*/ 	.short	(.L_253 - .L_252)
.L_252:
        /*0004*/ 	.word	0x00000082


	//----- nvinfo : EIATTR_KPARAM_INFO
	.align		4
.L_253:
        /*0008*/ 	.byte	0x04, 0x17
        /*000a*/ 	.short	(.L_255 - .L_254)
.L_254:
        /*000c*/ 	.word	0x00000000
        /*0010*/ 	.short	0x0000
        /*0012*/ 	.short	0x0070
        /*0014*/ 	.byte	0x00, 0xf0, 0x01, 0x28


	//----- nvinfo : EIATTR_SPARSE_MMA_MASK
	.align		4
.L_255:
        /*0018*/ 	.byte	0x03, 0x50
        /*001a*/ 	.short	0x0000


	//----- nvinfo : EIATTR_MAXREG_COUNT
	.align		4
        /*001c*/ 	.byte	0x03, 0x1b
        /*001e*/ 	.short	0x00a8


	//----- nvinfo : EIATTR_NUM_BARRIERS
	.align		4
        /*0020*/ 	.byte	0x02, 0x4c
        /*0022*/ 	.byte	0x09
	.zero		1


	//----- nvinfo : EIATTR_EXTERNS
	.align		4
        /*0024*/ 	.byte	0x04, 0x0f
        /*0026*/ 	.short	(.L_257 - .L_256)


	//   ....[0]....
	.align		4
.L_256:
        /*0028*/ 	.word	index@(__assertfail)


	//----- nvinfo : EIATTR_ANNOTATIONS
	.align		4
.L_257:
        /*002c*/ 	.byte	0x04, 0x55
        /*002e*/ 	.short	(.L_259 - .L_258)


	//   ....[0]....
.L_258:
        /*0030*/ 	.word	0x00000001
        /*0034*/ 	.byte	0xa0, 0x08, 0x00, 0x00, 0x01, 0x00, 0x00, 0x00, 0xf0, 0x15, 0x00, 0x00, 0x01, 0x00, 0x00, 0x00
        /*0044*/ 	.byte	0x30, 0x19, 0x01, 0x00, 0x01, 0x00, 0x00, 0x00, 0xc0, 0x1a, 0x01, 0x00, 0x01, 0x00, 0x00, 0x00
        /*0054*/ 	.byte	0xd0, 0x30, 0x01, 0x00, 0x01, 0x00, 0x00, 0x00, 0x70, 0x49, 0x01, 0x00


	//----- nvinfo : EIATTR_MERCURY_ISA_VERSION
	.align		4
.L_259:
        /*0060*/ 	.byte	0x03, 0x5f
        /*0062*/ 	.short	0x0101


	//----- nvinfo : EIATTR_INT_WARP_WIDE_INSTR_OFFSETS
	.align		4
        /*0064*/ 	.byte	0x04, 0x31
        /*0066*/ 	.short	(.L_261 - .L_260)


	//   ....[0]....
.L_260:
        /*0068*/ 	.word	0x000000c0


	//   ....[1]....
        /*006c*/ 	.word	0x000000d0


	//   ....[2]....
        /*0070*/ 	.word	0x00000170


	//----- nvinfo : EIATTR_COOP_GROUP_MASK_REGIDS
	.align		4
.L_261:
        /*0074*/ 	.byte	0x04, 0x29
        /*0076*/ 	.short	(.L_263 - .L_262)


	//   ....[0]....
.L_262:
        /*0078*/ 	.word	0xffffffff


	//   ....[1]....
        /*007c*/ 	.word	0xffffffff


	//   ....[2]....
        /*0080*/ 	.word	0xffffffff


	//   ....[3]....
        /*0084*/ 	.word	0xffffffff


	//   ....[4]....
        /*0088*/ 	.word	0xffffffff


	//   ....[5]....
        /*008c*/ 	.word	0xffffffff


	//   ....[6]....
        /*0090*/ 	.word	0xffffffff


	//   ....[7]....
        /*0094*/ 	.word	0xffffffff


	//   ....[8]....
        /*0098*/ 	.word	0xffffffff


	//   ....[9]....
        /*009c*/ 	.word	0xffffffff


	//   ....[10]....
        /*00a0*/ 	.word	0xffffffff


	//   ....[11]....
        /*00a4*/ 	.word	0xffffffff


	//   ....[12]....
        /*00a8*/ 	.word	0xffffffff


	//   ....[13]....
        /*00ac*/ 	.word	0xffffffff


	//   ....[14]....
        /*00b0*/ 	.word	0xffffffff


	//   ....[15]....
        /*00b4*/ 	.word	0xffffffff


	//   ....[16]....
        /*00b8*/ 	.word	0xffffffff


	//   ....[17]....
        /*00bc*/ 	.word	0xffffffff


	//   ....[18]....
        /*00c0*/ 	.word	0xffffffff


	//   ....[19]....
        /*00c4*/ 	.word	0xffffffff


	//   ....[20]....
        /*00c8*/ 	.word	0xffffffff


	//   ....[21]....
        /*00cc*/ 	.word	0xffffffff


	//   ....[22]....
        /*00d0*/ 	.word	0xffffffff


	//   ....[23]....
        /*00d4*/ 	.word	0xffffffff


	//   ....[24]....
        /*00d8*/ 	.word	0xffffffff


	//   ....[25]....
        /*00dc*/ 	.word	0xffffffff


	//   ....[26]....
        /*00e0*/ 	.word	0xffffffff


	//   ....[27]....
        /*00e4*/ 	.word	0xffffffff


	//   ....[28]....
        /*00e8*/ 	.word	0xffffffff


	//   ....[29]....
        /*00ec*/ 	.word	0xffffffff


	//   ....[30]....
        /*00f0*/ 	.word	0xffffffff


	//   ....[31]....
        /*00f4*/ 	.word	0xffffffff


	//   ....[32]....
        /*00f8*/ 	.word	0xffffffff


	//   ....[33]....
        /*00fc*/ 	.word	0xffffffff


	//   ....[34]....
        /*0100*/ 	.word	0xffffffff


	//   ....[35]....
        /*0104*/ 	.word	0xffffffff


	//   ....[36]....
        /*0108*/ 	.word	0xffffffff


	//   ....[37]....
        /*010c*/ 	.word	0xffffffff


	//   ....[38]....
        /*0110*/ 	.word	0xffffffff


	//   ....[39]....
        /*0114*/ 	.word	0xffffffff


	//   ....[40]....
        /*0118*/ 	.word	0xffffffff


	//   ....[41]....
        /*011c*/ 	.word	0xffffffff


	//   ....[42]....
        /*0120*/ 	.word	0xffffffff


	//   ....[43]....
        /*0124*/ 	.word	0xffffffff


	//   ....[44]....
        /*0128*/ 	.word	0xffffffff


	//   ....[45]....
        /*012c*/ 	.word	0xffffffff


	//   ....[46]....
        /*0130*/ 	.word	0xffffffff


	//   ....[47]....
        /*0134*/ 	.word	0xffffffff


	//   ....[48]....
        /*0138*/ 	.word	0xffffffff


	//   ....[49]....
        /*013c*/ 	.word	0xffffffff


	//   ....[50]....
        /*0140*/ 	.word	0xffffffff


	//   ....[51]....
        /*0144*/ 	.word	0xffffffff


	//   ....[52]....
        /*0148*/ 	.word	0xffffffff


	//   ....[53]....
        /*014c*/ 	.word	0xffffffff


	//   ....[54]....
        /*0150*/ 	.word	0xffffffff


	//   ....[55]....
        /*0154*/ 	.word	0xffffffff


	//   ....[56]....
        /*0158*/ 	.word	0xffffffff


	//   ....[57]....
        /*015c*/ 	.word	0xffffffff


	//   ....[58]....
        /*0160*/ 	.word	0xffffffff


	//   ....[59]....
        /*0164*/ 	.word	0xffffffff


	//   ....[60]....
        /*0168*/ 	.word	0xffffffff


	//   ....[61]....
        /*016c*/ 	.word	0xffffffff


	//   ....[62]....
        /*0170*/ 	.word	0xffffffff


	//   ....[63]....
        /*0174*/ 	.word	0xffffffff


	//   ....[64]....
        /*0178*/ 	.word	0xffffffff


	//   ....[65]....
        /*017c*/ 	.word	0xffffffff


	//   ....[66]....
        /*0180*/ 	.word	0xffffffff


	//   ....[67]....
        /*0184*/ 	.word	0xffffffff


	//   ....[68]....
        /*0188*/ 	.word	0xffffffff


	//   ....[69]....
        /*018c*/ 	.word	0xffffffff


	//   ....[70]....
        /*0190*/ 	.word	0xffffffff


	//   ....[71]....
        /*0194*/ 	.word	0xffffffff


	//   ....[72]....
        /*0198*/ 	.word	0xffffffff


	//   ....[73]....
        /*019c*/ 	.word	0xffffffff


	//   ....[74]....
        /*01a0*/ 	.word	0xffffffff


	//   ....[75]....
        /*01a4*/ 	.word	0xffffffff


	//   ....[76]....
        /*01a8*/ 	.word	0xffffffff


	//   ....[77]....
        /*01ac*/ 	.word	0xffffffff


	//   ....[78]....
        /*01b0*/ 	.word	0xffffffff


	//   ....[79]....
        /*01b4*/ 	.word	0xffffffff


	//   ....[80]....
        /*01b8*/ 	.word	0xffffffff


	//   ....[81]....
        /*01bc*/ 	.word	0xffffffff


	//   ....[82]....
        /*01c0*/ 	.word	0xffffffff


	//   ....[83]....
        /*01c4*/ 	.word	0xffffffff


	//   ....[84]....
        /*01c8*/ 	.word	0xffffffff


	//   ....[85]....
        /*01cc*/ 	.word	0xffffffff


	//   ....[86]....
        /*01d0*/ 	.word	0xffffffff


	//   ....[87]....
        /*01d4*/ 	.word	0xffffffff


	//   ....[88]....
        /*01d8*/ 	.word	0xffffffff


	//   ....[89]....
        /*01dc*/ 	.word	0xffffffff


	//   ....[90]....
        /*01e0*/ 	.word	0xffffffff


	//   ....[91]....
        /*01e4*/ 	.word	0xffffffff


	//   ....[92]....
        /*01e8*/ 	.word	0xffffffff


	//   ....[93]....
        /*01ec*/ 	.word	0x0500000f


	//   ....[94]....
        /*01f0*/ 	.word	0x0500000f


	//   ....[95]....
        /*01f4*/ 	.word	0x0500000f


	//   ....[96]....
        /*01f8*/ 	.word	0x0500000f


	//   ....[97]....
        /*01fc*/ 	.word	0x0500000f


	//   ....[98]....
        /*0200*/ 	.word	0x0500000f


	//   ....[99]....
        /*0204*/ 	.word	0x0500000f


	//   ....[100]....
        /*0208*/ 	.word	0x0500000f


	//   ....[101]....
        /*020c*/ 	.word	0x0500000f


	//   ....[102]....
        /*0210*/ 	.word	0x0500000f


	//   ....[103]....
        /*0214*/ 	.word	0x0500000f


	//   ....[104]....
        /*0218*/ 	.word	0x0500000f


	//   ....[105]....
        /*021c*/ 	.word	0x0500000f


	//   ....[106]....
        /*0220*/ 	.word	0x0500000f


	//   ....[107]....
        /*0224*/ 	.word	0x0500000f


	//   ....[108]....
        /*0228*/ 	.word	0x0500000f


	//   ....[109]....
        /*022c*/ 	.word	0x0500000f


	//   ....[110]....
        /*0230*/ 	.word	0x0500000f


	//   ....[111]....
        /*0234*/ 	.word	0x0500000f


	//   ....[112]....
        /*0238*/ 	.word	0x0500000f


	//   ....[113]....
        /*023c*/ 	.word	0x0500000f


	//   ....[114]....
        /*0240*/ 	.word	0x0500000f


	//   ....[115]....
        /*0244*/ 	.word	0x0500000f


	//   ....[116]....
        /*0248*/ 	.word	0x0500000f


	//   ....[117]....
        /*024c*/ 	.word	0x0500000f


	//   ....[118]....
        /*0250*/ 	.word	0x0500000f


	//   ....[119]....
        /*0254*/ 	.word	0x0500000f


	//   ....[120]....
        /*0258*/ 	.word	0x0500000f


	//   ....[121]....
        /*025c*/ 	.word	0x0500000f


	//   ....[122]....
        /*0260*/ 	.word	0x0500000f


	//   ....[123]....
        /*0264*/ 	.word	0x0500000f


	//   ....[124]....
        /*0268*/ 	.word	0x0500000f


	//   ....[125]....
        /*026c*/ 	.word	0x0500000f


	//   ....[126]....
        /*0270*/ 	.word	0x0500000f


	//   ....[127]....
        /*0274*/ 	.word	0x0500000f


	//   ....[128]....
        /*0278*/ 	.word	0x0500000f


	//   ....[129]....
        /*027c*/ 	.word	0x0500000f


	//   ....[130]....
        /*0280*/ 	.word	0x0500000f


	//   ....[131]....
        /*0284*/ 	.word	0x0500000f


	//   ....[132]....
        /*0288*/ 	.word	0x0500000f


	//   ....[133]....
        /*028c*/ 	.word	0x0500000f


	//   ....[134]....
        /*0290*/ 	.word	0x0500000f


	//   ....[135]....
        /*0294*/ 	.word	0x0500000f


	//   ....[136]....
        /*0298*/ 	.word	0x0500000f


	//   ....[137]....
        /*029c*/ 	.word	0x0500000f


	//   ....[138]....
        /*02a0*/ 	.word	0x0500000f


	//   ....[139]....
        /*02a4*/ 	.word	0x0500000f


	//   ....[140]....
        /*02a8*/ 	.word	0x0500000f


	//   ....[141]....
        /*02ac*/ 	.word	0x0500000f


	//   ....[142]....
        /*02b0*/ 	.word	0x0500000f


	//   ....[143]....
        /*02b4*/ 	.word	0x0500000f


	//   ....[144]....
        /*02b8*/ 	.word	0x0500000f


	//   ....[145]....
        /*02bc*/ 	.word	0x0500000f


	//   ....[146]....
        /*02c0*/ 	.word	0x0500000f


	//   ....[147]....
        /*02c4*/ 	.word	0x0500000f


	//   ....[148]....
        /*02c8*/ 	.word	0x0500000f


	//   ....[149]....
        /*02cc*/ 	.word	0x0500000f


	//   ....[150]....
        /*02d0*/ 	.word	0x0500000f


	//----- nvinfo : EIATTR_COOP_GROUP_INSTR_OFFSETS
	.align		4
.L_263:
        /*02d4*/ 	.byte	0x04, 0x28
        /*02d6*/ 	.short	(.L_265 - .L_264)


	//   ....[0]....
.L_264:
        /*02d8*/ 	.word	0x00000070


	//   ....[1]....
        /*02dc*/ 	.word	0x000000b0


	//   ....[2]....
        /*02e0*/ 	.word	0x000002d0


	//   ....[3]....
        /*02e4*/ 	.word	0x00000430


	//   ....[4]....
        /*02e8*/ 	.word	0x00000550


	//   ....[5]....
        /*02ec*/ 	.word	0x000006b0


	//   ....[6]....
        /*02f0*/ 	.word	0x000013d0


	//   ....[7]....
        /*02f4*/ 	.word	0x00003e10


	//   ....[8]....
        /*02f8*/ 	.word	0x00004540


	//   ....[9]....
        /*02fc*/ 	.word	0x00004550


	//   ....[10]....
        /*0300*/ 	.word	0x00004920


	//   ....[11]....
        /*0304*/ 	.word	0x00004940


	//   ....[12]....
        /*0308*/ 	.word	0x000049a0


	//   ....[13]....
        /*030c*/ 	.word	0x000082a0


	//   ....[14]....
        /*0310*/ 	.word	0x000086c0


	//   ....[15]....
        /*0314*/ 	.word	0x000086e0


	//   ....[16]....
        /*0318*/ 	.word	0x00008760


	//   ....[17]....
        /*031c*/ 	.word	0x00008d20


	//   ....[18]....
        /*0320*/ 	.word	0x00008d90


	//   ....[19]....
        /*0324*/ 	.word	0x0000c6a0


	//   ....[20]....
        /*0328*/ 	.word	0x0000c6b0


	//   ....[21]....
        /*032c*/ 	.word	0x0000c6e0


	//   ....[22]....
        /*0330*/ 	.word	0x0000c6f0


	//   ....[23]....
        /*0334*/ 	.word	0x0000da90


	//   ....[24]....
        /*0338*/ 	.word	0x0000daa0


	//   ....[25]....
        /*033c*/ 	.word	0x0000db40


	//   ....[26]....
        /*0340*/ 	.word	0x0000dba0


	//   ....[27]....
        /*0344*/ 	.word	0x0000ee70


	//   ....[28]....
        /*0348*/ 	.word	0x0000eed0


	//   ....[29]....
        /*034c*/ 	.word	0x0000ef10


	//   ....[30]....
        /*0350*/ 	.word	0x0000ef50


	//   ....[31]....
        /*0354*/ 	.word	0x0000ef80


	//   ....[32]....
        /*0358*/ 	.word	0x0000efb0


	//   ....[33]....
        /*035c*/ 	.word	0x0000fc00


	//   ....[34]....
        /*0360*/ 	.word	0x0000fc10


	//   ....[35]....
        /*0364*/ 	.word	0x00010c80


	//   ....[36]....
        /*0368*/ 	.word	0x00011f60


	//   ....[37]....
        /*036c*/ 	.word	0x00011fa0


	//   ....[38]....
        /*0370*/ 	.word	0x00011fd0


	//   ....[39]....
        /*0374*/ 	.word	0x00011ff0


	//   ....[40]....
        /*0378*/ 	.word	0x00012000


	//   ....[41]....
        /*037c*/ 	.word	0x00012070


	//   ....[42]....
        /*0380*/ 	.word	0x000120a0


	//   ....[43]....
        /*0384*/ 	.word	0x00012100


	//   ....[44]....
        /*0388*/ 	.word	0x00012130


	//   ....[45]....
        /*038c*/ 	.word	0x00012190


	//   ....[46]....
        /*0390*/ 	.word	0x00012890


	//   ....[47]....
        /*0394*/ 	.word	0x000128d0


	//   ....[48]....
        /*0398*/ 	.word	0x00012900


	//   ....[49]....
        /*039c*/ 	.word	0x00012930


	//   ....[50]....
        /*03a0*/ 	.word	0x00012940


	//   ....[51]....
        /*03a4*/ 	.word	0x000129d0


	//   ....[52]....
        /*03a8*/ 	.word	0x00012a00


	//   ....[53]....
        /*03ac*/ 	.word	0x00012a70


	//   ....[54]....
        /*03b0*/ 	.word	0x00012aa0


	//   ....[55]....
        /*03b4*/ 	.word	0x00012b10


	//   ....[56]....
        /*03b8*/ 	.word	0x00012b40


	//   ....[57]....
        /*03bc*/ 	.word	0x00012bb0


	//   ....[58]....
        /*03c0*/ 	.word	0x00012be0


	//   ....[59]....
        /*03c4*/ 	.word	0x00012c50


	//   ....[60]....
        /*03c8*/ 	.word	0x00012c80


	//   ....[61]....
        /*03cc*/ 	.word	0x00012ce0


	//   ....[62]....
        /*03d0*/ 	.word	0x00013550


	//   ....[63]....
        /*03d4*/ 	.word	0x00013590


	//   ....[64]....
        /*03d8*/ 	.word	0x000135c0


	//   ....[65]....
        /*03dc*/ 	.word	0x000135e0


	//   ....[66]....
        /*03e0*/ 	.word	0x00013600


	//   ....[67]....
        /*03e4*/ 	.word	0x00013620


	//   ....[68]....
        /*03e8*/ 	.word	0x00013650


	//   ....[69]....
        /*03ec*/ 	.word	0x00013670


	//   ....[70]....
        /*03f0*/ 	.word	0x00013680


	//   ....[71]....
        /*03f4*/ 	.word	0x00013700


	//   ....[72]....
        /*03f8*/ 	.word	0x00013aa0


	//   ....[73]....
        /*03fc*/ 	.word	0x00013ad0


	//   ....[74]....
        /*0400*/ 	.word	0x00013af0


	//   ....[75]....
        /*0404*/ 	.word	0x00013b90


	//   ....[76]....
        /*0408*/ 	.word	0x00013bb0


	//   ....[77]....
        /*040c*/ 	.word	0x00013c50


	//   ....[78]....
        /*0410*/ 	.word	0x00013c70


	//   ....[79]....
        /*0414*/ 	.word	0x00013d10


	//   ....[80]....
        /*0418*/ 	.word	0x00013d30


	//   ....[81]....
        /*041c*/ 	.word	0x00013d40


	//   ....[82]....
        /*0420*/ 	.word	0x00014280


	//   ....[83]....
        /*0424*/ 	.word	0x000142c0


	//   ....[84]....
        /*0428*/ 	.word	0x000142f0


	//   ....[85]....
        /*042c*/ 	.word	0x00014320


	//   ....[86]....
        /*0430*/ 	.word	0x00014400


	//   ....[87]....
        /*0434*/ 	.word	0x00014420


	//   ....[88]....
        /*0438*/ 	.word	0x000144d0


	//   ....[89]....
        /*043c*/ 	.word	0x000144f0


	//   ....[90]....
        /*0440*/ 	.word	0x00014540


	//   ....[91]....
        /*0444*/ 	.word	0x000145b0


	//   ....[92]....
        /*0448*/ 	.word	0x00014900


	//   ....[93]....
        /*044c*/ 	.word	0x00014eb0


	//   ....[94]....
        /*0450*/ 	.word	0x00014fa0


	//   ....[95]....
        /*0454*/ 	.word	0x00015070


	//   ....[96]....
        /*0458*/ 	.word	0x00015180


	//   ....[97]....
        /*045c*/ 	.word	0x000151e0


	//   ....[98]....
        /*0460*/ 	.word	0x000152e0


	//   ....[99]....
        /*0464*/ 	.word	0x00015340


	//   ....[100]....
        /*0468*/ 	.word	0x00015440


	//   ....[101]....
        /*046c*/ 	.word	0x000154a0


	//   ....[102]....
        /*0470*/ 	.word	0x00015590


	//   ....[103]....
        /*0474*/ 	.word	0x000155e0


	//   ....[104]....
        /*0478*/ 	.word	0x00015670


	//   ....[105]....
        /*047c*/ 	.word	0x000156e0


	//   ....[106]....
        /*0480*/ 	.word	0x00015820


	//   ....[107]....
        /*0484*/ 	.word	0x00015890


	//   ....[108]....
        /*0488*/ 	.word	0x00015990


	//   ....[109]....
        /*048c*/ 	.word	0x00015a00


	//   ....[110]....
        /*0490*/ 	.word	0x00015b00


	//   ....[111]....
        /*0494*/ 	.word	0x00015b70


	//   ....[112]....
        /*0498*/ 	.word	0x00015c70


	//   ....[113]....
        /*049c*/ 	.word	0x00015ce0


	//   ....[114]....
        /*04a0*/ 	.word	0x00015de0


	//   ....[115]....
        /*04a4*/ 	.word	0x00015e50


	//   ....[116]....
        /*04a8*/ 	.word	0x00015f50


	//   ....[117]....
        /*04ac*/ 	.word	0x00015fb0


	//   ....[118]....
        /*04b0*/ 	.word	0x000160a0


	//   ....[119]....
        /*04b4*/ 	.word	0x000160f0


	//   ....[120]....
        /*04b8*/ 	.word	0x00016230


	//   ....[121]....
        /*04bc*/ 	.word	0x00016310


	//   ....[122]....
        /*04c0*/ 	.word	0x00016430


	//   ....[123]....
        /*04c4*/ 	.word	0x00016480


	//   ....[124]....
        /*04c8*/ 	.word	0x00016590


	//   ....[125]....
        /*04cc*/ 	.word	0x000165e0


	//   ....[126]....
        /*04d0*/ 	.word	0x00016700


	//   ....[127]....
        /*04d4*/ 	.word	0x00016750


	//   ....[128]....
        /*04d8*/ 	.word	0x00016880


	//   ....[129]....
        /*04dc*/ 	.word	0x000168d0


	//   ....[130]....
        /*04e0*/ 	.word	0x000169b0


	//   ....[131]....
        /*04e4*/ 	.word	0x00016a50


	//   ....[132]....
        /*04e8*/ 	.word	0x00016b80


	//   ....[133]....
        /*04ec*/ 	.word	0x00016bd0


	//   ....[134]....
        /*04f0*/ 	.word	0x00016d00


	//   ....[135]....
        /*04f4*/ 	.word	0x00016d50


	//   ....[136]....
        /*04f8*/ 	.word	0x00016e80


	//   ....[137]....
        /*04fc*/ 	.word	0x00016ed0


	//   ....[138]....
        /*0500*/ 	.word	0x00017000


	//   ....[139]....
        /*0504*/ 	.word	0x00017050


	//   ....[140]....
        /*0508*/ 	.word	0x00017130


	//   ....[141]....
        /*050c*/ 	.word	0x000171d0


	//   ....[142]....
        /*0510*/ 	.word	0x00017370


	//   ....[143]....
        /*0514*/ 	.word	0x000173c0


	//   ....[144]....
        /*0518*/ 	.word	0x00017500


	//   ....[145]....
        /*051c*/ 	.word	0x00017550


	//   ....[146]....
        /*0520*/ 	.word	0x00017690


	//   ....[147]....
        /*0524*/ 	.word	0x000176e0


	//   ....[148]....
        /*0528*/ 	.word	0x00017810


	//   ....[149]....
        /*052c*/ 	.word	0x00017860


	//   ....[150]....
        /*0530*/ 	.word	0x00017970


	//----- nvinfo : EIATTR_REG_RECONFIG
	.align		4
.L_265:
        /*0534*/ 	.byte	0x01, 0x54
	.zero		2


	//----- nvinfo : EIATTR_SYSCALL_OFFSETS
	.align		4
        /*0538*/ 	.byte	0x04, 0x46
        /*053a*/ 	.short	(.L_267 - .L_266)


	//   ....[0]....
.L_266:
        /*053c*/ 	.word	0x000015a0


	//   ....[1]....
        /*0540*/ 	.word	0x000114b0


	//   ....[2]....
        /*0544*/ 	.word	0x000115f0


	//   ....[3]....
        /*0548*/ 	.word	0x000116e0


	//   ....[4]....
        /*054c*/ 	.word	0x00012580


	//----- nvinfo : EIATTR_MBARRIER_INSTR_OFFSETS
	.align		4
.L_267:
        /*0550*/ 	.byte	0x04, 0x39
        /*0552*/ 	.short	(.L_269 - .L_268)


	//   ....[0]....
.L_268:
        /*0554*/ 	.word	0x00000180
        /*0558*/ 	.word	0x000000ff
        /*055c*/ 	.word	0x00038800
        /*0560*/ 	.short	0x0100
        /*0562*/ 	.byte	0x08
	.zero		1


	//   ....[1]....
        /*0564*/ 	.word	0x00000190
        /*0568*/ 	.word	0x000000ff
        /*056c*/ 	.word	0x00038820
        /*0570*/ 	.short	0x0100
        /*0572*/ 	.byte	0x08
	.zero		1


	//   ....[2]....
        /*0574*/ 	.word	0x00000280
        /*0578*/ 	.word	0x000000ff
        /*057c*/ 	.word	0x00038830
        /*0580*/ 	.short	0x0100
        /*0582*/ 	.byte	0x08
	.zero		1


	//   ....[3]....
        /*0584*/ 	.word	0x00000290
        /*0588*/ 	.word	0x000000ff
        /*058c*/ 	.word	0x00038840
        /*0590*/ 	.short	0x0100
        /*0592*/ 	.byte	0x08
	.zero		1


	//   ....[4]....
        /*0594*/ 	.word	0x000002a0
        /*0598*/ 	.word	0x000000ff
        /*059c*/ 	.word	0x00038838
        /*05a0*/ 	.short	0x0100
        /*05a2*/ 	.byte	0x08
	.zero		1


	//   ....[5]....
        /*05a4*/ 	.word	0x000002b0
        /*05a8*/ 	.word	0x000000ff
        /*05ac*/ 	.word	0x00038848
        /*05b0*/ 	.short	0x0100
        /*05b2*/ 	.byte	0x08
	.zero		1


	//   ....[6]....
        /*05b4*/ 	.word	0x000003e0
        /*05b8*/ 	.word	0x000000ff
        /*05bc*/ 	.word	0x00038850
        /*05c0*/ 	.short	0x0100
        /*05c2*/ 	.byte	0x08
	.zero		1


	//   ....[7]....
        /*05c4*/ 	.word	0x000003f0
        /*05c8*/ 	.word	0x000000ff
        /*05cc*/ 	.word	0x00038860
        /*05d0*/ 	.short	0x0100
        /*05d2*/ 	.byte	0x08
	.zero		1


	//   ....[8]....
        /*05d4*/ 	.word	0x00000400
        /*05d8*/ 	.word	0x000000ff
        /*05dc*/ 	.word	0x00038858
        /*05e0*/ 	.short	0x0100
        /*05e2*/ 	.byte	0x08
	.zero		1


	//   ....[9]....
        /*05e4*/ 	.word	0x00000410
        /*05e8*/ 	.word	0x000000ff
        /*05ec*/ 	.word	0x00038868
        /*05f0*/ 	.short	0x0100
        /*05f2*/ 	.byte	0x08
	.zero		1


	//   ....[10]....
        /*05f4*/ 	.word	0x00000500
        /*05f8*/ 	.word	0x000000ff
        /*05fc*/ 	.word	0x00038870
        /*0600*/ 	.short	0x0100
        /*0602*/ 	.byte	0x06
	.zero		1


	//   ....[11]....
        /*0604*/ 	.word	0x00000510
        /*0608*/ 	.word	0x000000ff
        /*060c*/ 	.word	0x00038880
        /*0610*/ 	.short	0x0100
        /*0612*/ 	.byte	0x06
	.zero		1


	//   ....[12]....
        /*0614*/ 	.word	0x00000520
        /*0618*/ 	.word	0x000000ff
        /*061c*/ 	.word	0x00038878
        /*0620*/ 	.short	0x0100
        /*0622*/ 	.byte	0x06
	.zero		1


	//   ....[13]....
        /*0624*/ 	.word	0x00000530
        /*0628*/ 	.word	0x000000ff
        /*062c*/ 	.word	0x00038888
        /*0630*/ 	.short	0x0100
        /*0632*/ 	.byte	0x06
	.zero		1


	//   ....[14]....
        /*0634*/ 	.word	0x00000660
        /*0638*/ 	.word	0x000000ff
        /*063c*/ 	.word	0x00038890
        /*0640*/ 	.short	0x0100
        /*0642*/ 	.byte	0x08
	.zero		1


	//   ....[15]....
        /*0644*/ 	.word	0x00000670
        /*0648*/ 	.word	0x000000ff
        /*064c*/ 	.word	0x000388a0
        /*0650*/ 	.short	0x0100
        /*0652*/ 	.byte	0x08
	.zero		1


	//   ....[16]....
        /*0654*/ 	.word	0x00000680
        /*0658*/ 	.word	0x000000ff
        /*065c*/ 	.word	0x00038898
        /*0660*/ 	.short	0x0100
        /*0662*/ 	.byte	0x08
	.zero		1


	//   ....[17]....
        /*0664*/ 	.word	0x00000690
        /*0668*/ 	.word	0x000000ff
        /*066c*/ 	.word	0x000388a8
        /*0670*/ 	.short	0x0100
        /*0672*/ 	.byte	0x08
	.zero		1


	//   ....[18]....
        /*0674*/ 	.word	0x000007d0
        /*0678*/ 	.word	0x000000ff
        /*067c*/ 	.word	0x000388b0
        /*0680*/ 	.short	0x0100
        /*0682*/ 	.byte	0x08
	.zero		1


	//   ....[19]....
        /*0684*/ 	.word	0x000007e0
        /*0688*/ 	.word	0x000000ff
        /*068c*/ 	.word	0x000388c0
        /*0690*/ 	.short	0x0100
        /*0692*/ 	.byte	0x08
	.zero		1


	//   ....[20]....
        /*0694*/ 	.word	0x000007f0
        /*0698*/ 	.word	0x000000ff
        /*069c*/ 	.word	0x000388b8
        /*06a0*/ 	.short	0x0100
        /*06a2*/ 	.byte	0x08
	.zero		1


	//   ....[21]....
        /*06a4*/ 	.word	0x00000800
        /*06a8*/ 	.word	0x000000ff
        /*06ac*/ 	.word	0x000388c8
        /*06b0*/ 	.short	0x0100
        /*06b2*/ 	.byte	0x08
	.zero		1


	//   ....[22]....
        /*06b4*/ 	.word	0x000015d0
        /*06b8*/ 	.word	0x000000ff
        /*06bc*/ 	.word	0x00038800
        /*06c0*/ 	.short	0x010a
        /*06c2*/ 	.byte	0x04
	.zero		1


	//   ....[23]....
        /*06c4*/ 	.word	0x00001670
        /*06c8*/ 	.word	0x000000ff
        /*06cc*/ 	.word	0x00038830
        /*06d0*/ 	.short	0x010a
        /*06d2*/ 	.byte	0x04
	.zero		1


	//   ....[24]....
        /*06d4*/ 	.word	0x000016e0
        /*06d8*/ 	.word	0x000000ff
        /*06dc*/ 	.word	0x00038830
        /*06e0*/ 	.short	0x010a
        /*06e2*/ 	.byte	0x04
	.zero		1


	//   ....[25]....
        /*06e4*/ 	.word	0x00004120
        /*06e8*/ 	.word	0x000000ff
        /*06ec*/ 	.word	0x00000000
        /*06f0*/ 	.short	0x0101
        /*06f2*/ 	.byte	0x07
	.zero		1


	//   ....[26]....
        /*06f4*/ 	.word	0x000055d0
        /*06f8*/ 	.word	0x000000ff
        /*06fc*/ 	.word	0x00038830
        /*0700*/ 	.short	0x010a
        /*0702*/ 	.byte	0x06
	.zero		1


	//   ....[27]....
        /*0704*/ 	.word	0x00005620
        /*0708*/ 	.word	0x000000ff
        /*070c*/ 	.word	0x00038830
        /*0710*/ 	.short	0x010a
        /*0712*/ 	.byte	0x06
	.zero		1


	//   ....[28]....
        /*0714*/ 	.word	0x00007ee0
        /*0718*/ 	.word	0x000000ff
        /*071c*/ 	.word	0x00038850
        /*0720*/ 	.short	0x010a
        /*0722*/ 	.byte	0x0a
	.zero		1


	//   ....[29]....
        /*0724*/ 	.word	0x00007f20
        /*0728*/ 	.word	0x000000ff
        /*072c*/ 	.word	0x00038850
        /*0730*/ 	.short	0x010a
        /*0732*/ 	.byte	0x0a
	.zero		1


	//   ....[30]....
        /*0734*/ 	.word	0x00008810
        /*0738*/ 	.word	0x000000ff
        /*073c*/ 	.word	0x00000000
        /*0740*/ 	.short	0x0101
        /*0742*/ 	.byte	0x07
	.zero		1


	//   ....[31]....
        /*0744*/ 	.word	0x00009570
        /*0748*/ 	.word	0x000000ff
        /*074c*/ 	.word	0x00000000
        /*0750*/ 	.short	0x0101
        /*0752*/ 	.byte	0x0a
	.zero		1


	//   ....[32]....
        /*0754*/ 	.word	0x000097c0
        /*0758*/ 	.word	0x000000ff
        /*075c*/ 	.word	0x00038830
        /*0760*/ 	.short	0x010a
        /*0762*/ 	.byte	0x3c
	.zero		1


	//   ....[33]....
        /*0764*/ 	.word	0x00009800
        /*0768*/ 	.word	0x000000ff
        /*076c*/ 	.word	0x00038830
        /*0770*/ 	.short	0x010a
        /*0772*/ 	.byte	0x3c
	.zero		1


	//   ....[34]....
        /*0774*/ 	.word	0x0000c120
        /*0778*/ 	.word	0x000000ff
        /*077c*/ 	.word	0x00038850
        /*0780*/ 	.short	0x010a
        /*0782*/ 	.byte	0x0a
	.zero		1


	//   ....[35]....
        /*0784*/ 	.word	0x0000c160
        /*0788*/ 	.word	0x000000ff
        /*078c*/ 	.word	0x00038850
        /*0790*/ 	.short	0x010a
        /*0792*/ 	.byte	0x0a
	.zero		1


	//   ....[36]....
        /*0794*/ 	.word	0x0000c540
        /*0798*/ 	.word	0x000000ff
        /*079c*/ 	.word	0x00000000
        /*07a0*/ 	.short	0x0101
        /*07a2*/ 	.byte	0x3c
	.zero		1


	//   ....[37]....
        /*07a4*/ 	.word	0x0000d0a0
        /*07a8*/ 	.word	0x000000ff
        /*07ac*/ 	.word	0x00000000
        /*07b0*/ 	.short	0x0101
        /*07b2*/ 	.byte	0x0a
	.zero		1


	//   ....[38]....
        /*07b4*/ 	.word	0x0000da00
        /*07b8*/ 	.word	0x000000ff
        /*07bc*/ 	.word	0x00038850
        /*07c0*/ 	.short	0x010a
        /*07c2*/ 	.byte	0x05
	.zero		1


	//   ....[39]....
        /*07c4*/ 	.word	0x0000da40
        /*07c8*/ 	.word	0x000000ff
        /*07cc*/ 	.word	0x00038850
        /*07d0*/ 	.short	0x010a
        /*07d2*/ 	.byte	0x05
	.zero		1


	//   ....[40]....
        /*07d4*/ 	.word	0x0000e080
        /*07d8*/ 	.word	0x000000ff
        /*07dc*/ 	.word	0x00000000
        /*07e0*/ 	.short	0x0101
        /*07e2*/ 	.byte	0x04
	.zero		1


	//   ....[41]....
        /*07e4*/ 	.word	0x0000efa0
        /*07e8*/ 	.word	0x000000ff
        /*07ec*/ 	.word	0x00000000
        /*07f0*/ 	.short	0x0101
        /*07f2*/ 	.byte	0x04
	.zero		1


	//   ....[42]....
        /*07f4*/ 	.word	0x00011d40
        /*07f8*/ 	.word	0x000000ff
        /*07fc*/ 	.word	0x00038840
        /*0800*/ 	.short	0x010a
        /*0802*/ 	.byte	0x2c
	.zero		1


	//   ....[43]....
        /*0804*/ 	.word	0x00012340
        /*0808*/ 	.word	0x000000ff
        /*080c*/ 	.word	0x00038830
        /*0810*/ 	.short	0x0107
        /*0812*/ 	.byte	0x2c
	.zero		1


	//   ....[44]....
        /*0814*/ 	.word	0x000123b0
        /*0818*/ 	.word	0x000000ff
        /*081c*/ 	.word	0x00038830
        /*0820*/ 	.short	0x0101
        /*0822*/ 	.byte	0x2c
	.zero		1


	//   ....[45]....
        /*0824*/ 	.word	0x00012e60
        /*0828*/ 	.word	0x000000ff
        /*082c*/ 	.word	0x00038800
        /*0830*/ 	.short	0x0107
        /*0832*/ 	.byte	0x2c
	.zero		1


	//   ....[46]....
        /*0834*/ 	.word	0x00012ee0
        /*0838*/ 	.word	0x000000ff
        /*083c*/ 	.word	0x00038800
        /*0840*/ 	.short	0x0101
        /*0842*/ 	.byte	0x2c
	.zero		1


	//   ....[47]....
        /*0844*/ 	.word	0x00012ef0
        /*0848*/ 	.word	0x000000ff
        /*084c*/ 	.word	0x00038820
        /*0850*/ 	.short	0x010a
        /*0852*/ 	.byte	0x2c
	.zero		1


	//   ....[48]....
        /*0854*/ 	.word	0x00013350
        /*0858*/ 	.word	0x00000013
        /*085c*/ 	.word	0x00038840
        /*0860*/ 	.short	0x010a
        /*0862*/ 	.byte	0x3f
	.zero		1


	//   ....[49]....
        /*0864*/ 	.word	0x00013920
        /*0868*/ 	.word	0x00000013
        /*086c*/ 	.word	0x00038830
        /*0870*/ 	.short	0x0107
        /*0872*/ 	.byte	0x3f
	.zero		1


	//   ....[50]....
        /*0874*/ 	.word	0x000139d0
        /*0878*/ 	.word	0x00000013
        /*087c*/ 	.word	0x00038830
        /*0880*/ 	.short	0x0101
        /*0882*/ 	.byte	0x3f
	.zero		1


	//   ....[51]....
        /*0884*/ 	.word	0x00013a30
        /*0888*/ 	.word	0x00000004
        /*088c*/ 	.word	0x00038860
        /*0890*/ 	.short	0x010a
        /*0892*/ 	.byte	0x3f
	.zero		1


	//   ....[52]....
        /*0894*/ 	.word	0x00013ef0
        /*0898*/ 	.word	0x00000004
        /*089c*/ 	.word	0x00038850
        /*08a0*/ 	.short	0x0107
        /*08a2*/ 	.byte	0x3f
	.zero		1


	//   ....[53]....
        /*08a4*/ 	.word	0x00014060
        /*08a8*/ 	.word	0x00000004
        /*08ac*/ 	.word	0x00038850
        /*08b0*/ 	.short	0x0101
        /*08b2*/ 	.byte	0x3f
	.zero		1


	//   ....[54]....
        /*08b4*/ 	.word	0x000141f0
        /*08b8*/ 	.word	0x00000000
        /*08bc*/ 	.word	0x00038860
        /*08c0*/ 	.short	0x010a
        /*08c2*/ 	.byte	0x3f
	.zero		1


	//   ....[55]....
        /*08c4*/ 	.word	0x00014740
        /*08c8*/ 	.word	0x00000000
        /*08cc*/ 	.word	0x00038850
        /*08d0*/ 	.short	0x0107
        /*08d2*/ 	.byte	0x3f
	.zero		1


	//   ....[56]....
        /*08d4*/ 	.word	0x00014800
        /*08d8*/ 	.word	0x00000000
        /*08dc*/ 	.word	0x00038850
        /*08e0*/ 	.short	0x0101
        /*08e2*/ 	.byte	0x3f
	.zero		1


	//   ....[57]....
        /*08e4*/ 	.word	0x00014890
        /*08e8*/ 	.word	0x00000007
        /*08ec*/ 	.word	0x00038820
        /*08f0*/ 	.short	0x010a
        /*08f2*/ 	.byte	0x3f
	.zero		1


	//   ....[58]....
        /*08f4*/ 	.word	0x00014a10
        /*08f8*/ 	.word	0x00000005
        /*08fc*/ 	.word	0x00038840
        /*0900*/ 	.short	0x010a
        /*0902*/ 	.byte	0x3f
	.zero		1


	//   ....[59]....
        /*0904*/ 	.word	0x00014ab0
        /*0908*/ 	.word	0x00000003
        /*090c*/ 	.word	0x00038840
        /*0910*/ 	.short	0x010a
        /*0912*/ 	.byte	0x3f
	.zero		1


	//   ....[60]....
        /*0914*/ 	.word	0x00014af0
        /*0918*/ 	.word	0x00000005
        /*091c*/ 	.word	0x00038860
        /*0920*/ 	.short	0x010a
        /*0922*/ 	.byte	0x3f
	.zero		1


	//   ....[61]....
        /*0924*/ 	.word	0x00014b30
        /*0928*/ 	.word	0x00000003
        /*092c*/ 	.word	0x00038860
        /*0930*/ 	.short	0x010a
        /*0932*/ 	.byte	0x3f
	.zero		1


	//   ....[62]....
        /*0934*/ 	.word	0x00014bb0
        /*0938*/ 	.word	0x00000003
        /*093c*/ 	.word	0x00038800
        /*0940*/ 	.short	0x010a
        /*0942*/ 	.byte	0x3f
	.zero		1


	//   ....[63]....
        /*0944*/ 	.word	0x00014c20
        /*0948*/ 	.word	0x00000003
        /*094c*/ 	.word	0x00038830
        /*0950*/ 	.short	0x010a
        /*0952*/ 	.byte	0x3f
	.zero		1


	//   ....[64]....
        /*0954*/ 	.word	0x00014c90
        /*0958*/ 	.word	0x00000099
        /*095c*/ 	.word	0x00038830
        /*0960*/ 	.short	0x010a
        /*0962*/ 	.byte	0x3f
	.zero		1


	//   ....[65]....
        /*0964*/ 	.word	0x00014cf0
        /*0968*/ 	.word	0x000000d7
        /*096c*/ 	.word	0x00038850
        /*0970*/ 	.short	0x010a
        /*0972*/ 	.byte	0x3f
	.zero		1


	//   ....[66]....
        /*0974*/ 	.word	0x00014d50
        /*0978*/ 	.word	0x00000006
        /*097c*/ 	.word	0x00038830
        /*0980*/ 	.short	0x010a
        /*0982*/ 	.byte	0x3f
	.zero		1


	//   ....[67]....
        /*0984*/ 	.word	0x00014db0
        /*0988*/ 	.word	0x00000003
        /*098c*/ 	.word	0x00038850
        /*0990*/ 	.short	0x010a
        /*0992*/ 	.byte	0x3f
	.zero		1


	//   ....[68]....
        /*0994*/ 	.word	0x00014e10
        /*0998*/ 	.word	0x00000005
        /*099c*/ 	.word	0x00038850
        /*09a0*/ 	.short	0x010a
        /*09a2*/ 	.byte	0x3f
	.zero		1


	//   ....[69]....
        /*09a4*/ 	.word	0x00014ef0
        /*09a8*/ 	.word	0x00000003
        /*09ac*/ 	.word	0x00038840
        /*09b0*/ 	.short	0x010a
        /*09b2*/ 	.byte	0x3f
	.zero		1


	//   ....[70]....
        /*09b4*/ 	.word	0x00016130
        /*09b8*/ 	.word	0x00000003
        /*09bc*/ 	.word	0x00038820
        /*09c0*/ 	.short	0x010a
        /*09c2*/ 	.byte	0x3f
	.zero		1


	//   ....[71]....
        /*09c4*/ 	.word	0x00016180
        /*09c8*/ 	.word	0x00000013
        /*09cc*/ 	.word	0x00038840
        /*09d0*/ 	.short	0x010a
        /*09d2*/ 	.byte	0x3f
	.zero		1


	//   ....[72]....
        /*09d4*/ 	.word	0x00016900
        /*09d8*/ 	.word	0x00000004
        /*09dc*/ 	.word	0x00038860
        /*09e0*/ 	.short	0x010a
        /*09e2*/ 	.byte	0x3f
	.zero		1


	//   ....[73]....
        /*09e4*/ 	.word	0x00017080
        /*09e8*/ 	.word	0x00000000
        /*09ec*/ 	.word	0x00038860
        /*09f0*/ 	.short	0x010a
        /*09f2*/ 	.byte	0x3f
	.zero		1


	//   ....[74]....
        /*09f4*/ 	.word	0x00017890
        /*09f8*/ 	.word	0x00000007
        /*09fc*/ 	.word	0x00038820
        /*0a00*/ 	.short	0x010a
        /*0a02*/ 	.byte	0x3f
	.zero		1


	//   ....[75]....
        /*0a04*/ 	.word	0x00017a30
        /*0a08*/ 	.word	0x00000005
        /*0a0c*/ 	.word	0x00038840
        /*0a10*/ 	.short	0x010a
        /*0a12*/ 	.byte	0x3f
	.zero		1


	//   ....[76]....
        /*0a14*/ 	.word	0x00017a80
        /*0a18*/ 	.word	0x00000003
        /*0a1c*/ 	.word	0x00038840
        /*0a20*/ 	.short	0x010a
        /*0a22*/ 	.byte	0x3f
	.zero		1


	//   ....[77]....
        /*0a24*/ 	.word	0x00017ad0
        /*0a28*/ 	.word	0x00000005
        /*0a2c*/ 	.word	0x00038860
        /*0a30*/ 	.short	0x010a
        /*0a32*/ 	.byte	0x3f
	.zero		1


	//----- nvinfo : EIATTR_NUM_MBARRIERS
	.align		4
.L_269:
        /*0a34*/ 	.byte	0x03, 0x38
        /*0a36*/ 	.short	0x0016


	//----- nvinfo : EIATTR_EXIT_INSTR_OFFSETS
	.align		4
        /*0a38*/ 	.byte	0x04, 0x1c
        /*0a3a*/ 	.short	(.L_271 - .L_270)


	//   ....[0]....
.L_270:
        /*0a3c*/ 	.word	0x00014b80


	//----- nvinfo : EIATTR_MAX_THREADS
	.align		4
.L_271:
        /*0a40*/ 	.byte	0x04, 0x05
        /*0a42*/ 	.short	(.L_273 - .L_272)
.L_272:
        /*0a44*/ 	.word	0x00000180
        /*0a48*/ 	.word	0x00000001
        /*0a4c*/ 	.word	0x00000001


	//----- nvinfo : EIATTR_CRS_STACK_SIZE
	.align		4
.L_273:
        /*0a50*/ 	.byte	0x04, 0x1e
        /*0a52*/ 	.short	(.L_275 - .L_274)
.L_274:
        /*0a54*/ 	.word	0x00000000


	//----- nvinfo : EIATTR_CBANK_PARAM_SIZE
	.align		4
.L_275:
        /*0a58*/ 	.byte	0x03, 0x19
        /*0a5a*/ 	.short	0x0a70


	//----- nvinfo : EIATTR_PARAM_CBANK
	.align		4
        /*0a5c*/ 	.byte	0x04, 0x0a
        /*0a5e*/ 	.short	(.L_277 - .L_276)
	.align		4
.L_276:
        /*0a60*/ 	.word	index@(.nv.constant0._ZN7cutlass13device_kernelIN5flash11enable_sm90INS1_16FlashAttnFwdSm90INS1_25CollectiveMainloopFwdSm90ILi2EN4cute5tupleIJNS5_1CILi1EEES8_S8_EEENS6_IJNS7_ILi128EEENS7_ILi80EEENS7_ILi256EEEEEELi256ENS_6half_tEfNS_4arch4Sm90ELb1ELb0ELb0ELb0ELb1ELb0ELb0ELb1ELb1ELb1ELb1ELb0EEENS1_21CollectiveEpilogueFwdINS6_IJSA_SC_SB_EEES9_SE_SG_Li256ELb0ELb1ELb1ELb0EEENS1_19SingleTileSchedulerILb0ELb1ELb1ELi128EEEEEEEEEvNT_6ParamsE)
        /*0a64*/ 	.short	0x0210
        /*0a66*/ 	.short	0x0a70


	//----- nvinfo : EIATTR_SW_WAR
	.align		4
.L_277:
        /*0a68*/ 	.byte	0x04, 0x36
        /*0a6a*/ 	.short	(.L_279 - .L_278)
.L_278:
        /*0a6c*/ 	.word	0x00000008
.L_279:


//--------------------- .nv.info._ZN7cutlass13device_kernelIN5flash11enable_sm90INS1_16FlashAttnFwdSm90INS1_25CollectiveMainloopFwdSm90ILi2EN4cute5tupleIJNS5_1CILi1EEES8_S8_EEENS6_IJNS7_ILi128EEENS7_ILi80EEENS7_ILi256EEEEEELi256ENS_6half_tEfNS_4arch4Sm90ELb1ELb0ELb0ELb1ELb1ELb0ELb0ELb1ELb1ELb1ELb1ELb0EEENS1_21CollectiveEpilogueFwdINS6_IJSA_SC_SB_EEES9_SE_SG_Li256ELb1ELb1ELb1ELb0EEENS1_36VarlenDynamicPersistentTileSchedulerILi128ELi80ELi256ELi128ELb1ELb1ELb1ELb1ELb1ELb1EEEEEEEEEvNT_6ParamsE --------------------------
	.section	.nv.info._ZN7cutlass13device_kernelIN5flash11enable_sm90INS1_16FlashAttnFwdSm90INS1_25CollectiveMainloopFwdSm90ILi2EN4cute5tupleIJNS5_1CILi1EEES8_S8_EEENS6_IJNS7_ILi128EEENS7_ILi80EEENS7_ILi256EEEEEELi256ENS_6half_tEfNS_4arch4Sm90ELb1ELb0ELb0ELb1ELb1ELb0ELb0ELb1ELb1ELb1ELb1ELb0EEENS1_21CollectiveEpilogueFwdINS6_IJSA_SC_SB_EEES9_SE_SG_Li256ELb1ELb1ELb1ELb0EEENS1_36VarlenDynamicPersistentTileSchedulerILi128ELi80ELi256ELi128ELb1ELb1ELb1ELb1ELb1ELb1EEEEEEEEEvNT_6ParamsE,"",@"SHT_CUDA_INFO"
	.sectionflags	@""
	.align	4


	//----- nvinfo : EIATTR_CUDA_API_VERSION
	.align		4
        /*0000*/ 	.byte	0x04, 0x37
        /*0002*/ 	.short	(.L_281 - .L_280)
.L_280:
        /*0004*/ 	.word	0x00000082


	//----- nvinfo : EIATTR_KPARAM_INFO
	.align		4
.L_281:
        /*0008*/ 	.byte	0x04, 0x17
        /*000a*/ 	.short	(.L_283 - .L_282)
.L_282:
        /*000c*/ 	.word	0x00000000
        /*0010*/ 	.short	0x0000
        /*0012*/ 	.short	0x0070
        /*0014*/ 	.byte	0x00, 0xf0, 0x01, 0x2a


	//----- nvinfo : EIATTR_SPARSE_MMA_MASK
	.align		4
.L_283:
        /*0018*/ 	.byte	0x03, 0x50
        /*001a*/ 	.short	0x0000


	//----- nvinfo : EIATTR_MAXREG_COUNT
	.align		4
        /*001c*/ 	.byte	0x03, 0x1b
        /*001e*/ 	.short	0x00a8


	//----- nvinfo : EIATTR_NUM_BARRIERS
	.align		4
        /*0020*/ 	.byte	0x02, 0x4c
        /*0022*/ 	.byte	0x09
	.zero		1


	//----- nvinfo : EIATTR_EXTERNS
	.align		4
        /*0024*/ 	.byte	0x04, 0x0f
        /*0026*/ 	.short	(.L_285 - .L_284)


	//   ....[0]....
	.align		4
.L_284:
        /*0028*/ 	.word	index@(__assertfail)


	//----- nvinfo : EIATTR_ANNOTATIONS
	.align		4
.L_285:
        /*002c*/ 	.byte	0x04, 0x55
        /*002e*/ 	.short	(.L_287 - .L_286)


	//   ....[0]....
.L_286:
        /* <DEDUP_REMOVED lines=27> */


	//----- nvinfo : EIATTR_MERCURY_ISA_VERSION
	.align		4
.L_287:
        /*01c8*/ 	.byte	0x03, 0x5f
        /*01ca*/ 	.short	0x0101


	//----- nvinfo : EIATTR_UNUSED_LOAD_BYTE_OFFSET
	.align		4
        /*01cc*/ 	.byte	0x04, 0x44
        /*01ce*/ 	.short	(.L_289 - .L_288)


	//   ....[0]....
.L_288:
        /*01d0*/ 	.word	0x00000950
        /*01d4*/ 	.word	0x0000fff0


	//   ....[1]....
        /*01d8*/ 	.word	0x0000ea30
        /*01dc*/ 	.word	0x0000fff0


	//----- nvinfo : EIATTR_INT_WARP_WIDE_INSTR_OFFSETS
	.align		4
.L_289:
        /*01e0*/ 	.byte	0x04, 0x31
        /*01e2*/ 	.short	(.L_291 - .L_290)


	//   ....[0]....
.L_290:
        /*01e4*/ 	.word	0x000000c0


	//   ....[1]....
        /*01e8*/ 	.word	0x000000d0


	//   ....[2]....
        /*01ec*/ 	.word	0x00000170


	//   ....[3]....
        /*01f0*/ 	.word	0x00015090


	//   ....[4]....
        /*01f4*/ 	.word	0x00015120


	//   ....[5]....
        /*01f8*/ 	.word	0x00018030


	//   ....[6]....
        /*01fc*/ 	.word	0x000180c0


	//----- nvinfo : EIATTR_COOP_GROUP_MASK_REGIDS
	.align		4
.L_291:
        /*0200*/ 	.byte	0x04, 0x29
        /*0202*/ 	.short	(.L_293 - .L_292)


	//   ....[0]....
.L_292:
        /*0204*/ 	.word	0xffffffff


	//   ....[1]....
        /*0208*/ 	.word	0xffffffff


	//   ....[2]....
        /*020c*/ 	.word	0xffffffff


	//   ....[3]....
        /*0210*/ 	.word	0xffffffff


	//   ....[4]....
        /*0214*/ 	.word	0xffffffff


	//   ....[5]....
        /*0218*/ 	.word	0xffffffff


	//   ....[6]....
        /*021c*/ 	.word	0xffffffff


	//   ....[7]....
        /*0220*/ 	.word	0xffffffff


	//   ....[8]....
        /*0224*/ 	.word	0xffffffff


	//   ....[9]....
        /*0228*/ 	.word	0xffffffff


	//   ....[10]....
        /*022c*/ 	.word	0xffffffff


	//   ....[11]....
        /*0230*/ 	.word	0xffffffff


	//   ....[12]....
        /*0234*/ 	.word	0xffffffff


	//   ....[13]....
        /*0238*/ 	.word	0xffffffff


	//   ....[14]....
        /*023c*/ 	.word	0xffffffff


	//   ....[15]....
        /*0240*/ 	.word	0xffffffff


	//   ....[16]....
        /*0244*/ 	.word	0xffffffff


	//   ....[17]....
        /*0248*/ 	.word	0xffffffff


	//   ....[18]....
        /*024c*/ 	.word	0xffffffff


	//   ....[19]....
        /*0250*/ 	.word	0xffffffff


	//   ....[20]....
        /*0254*/ 	.word	0xffffffff


	//   ....[21]....
        /*0258*/ 	.word	0xffffffff


	//   ....[22]....
        /*025c*/ 	.word	0xffffffff


	//   ....[23]....
        /*0260*/ 	.word	0xffffffff


	//   ....[24]....
        /*0264*/ 	.word	0xffffffff


	//   ....[25]....
        /*0268*/ 	.word	0xffffffff


	//   ....[26]....
        /*026c*/ 	.word	0xffffffff


	//   ....[27]....
        /*0270*/ 	.word	0xffffffff


	//   ....[28]....
        /*0274*/ 	.word	0xffffffff


	//   ....[29]....
        /*0278*/ 	.word	0xffffffff


	//   ....[30]....
        /*027c*/ 	.word	0xffffffff


	//   ....[31]....
        /*0280*/ 	.word	0xffffffff


	//   ....[32]....
        /*0284*/ 	.word	0xffffffff


	//   ....[33]....
        /*0288*/ 	.word	0xffffffff


	//   ....[34]....
        /*028c*/ 	.word	0xffffffff


	//   ....[35]....
        /*0290*/ 	.word	0xffffffff


	//   ....[36]....
        /*0294*/ 	.word	0xffffffff


	//   ....[37]....
        /*0298*/ 	.word	0xffffffff


	//   ....[38]....
        /*029c*/ 	.word	0xffffffff


	//   ....[39]....
        /*02a0*/ 	.word	0xffffffff


	//   ....[40]....
        /*02a4*/ 	.word	0xffffffff


	//   ....[41]....
        /*02a8*/ 	.word	0xffffffff


	//   ....[42]....
        /*02ac*/ 	.word	0xffffffff


	//   ....[43]....
        /*02b0*/ 	.word	0xffffffff


	//   ....[44]....
        /*02b4*/ 	.word	0xffffffff


	//   ....[45]....
        /*02b8*/ 	.word	0xffffffff


	//   ....[46]....
        /*02bc*/ 	.word	0xffffffff


	//   ....[47]....
        /*02c0*/ 	.word	0xffffffff


	//   ....[48]....
        /*02c4*/ 	.word	0xffffffff


	//   ....[49]....
        /*02c8*/ 	.word	0xffffffff


	//   ....[50]....
        /*02cc*/ 	.word	0xffffffff


	//   ....[51]....
        /*02d0*/ 	.word	0xffffffff


	//   ....[52]....
        /*02d4*/ 	.word	0xffffffff


	//   ....[53]....
        /*02d8*/ 	.word	0xffffffff


	//   ....[54]....
        /*02dc*/ 	.word	0xffffffff


	//   ....[55]....
        /*02e0*/ 	.word	0xffffffff


	//   ....[56]....
        /*02e4*/ 	.word	0xffffffff


	//   ....[57]....
        /*02e8*/ 	.word	0xffffffff


	//   ....[58]....
        /*02ec*/ 	.word	0xffffffff


	//   ....[59]....
        /*02f0*/ 	.word	0xffffffff


	//   ....[60]....
        /*02f4*/ 	.word	0xffffffff


	//   ....[61]....
        /*02f8*/ 	.word	0xffffffff


	//   ....[62]....
        /*02fc*/ 	.word	0xffffffff


	//   ....[63]....
        /*0300*/ 	.word	0xffffffff


	//   ....[64]....
        /*0304*/ 	.word	0xffffffff


	//   ....[65]....
        /*0308*/ 	.word	0xffffffff


	//   ....[66]....
        /*030c*/ 	.word	0xffffffff


	//   ....[67]....
        /*0310*/ 	.word	0xffffffff


	//   ....[68]....
        /*0314*/ 	.word	0xffffffff


	//   ....[69]....
        /*0318*/ 	.word	0xffffffff


	//   ....[70]....
        /*031c*/ 	.word	0xffffffff


	//   ....[71]....
        /*0320*/ 	.word	0xffffffff


	//   ....[72]....
        /*0324*/ 	.word	0xffffffff


	//   ....[73]....
        /*0328*/ 	.word	0xffffffff


	//   ....[74]....
        /*032c*/ 	.word	0xffffffff


	//   ....[75]....
        /*0330*/ 	.word	0xffffffff


	//   ....[76]....
        /*0334*/ 	.word	0xffffffff


	//   ....[77]....
        /*0338*/ 	.word	0xffffffff


	//   ....[78]....
        /*033c*/ 	.word	0xffffffff


	//   ....[79]....
        /*0340*/ 	.word	0xffffffff


	//   ....[80]....
        /*0344*/ 	.word	0xffffffff


	//   ....[81]....
        /*0348*/ 	.word	0xffffffff


	//   ....[82]....
        /*034c*/ 	.word	0xffffffff


	//   ....[83]....
        /*0350*/ 	.word	0xffffffff


	//   ....[84]....
        /*0354*/ 	.word	0xffffffff


	//   ....[85]....
        /*0358*/ 	.word	0xffffffff


	//   ....[86]....
        /*035c*/ 	.word	0xffffffff


	//   ....[87]....
        /*0360*/ 	.word	0xffffffff


	//   ....[88]....
        /*0364*/ 	.word	0xffffffff


	//   ....[89]....
        /*0368*/ 	.word	0xffffffff


	//   ....[90]....
        /*036c*/ 	.word	0xffffffff


	//   ....[91]....
        /*0370*/ 	.word	0xffffffff


	//   ....[92]....
        /*0374*/ 	.word	0xffffffff


	//   ....[93]....
        /*0378*/ 	.word	0xffffffff


	//   ....[94]....
        /*037c*/ 	.word	0xffffffff


	//   ....[95]....
        /*0380*/ 	.word	0xffffffff


	//   ....[96]....
        /*0384*/ 	.word	0xffffffff


	//   ....[97]....
        /*0388*/ 	.word	0xffffffff


	//   ....[98]....
        /*038c*/ 	.word	0xffffffff


	//   ....[99]....
        /*0390*/ 	.word	0xffffffff


	//   ....[100]....
        /*0394*/ 	.word	0xffffffff


	//   ....[101]....
        /*0398*/ 	.word	0xffffffff


	//   ....[102]....
        /*039c*/ 	.word	0xffffffff


	//   ....[103]....
        /*03a0*/ 	.word	0xffffffff


	//   ....[104]....
        /*03a4*/ 	.word	0xffffffff


	//   ....[105]....
        /*03a8*/ 	.word	0xffffffff


	//   ....[106]....
        /*03ac*/ 	.word	0xffffffff


	//   ....[107]....
        /*03b0*/ 	.word	0xffffffff


	//   ....[108]....
        /*03b4*/ 	.word	0xffffffff


	//   ....[109]....
        /*03b8*/ 	.word	0xffffffff


	//   ....[110]....
        /*03bc*/ 	.word	0xffffffff


	//   ....[111]....
        /*03c0*/ 	.word	0xffffffff


	//   ....[112]....
        /*03c4*/ 	.word	0xffffffff


	//   ....[113]....
        /*03c8*/ 	.word	0xffffffff


	//   ....[114]....
        /*03cc*/ 	.word	0xffffffff


	//   ....[115]....
        /*03d0*/ 	.word	0xffffffff


	//   ....[116]....
        /*03d4*/ 	.word	0xffffffff


	//   ....[117]....
        /*03d8*/ 	.word	0xffffffff


	//   ....[118]....
        /*03dc*/ 	.word	0xffffffff


	//   ....[119]....
        /*03e0*/ 	.word	0xffffffff


	//   ....[120]....
        /*03e4*/ 	.word	0xffffffff


	//   ....[121]....
        /*03e8*/ 	.word	0xffffffff


	//   ....[122]....
        /*03ec*/ 	.word	0xffffffff


	//   ....[123]....
        /*03f0*/ 	.word	0xffffffff


	//   ....[124]....
        /*03f4*/ 	.word	0xffffffff


	//   ....[125]....
        /*03f8*/ 	.word	0xffffffff


	//   ....[126]....
        /*03fc*/ 	.word	0xffffffff


	//   ....[127]....
        /*0400*/ 	.word	0xffffffff


	//   ....[128]....
        /*0404*/ 	.word	0xffffffff


	//   ....[129]....
        /*0408*/ 	.word	0xffffffff


	//   ....[130]....
        /*040c*/ 	.word	0xffffffff


	//   ....[131]....
        /*0410*/ 	.word	0xffffffff


	//   ....[132]....
        /*0414*/ 	.word	0xffffffff


	//   ....[133]....
        /*0418*/ 	.word	0xffffffff


	//   ....[134]....
        /*041c*/ 	.word	0xffffffff


	//   ....[135]....
        /*0420*/ 	.word	0xffffffff


	//   ....[136]....
        /*0424*/ 	.word	0xffffffff


	//   ....[137]....
        /*0428*/ 	.word	0xffffffff


	//   ....[138]....
        /*042c*/ 	.word	0xffffffff


	//   ....[139]....
        /*0430*/ 	.word	0xffffffff


	//   ....[140]....
        /*0434*/ 	.word	0xffffffff


	//   ....[141]....
        /*0438*/ 	.word	0xffffffff


	//   ....[142]....
        /*043c*/ 	.word	0xffffffff


	//   ....[143]....
        /*0440*/ 	.word	0x0500000f


	//   ....[144]....
        /*0444*/ 	.word	0x0500000f


	//   ....[145]....
        /*0448*/ 	.word	0x0500000f


	//   ....[146]....
        /*044c*/ 	.word	0x0500000f


	//   ....[147]....
        /*0450*/ 	.word	0x0500000f


	//   ....[148]....
        /*0454*/ 	.word	0x0500000f


	//   ....[149]....
        /*0458*/ 	.word	0x0500000f


	//   ....[150]....
        /*045c*/ 	.word	0x0500000f


	//   ....[151]....
        /*0460*/ 	.word	0x0500000f


	//   ....[152]....
        /*0464*/ 	.word	0x0500000f


	//   ....[153]....
        /*0468*/ 	.word	0x0500000f


	//   ....[154]....
        /*046c*/ 	.word	0x0500000f


	//   ....[155]....
        /*0470*/ 	.word	0x0500000f


	//   ....[156]....
        /*0474*/ 	.word	0x0500000f


	//   ....[157]....
        /*0478*/ 	.word	0x0500000f


	//   ....[158]....
        /*047c*/ 	.word	0x0500000f


	//   ....[159]....
        /*0480*/ 	.word	0x0500000f


	//   ....[160]....
        /*0484*/ 	.word	0x0500000f


	//   ....[161]....
        /*0488*/ 	.word	0x0500000f


	//   ....[162]....
        /*048c*/ 	.word	0x0500000f


	//   ....[163]....
        /*0490*/ 	.word	0x0500000f


	//   ....[164]....
        /*0494*/ 	.word	0x0500000f


	//   ....[165]....
        /*0498*/ 	.word	0x0500000f


	//   ....[166]....
        /*049c*/ 	.word	0x0500000f


	//   ....[167]....
        /*04a0*/ 	.word	0x0500000f


	//   ....[168]....
        /*04a4*/ 	.word	0x0500000f


	//   ....[169]....
        /*04a8*/ 	.word	0x0500000f


	//   ....[170]....
        /*04ac*/ 	.word	0x0500000f


	//   ....[171]....
        /*04b0*/ 	.word	0x0500000f


	//   ....[172]....
        /*04b4*/ 	.word	0x0500000f


	//   ....[173]....
        /*04b8*/ 	.word	0x0500000f


	//   ....[174]....
        /*04bc*/ 	.word	0x0500000f


	//   ....[175]....
        /*04c0*/ 	.word	0x0500000f


	//   ....[176]....
        /*04c4*/ 	.word	0x0500000f


	//   ....[177]....
        /*04c8*/ 	.word	0x0500000f


	//   ....[178]....
        /*04cc*/ 	.word	0x0500000f


	//   ....[179]....
        /*04d0*/ 	.word	0x0500000f


	//   ....[180]....
        /*04d4*/ 	.word	0x0500000f


	//   ....[181]....
        /*04d8*/ 	.word	0x0500000f


	//   ....[182]....
        /*04dc*/ 	.word	0x0500000f


	//   ....[183]....
        /*04e0*/ 	.word	0x0500000f


	//   ....[184]....
        /*04e4*/ 	.word	0x0500000f


	//   ....[185]....
        /*04e8*/ 	.word	0x0500000f


	//   ....[186]....
        /*04ec*/ 	.word	0x0500000f


	//   ....[187]....
        /*04f0*/ 	.word	0x0500000f


	//   ....[188]....
        /*04f4*/ 	.word	0x0500000f


	//   ....[189]....
        /*04f8*/ 	.word	0x0500000f


	//   ....[190]....
        /*04fc*/ 	.word	0x0500000f


	//   ....[191]....
        /*0500*/ 	.word	0x0500000f


	//   ....[192]....
        /*0504*/ 	.word	0x0500000f


	//   ....[193]....
        /*0508*/ 	.word	0x0500000f


	//   ....[194]....
        /*050c*/ 	.word	0x0500000f


	//   ....[195]....
        /*0510*/ 	.word	0x0500000f


	//   ....[196]....
        /*0514*/ 	.word	0x0500000f


	//   ....[197]....
        /*0518*/ 	.word	0x0500000f


	//   ....[198]....
        /*051c*/ 	.word	0x0500000f


	//   ....[199]....
        /*0520*/ 	.word	0x0500000f


	//   ....[200]....
        /*0524*/ 	.word	0x0500000f


	//   ....[201]....
        /*0528*/ 	.word	0x0500000f


	//   ....[202]....
        /*052c*/ 	.word	0x0500000f


	//   ....[203]....
        /*0530*/ 	.word	0x0500000f


	//   ....[204]....
        /*0534*/ 	.word	0x0500000f


	//   ....[205]....
        /*0538*/ 	.word	0x0500000f


	//   ....[206]....
        /*053c*/ 	.word	0x0500000f


	//   ....[207]....
        /*0540*/ 	.word	0x0500000f


	//   ....[208]....
        /*0544*/ 	.word	0x0500000f


	//   ....[209]....
        /*0548*/ 	.word	0x0500000f


	//   ....[210]....
        /*054c*/ 	.word	0x0500000f


	//   ....[211]....
        /*0550*/ 	.word	0x0500000f


	//   ....[212]....
        /*0554*/ 	.word	0x0500000f


	//   ....[213]....
        /*0558*/ 	.word	0x0500000f


	//   ....[214]....
        /*055c*/ 	.word	0x0500000f


	//   ....[215]....
        /*0560*/ 	.word	0x0500000f


	//   ....[216]....
        /*0564*/ 	.word	0x0500000f


	//   ....[217]....
        /*0568*/ 	.word	0x0500000f


	//   ....[218]....
        /*056c*/ 	.word	0x0500000f


	//----- nvinfo : EIATTR_COOP_GROUP_INSTR_OFFSETS
	.align		4
.L_293:
        /*0570*/ 	.byte	0x04, 0x28
        /*0572*/ 	.short	(.L_295 - .L_294)


	//   ....[0]....
.L_294:
        /*0574*/ 	.word	0x00000070


	//   ....[1]....
        /*0578*/ 	.word	0x000000b0


	//   ....[2]....
        /*057c*/ 	.word	0x000002d0


	//   ....[3]....
        /*0580*/ 	.word	0x00000430


	//   ....[4]....
        /*0584*/ 	.word	0x00000550


	//   ....[5]....
        /*0588*/ 	.word	0x000006b0


	//   ....[6]....
        /*058c*/ 	.word	0x00002010


	//   ....[7]....
        /*0590*/ 	.word	0x000048f0


	//   ....[8]....
        /*0594*/ 	.word	0x00004930


	//   ....[9]....
        /*0598*/ 	.word	0x00004f10


	//   ....[10]....
        /*059c*/ 	.word	0x00005010


	//   ....[11]....
        /*05a0*/ 	.word	0x00005510


	//   ....[12]....
        /*05a4*/ 	.word	0x00005580


	//   ....[13]....
        /*05a8*/ 	.word	0x00008970


	//   ....[14]....
        /*05ac*/ 	.word	0x00008980


	//   ....[15]....
        /*05b0*/ 	.word	0x00008e80


	//   ....[16]....
        /*05b4*/ 	.word	0x00008f80


	//   ....[17]....
        /*05b8*/ 	.word	0x00009430


	//   ....[18]....
        /*05bc*/ 	.word	0x00009490


	//   ....[19]....
        /*05c0*/ 	.word	0x0000c820


	//   ....[20]....
        /*05c4*/ 	.word	0x0000c850


	//   ....[21]....
        /*05c8*/ 	.word	0x0000cb40


	//   ....[22]....
        /*05cc*/ 	.word	0x0000cbb0


	//   ....[23]....
        /*05d0*/ 	.word	0x0000dd20


	//   ....[24]....
        /*05d4*/ 	.word	0x0000dd50


	//   ....[25]....
        /*05d8*/ 	.word	0x0000dde0


	//   ....[26]....
        /*05dc*/ 	.word	0x0000de10


	//   ....[27]....
        /*05e0*/ 	.word	0x0000fc00


	//   ....[28]....
        /*05e4*/ 	.word	0x0000fc10


	//   ....[29]....
        /*05e8*/ 	.word	0x0000fc20


	//   ....[30]....
        /*05ec*/ 	.word	0x0000fc30


	//   ....[31]....
        /*05f0*/ 	.word	0x00010720


	//   ....[32]....
        /*05f4*/ 	.word	0x00010750


	//   ....[33]....
        /*05f8*/ 	.word	0x000108e0


	//   ....[34]....
        /*05fc*/ 	.word	0x00010900


	//   ....[35]....
        /*0600*/ 	.word	0x00010a40


	//   ....[36]....
        /*0604*/ 	.word	0x00010a60


	//   ....[37]....
        /*0608*/ 	.word	0x00010bb0


	//   ....[38]....
        /*060c*/ 	.word	0x00010bd0


	//   ....[39]....
        /*0610*/ 	.word	0x000111a0


	//   ....[40]....
        /*0614*/ 	.word	0x000111e0


	//   ....[41]....
        /*0618*/ 	.word	0x00011d30


	//   ....[42]....
        /*061c*/ 	.word	0x00011d40


	//   ....[43]....
        /*0620*/ 	.word	0x00013070


	//   ....[44]....
        /*0624*/ 	.word	0x000130a0


	//   ....[45]....
        /*0628*/ 	.word	0x00013210


	//   ....[46]....
        /*062c*/ 	.word	0x00013230


	//   ....[47]....
        /*0630*/ 	.word	0x00013370


	//   ....[48]....
        /*0634*/ 	.word	0x00013390


	//   ....[49]....
        /*0638*/ 	.word	0x000134e0


	//   ....[50]....
        /*063c*/ 	.word	0x00013500


	//   ....[51]....
        /*0640*/ 	.word	0x000136e0


	//   ....[52]....
        /*0644*/ 	.word	0x000138d0


	//   ....[53]....
        /*0648*/ 	.word	0x00013900


	//   ....[54]....
        /*064c*/ 	.word	0x00013930


	//   ....[55]....
        /*0650*/ 	.word	0x00013960


	//   ....[56]....
        /*0654*/ 	.word	0x00013990


	//   ....[57]....
        /*0658*/ 	.word	0x000139c0


	//   ....[58]....
        /*065c*/ 	.word	0x00013b30


	//   ....[59]....
        /*0660*/ 	.word	0x00013b60


	//   ....[60]....
        /*0664*/ 	.word	0x00013b90


	//   ....[61]....
        /*0668*/ 	.word	0x00013bc0


	//   ....[62]....
        /*066c*/ 	.word	0x00013bf0


	//   ....[63]....
        /*0670*/ 	.word	0x00013c20


	//   ....[64]....
        /*0674*/ 	.word	0x00013cb0


	//   ....[65]....
        /*0678*/ 	.word	0x00013ce0


	//   ....[66]....
        /*067c*/ 	.word	0x00013cf0


	//   ....[67]....
        /*0680*/ 	.word	0x00013d30


	//   ....[68]....
        /*0684*/ 	.word	0x00015c60


	//   ....[69]....
        /*0688*/ 	.word	0x00015ca0


	//   ....[70]....
        /*068c*/ 	.word	0x00015cd0


	//   ....[71]....
        /*0690*/ 	.word	0x00015d80


	//   ....[72]....
        /*0694*/ 	.word	0x00015dc0


	//   ....[73]....
        /*0698*/ 	.word	0x00015e20


	//   ....[74]....
        /*069c*/ 	.word	0x00015e60


	//   ....[75]....
        /*06a0*/ 	.word	0x00015ec0


	//   ....[76]....
        /*06a4*/ 	.word	0x00015ee0


	//   ....[77]....
        /*06a8*/ 	.word	0x00015f10


	//   ....[78]....
        /*06ac*/ 	.word	0x00016700


	//   ....[79]....
        /*06b0*/ 	.word	0x00016730


	//   ....[80]....
        /*06b4*/ 	.word	0x00016790


	//   ....[81]....
        /*06b8*/ 	.word	0x00016800


	//   ....[82]....
        /*06bc*/ 	.word	0x00016850


	//   ....[83]....
        /*06c0*/ 	.word	0x000168c0


	//   ....[84]....
        /*06c4*/ 	.word	0x00016910


	//   ....[85]....
        /*06c8*/ 	.word	0x00016980


	//   ....[86]....
        /*06cc*/ 	.word	0x000169d0


	//   ....[87]....
        /*06d0*/ 	.word	0x00016a40


	//   ....[88]....
        /*06d4*/ 	.word	0x00016a90


	//   ....[89]....
        /*06d8*/ 	.word	0x00016b00


	//   ....[90]....
        /*06dc*/ 	.word	0x00016b50


	//   ....[91]....
        /*06e0*/ 	.word	0x00016bb0


	//   ....[92]....
        /*06e4*/ 	.word	0x00016bc0


	//   ....[93]....
        /*06e8*/ 	.word	0x00016c10


	//   ....[94]....
        /*06ec*/ 	.word	0x000173e0


	//   ....[95]....
        /*06f0*/ 	.word	0x00017410


	//   ....[96]....
        /*06f4*/ 	.word	0x00017440


	//   ....[97]....
        /*06f8*/ 	.word	0x00017500


	//   ....[98]....
        /*06fc*/ 	.word	0x00017530


	//   ....[99]....
        /*0700*/ 	.word	0x00017580


	//   ....[100]....
        /*0704*/ 	.word	0x000175b0


	//   ....[101]....
        /*0708*/ 	.word	0x00017600


	//   ....[102]....
        /*070c*/ 	.word	0x00017630


	//   ....[103]....
        /*0710*/ 	.word	0x000176a0


	//   ....[104]....
        /*0714*/ 	.word	0x00017980


	//   ....[105]....
        /*0718*/ 	.word	0x000179a0


	//   ....[106]....
        /*071c*/ 	.word	0x000179b0


	//   ....[107]....
        /*0720*/ 	.word	0x00017a60


	//   ....[108]....
        /*0724*/ 	.word	0x00017a70


	//   ....[109]....
        /*0728*/ 	.word	0x00017b20


	//   ....[110]....
        /*072c*/ 	.word	0x00017b30


	//   ....[111]....
        /*0730*/ 	.word	0x00017be0


	//   ....[112]....
        /*0734*/ 	.word	0x00017bf0


	//   ....[113]....
        /*0738*/ 	.word	0x00017c00


	//   ....[114]....
        /*073c*/ 	.word	0x00018210


	//   ....[115]....
        /*0740*/ 	.word	0x00018250


	//   ....[116]....
        /*0744*/ 	.word	0x00018290


	//   ....[117]....
        /*0748*/ 	.word	0x000182b0


	//   ....[118]....
        /*074c*/ 	.word	0x000182d0


	//   ....[119]....
        /*0750*/ 	.word	0x00018380


	//   ....[120]....
        /*0754*/ 	.word	0x00018430


	//   ....[121]....
        /*0758*/ 	.word	0x00018460


	//   ....[122]....
        /*075c*/ 	.word	0x00018470


	//   ....[123]....
        /*0760*/ 	.word	0x00018500


	//   ....[124]....
        /*0764*/ 	.word	0x00018970


	//   ....[125]....
        /*0768*/ 	.word	0x000189a0


	//   ....[126]....
        /*076c*/ 	.word	0x00018a00


	//   ....[127]....
        /*0770*/ 	.word	0x00018a30


	//   ....[128]....
        /*0774*/ 	.word	0x00018a60


	//   ....[129]....
        /*0778*/ 	.word	0x00018a90


	//   ....[130]....
        /*077c*/ 	.word	0x00018ac0


	//   ....[131]....
        /*0780*/ 	.word	0x00018af0


	//   ....[132]....
        /*0784*/ 	.word	0x00018c90


	//   ....[133]....
        /*0788*/ 	.word	0x00018cc0


	//   ....[134]....
        /*078c*/ 	.word	0x00018cf0


	//   ....[135]....
        /*0790*/ 	.word	0x00018d20


	//   ....[136]....
        /*0794*/ 	.word	0x00018d50


	//   ....[137]....
        /*0798*/ 	.word	0x00018d80


	//   ....[138]....
        /*079c*/ 	.word	0x00018e40


	//   ....[139]....
        /*07a0*/ 	.word	0x00018e60


	//   ....[140]....
        /*07a4*/ 	.word	0x00018e80


	//   ....[141]....
        /*07a8*/ 	.word	0x00018ee0


	//   ....[142]....
        /*07ac*/ 	.word	0x00019900


	//   ....[143]....
        /*07b0*/ 	.word	0x00019ed0


	//   ....[144]....
        /*07b4*/ 	.word	0x00019fc0


	//   ....[145]....
        /*07b8*/ 	.word	0x0001a0a0


	//   ....[146]....
        /*07bc*/ 	.word	0x0001a100


	//   ....[147]....
        /*07c0*/ 	.word	0x0001a1a0


	//   ....[148]....
        /*07c4*/ 	.word	0x0001a280


	//   ....[149]....
        /*07c8*/ 	.word	0x0001a380


	//   ....[150]....
        /*07cc*/ 	.word	0x0001a3f0


	//   ....[151]....
        /*07d0*/ 	.word	0x0001a4e0


	//   ....[152]....
        /*07d4*/ 	.word	0x0001a550


	//   ....[153]....
        /*07d8*/ 	.word	0x0001a630


	//   ....[154]....
        /*07dc*/ 	.word	0x0001a6e0


	//   ....[155]....
        /*07e0*/ 	.word	0x0001a750


	//   ....[156]....
        /*07e4*/ 	.word	0x0001a7d0


	//   ....[157]....
        /*07e8*/ 	.word	0x0001a8b0


	//   ....[158]....
        /*07ec*/ 	.word	0x0001a930


	//   ....[159]....
        /*07f0*/ 	.word	0x0001aa20


	//   ....[160]....
        /*07f4*/ 	.word	0x0001aaa0


	//   ....[161]....
        /*07f8*/ 	.word	0x0001ab90


	//   ....[162]....
        /*07fc*/ 	.word	0x0001ac10


	//   ....[163]....
        /*0800*/ 	.word	0x0001ad00


	//   ....[164]....
        /*0804*/ 	.word	0x0001ad80


	//   ....[165]....
        /*0808*/ 	.word	0x0001ae70


	//   ....[166]....
        /*080c*/ 	.word	0x0001aef0


	//   ....[167]....
        /*0810*/ 	.word	0x0001afd0


	//   ....[168]....
        /*0814*/ 	.word	0x0001b050


	//   ....[169]....
        /*0818*/ 	.word	0x0001b120


	//   ....[170]....
        /*081c*/ 	.word	0x0001b250


	//   ....[171]....
        /*0820*/ 	.word	0x0001b320


	//   ....[172]....
        /*0824*/ 	.word	0x0001b3f0


	//   ....[173]....
        /*0828*/ 	.word	0x0001b4d0


	//   ....[174]....
        /*082c*/ 	.word	0x0001b530


	//   ....[175]....
        /*0830*/ 	.word	0x0001b610


	//   ....[176]....
        /*0834*/ 	.word	0x0001b670


	//   ....[177]....
        /*0838*/ 	.word	0x0001b750


	//   ....[178]....
        /*083c*/ 	.word	0x0001b7b0


	//   ....[179]....
        /*0840*/ 	.word	0x0001b8c0


	//   ....[180]....
        /*0844*/ 	.word	0x0001b9b0


	//   ....[181]....
        /*0848*/ 	.word	0x0001ba50


	//   ....[182]....
        /*084c*/ 	.word	0x0001bab0


	//   ....[183]....
        /*0850*/ 	.word	0x0001bbd0


	//   ....[184]....
        /*0854*/ 	.word	0x0001bc30


	//   ....[185]....
        /*0858*/ 	.word	0x0001bd50


	//   ....[186]....
        /*085c*/ 	.word	0x0001bdb0


	//   ....[187]....
        /*0860*/ 	.word	0x0001bed0


	//   ....[188]....
        /*0864*/ 	.word	0x0001bf30


	//   ....[189]....
        /*0868*/ 	.word	0x0001c000


	//   ....[190]....
        /*086c*/ 	.word	0x0001c160


	//   ....[191]....
        /*0870*/ 	.word	0x0001c200


	//   ....[192]....
        /*0874*/ 	.word	0x0001c350


	//   ....[193]....
        /*0878*/ 	.word	0x0001c400


	//   ....[194]....
        /*087c*/ 	.word	0x0001c460


	//   ....[195]....
        /*0880*/ 	.word	0x0001c520


	//   ....[196]....
        /*0884*/ 	.word	0x0001c600


	//   ....[197]....
        /*0888*/ 	.word	0x0001c6c0


	//   ....[198]....
        /*088c*/ 	.word	0x0001c7a0


	//   ....[199]....
        /*0890*/ 	.word	0x0001c860


	//   ....[200]....
        /*0894*/ 	.word	0x0001c970


	//   ....[201]....
        /*0898*/ 	.word	0x0001ca10


	//   ....[202]....
        /*089c*/ 	.word	0x0001cb90


	//   ....[203]....
        /*08a0*/ 	.word	0x0001cc00


	//   ....[204]....
        /*08a4*/ 	.word	0x0001cc70


	//   ....[205]....
        /*08a8*/ 	.word	0x0001cce0


	//   ....[206]....
        /*08ac*/ 	.word	0x0001cd50


	//   ....[207]....
        /*08b0*/ 	.word	0x0001cdd0


	//   ....[208]....
        /*08b4*/ 	.word	0x0001ce50


	//   ....[209]....
        /*08b8*/ 	.word	0x0001cee0


	//   ....[210]....
        /*08bc*/ 	.word	0x0001cf50


	//   ....[211]....
        /*08c0*/ 	.word	0x0001cfc0


	//   ....[212]....
        /*08c4*/ 	.word	0x0001d030


	//   ....[213]....
        /*08c8*/ 	.word	0x0001d0b0


	//   ....[214]....
        /*08cc*/ 	.word	0x0001d120


	//   ....[215]....
        /*08d0*/ 	.word	0x0001d1b0


	//   ....[216]....
        /*08d4*/ 	.word	0x0001d210


	//   ....[217]....
        /*08d8*/ 	.word	0x0001d2a0


	//   ....[218]....
        /*08dc*/ 	.word	0x0001d3d0


	//----- nvinfo : EIATTR_REG_RECONFIG
	.align		4
.L_295:
        /*08e0*/ 	.byte	0x01, 0x54
	.zero		2


	//----- nvinfo : EIATTR_SYSCALL_OFFSETS
	.align		4
        /*08e4*/ 	.byte	0x04, 0x46
        /*08e6*/ 	.short	(.L_297 - .L_296)


	//   ....[0]....
.L_296:
        /*08e8*/ 	.word	0x00002190


	//   ....[1]....
        /*08ec*/ 	.word	0x00015280


	//   ....[2]....
        /*08f0*/ 	.word	0x000153d0


	//   ....[3]....
        /*08f4*/ 	.word	0x000154c0


	//   ....[4]....
        /*08f8*/ 	.word	0x00016360


	//----- nvinfo : EIATTR_MBARRIER_INSTR_OFFSETS
	.align		4
.L_297:
        /*08fc*/ 	.byte	0x04, 0x39
        /*08fe*/ 	.short	(.L_299 - .L_298)


	//   ....[0]....
.L_298:
        /*0900*/ 	.word	0x00000180
        /*0904*/ 	.word	0x000000ff
        /*0908*/ 	.word	0x00038800
        /*090c*/ 	.short	0x0100
        /*090e*/ 	.byte	0x08
	.zero		1


	//   ....[1]....
        /*0910*/ 	.word	0x00000190
        /*0914*/ 	.word	0x000000ff
        /*0918*/ 	.word	0x00038820
        /*091c*/ 	.short	0x0100
        /*091e*/ 	.byte	0x08
	.zero		1


	//   ....[2]....
        /*0920*/ 	.word	0x00000280
        /*0924*/ 	.word	0x000000ff
        /*0928*/ 	.word	0x00038830
        /*092c*/ 	.short	0x0100
        /*092e*/ 	.byte	0x08
	.zero		1


	//   ....[3]....
        /*0930*/ 	.word	0x00000290
        /*0934*/ 	.word	0x000000ff
        /*0938*/ 	.word	0x00038840
        /*093c*/ 	.short	0x0100
        /*093e*/ 	.byte	0x08
	.zero		1


	//   ....[4]....
        /*0940*/ 	.word	0x000002a0
        /*0944*/ 	.word	0x000000ff
        /*0948*/ 	.word	0x00038838
        /*094c*/ 	.short	0x0100
        /*094e*/ 	.byte	0x08
	.zero		1


	//   ....[5]....
        /*0950*/ 	.word	0x000002b0
        /*0954*/ 	.word	0x000000ff
        /*0958*/ 	.word	0x00038848
        /*095c*/ 	.short	0x0100
        /*095e*/ 	.byte	0x08
	.zero		1


	//   ....[6]....
        /*0960*/ 	.word	0x000003e0
        /*0964*/ 	.word	0x000000ff
        /*0968*/ 	.word	0x00038850
        /*096c*/ 	.short	0x0100
        /*096e*/ 	.byte	0x08
	.zero		1


	//   ....[7]....
        /*0970*/ 	.word	0x000003f0
        /*0974*/ 	.word	0x000000ff
        /*0978*/ 	.word	0x00038860
        /*097c*/ 	.short	0x0100
        /*097e*/ 	.byte	0x08
	.zero		1


	//   ....[8]....
        /*0980*/ 	.word	0x00000400
        /*0984*/ 	.word	0x000000ff
        /*0988*/ 	.word	0x00038858
        /*098c*/ 	.short	0x0100
        /*098e*/ 	.byte	0x08
	.zero		1


	//   ....[9]....
        /*0990*/ 	.word	0x00000410
        /*0994*/ 	.word	0x000000ff
        /*0998*/ 	.word	0x00038868
        /*099c*/ 	.short	0x0100
        /*099e*/ 	.byte	0x08
	.zero		1


	//   ....[10]....
        /*09a0*/ 	.word	0x00000500
        /*09a4*/ 	.word	0x000000ff
        /*09a8*/ 	.word	0x00038870
        /*09ac*/ 	.short	0x0100
        /*09ae*/ 	.byte	0x06
	.zero		1


	//   ....[11]....
        /*09b0*/ 	.word	0x00000510
        /*09b4*/ 	.word	0x000000ff
        /*09b8*/ 	.word	0x00038880
        /*09bc*/ 	.short	0x0100
        /*09be*/ 	.byte	0x06
	.zero		1


	//   ....[12]....
        /*09c0*/ 	.word	0x00000520
        /*09c4*/ 	.word	0x000000ff
        /*09c8*/ 	.word	0x00038878
        /*09cc*/ 	.short	0x0100
        /*09ce*/ 	.byte	0x06
	.zero		1


	//   ....[13]....
        /*09d0*/ 	.word	0x00000530
        /*09d4*/ 	.word	0x000000ff
        /*09d8*/ 	.word	0x00038888
        /*09dc*/ 	.short	0x0100
        /*09de*/ 	.byte	0x06
	.zero		1


	//   ....[14]....
        /*09e0*/ 	.word	0x00000660
        /*09e4*/ 	.word	0x000000ff
        /*09e8*/ 	.word	0x00038890
        /*09ec*/ 	.short	0x0100
        /*09ee*/ 	.byte	0x08
	.zero		1


	//   ....[15]....
        /*09f0*/ 	.word	0x00000670
        /*09f4*/ 	.word	0x000000ff
        /*09f8*/ 	.word	0x000388a0
        /*09fc*/ 	.short	0x0100
        /*09fe*/ 	.byte	0x08
	.zero		1


	//   ....[16]....
        /*0a00*/ 	.word	0x00000680
        /*0a04*/ 	.word	0x000000ff
        /*0a08*/ 	.word	0x00038898
        /*0a0c*/ 	.short	0x0100
        /*0a0e*/ 	.byte	0x08
	.zero		1


	//   ....[17]....
        /*0a10*/ 	.word	0x00000690
        /*0a14*/ 	.word	0x000000ff
        /*0a18*/ 	.word	0x000388a8
        /*0a1c*/ 	.short	0x0100
        /*0a1e*/ 	.byte	0x08
	.zero		1


	//   ....[18]....
        /*0a20*/ 	.word	0x000007d0
        /*0a24*/ 	.word	0x000000ff
        /*0a28*/ 	.word	0x000388b0
        /*0a2c*/ 	.short	0x0100
        /*0a2e*/ 	.byte	0x08
	.zero		1


	//   ....[19]....
        /*0a30*/ 	.word	0x000007e0
        /*0a34*/ 	.word	0x000000ff
        /*0a38*/ 	.word	0x000388c0
        /*0a3c*/ 	.short	0x0100
        /*0a3e*/ 	.byte	0x08
	.zero		1


	//   ....[20]....
        /*0a40*/ 	.word	0x000007f0
        /*0a44*/ 	.word	0x000000ff
        /*0a48*/ 	.word	0x000388b8
        /*0a4c*/ 	.short	0x0100
        /*0a4e*/ 	.byte	0x08
	.zero		1


	//   ....[21]....
        /*0a50*/ 	.word	0x00000800
        /*0a54*/ 	.word	0x000000ff
        /*0a58*/ 	.word	0x000388c8
        /*0a5c*/ 	.short	0x0100
        /*0a5e*/ 	.byte	0x08
	.zero		1


	//   ....[22]....
        /*0a60*/ 	.word	0x00002260
        /*0a64*/ 	.word	0x000000ff
        /*0a68*/ 	.word	0x00038800
        /*0a6c*/ 	.short	0x010a
        /*0a6e*/ 	.byte	0x06
	.zero		1


	//   ....[23]....
        /*0a70*/ 	.word	0x00002300
        /*0a74*/ 	.word	0x00000000
        /*0a78*/ 	.word	0x00038830
        /*0a7c*/ 	.short	0x010a
        /*0a7e*/ 	.byte	0x3f
	.zero		1


	//   ....[24]....
        /*0a80*/ 	.word	0x00002340
        /*0a84*/ 	.word	0x00000000
        /*0a88*/ 	.word	0x00038830
        /*0a8c*/ 	.short	0x010a
        /*0a8e*/ 	.byte	0x3f
	.zero		1


	//   ....[25]....
        /*0a90*/ 	.word	0x00004bc0
        /*0a94*/ 	.word	0x000000ff
        /*0a98*/ 	.word	0x00000000
        /*0a9c*/ 	.short	0x0101
        /*0a9e*/ 	.byte	0x04
	.zero		1


	//   ....[26]....
        /*0aa0*/ 	.word	0x00005fa0
        /*0aa4*/ 	.word	0x000000ff
        /*0aa8*/ 	.word	0x00038830
        /*0aac*/ 	.short	0x010a
        /*0aae*/ 	.byte	0x3d
	.zero		1


	//   ....[27]....
        /*0ab0*/ 	.word	0x00005fe0
        /*0ab4*/ 	.word	0x000000ff
        /*0ab8*/ 	.word	0x00038830
        /*0abc*/ 	.short	0x010a
        /*0abe*/ 	.byte	0x3d
	.zero		1


	//   ....[28]....
        /*0ac0*/ 	.word	0x00008550
        /*0ac4*/ 	.word	0x000000ff
        /*0ac8*/ 	.word	0x00038850
        /*0acc*/ 	.short	0x010a
        /*0ace*/ 	.byte	0x04
	.zero		1


	//   ....[29]....
        /*0ad0*/ 	.word	0x00008590
        /*0ad4*/ 	.word	0x000000ff
        /*0ad8*/ 	.word	0x00038850
        /*0adc*/ 	.short	0x010a
        /*0ade*/ 	.byte	0x04
	.zero		1


	//   ....[30]....
        /*0ae0*/ 	.word	0x000089b0
        /*0ae4*/ 	.word	0x000000ff
        /*0ae8*/ 	.word	0x00000000
        /*0aec*/ 	.short	0x0101
        /*0aee*/ 	.byte	0x3d
	.zero		1


	//   ....[31]....
        /*0af0*/ 	.word	0x00009c30
        /*0af4*/ 	.word	0x000000ff
        /*0af8*/ 	.word	0x00000000
        /*0afc*/ 	.short	0x0101
        /*0afe*/ 	.byte	0x04
	.zero		1


	//   ....[32]....
        /*0b00*/ 	.word	0x00009e20
        /*0b04*/ 	.word	0x000000ff
        /*0b08*/ 	.word	0x00038830
        /*0b0c*/ 	.short	0x010a
        /*0b0e*/ 	.byte	0x04
	.zero		1


	//   ....[33]....
        /*0b10*/ 	.word	0x00009e60
        /*0b14*/ 	.word	0x000000ff
        /*0b18*/ 	.word	0x00038830
        /*0b1c*/ 	.short	0x010a
        /*0b1e*/ 	.byte	0x04
	.zero		1


	//   ....[34]....
        /*0b20*/ 	.word	0x0000c3c0
        /*0b24*/ 	.word	0x000000ff
        /*0b28*/ 	.word	0x00038850
        /*0b2c*/ 	.short	0x010a
        /*0b2e*/ 	.byte	0x04
	.zero		1


	//   ....[35]....
        /*0b30*/ 	.word	0x0000c400
        /*0b34*/ 	.word	0x000000ff
        /*0b38*/ 	.word	0x00038850
        /*0b3c*/ 	.short	0x010a
        /*0b3e*/ 	.byte	0x04
	.zero		1


	//   ....[36]....
        /*0b40*/ 	.word	0x0000c760
        /*0b44*/ 	.word	0x000000ff
        /*0b48*/ 	.word	0x00000000
        /*0b4c*/ 	.short	0x0101
        /*0b4e*/ 	.byte	0x06
	.zero		1


	//   ....[37]....
        /*0b50*/ 	.word	0x0000d380
        /*0b54*/ 	.word	0x000000ff
        /*0b58*/ 	.word	0x00000000
        /*0b5c*/ 	.short	0x0101
        /*0b5e*/ 	.byte	0x04
	.zero		1


	//   ....[38]....
        /*0b60*/ 	.word	0x0000dc90
        /*0b64*/ 	.word	0x000000ff
        /*0b68*/ 	.word	0x00038850
        /*0b6c*/ 	.short	0x010a
        /*0b6e*/ 	.byte	0x08
	.zero		1


	//   ....[39]....
        /*0b70*/ 	.word	0x0000dcd0
        /*0b74*/ 	.word	0x000000ff
        /*0b78*/ 	.word	0x00038850
        /*0b7c*/ 	.short	0x010a
        /*0b7e*/ 	.byte	0x08
	.zero		1


	//   ....[40]....
        /*0b80*/ 	.word	0x0000e2f0
        /*0b84*/ 	.word	0x000000ff
        /*0b88*/ 	.word	0x00000000
        /*0b8c*/ 	.short	0x0101
        /*0b8e*/ 	.byte	0x04
	.zero		1


	//   ....[41]....
        /*0b90*/ 	.word	0x00010730
        /*0b94*/ 	.word	0x000000ff
        /*0b98*/ 	.word	0x00000000
        /*0b9c*/ 	.short	0x0101
        /*0b9e*/ 	.byte	0x08
	.zero		1


	//   ....[42]....
        /*0ba0*/ 	.word	0x00010fc0
        /*0ba4*/ 	.word	0x000000ff
        /*0ba8*/ 	.word	0x00000000
        /*0bac*/ 	.short	0x0101
        /*0bae*/ 	.byte	0x08
	.zero		1


	//   ....[43]....
        /*0bb0*/ 	.word	0x00015a90
        /*0bb4*/ 	.word	0x00000005
        /*0bb8*/ 	.word	0x00038840
        /*0bbc*/ 	.short	0x010a
        /*0bbe*/ 	.byte	0x3f
	.zero		1


	//   ....[44]....
        /*0bc0*/ 	.word	0x00016080
        /*0bc4*/ 	.word	0x00000005
        /*0bc8*/ 	.word	0x00038830
        /*0bcc*/ 	.short	0x0107
        /*0bce*/ 	.byte	0x3f
	.zero		1


	//   ....[45]....
        /*0bd0*/ 	.word	0x00016160
        /*0bd4*/ 	.word	0x00000005
        /*0bd8*/ 	.word	0x00038830
        /*0bdc*/ 	.short	0x0101
        /*0bde*/ 	.byte	0x3f
	.zero		1


	//   ....[46]....
        /*0be0*/ 	.word	0x00016d40
        /*0be4*/ 	.word	0x00000011
        /*0be8*/ 	.word	0x00038800
        /*0bec*/ 	.short	0x0107
        /*0bee*/ 	.byte	0x3f
	.zero		1


	//   ....[47]....
        /*0bf0*/ 	.word	0x00016e60
        /*0bf4*/ 	.word	0x00000011
        /*0bf8*/ 	.word	0x00038800
        /*0bfc*/ 	.short	0x0101
        /*0bfe*/ 	.byte	0x3f
	.zero		1


	//   ....[48]....
        /*0c00*/ 	.word	0x00016e80
        /*0c04*/ 	.word	0x00000011
        /*0c08*/ 	.word	0x00038820
        /*0c0c*/ 	.short	0x010a
        /*0c0e*/ 	.byte	0x3f
	.zero		1


	//   ....[49]....
        /*0c10*/ 	.word	0x00017250
        /*0c14*/ 	.word	0x00000006
        /*0c18*/ 	.word	0x00038840
        /*0c1c*/ 	.short	0x010a
        /*0c1e*/ 	.byte	0x3f
	.zero		1


	//   ....[50]....
        /*0c20*/ 	.word	0x000177b0
        /*0c24*/ 	.word	0x00000006
        /*0c28*/ 	.word	0x00038830
        /*0c2c*/ 	.short	0x0107
        /*0c2e*/ 	.byte	0x3f
	.zero		1


	//   ....[51]....
        /*0c30*/ 	.word	0x00017860
        /*0c34*/ 	.word	0x00000006
        /*0c38*/ 	.word	0x00038830
        /*0c3c*/ 	.short	0x0101
        /*0c3e*/ 	.byte	0x3f
	.zero		1


	//   ....[52]....
        /*0c40*/ 	.word	0x000178c0
        /*0c44*/ 	.word	0x00000006
        /*0c48*/ 	.word	0x00038860
        /*0c4c*/ 	.short	0x010a
        /*0c4e*/ 	.byte	0x3f
	.zero		1


	//   ....[53]....
        /*0c50*/ 	.word	0x00017dc0
        /*0c54*/ 	.word	0x00000006
        /*0c58*/ 	.word	0x00038850
        /*0c5c*/ 	.short	0x0107
        /*0c5e*/ 	.byte	0x3f
	.zero		1


	//   ....[54]....
        /*0c60*/ 	.word	0x00017f50
        /*0c64*/ 	.word	0x00000006
        /*0c68*/ 	.word	0x00038850
        /*0c6c*/ 	.short	0x0101
        /*0c6e*/ 	.byte	0x3f
	.zero		1


	//   ....[55]....
        /*0c70*/ 	.word	0x00018160
        /*0c74*/ 	.word	0x00000004
        /*0c78*/ 	.word	0x00038860
        /*0c7c*/ 	.short	0x010a
        /*0c7e*/ 	.byte	0x3f
	.zero		1


	//   ....[56]....
        /*0c80*/ 	.word	0x00018680
        /*0c84*/ 	.word	0x00000004
        /*0c88*/ 	.word	0x00038850
        /*0c8c*/ 	.short	0x0107
        /*0c8e*/ 	.byte	0x3f
	.zero		1


	//   ....[57]....
        /*0c90*/ 	.word	0x00018730
        /*0c94*/ 	.word	0x00000004
        /*0c98*/ 	.word	0x00038850
        /*0c9c*/ 	.short	0x0101
        /*0c9e*/ 	.byte	0x3f
	.zero		1


	//   ....[58]....
        /*0ca0*/ 	.word	0x00019880
        /*0ca4*/ 	.word	0x00000004
        /*0ca8*/ 	.word	0x00038820
        /*0cac*/ 	.short	0x010a
        /*0cae*/ 	.byte	0x3f
	.zero		1


	//   ....[59]....
        /*0cb0*/ 	.word	0x00019a20
        /*0cb4*/ 	.word	0x00000005
        /*0cb8*/ 	.word	0x00038840
        /*0cbc*/ 	.short	0x010a
        /*0cbe*/ 	.byte	0x3f
	.zero		1


	//   ....[60]....
        /*0cc0*/ 	.word	0x00019ac0
        /*0cc4*/ 	.word	0x00000017
        /*0cc8*/ 	.word	0x00038840
        /*0ccc*/ 	.short	0x010a
        /*0cce*/ 	.byte	0x3f
	.zero		1


	//   ....[61]....
        /*0cd0*/ 	.word	0x00019b00
        /*0cd4*/ 	.word	0x00000005
        /*0cd8*/ 	.word	0x00038860
        /*0cdc*/ 	.short	0x010a
        /*0cde*/ 	.byte	0x3f
	.zero		1


	//   ....[62]....
        /*0ce0*/ 	.word	0x00019b40
        /*0ce4*/ 	.word	0x00000017
        /*0ce8*/ 	.word	0x00038860
        /*0cec*/ 	.short	0x010a
        /*0cee*/ 	.byte	0x3f
	.zero		1


	//   ....[63]....
        /*0cf0*/ 	.word	0x00019bc0
        /*0cf4*/ 	.word	0x00000003
        /*0cf8*/ 	.word	0x00038800
        /*0cfc*/ 	.short	0x010a
        /*0cfe*/ 	.byte	0x3f
	.zero		1


	//   ....[64]....
        /*0d00*/ 	.word	0x00019c10
        /*0d04*/ 	.word	0x00000000
        /*0d08*/ 	.word	0x00038830
        /*0d0c*/ 	.short	0x010a
        /*0d0e*/ 	.byte	0x3f
	.zero		1


	//   ....[65]....
        /*0d10*/ 	.word	0x00019c70
        /*0d14*/ 	.word	0x00000004
        /*0d18*/ 	.word	0x00038830
        /*0d1c*/ 	.short	0x010a
        /*0d1e*/ 	.byte	0x3f
	.zero		1


	//   ....[66]....
        /*0d20*/ 	.word	0x00019cd0
        /*0d24*/ 	.word	0x00000002
        /*0d28*/ 	.word	0x00038850
        /*0d2c*/ 	.short	0x010a
        /*0d2e*/ 	.byte	0x3f
	.zero		1


	//   ....[67]....
        /*0d30*/ 	.word	0x00019d30
        /*0d34*/ 	.word	0x00000004
        /*0d38*/ 	.word	0x00038830
        /*0d3c*/ 	.short	0x010a
        /*0d3e*/ 	.byte	0x3f
	.zero		1


	//   ....[68]....
        /*0d40*/ 	.word	0x00019d90
        /*0d44*/ 	.word	0x00000002
        /*0d48*/ 	.word	0x00038850
        /*0d4c*/ 	.short	0x010a
        /*0d4e*/ 	.byte	0x3f
	.zero		1


	//   ....[69]....
        /*0d50*/ 	.word	0x00019df0
        /*0d54*/ 	.word	0x00000007
        /*0d58*/ 	.word	0x00038850
        /*0d5c*/ 	.short	0x010a
        /*0d5e*/ 	.byte	0x3f
	.zero		1


	//   ....[70]....
        /*0d60*/ 	.word	0x00019f10
        /*0d64*/ 	.word	0x00000005
        /*0d68*/ 	.word	0x00038840
        /*0d6c*/ 	.short	0x010a
        /*0d6e*/ 	.byte	0x3f
	.zero		1


	//   ....[71]....
        /*0d70*/ 	.word	0x0001b150
        /*0d74*/ 	.word	0x00000011
        /*0d78*/ 	.word	0x00038820
        /*0d7c*/ 	.short	0x010a
        /*0d7e*/ 	.byte	0x3f
	.zero		1


	//   ....[72]....
        /*0d80*/ 	.word	0x0001b1a0
        /*0d84*/ 	.word	0x00000006
        /*0d88*/ 	.word	0x00038840
        /*0d8c*/ 	.short	0x010a
        /*0d8e*/ 	.byte	0x3f
	.zero		1


	//   ....[73]....
        /*0d90*/ 	.word	0x0001b900
        /*0d94*/ 	.word	0x00000006
        /*0d98*/ 	.word	0x00038860
        /*0d9c*/ 	.short	0x010a
        /*0d9e*/ 	.byte	0x3f
	.zero		1


	//   ....[74]....
        /*0da0*/ 	.word	0x0001c0b0
        /*0da4*/ 	.word	0x00000004
        /*0da8*/ 	.word	0x00038860
        /*0dac*/ 	.short	0x010a
        /*0dae*/ 	.byte	0x3f
	.zero		1


	//   ....[75]....
        /*0db0*/ 	.word	0x0001d2f0
        /*0db4*/ 	.word	0x00000004
        /*0db8*/ 	.word	0x00038820
        /*0dbc*/ 	.short	0x010a
        /*0dbe*/ 	.byte	0x3f
	.zero		1


	//   ....[76]....
        /*0dc0*/ 	.word	0x0001d490
        /*0dc4*/ 	.word	0x00000005
        /*0dc8*/ 	.word	0x00038840
        /*0dcc*/ 	.short	0x010a
        /*0dce*/ 	.byte	0x3f
	.zero		1


	//   ....[77]....
        /*0dd0*/ 	.word	0x0001d4e0
        /*0dd4*/ 	.word	0x00000017
        /*0dd8*/ 	.word	0x00038840
        /*0ddc*/ 	.short	0x010a
        /*0dde*/ 	.byte	0x3f
	.zero		1


	//   ....[78]....
        /*0de0*/ 	.word	0x0001d530
        /*0de4*/ 	.word	0x00000005
        /*0de8*/ 	.word	0x00038860
        /*0dec*/ 	.short	0x010a
        /*0dee*/ 	.byte	0x3f
	.zero		1


	//----- nvinfo : EIATTR_NUM_MBARRIERS
	.align		4
.L_299:
        /*0df0*/ 	.byte	0x03, 0x38
        /*0df2*/ 	.short	0x0016


	//----- nvinfo : EIATTR_EXIT_INSTR_OFFSETS
	.align		4
        /*0df4*/ 	.byte	0x04, 0x1c
        /*0df6*/ 	.short	(.L_301 - .L_300)


	//   ....[0]....
.L_300:
        /*0df8*/ 	.word	0x00000990


	//   ....[1]....
        /*0dfc*/ 	.word	0x00013680


	//   ....[2]....
        /*0e00*/ 	.word	0x00019b90


	//----- nvinfo : EIATTR_MAX_THREADS
	.align		4
.L_301:
        /*0e04*/ 	.byte	0x04, 0x05
        /*0e06*/ 	.short	(.L_303 - .L_302)
.L_302:
        /*0e08*/ 	.word	0x00000180
        /*0e0c*/ 	.word	0x00000001
        /*0e10*/ 	.word	0x00000001


	//----- nvinfo : EIATTR_CRS_STACK_SIZE
	.align		4
.L_303:
        /*0e14*/ 	.byte	0x04, 0x1e
        /*0e16*/ 	.short	(.L_305 - .L_304)
.L_304:
        /*0e18*/ 	.word	0x00000000


	//----- nvinfo : EIATTR_CBANK_PARAM_SIZE
	.align		4
.L_305:
        /*0e1c*/ 	.byte	0x03, 0x19
        /*0e1e*/ 	.short	0x0af0


	//----- nvinfo : EIATTR_PARAM_CBANK
	.align		4
        /*0e20*/ 	.byte	0x04, 0x0a
        /*0e22*/ 	.short	(.L_307 - .L_306)
	.align		4
.L_306:
        /*0e24*/ 	.word	index@(.nv.constant0._ZN7cutlass13device_kernelIN5flash11enable_sm90INS1_16FlashAttnFwdSm90INS1_25CollectiveMainloopFwdSm90ILi2EN4cute5tupleIJNS5_1CILi1EEES8_S8_EEENS6_IJNS7_ILi128EEENS7_ILi80EEENS7_ILi256EEEEEELi256ENS_6half_tEfNS_4arch4Sm90ELb1ELb0ELb0ELb1ELb1ELb0ELb0ELb1ELb1ELb1ELb1ELb0EEENS1_21CollectiveEpilogueFwdINS6_IJSA_SC_SB_EEES9_SE_SG_Li256ELb1ELb1ELb1ELb0EEENS1_36VarlenDynamicPersistentTileSchedulerILi128ELi80ELi256ELi128ELb1ELb1ELb1ELb1ELb1ELb1EEEEEEEEEvNT_6ParamsE)
        /*0e28*/ 	.short	0x0210
        /*0e2a*/ 	.short	0x0af0


	//----- nvinfo : EIATTR_SW_WAR
	.align		4
.L_307:
        /*0e2c*/ 	.byte	0x04, 0x36
        /*0e2e*/ 	.short	(.L_309 - .L_308)
.L_308:
        /*0e30*/ 	.word	0x00000008
.L_309:


//--------------------- .nv.info._ZN7cutlass13device_kernelIN5flash11enable_sm90INS1_16FlashAttnFwdSm90INS1_25CollectiveMainloopFwdSm90ILi2EN4cute5tupleIJNS5_1CILi1EEES8_S8_EEENS6_IJNS7_ILi128EEENS7_ILi80EEENS7_ILi256EEEEEELi256ENS_6half_tEfNS_4arch4Sm90ELb1ELb0ELb0ELb1ELb1ELb1ELb0ELb1ELb1ELb1ELb1ELb0EEENS1_21CollectiveEpilogueFwdINS6_IJSA_SC_SB_EEES9_SE_SG_Li256ELb1ELb1ELb1ELb0EEENS1_36VarlenDynamicPersistentTileSchedulerILi128ELi80ELi256ELi128ELb1ELb1ELb1ELb1ELb1ELb1EEEEEEEEEvNT_6ParamsE --------------------------
	.section	.nv.info._ZN7cutlass13device_kernelIN5flash11enable_sm90INS1_16FlashAttnFwdSm90INS1_25CollectiveMainloopFwdSm90ILi2EN4cute5tupleIJNS5_1CILi1EEES8_S8_EEENS6_IJNS7_ILi128EEENS7_ILi80EEENS7_ILi256EEEEEELi256ENS_6half_tEfNS_4arch4Sm90ELb1ELb0ELb0ELb1ELb1ELb1ELb0ELb1ELb1ELb1ELb1ELb0EEENS1_21CollectiveEpilogueFwdINS6_IJSA_SC_SB_EEES9_SE_SG_Li256ELb1ELb1ELb1ELb0EEENS1_36VarlenDynamicPersistentTileSchedulerILi128ELi80ELi256ELi128ELb1ELb1ELb1ELb1ELb1ELb1EEEEEEEEEvNT_6ParamsE,"",@"SHT_CUDA_INFO"
	.sectionflags	@""
	.align	4


	//----- nvinfo : EIATTR_CUDA_API_VERSION
	.align		4
        /*0000*/ 	.byte	0x04, 0x37
        /*0002*/ 	.short	(.L_311 - .L_310)
.L_310:
        /*0004*/ 	.word	0x00000082


	//----- nvinfo : EIATTR_KPARAM_INFO
	.align		4
.L_311:
        /*0008*/ 	.byte	0x04, 0x17
        /*000a*/ 	.short	(.L_313 - .L_312)
.L_312:
        /*000c*/ 	.word	0x00000000
        /*0010*/ 	.short	0x0000
        /*0012*/ 	.short	0x0070
        /*0014*/ 	.byte	0x00, 0xf0, 0x01, 0x2a


	//----- nvinfo : EIATTR_SPARSE_MMA_MASK
	.align		4
.L_313:
        /*0018*/ 	.byte	0x03, 0x50
        /*001a*/ 	.short	0x0000


	//----- nvinfo : EIATTR_MAXREG_COUNT
	.align		4
        /*001c*/ 	.byte	0x03, 0x1b
        /*001e*/ 	.short	0x00a8


	//----- nvinfo : EIATTR_NUM_BARRIERS
	.align		4
        /*0020*/ 	.byte	0x02, 0x4c
        /*0022*/ 	.byte	0x10
	.zero		1


	//----- nvinfo : EIATTR_EXTERNS
	.align		4
        /*0024*/ 	.byte	0x04, 0x0f
        /*0026*/ 	.short	(.L_315 - .L_314)


	//   ....[0]....
	.align		4
.L_314:
        /*0028*/ 	.word	index@(__assertfail)


	//----- nvinfo : EIATTR_ANNOTATIONS
	.align		4
.L_315:
        /*002c*/ 	.byte	0x04, 0x55
        /*002e*/ 	.short	(.L_317 - .L_316)


	//   ....[0]....
.L_316:
        /* <DEDUP_REMOVED lines=160> */


	//----- nvinfo : EIATTR_MERCURY_ISA_VERSION
	.align		4
.L_317:
        /*0a18*/ 	.byte	0x03, 0x5f
        /*0a1a*/ 	.short	0x0101


	//----- nvinfo : EIATTR_UNUSED_LOAD_BYTE_OFFSET
	.align		4
        /*0a1c*/ 	.byte	0x04, 0x44
        /*0a1e*/ 	.short	(.L_319 - .L_318)


	//   ....[0]....
.L_318:
        /*0a20*/ 	.word	0x00000a20
        /*0a24*/ 	.word	0x0000fff0


	//   ....[1]....
        /*0a28*/ 	.word	0x000257f0
        /*0a2c*/ 	.word	0x0000fff0


	//----- nvinfo : EIATTR_INT_WARP_WIDE_INSTR_OFFSETS
	.align		4
.L_319:
        /*0a30*/ 	.byte	0x04, 0x31
        /*0a32*/ 	.short	(.L_321 - .L_320)


	//   ....[0]....
.L_320:
        /*0a34*/ 	.word	0x00000130


	//   ....[1]....
        /*0a38*/ 	.word	0x00000170


	//   ....[2]....
        /*0a3c*/ 	.word	0x000001e0


	//   ....[3]....
        /*0a40*/ 	.word	0x0002d6f0


	//   ....[4]....
        /*0a44*/ 	.word	0x0002d790


	//   ....[5]....
        /*0a48*/ 	.word	0x00030790


	//   ....[6]....
        /*0a4c*/ 	.word	0x00030830


	//----- nvinfo : EIATTR_COOP_GROUP_MASK_REGIDS
	.align		4
.L_321:
        /*0a50*/ 	.byte	0x04, 0x29
        /*0a52*/ 	.short	(.L_323 - .L_322)


	//   ....[0]....
.L_322:
        /*0a54*/ 	.word	0xffffffff


	//   ....[1]....
        /*0a58*/ 	.word	0xffffffff


	//   ....[2]....
        /*0a5c*/ 	.word	0xffffffff


	//   ....[3]....
        /*0a60*/ 	.word	0xffffffff


	//   ....[4]....
        /*0a64*/ 	.word	0xffffffff


	//   ....[5]....
        /*0a68*/ 	.word	0xffffffff


	//   ....[6]....
        /*0a6c*/ 	.word	0xffffffff


	//   ....[7]....
        /*0a70*/ 	.word	0xffffffff


	//   ....[8]....
        /*0a74*/ 	.word	0xffffffff


	//   ....[9]....
        /*0a78*/ 	.word	0xffffffff


	//   ....[10]....
        /*0a7c*/ 	.word	0xffffffff


	//   ....[11]....
        /*0a80*/ 	.word	0xffffffff


	//   ....[12]....
        /*0a84*/ 	.word	0xffffffff


	//   ....[13]....
        /*0a88*/ 	.word	0xffffffff


	//   ....[14]....
        /*0a8c*/ 	.word	0xffffffff


	//   ....[15]....
        /*0a90*/ 	.word	0xffffffff


	//   ....[16]....
        /*0a94*/ 	.word	0xffffffff


	//   ....[17]....
        /*0a98*/ 	.word	0xffffffff


	//   ....[18]....
        /*0a9c*/ 	.word	0xffffffff


	//   ....[19]....
        /*0aa0*/ 	.word	0xffffffff


	//   ....[20]....
        /*0aa4*/ 	.word	0xffffffff


	//   ....[21]....
        /*0aa8*/ 	.word	0xffffffff


	//   ....[22]....
        /*0aac*/ 	.word	0xffffffff


	//   ....[23]....
        /*0ab0*/ 	.word	0xffffffff


	//   ....[24]....
        /*0ab4*/ 	.word	0xffffffff


	//   ....[25]....
        /*0ab8*/ 	.word	0xffffffff


	//   ....[26]....
        /*0abc*/ 	.word	0xffffffff


	//   ....[27]....
        /*0ac0*/ 	.word	0xffffffff


	//   ....[28]....
        /*0ac4*/ 	.word	0xffffffff


	//   ....[29]....
        /*0ac8*/ 	.word	0xffffffff


	//   ....[30]....
        /*0acc*/ 	.word	0xffffffff


	//   ....[31]....
        /*0ad0*/ 	.word	0xffffffff


	//   ....[32]....
        /*0ad4*/ 	.word	0xffffffff


	//   ....[33]....
        /*0ad8*/ 	.word	0xffffffff


	//   ....[34]....
        /*0adc*/ 	.word	0xffffffff


	//   ....[35]....
        /*0ae0*/ 	.word	0xffffffff


	//   ....[36]....
        /*0ae4*/ 	.word	0xffffffff


	//   ....[37]....
        /*0ae8*/ 	.word	0xffffffff


	//   ....[38]....
        /*0aec*/ 	.word	0xffffffff


	//   ....[39]....
        /*0af0*/ 	.word	0xffffffff


	//   ....[40]....
        /*0af4*/ 	.word	0xffffffff


	//   ....[41]....
        /*0af8*/ 	.word	0xffffffff


	//   ....[42]....
        /*0afc*/ 	.word	0xffffffff


	//   ....[43]....
        /*0b00*/ 	.word	0xffffffff


	//   ....[44]....
        /*0b04*/ 	.word	0xffffffff


	//   ....[45]....
        /*0b08*/ 	.word	0xffffffff


	//   ....[46]....
        /*0b0c*/ 	.word	0xffffffff


	//   ....[47]....
        /*0b10*/ 	.word	0xffffffff


	//   ....[48]....
        /*0b14*/ 	.word	0xffffffff


	//   ....[49]....
        /*0b18*/ 	.word	0xffffffff


	//   ....[50]....
        /*0b1c*/ 	.word	0xffffffff


	//   ....[51]....
        /*0b20*/ 	.word	0xffffffff


	//   ....[52]....
        /*0b24*/ 	.word	0xffffffff


	//   ....[53]....
        /*0b28*/ 	.word	0xffffffff


	//   ....[54]....
        /*0b2c*/ 	.word	0xffffffff


	//   ....[55]....
        /*0b30*/ 	.word	0xffffffff


	//   ....[56]....
        /*0b34*/ 	.word	0xffffffff


	//   ....[57]....
        /*0b38*/ 	.word	0xffffffff


	//   ....[58]....
        /*0b3c*/ 	.word	0xffffffff


	//   ....[59]....
        /*0b40*/ 	.word	0xffffffff


	//   ....[60]....
        /*0b44*/ 	.word	0xffffffff


	//   ....[61]....
        /*0b48*/ 	.word	0xffffffff


	//   ....[62]....
        /*0b4c*/ 	.word	0xffffffff


	//   ....[63]....
        /*0b50*/ 	.word	0xffffffff


	//   ....[64]....
        /*0b54*/ 	.word	0xffffffff


	//   ....[65]....
        /*0b58*/ 	.word	0xffffffff


	//   ....[66]....
        /*0b5c*/ 	.word	0xffffffff


	//   ....[67]....
        /*0b60*/ 	.word	0xffffffff


	//   ....[68]....
        /*0b64*/ 	.word	0xffffffff


	//   ....[69]....
        /*0b68*/ 	.word	0xffffffff


	//   ....[70]....
        /*0b6c*/ 	.word	0xffffffff


	//   ....[71]....
        /*0b70*/ 	.word	0xffffffff


	//   ....[72]....
        /*0b74*/ 	.word	0xffffffff


	//   ....[73]....
        /*0b78*/ 	.word	0xffffffff


	//   ....[74]....
        /*0b7c*/ 	.word	0xffffffff


	//   ....[75]....
        /*0b80*/ 	.word	0xffffffff


	//   ....[76]....
        /*0b84*/ 	.word	0xffffffff


	//   ....[77]....
        /*0b88*/ 	.word	0xffffffff


	//   ....[78]....
        /*0b8c*/ 	.word	0xffffffff


	//   ....[79]....
        /*0b90*/ 	.word	0xffffffff


	//   ....[80]....
        /*0b94*/ 	.word	0xffffffff


	//   ....[81]....
        /*0b98*/ 	.word	0xffffffff


	//   ....[82]....
        /*0b9c*/ 	.word	0xffffffff


	//   ....[83]....
        /*0ba0*/ 	.word	0xffffffff


	//   ....[84]....
        /*0ba4*/ 	.word	0xffffffff


	//   ....[85]....
        /*0ba8*/ 	.word	0xffffffff


	//   ....[86]....
        /*0bac*/ 	.word	0xffffffff


	//   ....[87]....
        /*0bb0*/ 	.word	0xffffffff


	//   ....[88]....
        /*0bb4*/ 	.word	0xffffffff


	//   ....[89]....
        /*0bb8*/ 	.word	0xffffffff


	//   ....[90]....
        /*0bbc*/ 	.word	0xffffffff


	//   ....[91]....
        /*0bc0*/ 	.word	0xffffffff


	//   ....[92]....
        /*0bc4*/ 	.word	0xffffffff


	//   ....[93]....
        /*0bc8*/ 	.word	0xffffffff


	//   ....[94]....
        /*0bcc*/ 	.word	0xffffffff


	//   ....[95]....
        /*0bd0*/ 	.word	0xffffffff


	//   ....[96]....
        /*0bd4*/ 	.word	0xffffffff


	//   ....[97]....
        /*0bd8*/ 	.word	0xffffffff


	//   ....[98]....
        /*0bdc*/ 	.word	0xffffffff


	//   ....[99]....
        /*0be0*/ 	.word	0xffffffff


	//   ....[100]....
        /*0be4*/ 	.word	0xffffffff


	//   ....[101]....
        /*0be8*/ 	.word	0xffffffff


	//   ....[102]....
        /*0bec*/ 	.word	0xffffffff


	//   ....[103]....
        /*0bf0*/ 	.word	0xffffffff


	//   ....[104]....
        /*0bf4*/ 	.word	0xffffffff


	//   ....[105]....
        /*0bf8*/ 	.word	0xffffffff


	//   ....[106]....
        /*0bfc*/ 	.word	0xffffffff


	//   ....[107]....
        /*0c00*/ 	.word	0xffffffff


	//   ....[108]....
        /*0c04*/ 	.word	0xffffffff


	//   ....[109]....
        /*0c08*/ 	.word	0xffffffff


	//   ....[110]....
        /*0c0c*/ 	.word	0xffffffff


	//   ....[111]....
        /*0c10*/ 	.word	0xffffffff


	//   ....[112]....
        /*0c14*/ 	.word	0xffffffff


	//   ....[113]....
        /*0c18*/ 	.word	0xffffffff


	//   ....[114]....
        /*0c1c*/ 	.word	0xffffffff


	//   ....[115]....
        /*0c20*/ 	.word	0xffffffff


	//   ....[116]....
        /*0c24*/ 	.word	0xffffffff


	//   ....[117]....
        /*0c28*/ 	.word	0xffffffff


	//   ....[118]....
        /*0c2c*/ 	.word	0xffffffff


	//   ....[119]....
        /*0c30*/ 	.word	0xffffffff


	//   ....[120]....
        /*0c34*/ 	.word	0xffffffff


	//   ....[121]....
        /*0c38*/ 	.word	0xffffffff


	//   ....[122]....
        /*0c3c*/ 	.word	0xffffffff


	//   ....[123]....
        /*0c40*/ 	.word	0xffffffff


	//   ....[124]....
        /*0c44*/ 	.word	0xffffffff


	//   ....[125]....
        /*0c48*/ 	.word	0xffffffff


	//   ....[126]....
        /*0c4c*/ 	.word	0xffffffff


	//   ....[127]....
        /*0c50*/ 	.word	0xffffffff


	//   ....[128]....
        /*0c54*/ 	.word	0xffffffff


	//   ....[129]....
        /*0c58*/ 	.word	0xffffffff


	//   ....[130]....
        /*0c5c*/ 	.word	0xffffffff


	//   ....[131]....
        /*0c60*/ 	.word	0xffffffff


	//   ....[132]....
        /*0c64*/ 	.word	0xffffffff


	//   ....[133]....
        /*0c68*/ 	.word	0xffffffff


	//   ....[134]....
        /*0c6c*/ 	.word	0xffffffff


	//   ....[135]....
        /*0c70*/ 	.word	0xffffffff


	//   ....[136]....
        /*0c74*/ 	.word	0xffffffff


	//   ....[137]....
        /*0c78*/ 	.word	0xffffffff


	//   ....[138]....
        /*0c7c*/ 	.word	0xffffffff


	//   ....[139]....
        /*0c80*/ 	.word	0xffffffff


	//   ....[140]....
        /*0c84*/ 	.word	0xffffffff


	//   ....[141]....
        /*0c88*/ 	.word	0xffffffff


	//   ....[142]....
        /*0c8c*/ 	.word	0xffffffff


	//   ....[143]....
        /*0c90*/ 	.word	0xffffffff


	//   ....[144]....
        /*0c94*/ 	.word	0xffffffff


	//   ....[145]....
        /*0c98*/ 	.word	0xffffffff


	//   ....[146]....
        /*0c9c*/ 	.word	0xffffffff


	//   ....[147]....
        /*0ca0*/ 	.word	0xffffffff


	//   ....[148]....
        /*0ca4*/ 	.word	0xffffffff


	//   ....[149]....
        /*0ca8*/ 	.word	0xffffffff


	//   ....[150]....
        /*0cac*/ 	.word	0xffffffff


	//   ....[151]....
        /*0cb0*/ 	.word	0xffffffff


	//   ....[152]....
        /*0cb4*/ 	.word	0xffffffff


	//   ....[153]....
        /*0cb8*/ 	.word	0xffffffff


	//   ....[154]....
        /*0cbc*/ 	.word	0xffffffff


	//   ....[155]....
        /*0cc0*/ 	.word	0xffffffff


	//   ....[156]....
        /*0cc4*/ 	.word	0xffffffff


	//   ....[157]....
        /*0cc8*/ 	.word	0xffffffff


	//   ....[158]....
        /*0ccc*/ 	.word	0xffffffff


	//   ....[159]....
        /*0cd0*/ 	.word	0xffffffff


	//   ....[160]....
        /*0cd4*/ 	.word	0xffffffff


	//   ....[161]....
        /*0cd8*/ 	.word	0xffffffff


	//   ....[162]....
        /*0cdc*/ 	.word	0xffffffff


	//   ....[163]....
        /*0ce0*/ 	.word	0xffffffff


	//   ....[164]....
        /*0ce4*/ 	.word	0xffffffff


	//   ....[165]....
        /*0ce8*/ 	.word	0xffffffff


	//   ....[166]....
        /*0cec*/ 	.word	0xffffffff


	//   ....[167]....
        /*0cf0*/ 	.word	0xffffffff


	//   ....[168]....
        /*0cf4*/ 	.word	0xffffffff


	//   ....[169]....
        /*0cf8*/ 	.word	0xffffffff


	//   ....[170]....
        /*0cfc*/ 	.word	0xffffffff


	//   ....[171]....
        /*0d00*/ 	.word	0xffffffff


	//   ....[172]....
        /*0d04*/ 	.word	0xffffffff


	//   ....[173]....
        /*0d08*/ 	.word	0xffffffff


	//   ....[174]....
        /*0d0c*/ 	.word	0xffffffff


	//   ....[175]....
        /*0d10*/ 	.word	0xffffffff


	//   ....[176]....
        /*0d14*/ 	.word	0xffffffff


	//   ....[177]....
        /*0d18*/ 	.word	0xffffffff


	//   ....[178]....
        /*0d1c*/ 	.word	0xffffffff


	//   ....[179]....
        /*0d20*/ 	.word	0xffffffff


	//   ....[180]....
        /*0d24*/ 	.word	0xffffffff


	//   ....[181]....
        /*0d28*/ 	.word	0xffffffff


	//   ....[182]....
        /*0d2c*/ 	.word	0xffffffff


	//   ....[183]....
        /*0d30*/ 	.word	0xffffffff


	//   ....[184]....
        /*0d34*/ 	.word	0xffffffff


	//   ....[185]....
        /*0d38*/ 	.word	0xffffffff


	//   ....[186]....
        /*0d3c*/ 	.word	0xffffffff


	//   ....[187]....
        /*0d40*/ 	.word	0xffffffff


	//   ....[188]....
        /*0d44*/ 	.word	0xffffffff


	//   ....[189]....
        /*0d48*/ 	.word	0xffffffff


	//   ....[190]....
        /*0d4c*/ 	.word	0xffffffff


	//   ....[191]....
        /*0d50*/ 	.word	0xffffffff


	//   ....[192]....
        /*0d54*/ 	.word	0xffffffff


	//   ....[193]....
        /*0d58*/ 	.word	0xffffffff


	//   ....[194]....
        /*0d5c*/ 	.word	0xffffffff


	//   ....[195]....
        /*0d60*/ 	.word	0xffffffff


	//   ....[196]....
        /*0d64*/ 	.word	0xffffffff


	//   ....[197]....
        /*0d68*/ 	.word	0xffffffff


	//   ....[198]....
        /*0d6c*/ 	.word	0xffffffff


	//   ....[199]....
        /*0d70*/ 	.word	0xffffffff


	//   ....[200]....
        /*0d74*/ 	.word	0xffffffff


	//   ....[201]....
        /*0d78*/ 	.word	0x0500000f


	//   ....[202]....
        /*0d7c*/ 	.word	0x0500000f


	//   ....[203]....
        /*0d80*/ 	.word	0x0500000f


	//   ....[204]....
        /*0d84*/ 	.word	0x0500000f


	//   ....[205]....
        /*0d88*/ 	.word	0x0500000f


	//   ....[206]....
        /*0d8c*/ 	.word	0x0500000f


	//   ....[207]....
        /*0d90*/ 	.word	0x0500000f


	//   ....[208]....
        /*0d94*/ 	.word	0x0500000f


	//   ....[209]....
        /*0d98*/ 	.word	0x0500000f


	//   ....[210]....
        /*0d9c*/ 	.word	0x0500000f


	//   ....[211]....
        /*0da0*/ 	.word	0x0500000f


	//   ....[212]....
        /*0da4*/ 	.word	0x0500000f


	//   ....[213]....
        /*0da8*/ 	.word	0x0500000f


	//   ....[214]....
        /*0dac*/ 	.word	0x0500000f


	//   ....[215]....
        /*0db0*/ 	.word	0x0500000f


	//   ....[216]....
        /*0db4*/ 	.word	0x0500000f


	//   ....[217]....
        /*0db8*/ 	.word	0x0500000f


	//   ....[218]....
        /*0dbc*/ 	.word	0x0500000f


	//   ....[219]....
        /*0dc0*/ 	.word	0x0500000f


	//   ....[220]....
        /*0dc4*/ 	.word	0x0500000f


	//   ....[221]....
        /*0dc8*/ 	.word	0x0500000f


	//   ....[222]....
        /*0dcc*/ 	.word	0x0500000f


	//   ....[223]....
        /*0dd0*/ 	.word	0x0500000f


	//   ....[224]....
        /*0dd4*/ 	.word	0x0500000f


	//   ....[225]....
        /*0dd8*/ 	.word	0x0500000f


	//   ....[226]....
        /*0ddc*/ 	.word	0x0500000f


	//   ....[227]....
        /*0de0*/ 	.word	0x0500000f


	//   ....[228]....
        /*0de4*/ 	.word	0x0500000f


	//   ....[229]....
        /*0de8*/ 	.word	0x0500000f


	//   ....[230]....
        /*0dec*/ 	.word	0x0500000f


	//   ....[231]....
        /*0df0*/ 	.word	0x0500000f


	//   ....[232]....
        /*0df4*/ 	.word	0x0500000f


	//   ....[233]....
        /*0df8*/ 	.word	0x0500000f


	//   ....[234]....
        /*0dfc*/ 	.word	0x0500000f


	//   ....[235]....
        /*0e00*/ 	.word	0x0500000f


	//   ....[236]....
        /*0e04*/ 	.word	0x0500000f


	//   ....[237]....
        /*0e08*/ 	.word	0x0500000f


	//   ....[238]....
        /*0e0c*/ 	.word	0x0500000f


	//   ....[239]....
        /*0e10*/ 	.word	0x0500000f


	//   ....[240]....
        /*0e14*/ 	.word	0x0500000f


	//   ....[241]....
        /*0e18*/ 	.word	0x0500000f


	//   ....[242]....
        /*0e1c*/ 	.word	0x0500000f


	//   ....[243]....
        /*0e20*/ 	.word	0x0500000f


	//   ....[244]....
        /*0e24*/ 	.word	0x0500000f


	//   ....[245]....
        /*0e28*/ 	.word	0x0500000f


	//   ....[246]....
        /*0e2c*/ 	.word	0x0500000f


	//   ....[247]....
        /*0e30*/ 	.word	0x0500000f


	//   ....[248]....
        /*0e34*/ 	.word	0x0500000f


	//   ....[249]....
        /*0e38*/ 	.word	0x0500000f


	//   ....[250]....
        /*0e3c*/ 	.word	0x0500000f


	//   ....[251]....
        /*0e40*/ 	.word	0x0500000f


	//   ....[252]....
        /*0e44*/ 	.word	0x0500000f


	//   ....[253]....
        /*0e48*/ 	.word	0x0500000f


	//   ....[254]....
        /*0e4c*/ 	.word	0x0500000f


	//   ....[255]....
        /*0e50*/ 	.word	0x0500000f


	//   ....[0]....
        /*0e54*/ 	.word	0x0500000f


	//   ....[1]....
        /*0e58*/ 	.word	0x0500000f


	//   ....[2]....
        /*0e5c*/ 	.word	0x0500000f


	//   ....[3]....
        /*0e60*/ 	.word	0x0500000f


	//   ....[4]....
        /*0e64*/ 	.word	0x0500000f


	//   ....[5]....
        /*0e68*/ 	.word	0x0500000f


	//   ....[6]....
        /*0e6c*/ 	.word	0x0500000f


	//   ....[7]....
        /*0e70*/ 	.word	0x0500000f


	//   ....[8]....
        /*0e74*/ 	.word	0x0500000f


	//   ....[9]....
        /*0e78*/ 	.word	0x0500000f


	//   ....[10]....
        /*0e7c*/ 	.word	0x0500000f


	//   ....[11]....
        /*0e80*/ 	.word	0x0500000f


	//   ....[12]....
        /*0e84*/ 	.word	0x0500000f


	//   ....[13]....
        /*0e88*/ 	.word	0x0500000f


	//   ....[14]....
        /*0e8c*/ 	.word	0x0500000f


	//   ....[15]....
        /*0e90*/ 	.word	0x0500000f


	//   ....[16]....
        /*0e94*/ 	.word	0x0500000f


	//   ....[17]....
        /*0e98*/ 	.word	0x0500000f


	//   ....[18]....
        /*0e9c*/ 	.word	0x0500000f


	//   ....[19]....
        /*0ea0*/ 	.word	0x0500000f


	//   ....[20]....
        /*0ea4*/ 	.word	0x0500000f


	//   ....[21]....
        /*0ea8*/ 	.word	0x0500000f


	//   ....[22]....
        /*0eac*/ 	.word	0x0500000f


	//   ....[23]....
        /*0eb0*/ 	.word	0x0500000f


	//   ....[24]....
        /*0eb4*/ 	.word	0x0500000f


	//   ....[25]....
        /*0eb8*/ 	.word	0x0500000f


	//   ....[26]....
        /*0ebc*/ 	.word	0x0500000f


	//   ....[27]....
        /*0ec0*/ 	.word	0x0500000f


	//   ....[28]....
        /*0ec4*/ 	.word	0x0500000f


	//   ....[29]....
        /*0ec8*/ 	.word	0x0500000f


	//   ....[30]....
        /*0ecc*/ 	.word	0x0500000f


	//   ....[31]....
        /*0ed0*/ 	.word	0x0500000f


	//   ....[32]....
        /*0ed4*/ 	.word	0x0500000f


	//   ....[33]....
        /*0ed8*/ 	.word	0x0500000f


	//   ....[34]....
        /*0edc*/ 	.word	0x0500000f


	//   ....[35]....
        /*0ee0*/ 	.word	0x0500000f


	//   ....[36]....
        /*0ee4*/ 	.word	0x0500000f


	//   ....[37]....
        /*0ee8*/ 	.word	0x0500000f


	//   ....[38]....
        /*0eec*/ 	.word	0x0500000f


	//   ....[39]....
        /*0ef0*/ 	.word	0x0500000f


	//   ....[40]....
        /*0ef4*/ 	.word	0x0500000f


	//   ....[41]....
        /*0ef8*/ 	.word	0x0500000f


	//   ....[42]....
        /*0efc*/ 	.word	0x0500000f


	//   ....[43]....
        /*0f00*/ 	.word	0x0500000f


	//   ....[44]....
        /*0f04*/ 	.word	0x0500000f


	//   ....[45]....
        /*0f08*/ 	.word	0x0500000f


	//   ....[46]....
        /*0f0c*/ 	.word	0x0500000f


	//   ....[47]....
        /*0f10*/ 	.word	0x0500000f


	//   ....[48]....
        /*0f14*/ 	.word	0x0500000f


	//   ....[49]....
        /*0f18*/ 	.word	0x0500000f


	//   ....[50]....
        /*0f1c*/ 	.word	0x0500000f


	//   ....[51]....
        /*0f20*/ 	.word	0x0500000f


	//   ....[52]....
        /*0f24*/ 	.word	0x0500000f


	//   ....[53]....
        /*0f28*/ 	.word	0x0500000f


	//   ....[54]....
        /*0f2c*/ 	.word	0x0500000f


	//   ....[55]....
        /*0f30*/ 	.word	0x0500000f


	//   ....[56]....
        /*0f34*/ 	.word	0x0500000f


	//   ....[57]....
        /*0f38*/ 	.word	0x0500000f


	//   ....[58]....
        /*0f3c*/ 	.word	0x0500000f


	//   ....[59]....
        /*0f40*/ 	.word	0x0500000f


	//   ....[60]....
        /*0f44*/ 	.word	0x0500000f


	//   ....[61]....
        /*0f48*/ 	.word	0x0500000f


	//   ....[62]....
        /*0f4c*/ 	.word	0x0500000f


	//   ....[63]....
        /*0f50*/ 	.word	0x0500000f


	//   ....[64]....
        /*0f54*/ 	.word	0x0500000f


	//   ....[65]....
        /*0f58*/ 	.word	0x0500000f


	//   ....[66]....
        /*0f5c*/ 	.word	0x0500000f


	//   ....[67]....
        /*0f60*/ 	.word	0x0500000f


	//   ....[68]....
        /*0f64*/ 	.word	0x0500000f


	//   ....[69]....
        /*0f68*/ 	.word	0x0500000f


	//   ....[70]....
        /*0f6c*/ 	.word	0x0500000f


	//   ....[71]....
        /*0f70*/ 	.word	0x0500000f


	//----- nvinfo : EIATTR_COOP_GROUP_INSTR_OFFSETS
	.align		4
.L_323:
        /*0f74*/ 	.byte	0x04, 0x28
        /*0f76*/ 	.short	(.L_325 - .L_324)


	//   ....[0]....
.L_324:
        /*0f78*/ 	.word	0x00000060


	//   ....[1]....
        /*0f7c*/ 	.word	0x00000140


	//   ....[2]....
        /*0f80*/ 	.word	0x00000190


	//   ....[3]....
        /*0f84*/ 	.word	0x000003c0


	//   ....[4]....
        /*0f88*/ 	.word	0x00000520


	//   ....[5]....
        /*0f8c*/ 	.word	0x00000640


	//   ....[6]....
        /*0f90*/ 	.word	0x000007a0


	//   ....[7]....
        /*0f94*/ 	.word	0x00004370


	//   ....[8]....
        /*0f98*/ 	.word	0x00004380


	//   ....[9]....
        /*0f9c*/ 	.word	0x00005190


	//   ....[10]....
        /*0fa0*/ 	.word	0x000051a0


	//   ....[11]....
        /*0fa4*/ 	.word	0x00006030


	//   ....[12]....
        /*0fa8*/ 	.word	0x00006040


	//   ....[13]....
        /*0fac*/ 	.word	0x00007b80


	//   ....[14]....
        /*0fb0*/ 	.word	0x00007b90


	//   ....[15]....
        /*0fb4*/ 	.word	0x00008be0


	//   ....[16]....
        /*0fb8*/ 	.word	0x00008bf0


	//   ....[17]....
        /*0fbc*/ 	.word	0x00009c60


	//   ....[18]....
        /*0fc0*/ 	.word	0x00009c70


	//   ....[19]....
        /*0fc4*/ 	.word	0x0000aee0


	//   ....[20]....
        /*0fc8*/ 	.word	0x0000aef0


	//   ....[21]....
        /*0fcc*/ 	.word	0x0000b0b0


	//   ....[22]....
        /*0fd0*/ 	.word	0x0000b0c0


	//   ....[23]....
        /*0fd4*/ 	.word	0x0000b290


	//   ....[24]....
        /*0fd8*/ 	.word	0x0000b2a0


	//   ....[25]....
        /*0fdc*/ 	.word	0x0000b6f0


	//   ....[26]....
        /*0fe0*/ 	.word	0x0000b700


	//   ....[27]....
        /*0fe4*/ 	.word	0x0000b880


	//   ....[28]....
        /*0fe8*/ 	.word	0x0000b8a0


	//   ....[29]....
        /*0fec*/ 	.word	0x0000ba30


	//   ....[30]....
        /*0ff0*/ 	.word	0x0000ba50


	//   ....[31]....
        /*0ff4*/ 	.word	0x0000c570


	//   ....[32]....
        /*0ff8*/ 	.word	0x0000cc70


	//   ....[33]....
        /*0ffc*/ 	.word	0x0000cc80


	//   ....[34]....
        /*1000*/ 	.word	0x0000cc90


	//   ....[35]....
        /*1004*/ 	.word	0x0000cca0


	//   ....[36]....
        /*1008*/ 	.word	0x0000d2b0


	//   ....[37]....
        /*100c*/ 	.word	0x0000d2c0


	//   ....[38]....
        /*1010*/ 	.word	0x0000d2d0


	//   ....[39]....
        /*1014*/ 	.word	0x0000d2e0


	//   ....[40]....
        /*1018*/ 	.word	0x0000d880


	//   ....[41]....
        /*101c*/ 	.word	0x0000d890


	//   ....[42]....
        /*1020*/ 	.word	0x0000d8a0


	//   ....[43]....
        /*1024*/ 	.word	0x0000d8b0


	//   ....[44]....
        /*1028*/ 	.word	0x0000de70


	//   ....[45]....
        /*102c*/ 	.word	0x0000de80


	//   ....[46]....
        /*1030*/ 	.word	0x0000de90


	//   ....[47]....
        /*1034*/ 	.word	0x0000dea0


	//   ....[48]....
        /*1038*/ 	.word	0x000115a0


	//   ....[49]....
        /*103c*/ 	.word	0x000115b0


	//   ....[50]....
        /*1040*/ 	.word	0x000115c0


	//   ....[51]....
        /*1044*/ 	.word	0x000115d0


	//   ....[52]....
        /*1048*/ 	.word	0x00011a90


	//   ....[53]....
        /*104c*/ 	.word	0x00011aa0


	//   ....[54]....
        /*1050*/ 	.word	0x00011ab0


	//   ....[55]....
        /*1054*/ 	.word	0x00011ac0


	//   ....[56]....
        /*1058*/ 	.word	0x00011ef0


	//   ....[57]....
        /*105c*/ 	.word	0x00011f00


	//   ....[58]....
        /*1060*/ 	.word	0x00011f10


	//   ....[59]....
        /*1064*/ 	.word	0x00011f20


	//   ....[60]....
        /*1068*/ 	.word	0x00012370


	//   ....[61]....
        /*106c*/ 	.word	0x00012380


	//   ....[62]....
        /*1070*/ 	.word	0x00012390


	//   ....[63]....
        /*1074*/ 	.word	0x000123a0


	//   ....[64]....
        /*1078*/ 	.word	0x00019130


	//   ....[65]....
        /*107c*/ 	.word	0x00019520


	//   ....[66]....
        /*1080*/ 	.word	0x00019570


	//   ....[67]....
        /*1084*/ 	.word	0x00019620


	//   ....[68]....
        /*1088*/ 	.word	0x000199f0


	//   ....[69]....
        /*108c*/ 	.word	0x00019a10


	//   ....[70]....
        /*1090*/ 	.word	0x0001e510


	//   ....[71]....
        /*1094*/ 	.word	0x0001e530


	//   ....[72]....
        /*1098*/ 	.word	0x0001ea30


	//   ....[73]....
        /*109c*/ 	.word	0x0001eb30


	//   ....[74]....
        /*10a0*/ 	.word	0x0001efb0


	//   ....[75]....
        /*10a4*/ 	.word	0x0001f000


	//   ....[76]....
        /*10a8*/ 	.word	0x000235f0


	//   ....[77]....
        /*10ac*/ 	.word	0x00023620


	//   ....[78]....
        /*10b0*/ 	.word	0x00023910


	//   ....[79]....
        /*10b4*/ 	.word	0x00023980


	//   ....[80]....
        /*10b8*/ 	.word	0x00024ad0


	//   ....[81]....
        /*10bc*/ 	.word	0x00024ba0


	//   ....[82]....
        /*10c0*/ 	.word	0x00024d80


	//   ....[83]....
        /*10c4*/ 	.word	0x00024da0


	//   ....[84]....
        /*10c8*/ 	.word	0x000268d0


	//   ....[85]....
        /*10cc*/ 	.word	0x000268e0


	//   ....[86]....
        /*10d0*/ 	.word	0x000268f0


	//   ....[87]....
        /*10d4*/ 	.word	0x00026900


	//   ....[88]....
        /*10d8*/ 	.word	0x00027310


	//   ....[89]....
        /*10dc*/ 	.word	0x00027320


	//   ....[90]....
        /*10e0*/ 	.word	0x00027490


	//   ....[91]....
        /*10e4*/ 	.word	0x000274b0


	//   ....[92]....
        /*10e8*/ 	.word	0x00027600


	//   ....[93]....
        /*10ec*/ 	.word	0x00027620


	//   ....[94]....
        /*10f0*/ 	.word	0x00027780


	//   ....[95]....
        /*10f4*/ 	.word	0x000277a0


	//   ....[96]....
        /*10f8*/ 	.word	0x00027f90


	//   ....[97]....
        /*10fc*/ 	.word	0x00027fc0


	//   ....[98]....
        /*1100*/ 	.word	0x00028820


	//   ....[99]....
        /*1104*/ 	.word	0x00028830


	//   ....[100]....
        /*1108*/ 	.word	0x00029970


	//   ....[101]....
        /*110c*/ 	.word	0x00029990


	//   ....[102]....
        /*1110*/ 	.word	0x00029ae0


	//   ....[103]....
        /*1114*/ 	.word	0x00029b00


	//   ....[104]....
        /*1118*/ 	.word	0x00029c50


	//   ....[105]....
        /*111c*/ 	.word	0x00029c70


	//   ....[106]....
        /*1120*/ 	.word	0x00029dd0


	//   ....[107]....
        /*1124*/ 	.word	0x00029df0


	//   ....[108]....
        /*1128*/ 	.word	0x00029fd0


	//   ....[109]....
        /*112c*/ 	.word	0x0002a1d0


	//   ....[110]....
        /*1130*/ 	.word	0x0002a200


	//   ....[111]....
        /*1134*/ 	.word	0x0002a230


	//   ....[112]....
        /*1138*/ 	.word	0x0002a260


	//   ....[113]....
        /*113c*/ 	.word	0x0002a290


	//   ....[114]....
        /*1140*/ 	.word	0x0002a2c0


	//   ....[115]....
        /*1144*/ 	.word	0x0002a460


	//   ....[116]....
        /*1148*/ 	.word	0x0002a490


	//   ....[117]....
        /*114c*/ 	.word	0x0002a4c0


	//   ....[118]....
        /*1150*/ 	.word	0x0002a4f0


	//   ....[119]....
        /*1154*/ 	.word	0x0002a520


	//   ....[120]....
        /*1158*/ 	.word	0x0002a550


	//   ....[121]....
        /*115c*/ 	.word	0x0002a5e0


	//   ....[122]....
        /*1160*/ 	.word	0x0002a610


	//   ....[123]....
        /*1164*/ 	.word	0x0002a620


	//   ....[124]....
        /*1168*/ 	.word	0x0002a660


	//   ....[125]....
        /*116c*/ 	.word	0x0002bb90


	//   ....[126]....
        /*1170*/ 	.word	0x0002e2c0


	//   ....[127]....
        /*1174*/ 	.word	0x0002e300


	//   ....[128]....
        /*1178*/ 	.word	0x0002e330


	//   ....[129]....
        /*117c*/ 	.word	0x0002e400


	//   ....[130]....
        /*1180*/ 	.word	0x0002e430


	//   ....[131]....
        /*1184*/ 	.word	0x0002e490


	//   ....[132]....
        /*1188*/ 	.word	0x0002e4d0


	//   ....[133]....
        /*118c*/ 	.word	0x0002e530


	//   ....[134]....
        /*1190*/ 	.word	0x0002e550


	//   ....[135]....
        /*1194*/ 	.word	0x0002e580


	//   ....[136]....
        /*1198*/ 	.word	0x0002eda0


	//   ....[137]....
        /*119c*/ 	.word	0x0002ede0


	//   ....[138]....
        /*11a0*/ 	.word	0x0002ee00


	//   ....[139]....
        /*11a4*/ 	.word	0x0002eea0


	//   ....[140]....
        /*11a8*/ 	.word	0x0002eeb0


	//   ....[141]....
        /*11ac*/ 	.word	0x0002ef60


	//   ....[142]....
        /*11b0*/ 	.word	0x0002ef70


	//   ....[143]....
        /*11b4*/ 	.word	0x0002f020


	//   ....[144]....
        /*11b8*/ 	.word	0x0002f030


	//   ....[145]....
        /*11bc*/ 	.word	0x0002f0e0


	//   ....[146]....
        /*11c0*/ 	.word	0x0002f0f0


	//   ....[147]....
        /*11c4*/ 	.word	0x0002f1a0


	//   ....[148]....
        /*11c8*/ 	.word	0x0002f1b0


	//   ....[149]....
        /*11cc*/ 	.word	0x0002f260


	//   ....[150]....
        /*11d0*/ 	.word	0x0002f270


	//   ....[151]....
        /*11d4*/ 	.word	0x0002f2c0


	//   ....[152]....
        /*11d8*/ 	.word	0x0002fad0


	//   ....[153]....
        /*11dc*/ 	.word	0x0002fb10


	//   ....[154]....
        /*11e0*/ 	.word	0x0002fb40


	//   ....[155]....
        /*11e4*/ 	.word	0x0002fc00


	//   ....[156]....
        /*11e8*/ 	.word	0x0002fc30


	//   ....[157]....
        /*11ec*/ 	.word	0x0002fc80


	//   ....[158]....
        /*11f0*/ 	.word	0x0002fcb0


	//   ....[159]....
        /*11f4*/ 	.word	0x0002fd00


	//   ....[160]....
        /*11f8*/ 	.word	0x0002fd30


	//   ....[161]....
        /*11fc*/ 	.word	0x0002fda0


	//   ....[162]....
        /*1200*/ 	.word	0x000300a0


	//   ....[163]....
        /*1204*/ 	.word	0x000300d0


	//   ....[164]....
        /*1208*/ 	.word	0x00030190


	//   ....[165]....
        /*120c*/ 	.word	0x000301a0


	//   ....[166]....
        /*1210*/ 	.word	0x00030250


	//   ....[167]....
        /*1214*/ 	.word	0x00030260


	//   ....[168]....
        /*1218*/ 	.word	0x00030310


	//   ....[169]....
        /*121c*/ 	.word	0x00030320


	//   ....[170]....
        /*1220*/ 	.word	0x00030330


	//   ....[171]....
        /*1224*/ 	.word	0x000303e0


	//   ....[172]....
        /*1228*/ 	.word	0x00030990


	//   ....[173]....
        /*122c*/ 	.word	0x000309d0


	//   ....[174]....
        /*1230*/ 	.word	0x00030a60


	//   ....[175]....
        /*1234*/ 	.word	0x00030a90


	//   ....[176]....
        /*1238*/ 	.word	0x00030b20


	//   ....[177]....
        /*123c*/ 	.word	0x00030b50


	//   ....[178]....
        /*1240*/ 	.word	0x00030be0


	//   ....[179]....
        /*1244*/ 	.word	0x00030c10


	//   ....[180]....
        /*1248*/ 	.word	0x00030c20


	//   ....[181]....
        /*124c*/ 	.word	0x00030cb0


	//   ....[182]....
        /*1250*/ 	.word	0x00031140


	//   ....[183]....
        /*1254*/ 	.word	0x00031170


	//   ....[184]....
        /*1258*/ 	.word	0x000311e0


	//   ....[185]....
        /*125c*/ 	.word	0x00031210


	//   ....[186]....
        /*1260*/ 	.word	0x00031240


	//   ....[187]....
        /*1264*/ 	.word	0x00031270


	//   ....[188]....
        /*1268*/ 	.word	0x000312a0


	//   ....[189]....
        /*126c*/ 	.word	0x000312d0


	//   ....[190]....
        /*1270*/ 	.word	0x00031480


	//   ....[191]....
        /*1274*/ 	.word	0x000314b0


	//   ....[192]....
        /*1278*/ 	.word	0x000314e0


	//   ....[193]....
        /*127c*/ 	.word	0x00031510


	//   ....[194]....
        /*1280*/ 	.word	0x00031540


	//   ....[195]....
        /*1284*/ 	.word	0x00031570


	//   ....[196]....
        /*1288*/ 	.word	0x00031630


	//   ....[197]....
        /*128c*/ 	.word	0x00031650


	//   ....[198]....
        /*1290*/ 	.word	0x00031670


	//   ....[199]....
        /*1294*/ 	.word	0x000316d0


	//   ....[200]....
        /*1298*/ 	.word	0x00032100


	//   ....[201]....
        /*129c*/ 	.word	0x00032420


	//   ....[202]....
        /*12a0*/ 	.word	0x000324b0


	//   ....[203]....
        /*12a4*/ 	.word	0x00032550


	//   ....[204]....
        /*12a8*/ 	.word	0x000325e0


	//   ....[205]....
        /*12ac*/ 	.word	0x00032680


	//   ....[206]....
        /*12b0*/ 	.word	0x00032710


	//   ....[207]....
        /*12b4*/ 	.word	0x00032800


	//   ....[208]....
        /*12b8*/ 	.word	0x00032890


	//   ....[209]....
        /*12bc*/ 	.word	0x00032930


	//   ....[210]....
        /*12c0*/ 	.word	0x000329c0


	//   ....[211]....
        /*12c4*/ 	.word	0x00032a60


	//   ....[212]....
        /*12c8*/ 	.word	0x00032af0


	//   ....[213]....
        /*12cc*/ 	.word	0x00032be0


	//   ....[214]....
        /*12d0*/ 	.word	0x00032c70


	//   ....[215]....
        /*12d4*/ 	.word	0x00032d10


	//   ....[216]....
        /*12d8*/ 	.word	0x00032da0


	//   ....[217]....
        /*12dc*/ 	.word	0x00032e40


	//   ....[218]....
        /*12e0*/ 	.word	0x00032ed0


	//   ....[219]....
        /*12e4*/ 	.word	0x00032fc0


	//   ....[220]....
        /*12e8*/ 	.word	0x00033050


	//   ....[221]....
        /*12ec*/ 	.word	0x000330a0


	//   ....[222]....
        /*12f0*/ 	.word	0x000330f0


	//   ....[223]....
        /*12f4*/ 	.word	0x00033190


	//   ....[224]....
        /*12f8*/ 	.word	0x00033220


	//   ....[225]....
        /*12fc*/ 	.word	0x00033270


	//   ....[226]....
        /*1300*/ 	.word	0x000332c0


	//   ....[227]....
        /*1304*/ 	.word	0x00033360


	//   ....[228]....
        /*1308*/ 	.word	0x000333f0


	//   ....[229]....
        /*130c*/ 	.word	0x00033440


	//   ....[230]....
        /*1310*/ 	.word	0x00033490


	//   ....[231]....
        /*1314*/ 	.word	0x00033530


	//   ....[232]....
        /*1318*/ 	.word	0x000335c0


	//   ....[233]....
        /*131c*/ 	.word	0x00033610


	//   ....[234]....
        /*1320*/ 	.word	0x00033660


	//   ....[235]....
        /*1324*/ 	.word	0x00033750


	//   ....[236]....
        /*1328*/ 	.word	0x000337e0


	//   ....[237]....
        /*132c*/ 	.word	0x00033830


	//   ....[238]....
        /*1330*/ 	.word	0x00033880


	//   ....[239]....
        /*1334*/ 	.word	0x00033910


	//   ....[240]....
        /*1338*/ 	.word	0x000339a0


	//   ....[241]....
        /*133c*/ 	.word	0x000339f0


	//   ....[242]....
        /*1340*/ 	.word	0x00033a40


	//   ....[243]....
        /*1344*/ 	.word	0x00033ad0


	//   ....[244]....
        /*1348*/ 	.word	0x00033b60


	//   ....[245]....
        /*134c*/ 	.word	0x00033bb0


	//   ....[246]....
        /*1350*/ 	.word	0x00033c00


	//   ....[247]....
        /*1354*/ 	.word	0x00033ca0


	//   ....[248]....
        /*1358*/ 	.word	0x00033d30


	//   ....[249]....
        /*135c*/ 	.word	0x00033d80


	//   ....[250]....
        /*1360*/ 	.word	0x00033dd0


	//   ....[251]....
        /*1364*/ 	.word	0x000340d0


	//   ....[252]....
        /*1368*/ 	.word	0x000343b0


	//   ....[253]....
        /*136c*/ 	.word	0x000344a0


	//   ....[254]....
        /*1370*/ 	.word	0x00034560


	//   ....[255]....
        /*1374*/ 	.word	0x000346d0


	//   ....[0]....
        /*1378*/ 	.word	0x00034720


	//   ....[1]....
        /*137c*/ 	.word	0x00034830


	//   ....[2]....
        /*1380*/ 	.word	0x00034890


	//   ....[3]....
        /*1384*/ 	.word	0x000349a0


	//   ....[4]....
        /*1388*/ 	.word	0x00034a00


	//   ....[5]....
        /*138c*/ 	.word	0x00034b00


	//   ....[6]....
        /*1390*/ 	.word	0x00034b50


	//   ....[7]....
        /*1394*/ 	.word	0x00034c00


	//   ....[8]....
        /*1398*/ 	.word	0x00034c60


	//   ....[9]....
        /*139c*/ 	.word	0x00034d90


	//   ....[10]....
        /*13a0*/ 	.word	0x00034de0


	//   ....[11]....
        /*13a4*/ 	.word	0x00034f20


	//   ....[12]....
        /*13a8*/ 	.word	0x00034f70


	//   ....[13]....
        /*13ac*/ 	.word	0x000350b0


	//   ....[14]....
        /*13b0*/ 	.word	0x00035100


	//   ....[15]....
        /*13b4*/ 	.word	0x00035240


	//   ....[16]....
        /*13b8*/ 	.word	0x00035290


	//   ....[17]....
        /*13bc*/ 	.word	0x000353d0


	//   ....[18]....
        /*13c0*/ 	.word	0x00035420


	//   ....[19]....
        /*13c4*/ 	.word	0x00035560


	//   ....[20]....
        /*13c8*/ 	.word	0x000355b0


	//   ....[21]....
        /*13cc*/ 	.word	0x000356d0


	//   ....[22]....
        /*13d0*/ 	.word	0x00035720


	//   ....[23]....
        /*13d4*/ 	.word	0x00035850


	//   ....[24]....
        /*13d8*/ 	.word	0x00035920


	//   ....[25]....
        /*13dc*/ 	.word	0x00035a90


	//   ....[26]....
        /*13e0*/ 	.word	0x00035ae0


	//   ....[27]....
        /*13e4*/ 	.word	0x00035be0


	//   ....[28]....
        /*13e8*/ 	.word	0x00035c30


	//   ....[29]....
        /*13ec*/ 	.word	0x00035d30


	//   ....[30]....
        /*13f0*/ 	.word	0x00035d80


	//   ....[31]....
        /*13f4*/ 	.word	0x00035eb0


	//   ....[32]....
        /*13f8*/ 	.word	0x00035f00


	//   ....[33]....
        /*13fc*/ 	.word	0x00035ff0


	//   ....[34]....
        /*1400*/ 	.word	0x00036090


	//   ....[35]....
        /*1404*/ 	.word	0x000361d0


	//   ....[36]....
        /*1408*/ 	.word	0x00036220


	//   ....[37]....
        /*140c*/ 	.word	0x00036360


	//   ....[38]....
        /*1410*/ 	.word	0x000363b0


	//   ....[39]....
        /*1414*/ 	.word	0x000364f0


	//   ....[40]....
        /*1418*/ 	.word	0x00036540


	//   ....[41]....
        /*141c*/ 	.word	0x00036680


	//   ....[42]....
        /*1420*/ 	.word	0x000366d0


	//   ....[43]....
        /*1424*/ 	.word	0x000367c0


	//   ....[44]....
        /*1428*/ 	.word	0x00036880


	//   ....[45]....
        /*142c*/ 	.word	0x00036a10


	//   ....[46]....
        /*1430*/ 	.word	0x00036a60


	//   ....[47]....
        /*1434*/ 	.word	0x00036b90


	//   ....[48]....
        /*1438*/ 	.word	0x00036be0


	//   ....[49]....
        /*143c*/ 	.word	0x00036d10


	//   ....[50]....
        /*1440*/ 	.word	0x00036d60


	//   ....[51]....
        /*1444*/ 	.word	0x00036e90


	//   ....[52]....
        /*1448*/ 	.word	0x00036ee0


	//   ....[53]....
        /*144c*/ 	.word	0x00036f70


	//   ....[54]....
        /*1450*/ 	.word	0x00037010


	//   ....[55]....
        /*1454*/ 	.word	0x000371a0


	//   ....[56]....
        /*1458*/ 	.word	0x00037210


	//   ....[57]....
        /*145c*/ 	.word	0x00037280


	//   ....[58]....
        /*1460*/ 	.word	0x000372f0


	//   ....[59]....
        /*1464*/ 	.word	0x00037360


	//   ....[60]....
        /*1468*/ 	.word	0x000373e0


	//   ....[61]....
        /*146c*/ 	.word	0x00037460


	//   ....[62]....
        /*1470*/ 	.word	0x000374f0


	//   ....[63]....
        /*1474*/ 	.word	0x00037560


	//   ....[64]....
        /*1478*/ 	.word	0x000375d0


	//   ....[65]....
        /*147c*/ 	.word	0x00037640


	//   ....[66]....
        /*1480*/ 	.word	0x000376c0


	//   ....[67]....
        /*1484*/ 	.word	0x00037730


	//   ....[68]....
        /*1488*/ 	.word	0x000377c0


	//   ....[69]....
        /*148c*/ 	.word	0x00037820


	//   ....[70]....
        /*1490*/ 	.word	0x000378b0


	//   ....[71]....
        /*1494*/ 	.word	0x000379e0


	//----- nvinfo : EIATTR_REG_RECONFIG
	.align		4
.L_325:
        /*1498*/ 	.byte	0x01, 0x54
	.zero		2


	//----- nvinfo : EIATTR_SYSCALL_OFFSETS
	.align		4
        /*149c*/ 	.byte	0x04, 0x46
        /*149e*/ 	.short	(.L_327 - .L_326)


	//   ....[0]....
.L_326:
        /*14a0*/ 	.word	0x000026b0


	//   ....[1]....
        /*14a4*/ 	.word	0x00002800


	//   ....[2]....
        /*14a8*/ 	.word	0x0000c6e0


	//   ....[3]....
        /*14ac*/ 	.word	0x0000ca10


	//   ....[4]....
        /*14b0*/ 	.word	0x0002d8f0


	//   ....[5]....
        /*14b4*/ 	.word	0x0002da40


	//   ....[6]....
        /*14b8*/ 	.word	0x0002db30


	//   ....[7]....
        /*14bc*/ 	.word	0x0002ea10


	//----- nvinfo : EIATTR_MBARRIER_INSTR_OFFSETS
	.align		4
.L_327:
        /*14c0*/ 	.byte	0x04, 0x39
        /*14c2*/ 	.short	(.L_329 - .L_328)


	//   ....[0]....
.L_328:
        /*14c4*/ 	.word	0x00000270
        /*14c8*/ 	.word	0x000000ff
        /*14cc*/ 	.word	0x00038800
        /*14d0*/ 	.short	0x0100
        /*14d2*/ 	.byte	0x08
	.zero		1


	//   ....[1]....
        /*14d4*/ 	.word	0x00000280
        /*14d8*/ 	.word	0x000000ff
        /*14dc*/ 	.word	0x00038820
        /*14e0*/ 	.short	0x0100
        /*14e2*/ 	.byte	0x08
	.zero		1


	//   ....[2]....
        /*14e4*/ 	.word	0x00000370
        /*14e8*/ 	.word	0x000000ff
        /*14ec*/ 	.word	0x00038830
        /*14f0*/ 	.short	0x0100
        /*14f2*/ 	.byte	0x08
	.zero		1


	//   ....[3]....
        /*14f4*/ 	.word	0x00000380
        /*14f8*/ 	.word	0x000000ff
        /*14fc*/ 	.word	0x00038840
        /*1500*/ 	.short	0x0100
        /*1502*/ 	.byte	0x08
	.zero		1


	//   ....[4]....
        /*1504*/ 	.word	0x00000390
        /*1508*/ 	.word	0x000000ff
        /*150c*/ 	.word	0x00038838
        /*1510*/ 	.short	0x0100
        /*1512*/ 	.byte	0x08
	.zero		1


	//   ....[5]....
        /*1514*/ 	.word	0x000003a0
        /*1518*/ 	.word	0x000000ff
        /*151c*/ 	.word	0x00038848
        /*1520*/ 	.short	0x0100
        /*1522*/ 	.byte	0x08
	.zero		1


	//   ....[6]....
        /*1524*/ 	.word	0x000004d0
        /*1528*/ 	.word	0x000000ff
        /*152c*/ 	.word	0x00038850
        /*1530*/ 	.short	0x0100
        /*1532*/ 	.byte	0x08
	.zero		1


	//   ....[7]....
        /*1534*/ 	.word	0x000004e0
        /*1538*/ 	.word	0x000000ff
        /*153c*/ 	.word	0x00038860
        /*1540*/ 	.short	0x0100
        /*1542*/ 	.byte	0x08
	.zero		1


	//   ....[8]....
        /*1544*/ 	.word	0x000004f0
        /*1548*/ 	.word	0x000000ff
        /*154c*/ 	.word	0x00038858
        /*1550*/ 	.short	0x0100
        /*1552*/ 	.byte	0x08
	.zero		1


	//   ....[9]....
        /*1554*/ 	.word	0x00000500
        /*1558*/ 	.word	0x000000ff
        /*155c*/ 	.word	0x00038868
        /*1560*/ 	.short	0x0100
        /*1562*/ 	.byte	0x08
	.zero		1


	//   ....[10]....
        /*1564*/ 	.word	0x000005f0
        /*1568*/ 	.word	0x000000ff
        /*156c*/ 	.word	0x00038870
        /*1570*/ 	.short	0x0100
        /*1572*/ 	.byte	0x06
	.zero		1


	//   ....[11]....
        /*1574*/ 	.word	0x00000600
        /*1578*/ 	.word	0x000000ff
        /*157c*/ 	.word	0x00038880
        /*1580*/ 	.short	0x0100
        /*1582*/ 	.byte	0x06
	.zero		1


	//   ....[12]....
        /*1584*/ 	.word	0x00000610
        /*1588*/ 	.word	0x000000ff
        /*158c*/ 	.word	0x00038878
        /*1590*/ 	.short	0x0100
        /*1592*/ 	.byte	0x06
	.zero		1


	//   ....[13]....
        /*1594*/ 	.word	0x00000620
        /*1598*/ 	.word	0x000000ff
        /*159c*/ 	.word	0x00038888
        /*15a0*/ 	.short	0x0100
        /*15a2*/ 	.byte	0x06
	.zero		1


	//   ....[14]....
        /*15a4*/ 	.word	0x00000750
        /*15a8*/ 	.word	0x000000ff
        /*15ac*/ 	.word	0x00038890
        /*15b0*/ 	.short	0x0100
        /*15b2*/ 	.byte	0x08
	.zero		1


	//   ....[15]....
        /*15b4*/ 	.word	0x00000760
        /*15b8*/ 	.word	0x000000ff
        /*15bc*/ 	.word	0x000388a0
        /*15c0*/ 	.short	0x0100
        /*15c2*/ 	.byte	0x08
	.zero		1


	//   ....[16]....
        /*15c4*/ 	.word	0x00000770
        /*15c8*/ 	.word	0x000000ff
        /*15cc*/ 	.word	0x00038898
        /*15d0*/ 	.short	0x0100
        /*15d2*/ 	.byte	0x08
	.zero		1


	//   ....[17]....
        /*15d4*/ 	.word	0x00000780
        /*15d8*/ 	.word	0x000000ff
        /*15dc*/ 	.word	0x000388a8
        /*15e0*/ 	.short	0x0100
        /*15e2*/ 	.byte	0x08
	.zero		1


	//   ....[18]....
        /*15e4*/ 	.word	0x000008b0
        /*15e8*/ 	.word	0x000000ff
        /*15ec*/ 	.word	0x000388b0
        /*15f0*/ 	.short	0x0100
        /*15f2*/ 	.byte	0x08
	.zero		1


	//   ....[19]....
        /*15f4*/ 	.word	0x000008c0
        /*15f8*/ 	.word	0x000000ff
        /*15fc*/ 	.word	0x000388c0
        /*1600*/ 	.short	0x0100
        /*1602*/ 	.byte	0x08
	.zero		1


	//   ....[20]....
        /*1604*/ 	.word	0x000008d0
        /*1608*/ 	.word	0x000000ff
        /*160c*/ 	.word	0x000388b8
        /*1610*/ 	.short	0x0100
        /*1612*/ 	.byte	0x08
	.zero		1


	//   ....[21]....
        /*1614*/ 	.word	0x000008e0
        /*1618*/ 	.word	0x000000ff
        /*161c*/ 	.word	0x000388c8
        /*1620*/ 	.short	0x0100
        /*1622*/ 	.byte	0x08
	.zero		1


	//   ....[22]....
        /*1624*/ 	.word	0x00004320
        /*1628*/ 	.word	0x00000058
        /*162c*/ 	.word	0x00038890
        /*1630*/ 	.short	0x010a
        /*1632*/ 	.byte	0x3f
	.zero		1


	//   ....[23]....
        /*1634*/ 	.word	0x00007b10
        /*1638*/ 	.word	0x00000058
        /*163c*/ 	.word	0x00038890
        /*1640*/ 	.short	0x010a
        /*1642*/ 	.byte	0x3f
	.zero		1


	//   ....[24]....
        /*1644*/ 	.word	0x0000ad40
        /*1648*/ 	.word	0x00000058
        /*164c*/ 	.word	0x00038890
        /*1650*/ 	.short	0x010a
        /*1652*/ 	.byte	0x3f
	.zero		1


	//   ....[25]....
        /*1654*/ 	.word	0x0000b520
        /*1658*/ 	.word	0x0000000b
        /*165c*/ 	.word	0x00000000
        /*1660*/ 	.short	0x0101
        /*1662*/ 	.byte	0x3f
	.zero		1


	//   ....[26]....
        /*1664*/ 	.word	0x0000b560
        /*1668*/ 	.word	0x00000058
        /*166c*/ 	.word	0x000388b0
        /*1670*/ 	.short	0x010a
        /*1672*/ 	.byte	0x3f
	.zero		1


	//   ....[27]....
        /*1674*/ 	.word	0x0000bc90
        /*1678*/ 	.word	0x00000058
        /*167c*/ 	.word	0x00000000
        /*1680*/ 	.short	0x0101
        /*1682*/ 	.byte	0x3f
	.zero		1


	//   ....[28]....
        /*1684*/ 	.word	0x0000c770
        /*1688*/ 	.word	0x00000017
        /*168c*/ 	.word	0x00038800
        /*1690*/ 	.short	0x010a
        /*1692*/ 	.byte	0x3f
	.zero		1


	//   ....[29]....
        /*1694*/ 	.word	0x0000c7c0
        /*1698*/ 	.word	0x00000017
        /*169c*/ 	.word	0x00038800
        /*16a0*/ 	.short	0x010a
        /*16a2*/ 	.byte	0x3f
	.zero		1


	//   ....[30]....
        /*16a4*/ 	.word	0x0000e2e0
        /*16a8*/ 	.word	0x00000017
        /*16ac*/ 	.word	0x00038800
        /*16b0*/ 	.short	0x010a
        /*16b2*/ 	.byte	0x3f
	.zero		1


	//   ....[31]....
        /*16b4*/ 	.word	0x00012690
        /*16b8*/ 	.word	0x00000017
        /*16bc*/ 	.word	0x00038800
        /*16c0*/ 	.short	0x010a
        /*16c2*/ 	.byte	0x3f
	.zero		1


	//   ....[32]....
        /*16c4*/ 	.word	0x00015ff0
        /*16c8*/ 	.word	0x00000000
        /*16cc*/ 	.word	0x00038830
        /*16d0*/ 	.short	0x010a
        /*16d2*/ 	.byte	0x3f
	.zero		1


	//   ....[33]....
        /*16d4*/ 	.word	0x00016030
        /*16d8*/ 	.word	0x00000000
        /*16dc*/ 	.word	0x00038830
        /*16e0*/ 	.short	0x010a
        /*16e2*/ 	.byte	0x3f
	.zero		1


	//   ....[34]....
        /*16e4*/ 	.word	0x00019d50
        /*16e8*/ 	.word	0x00000000
        /*16ec*/ 	.word	0x00000000
        /*16f0*/ 	.short	0x0101
        /*16f2*/ 	.byte	0x3f
	.zero		1


	//   ....[35]....
        /*16f4*/ 	.word	0x0001a920
        /*16f8*/ 	.word	0x0000000a
        /*16fc*/ 	.word	0x00038830
        /*1700*/ 	.short	0x010a
        /*1702*/ 	.byte	0x3f
	.zero		1


	//   ....[36]....
        /*1704*/ 	.word	0x0001a9a0
        /*1708*/ 	.word	0x0000000a
        /*170c*/ 	.word	0x00038830
        /*1710*/ 	.short	0x010a
        /*1712*/ 	.byte	0x3f
	.zero		1


	//   ....[37]....
        /*1714*/ 	.word	0x0001e090
        /*1718*/ 	.word	0x00000006
        /*171c*/ 	.word	0x00038850
        /*1720*/ 	.short	0x010a
        /*1722*/ 	.byte	0x3f
	.zero		1


	//   ....[38]....
        /*1724*/ 	.word	0x0001e0e0
        /*1728*/ 	.word	0x00000006
        /*172c*/ 	.word	0x00038850
        /*1730*/ 	.short	0x010a
        /*1732*/ 	.byte	0x3f
	.zero		1


	//   ....[39]....
        /*1734*/ 	.word	0x0001e4a0
        /*1738*/ 	.word	0x0000000a
        /*173c*/ 	.word	0x00000000
        /*1740*/ 	.short	0x0101
        /*1742*/ 	.byte	0x3f
	.zero		1


	//   ....[40]....
        /*1744*/ 	.word	0x0001f6f0
        /*1748*/ 	.word	0x00000006
        /*174c*/ 	.word	0x00000000
        /*1750*/ 	.short	0x0101
        /*1752*/ 	.byte	0x3f
	.zero		1


	//   ....[41]....
        /*1754*/ 	.word	0x0001f990
        /*1758*/ 	.word	0x00000003
        /*175c*/ 	.word	0x00038830
        /*1760*/ 	.short	0x010a
        /*1762*/ 	.byte	0x3f
	.zero		1


	//   ....[42]....
        /*1764*/ 	.word	0x0001fa10
        /*1768*/ 	.word	0x00000003
        /*176c*/ 	.word	0x00038830
        /*1770*/ 	.short	0x010a
        /*1772*/ 	.byte	0x3f
	.zero		1


	//   ....[43]....
        /*1774*/ 	.word	0x00023110
        /*1778*/ 	.word	0x00000006
        /*177c*/ 	.word	0x00038850
        /*1780*/ 	.short	0x010a
        /*1782*/ 	.byte	0x3f
	.zero		1


	//   ....[44]....
        /*1784*/ 	.word	0x00023160
        /*1788*/ 	.word	0x00000006
        /*178c*/ 	.word	0x00038850
        /*1790*/ 	.short	0x010a
        /*1792*/ 	.byte	0x3f
	.zero		1


	//   ....[45]....
        /*1794*/ 	.word	0x000234e0
        /*1798*/ 	.word	0x00000002
        /*179c*/ 	.word	0x00000000
        /*17a0*/ 	.short	0x0101
        /*17a2*/ 	.byte	0x3f
	.zero		1


	//   ....[46]....
        /*17a4*/ 	.word	0x00024070
        /*17a8*/ 	.word	0x00000006
        /*17ac*/ 	.word	0x00000000
        /*17b0*/ 	.short	0x0101
        /*17b2*/ 	.byte	0x3f
	.zero		1


	//   ....[47]....
        /*17b4*/ 	.word	0x00024a20
        /*17b8*/ 	.word	0x0000000a
        /*17bc*/ 	.word	0x00038850
        /*17c0*/ 	.short	0x010a
        /*17c2*/ 	.byte	0x3f
	.zero		1


	//   ....[48]....
        /*17c4*/ 	.word	0x00024a70
        /*17c8*/ 	.word	0x0000000a
        /*17cc*/ 	.word	0x00038850
        /*17d0*/ 	.short	0x010a
        /*17d2*/ 	.byte	0x3f
	.zero		1


	//   ....[49]....
        /*17d4*/ 	.word	0x00024f60
        /*17d8*/ 	.word	0x0000000a
        /*17dc*/ 	.word	0x00000000
        /*17e0*/ 	.short	0x0101
        /*17e2*/ 	.byte	0x3f
	.zero		1


	//   ....[50]....
        /*17e4*/ 	.word	0x000272f0
        /*17e8*/ 	.word	0x00000014
        /*17ec*/ 	.word	0x00000000
        /*17f0*/ 	.short	0x0101
        /*17f2*/ 	.byte	0x3f
	.zero		1


	//   ....[51]....
        /*17f4*/ 	.word	0x00027fb0
        /*17f8*/ 	.word	0x00000002
        /*17fc*/ 	.word	0x00000000
        /*1800*/ 	.short	0x0101
        /*1802*/ 	.byte	0x3f
	.zero		1


	//   ....[52]....
        /*1804*/ 	.word	0x0002bc70
        /*1808*/ 	.word	0x00000010
        /*180c*/ 	.word	0x00038820
        /*1810*/ 	.short	0x010a
        /*1812*/ 	.byte	0x3f
	.zero		1


	//   ....[53]....
        /*1814*/ 	.word	0x0002bd00
        /*1818*/ 	.word	0x0000000b
        /*181c*/ 	.word	0x000388a0
        /*1820*/ 	.short	0x010a
        /*1822*/ 	.byte	0x3f
	.zero		1


	//   ....[54]....
        /*1824*/ 	.word	0x0002c250
        /*1828*/ 	.word	0x0000000b
        /*182c*/ 	.word	0x000388c0
        /*1830*/ 	.short	0x010a
        /*1832*/ 	.byte	0x3f
	.zero		1


	//   ....[55]....
        /*1834*/ 	.word	0x0002c860
        /*1838*/ 	.word	0x0000000a
        /*183c*/ 	.word	0x000388a0
        /*1840*/ 	.short	0x010a
        /*1842*/ 	.byte	0x3f
	.zero		1


	//   ....[56]....
        /*1844*/ 	.word	0x0002cda0
        /*1848*/ 	.word	0x0000000a
        /*184c*/ 	.word	0x000388c0
        /*1850*/ 	.short	0x010a
        /*1852*/ 	.byte	0x3f
	.zero		1


	//   ....[57]....
        /*1854*/ 	.word	0x0002e0f0
        /*1858*/ 	.word	0x00000005
        /*185c*/ 	.word	0x00038840
        /*1860*/ 	.short	0x010a
        /*1862*/ 	.byte	0x3f
	.zero		1


	//   ....[58]....
        /*1864*/ 	.word	0x0002e700
        /*1868*/ 	.word	0x00000005
        /*186c*/ 	.word	0x00038830
        /*1870*/ 	.short	0x0107
        /*1872*/ 	.byte	0x3f
	.zero		1


	//   ....[59]....
        /*1874*/ 	.word	0x0002e7e0
        /*1878*/ 	.word	0x00000005
        /*187c*/ 	.word	0x00038830
        /*1880*/ 	.short	0x0101
        /*1882*/ 	.byte	0x3f
	.zero		1


	//   ....[60]....
        /*1884*/ 	.word	0x0002f400
        /*1888*/ 	.word	0x00000010
        /*188c*/ 	.word	0x00038800
        /*1890*/ 	.short	0x0107
        /*1892*/ 	.byte	0x3f
	.zero		1


	//   ....[61]....
        /*1894*/ 	.word	0x0002f520
        /*1898*/ 	.word	0x00000010
        /*189c*/ 	.word	0x00038800
        /*18a0*/ 	.short	0x0101
        /*18a2*/ 	.byte	0x3f
	.zero		1


	//   ....[62]....
        /*18a4*/ 	.word	0x0002f540
        /*18a8*/ 	.word	0x00000010
        /*18ac*/ 	.word	0x00038820
        /*18b0*/ 	.short	0x010a
        /*18b2*/ 	.byte	0x3f
	.zero		1


	//   ....[63]....
        /*18b4*/ 	.word	0x0002f940
        /*18b8*/ 	.word	0x00000006
        /*18bc*/ 	.word	0x00038840
        /*18c0*/ 	.short	0x010a
        /*18c2*/ 	.byte	0x3f
	.zero		1


	//   ....[64]....
        /*18c4*/ 	.word	0x0002fec0
        /*18c8*/ 	.word	0x00000006
        /*18cc*/ 	.word	0x00038830
        /*18d0*/ 	.short	0x0107
        /*18d2*/ 	.byte	0x3f
	.zero		1


	//   ....[65]....
        /*18d4*/ 	.word	0x0002ff80
        /*18d8*/ 	.word	0x00000006
        /*18dc*/ 	.word	0x00038830
        /*18e0*/ 	.short	0x0101
        /*18e2*/ 	.byte	0x3f
	.zero		1


	//   ....[66]....
        /*18e4*/ 	.word	0x0002ffe0
        /*18e8*/ 	.word	0x00000006
        /*18ec*/ 	.word	0x00038860
        /*18f0*/ 	.short	0x010a
        /*18f2*/ 	.byte	0x3f
	.zero		1


	//   ....[67]....
        /*18f4*/ 	.word	0x00030510
        /*18f8*/ 	.word	0x00000006
        /*18fc*/ 	.word	0x00038850
        /*1900*/ 	.short	0x0107
        /*1902*/ 	.byte	0x3f
	.zero		1


	//   ....[68]....
        /*1904*/ 	.word	0x000306b0
        /*1908*/ 	.word	0x00000006
        /*190c*/ 	.word	0x00038850
        /*1910*/ 	.short	0x0101
        /*1912*/ 	.byte	0x3f
	.zero		1


	//   ....[69]....
        /*1914*/ 	.word	0x000308e0
        /*1918*/ 	.word	0x00000004
        /*191c*/ 	.word	0x00038860
        /*1920*/ 	.short	0x010a
        /*1922*/ 	.byte	0x3f
	.zero		1


	//   ....[70]....
        /*1924*/ 	.word	0x00030e40
        /*1928*/ 	.word	0x00000004
        /*192c*/ 	.word	0x00038850
        /*1930*/ 	.short	0x0107
        /*1932*/ 	.byte	0x3f
	.zero		1


	//   ....[71]....
        /*1934*/ 	.word	0x00030f00
        /*1938*/ 	.word	0x00000004
        /*193c*/ 	.word	0x00038850
        /*1940*/ 	.short	0x0101
        /*1942*/ 	.byte	0x3f
	.zero		1


	//   ....[72]....
        /*1944*/ 	.word	0x00032080
        /*1948*/ 	.word	0x00000005
        /*194c*/ 	.word	0x00038820
        /*1950*/ 	.short	0x010a
        /*1952*/ 	.byte	0x3f
	.zero		1


	//   ....[73]....
        /*1954*/ 	.word	0x000321f0
        /*1958*/ 	.word	0x00000003
        /*195c*/ 	.word	0x00038840
        /*1960*/ 	.short	0x010a
        /*1962*/ 	.byte	0x3f
	.zero		1


	//   ....[74]....
        /*1964*/ 	.word	0x00032290
        /*1968*/ 	.word	0x00000017
        /*196c*/ 	.word	0x00038840
        /*1970*/ 	.short	0x010a
        /*1972*/ 	.byte	0x3f
	.zero		1


	//   ....[75]....
        /*1974*/ 	.word	0x000322d0
        /*1978*/ 	.word	0x00000003
        /*197c*/ 	.word	0x00038860
        /*1980*/ 	.short	0x010a
        /*1982*/ 	.byte	0x3f
	.zero		1


	//   ....[76]....
        /*1984*/ 	.word	0x00032310
        /*1988*/ 	.word	0x00000017
        /*198c*/ 	.word	0x00038860
        /*1990*/ 	.short	0x010a
        /*1992*/ 	.byte	0x3f
	.zero		1


	//   ....[77]....
        /*1994*/ 	.word	0x00032370
        /*1998*/ 	.word	0x00000058
        /*199c*/ 	.word	0x00038890
        /*19a0*/ 	.short	0x010a
        /*19a2*/ 	.byte	0x3f
	.zero		1


	//   ....[78]....
        /*19a4*/ 	.word	0x00032750
        /*19a8*/ 	.word	0x00000058
        /*19ac*/ 	.word	0x00038890
        /*19b0*/ 	.short	0x010a
        /*19b2*/ 	.byte	0x3f
	.zero		1


	//   ....[79]....
        /*19b4*/ 	.word	0x00032b30
        /*19b8*/ 	.word	0x00000058
        /*19bc*/ 	.word	0x00038890
        /*19c0*/ 	.short	0x010a
        /*19c2*/ 	.byte	0x3f
	.zero		1


	//   ....[80]....
        /*19c4*/ 	.word	0x00032f10
        /*19c8*/ 	.word	0x00000058
        /*19cc*/ 	.word	0x000388b0
        /*19d0*/ 	.short	0x010a
        /*19d2*/ 	.byte	0x3f
	.zero		1


	//   ....[81]....
        /*19d4*/ 	.word	0x000336a0
        /*19d8*/ 	.word	0x00000017
        /*19dc*/ 	.word	0x00038800
        /*19e0*/ 	.short	0x010a
        /*19e2*/ 	.byte	0x3f
	.zero		1


	//   ....[82]....
        /*19e4*/ 	.word	0x00033e10
        /*19e8*/ 	.word	0x00000017
        /*19ec*/ 	.word	0x00038800
        /*19f0*/ 	.short	0x010a
        /*19f2*/ 	.byte	0x3f
	.zero		1


	//   ....[83]....
        /*19f4*/ 	.word	0x00033e60
        /*19f8*/ 	.word	0x00000000
        /*19fc*/ 	.word	0x00038830
        /*1a00*/ 	.short	0x010a
        /*1a02*/ 	.byte	0x3f
	.zero		1


	//   ....[84]....
        /*1a04*/ 	.word	0x00033eb0
        /*1a08*/ 	.word	0x0000000a
        /*1a0c*/ 	.word	0x00038830
        /*1a10*/ 	.short	0x010a
        /*1a12*/ 	.byte	0x3f
	.zero		1


	//   ....[85]....
        /*1a14*/ 	.word	0x00033f00
        /*1a18*/ 	.word	0x00000006
        /*1a1c*/ 	.word	0x00038850
        /*1a20*/ 	.short	0x010a
        /*1a22*/ 	.byte	0x3f
	.zero		1


	//   ....[86]....
        /*1a24*/ 	.word	0x00033f50
        /*1a28*/ 	.word	0x00000003
        /*1a2c*/ 	.word	0x00038830
        /*1a30*/ 	.short	0x010a
        /*1a32*/ 	.byte	0x3f
	.zero		1


	//   ....[87]....
        /*1a34*/ 	.word	0x00033fa0
        /*1a38*/ 	.word	0x00000006
        /*1a3c*/ 	.word	0x00038850
        /*1a40*/ 	.short	0x010a
        /*1a42*/ 	.byte	0x3f
	.zero		1


	//   ....[88]....
        /*1a44*/ 	.word	0x00033ff0
        /*1a48*/ 	.word	0x0000000a
        /*1a4c*/ 	.word	0x00038850
        /*1a50*/ 	.short	0x010a
        /*1a52*/ 	.byte	0x3f
	.zero		1


	//   ....[89]....
        /*1a54*/ 	.word	0x00034190
        /*1a58*/ 	.word	0x00000010
        /*1a5c*/ 	.word	0x00038820
        /*1a60*/ 	.short	0x010a
        /*1a62*/ 	.byte	0x3f
	.zero		1


	//   ....[90]....
        /*1a64*/ 	.word	0x000341e0
        /*1a68*/ 	.word	0x0000000b
        /*1a6c*/ 	.word	0x000388a0
        /*1a70*/ 	.short	0x010a
        /*1a72*/ 	.byte	0x3f
	.zero		1


	//   ....[91]....
        /*1a74*/ 	.word	0x00034230
        /*1a78*/ 	.word	0x0000000b
        /*1a7c*/ 	.word	0x000388c0
        /*1a80*/ 	.short	0x010a
        /*1a82*/ 	.byte	0x3f
	.zero		1


	//   ....[92]....
        /*1a84*/ 	.word	0x00034280
        /*1a88*/ 	.word	0x0000000a
        /*1a8c*/ 	.word	0x000388a0
        /*1a90*/ 	.short	0x010a
        /*1a92*/ 	.byte	0x3f
	.zero		1


	//   ....[93]....
        /*1a94*/ 	.word	0x000342d0
        /*1a98*/ 	.word	0x0000000a
        /*1a9c*/ 	.word	0x000388c0
        /*1aa0*/ 	.short	0x010a
        /*1aa2*/ 	.byte	0x3f
	.zero		1


	//   ....[94]....
        /*1aa4*/ 	.word	0x000343f0
        /*1aa8*/ 	.word	0x00000005
        /*1aac*/ 	.word	0x00038840
        /*1ab0*/ 	.short	0x010a
        /*1ab2*/ 	.byte	0x3f
	.zero		1


	//   ....[95]....
        /*1ab4*/ 	.word	0x00035750
        /*1ab8*/ 	.word	0x00000010
        /*1abc*/ 	.word	0x00038820
        /*1ac0*/ 	.short	0x010a
        /*1ac2*/ 	.byte	0x3f
	.zero		1


	//   ....[96]....
        /*1ac4*/ 	.word	0x000357a0
        /*1ac8*/ 	.word	0x00000006
        /*1acc*/ 	.word	0x00038840
        /*1ad0*/ 	.short	0x010a
        /*1ad2*/ 	.byte	0x3f
	.zero		1


	//   ....[97]....
        /*1ad4*/ 	.word	0x00035f40
        /*1ad8*/ 	.word	0x00000006
        /*1adc*/ 	.word	0x00038860
        /*1ae0*/ 	.short	0x010a
        /*1ae2*/ 	.byte	0x3f
	.zero		1


	//   ....[98]....
        /*1ae4*/ 	.word	0x00036710
        /*1ae8*/ 	.word	0x00000004
        /*1aec*/ 	.word	0x00038860
        /*1af0*/ 	.short	0x010a
        /*1af2*/ 	.byte	0x3f
	.zero		1


	//   ....[99]....
        /*1af4*/ 	.word	0x00037900
        /*1af8*/ 	.word	0x00000005
        /*1afc*/ 	.word	0x00038820
        /*1b00*/ 	.short	0x010a
        /*1b02*/ 	.byte	0x3f
	.zero		1


	//   ....[100]....
        /*1b04*/ 	.word	0x00037aa0
        /*1b08*/ 	.word	0x00000003
        /*1b0c*/ 	.word	0x00038840
        /*1b10*/ 	.short	0x010a
        /*1b12*/ 	.byte	0x3f
	.zero		1


	//   ....[101]....
        /*1b14*/ 	.word	0x00037af0
        /*1b18*/ 	.word	0x00000017
        /*1b1c*/ 	.word	0x00038840
        /*1b20*/ 	.short	0x010a
        /*1b22*/ 	.byte	0x3f
	.zero		1


	//   ....[102]....
        /*1b24*/ 	.word	0x00037b40
        /*1b28*/ 	.word	0x00000003
        /*1b2c*/ 	.word	0x00038860
        /*1b30*/ 	.short	0x010a
        /*1b32*/ 	.byte	0x3f
	.zero		1


	//----- nvinfo : EIATTR_NUM_MBARRIERS
	.align		4
.L_329:
        /*1b34*/ 	.byte	0x03, 0x38
        /*1b36*/ 	.short	0x0016


	//----- nvinfo : EIATTR_EXIT_INSTR_OFFSETS
	.align		4
        /*1b38*/ 	.byte	0x04, 0x1c
        /*1b3a*/ 	.short	(.L_331 - .L_330)


	//   ....[0]....
.L_330:
        /*1b3c*/ 	.word	0x00032360


	//----- nvinfo : EIATTR_MAX_THREADS
	.align		4
.L_331:
        /*1b40*/ 	.byte	0x04, 0x05
        /*1b42*/ 	.short	(.L_333 - .L_332)
.L_332:
        /*1b44*/ 	.word	0x00000180
        /*1b48*/ 	.word	0x00000001
        /*1b4c*/ 	.word	0x00000001


	//----- nvinfo : EIATTR_CRS_STACK_SIZE
	.align		4
.L_333:
        /*1b50*/ 	.byte	0x04, 0x1e
        /*1b52*/ 	.short	(.L_335 - .L_334)
.L_334:
        /*1b54*/ 	.word	0x00000000


	//----- nvinfo : EIATTR_CBANK_PARAM_SIZE
	.align		4
.L_335:
        /*1b58*/ 	.byte	0x03, 0x19
        /*1b5a*/ 	.short	0x0af0


	//----- nvinfo : EIATTR_PARAM_CBANK
	.align		4
        /*1b5c*/ 	.byte	0x04, 0x0a
        /*1b5e*/ 	.short	(.L_337 - .L_336)
	.align		4
.L_336:
        /*1b60*/ 	.word	index@(.nv.constant0._ZN7cutlass13device_kernelIN5flash11enable_sm90INS1_16FlashAttnFwdSm90INS1_25CollectiveMainloopFwdSm90ILi2EN4cute5tupleIJNS5_1CILi1EEES8_S8_EEENS6_IJNS7_ILi128EEENS7_ILi80EEENS7_ILi256EEEEEELi256ENS_6half_tEfNS_4arch4Sm90ELb1ELb0ELb0ELb1ELb1ELb1ELb0ELb1ELb1ELb1ELb1ELb0EEENS1_21CollectiveEpilogueFwdINS6_IJSA_SC_SB_EEES9_SE_SG_Li256ELb1ELb1ELb1ELb0EEENS1_36VarlenDynamicPersistentTileSchedulerILi128ELi80ELi256ELi128ELb1ELb1ELb1ELb1ELb1ELb1EEEEEEEEEvNT_6ParamsE)
        /*1b64*/ 	.short	0x0210
        /*1b66*/ 	.short	0x0af0


	//----- nvinfo : EIATTR_SW_WAR
	.align		4
.L_337:
        /*1b68*/ 	.byte	0x04, 0x36
        /*1b6a*/ 	.short	(.L_339 - .L_338)
.L_338:
        /*1b6c*/ 	.word	0x00000008
.L_339:


//--------------------- .nv.callgraph             --------------------------
	.section	.nv.callgraph,"",@"SHT_CUDA_CALLGRAPH"
	.align	4
	.sectionentsize	8
	.align		4
        /*0000*/ 	.word	0x00000000
	.align		4
        /*0004*/ 	.word	0xffffffff
	.align		4
        /*0008*/ 	.word	index@(_ZN7cutlass13device_kernelIN5flash11enable_sm90INS1_16FlashAttnFwdSm90INS1_25CollectiveMainloopFwdSm90ILi2EN4cute5tupleIJNS5_1CILi1EEES8_S8_EEENS6_IJNS7_ILi128EEENS7_ILi80EEENS7_ILi256EEEEEELi256ENS_6half_tEfNS_4arch4Sm90ELb0ELb0ELb0ELb0ELb1ELb0ELb0ELb1ELb1ELb1ELb1ELb0EEENS1_21CollectiveEpilogueFwdINS6_IJSA_SC_SB_EEES9_SE_SG_Li256ELb0ELb1ELb1ELb0EEENS1_19SingleTileSchedulerILb0ELb1ELb1ELi128EEEEEEEEEvNT_6ParamsE)
	.align		4
        /*000c*/ 	.word	index@(__assertfail)
	.align		4
        /*0010*/ 	.word	index@(_ZN7cutlass13device_kernelIN5flash11enable_sm90INS1_16FlashAttnFwdSm90INS1_25CollectiveMainloopFwdSm90ILi2EN4cute5tupleIJNS5_1CILi1EEES8_S8_EEENS6_IJNS7_ILi128EEENS7_ILi80EEENS7_ILi256EEEEEELi256ENS_6half_tEfNS_4arch4Sm90ELb0ELb0ELb0ELb1ELb1ELb0ELb0ELb1ELb1ELb1ELb1ELb0EEENS1_21CollectiveEpilogueFwdINS6_IJSA_SC_SB_EEES9_SE_SG_Li256ELb1ELb1ELb1ELb0EEENS1_36VarlenDynamicPersistentTileSchedulerILi128ELi80ELi256ELi128ELb1ELb1ELb1ELb0ELb1ELb1EEEEEEEEEvNT_6ParamsE)
	.align		4
        /*0014*/ 	.word	index@(__assertfail)
	.align		4
        /*0018*/ 	.word	index@(_ZN7cutlass13device_kernelIN5flash11enable_sm90INS1_16FlashAttnFwdSm90INS1_25CollectiveMainloopFwdSm90ILi2EN4cute5tupleIJNS5_1CILi1EEES8_S8_EEENS6_IJNS7_ILi128EEENS7_ILi80EEENS7_ILi256EEEEEELi256ENS_6half_tEfNS_4arch4Sm90ELb0ELb0ELb0ELb1ELb1ELb1ELb0ELb1ELb1ELb1ELb1ELb0EEENS1_21CollectiveEpilogueFwdINS6_IJSA_SC_SB_EEES9_SE_SG_Li256ELb1ELb1ELb1ELb0EEENS1_36VarlenDynamicPersistentTileSchedulerILi128ELi80ELi256ELi128ELb1ELb1ELb1ELb0ELb1ELb1EEEEEEEEEvNT_6ParamsE)
	.align		4
        /*001c*/ 	.word	index@(__assertfail)
	.align		4
        /*0020*/ 	.word	index@(_ZN7cutlass13device_kernelIN5flash11enable_sm90INS1_16FlashAttnFwdSm90INS1_25CollectiveMainloopFwdSm90ILi2EN4cute5tupleIJNS5_1CILi1EEES8_S8_EEENS6_IJNS7_ILi128EEENS7_ILi64EEENS7_ILi256EEEEEELi256ENS_6half_tEfNS_4arch4Sm90ELb0ELb1ELb0ELb0ELb1ELb0ELb0ELb1ELb1ELb1ELb1ELb0EEENS1_21CollectiveEpilogueFwdINS6_IJSA_SC_SB_EEES9_SE_SG_Li256ELb0ELb1ELb1ELb0EEENS1_19SingleTileSchedulerILb0ELb1ELb1ELi128EEEEEEEEEvNT_6ParamsE)
	.align		4
        /*0024*/ 	.word	index@(__assertfail)
	.align		4
        /*0028*/ 	.word	index@(_ZN7cutlass13device_kernelIN5flash11enable_sm90INS1_16FlashAttnFwdSm90INS1_25CollectiveMainloopFwdSm90ILi2EN4cute5tupleIJNS5_1CILi1EEES8_S8_EEENS6_IJNS7_ILi128EEENS7_ILi64EEENS7_ILi256EEEEEELi256ENS_6half_tEfNS_4arch4Sm90ELb0ELb1ELb0ELb1ELb1ELb0ELb0ELb1ELb1ELb1ELb1ELb0EEENS1_21CollectiveEpilogueFwdINS6_IJSA_SC_SB_EEES9_SE_SG_Li256ELb1ELb1ELb1ELb0EEENS1_36VarlenDynamicPersistentTileSchedulerILi128ELi64ELi256ELi128ELb1ELb1ELb1ELb1ELb0ELb1EEEEEEEEEvNT_6ParamsE)
	.align		4
        /*002c*/ 	.word	index@(__assertfail)
	.align		4
        /*0030*/ 	.word	index@(_ZN7cutlass13device_kernelIN5flash11enable_sm90INS1_16FlashAttnFwdSm90INS1_25CollectiveMainloopFwdSm90ILi2EN4cute5tupleIJNS5_1CILi1EEES8_S8_EEENS6_IJNS7_ILi128EEENS7_ILi64EEENS7_ILi256EEEEEELi256ENS_6half_tEfNS_4arch4Sm90ELb0ELb1ELb0ELb1ELb1ELb1ELb0ELb1ELb1ELb1ELb1ELb0EEENS1_21CollectiveEpilogueFwdINS6_IJSA_SC_SB_EEES9_SE_SG_Li256ELb1ELb1ELb1ELb0EEENS1_36VarlenDynamicPersistentTileSchedulerILi128ELi64ELi256ELi128ELb1ELb1ELb1ELb1ELb0ELb1EEEEEEEEEvNT_6ParamsE)
	.align		4
        /*0034*/ 	.word	index@(__assertfail)
	.align		4
        /*0038*/ 	.word	index@(_ZN7cutlass13device_kernelIN5flash11enable_sm90INS1_16FlashAttnFwdSm90INS1_25CollectiveMainloopFwdSm90ILi2EN4cute5tupleIJNS5_1CILi1EEES8_S8_EEENS6_IJNS7_ILi128EEENS7_ILi80EEENS7_ILi256EEEEEELi256ENS_6half_tEfNS_4arch4Sm90ELb1ELb0ELb0ELb0ELb1ELb0ELb0ELb1ELb1ELb1ELb1ELb0EEENS1_21CollectiveEpilogueFwdINS6_IJSA_SC_SB_EEES9_SE_SG_Li256ELb0ELb1ELb1ELb0EEENS1_19SingleTileSchedulerILb0ELb1ELb1ELi128EEEEEEEEEvNT_6ParamsE)
	.align		4
        /*003c*/ 	.word	index@(__assertfail)
	.align		4
        /*0040*/ 	.word	index@(_ZN7cutlass13device_kernelIN5flash11enable_sm90INS1_16FlashAttnFwdSm90INS1_25CollectiveMainloopFwdSm90ILi2EN4cute5tupleIJNS5_1CILi1EEES8_S8_EEENS6_IJNS7_ILi128EEENS7_ILi80EEENS7_ILi256EEEEEELi256ENS_6half_tEfNS_4arch4Sm90ELb1ELb0ELb0ELb1ELb1ELb0ELb0ELb1ELb1ELb1ELb1ELb0EEENS1_21CollectiveEpilogueFwdINS6_IJSA_SC_SB_EEES9_SE_SG_Li256ELb1ELb1ELb1ELb0EEENS1_36VarlenDynamicPersistentTileSchedulerILi128ELi80ELi256ELi128ELb1ELb1ELb1ELb1ELb1ELb1EEEEEEEEEvNT_6ParamsE)
	.align		4
        /*0044*/ 	.word	index@(__assertfail)
	.align		4
        /*0048*/ 	.word	index@(_ZN7cutlass13device_kernelIN5flash11enable_sm90INS1_16FlashAttnFwdSm90INS1_25CollectiveMainloopFwdSm90ILi2EN4cute5tupleIJNS5_1CILi1EEES8_S8_EEENS6_IJNS7_ILi128EEENS7_ILi80EEENS7_ILi256EEEEEELi256ENS_6half_tEfNS_4arch4Sm90ELb1ELb0ELb0ELb1ELb1ELb1ELb0ELb1ELb1ELb1ELb1ELb0EEENS1_21CollectiveEpilogueFwdINS6_IJSA_SC_SB_EEES9_SE_SG_Li256ELb1ELb1ELb1ELb0EEENS1_36VarlenDynamicPersistentTileSchedulerILi128ELi80ELi256ELi128ELb1ELb1ELb1ELb1ELb1ELb1EEEEEEEEEvNT_6ParamsE)
	.align		4
        /*004c*/ 	.word	index@(__assertfail)
	.align		4
        /*0050*/ 	.word	0x00000000
	.align		4
        /*0054*/ 	.word	0xfffffffe
	.align		4
        /*0058*/ 	.word	0x00000000
	.align		4
        /*005c*/ 	.word	0xfffffffd
	.align		4
        /*0060*/ 	.word	0x00000000
	.align		4
        /*0064*/ 	.word	0xfffffffc


//--------------------- .nv.constant4             --------------------------
	.section	.nv.constant4,"a",@progbits
	.align	8
	.align		8
.nv.constant4:
        /*0000*/ 	.dword	__assertfail
	.align		8
        /*0008*/ 	.dword	__unnamed_1
	.align		8
        /*0010*/ 	.dword	__unnamed_2
	.align		8
        /*0018*/ 	.dword	__unnamed_3
	.align		8
        /*0020*/ 	.dword	__unnamed_4
	.align		8
        /*0028*/ 	.dword	__unnamed_5
	.align		8
        /*0030*/ 	.dword	__unnamed_6
	.align		8
        /*0038*/ 	.dword	__unnamed_7
	.align		8
        /*0040*/ 	.dword	__unnamed_8
	.align		8
        /*0048*/ 	.dword	__unnamed_9
	.align		8
        /*0050*/ 	.dword	_ZN78_INTERNAL_435ebb03_42_flash_fwd_hdim256_fp16_paged_split_sm90_cu_9b94ef52_32374cuda3std3__45__cpo5beginE
	.align		8
        /*0058*/ 	.dword	_ZN78_INTERNAL_435ebb03_42_flash_fwd_hdim256_fp16_paged_split_sm90_cu_9b94ef52_32374cuda3std3__45__cpo3endE
	.align		8
        /*0060*/ 	.dword	_ZN78_INTERNAL_435ebb03_42_flash_fwd_hdim256_fp16_paged_split_sm90_cu_9b94ef52_32374cuda3std3__45__cpo6cbeginE
	.align		8
        /*0068*/ 	.dword	_ZN78_INTERNAL_435ebb03_42_flash_fwd_hdim256_fp16_paged_split_sm90_cu_9b94ef52_32374cuda3std3__45__cpo4cendE
	.align		8
        /*0070*/ 	.dword	_ZN78_INTERNAL_435ebb03_42_flash_fwd_hdim256_fp16_paged_split_sm90_cu_9b94ef52_32374cuda3std3__480_GLOBAL__N__435ebb03_42_flash_fwd_hdim256_fp16_paged_split_sm90_cu_9b94ef52_32376ignoreE
	.align		8
        /*0078*/ 	.dword	_ZN78_INTERNAL_435ebb03_42_flash_fwd_hdim256_fp16_paged_split_sm90_cu_9b94ef52_32374cuda3std3__419piecewise_constructE
	.align		8
        /*0080*/ 	.dword	_ZN78_INTERNAL_435ebb03_42_flash_fwd_hdim256_fp16_paged_split_sm90_cu_9b94ef52_32374cuda3std3__48in_placeE
	.align		8
        /*0088*/ 	.dword	_ZN78_INTERNAL_435ebb03_42_flash_fwd_hdim256_fp16_paged_split_sm90_cu_9b94ef52_32374cuda3std6ranges3__45__cpo4swapE
	.align		8
        /*0090*/ 	.dword	_ZN78_INTERNAL_435ebb03_42_flash_fwd_hdim256_fp16_paged_split_sm90_cu_9b94ef52_32374cuda3std6ranges3__45__cpo9iter_moveE
	.align		8
        /*0098*/ 	.dword	_ZN78_INTERNAL_435ebb03_42_flash_fwd_hdim256_fp16_paged_split_sm90_cu_9b94ef52_32374cute7productE
	.align		8
        /*00a0*/ 	.dword	_ZN78_INTERNAL_435ebb03_42_flash_fwd_hdim256_fp16_paged_split_sm90_cu_9b94ef52_32374cute1_E
	.align		8
        /*00a8*/ 	.dword	$str$23
	.align		8
        /*00b0*/ 	.dword	$str$24


//--------------------- .text._ZN7cutlass13device_kernelIN5flash11enable_sm90INS1_16FlashAttnFwdSm90INS1_25CollectiveMainloopFwdSm90ILi2EN4cute5tupleIJNS5_1CILi1EEES8_S8_EEENS6_IJNS7_ILi128EEENS7_ILi80EEENS7_ILi256EEEEEELi256ENS_6half_tEfNS_4arch4Sm90ELb0ELb0ELb0ELb0ELb1ELb0ELb0ELb1ELb1ELb1ELb1ELb0EEENS1_21CollectiveEpilogueFwdINS6_IJSA_SC_SB_EEES9_SE_SG_Li256ELb0ELb1ELb1ELb0EEENS1_19SingleTileSchedulerILb0ELb1ELb1ELi128EEEEEEEEEvNT_6ParamsE --------------------------
	.section	.text._ZN7cutlass13device_kernelIN5flash11enable_sm90INS1_16FlashAttnFwdSm90INS1_25CollectiveMainloopFwdSm90ILi2EN4cute5tupleIJNS5_1CILi1EEES8_S8_EEENS6_IJNS7_ILi128EEENS7_ILi80EEENS7_ILi256EEEEEELi256ENS_6half_tEfNS_4arch4Sm90ELb0ELb0ELb0ELb0ELb1ELb0ELb0ELb1ELb1ELb1ELb1ELb0EEENS1_21CollectiveEpilogueFwdINS6_IJSA_SC_SB_EEES9_SE_SG_Li256ELb0ELb1ELb1ELb0EEENS1_19SingleTileSchedulerILb0ELb1ELb1ELi128EEEEEEEEEvNT_6ParamsE,"ax",@progbits
	.align	128
.text._ZN7cutlass13device_kernelIN5flash11enable_sm90INS1_16FlashAttnFwdSm90INS1_25CollectiveMainloopFwdSm90ILi2EN4cute5tupleIJNS5_1CILi1EEES8_S8_EEENS6_IJNS7_ILi128EEENS7_ILi80EEENS7_ILi256EEEEEELi256ENS_6half_tEfNS_4arch4Sm90ELb0ELb0ELb0ELb0ELb1ELb0ELb0ELb1ELb1ELb1ELb1ELb0EEENS1_21CollectiveEpilogueFwdINS6_IJSA_SC_SB_EEES9_SE_SG_Li256ELb0ELb1ELb1ELb0EEENS1_19SingleTileSchedulerILb0ELb1ELb1ELi128EEEEEEEEEvNT_6ParamsE:
        .type           _ZN7cutlass13device_kernelIN5flash11enable_sm90INS1_16FlashAttnFwdSm90INS1_25CollectiveMainloopFwdSm90ILi2EN4cute5tupleIJNS5_1CILi1EEES8_S8_EEENS6_IJNS7_ILi128EEENS7_ILi80EEENS7_ILi256EEEEEELi256ENS_6half_tEfNS_4arch4Sm90ELb0ELb0ELb0ELb0ELb1ELb0ELb0ELb1ELb1ELb1ELb1ELb0EEENS1_21CollectiveEpilogueFwdINS6_IJSA_SC_SB_EEES9_SE_SG_Li256ELb0ELb1ELb1ELb0EEENS1_19SingleTileSchedulerILb0ELb1ELb1ELi128EEEEEEEEEvNT_6ParamsE,@function
        .size           _ZN7cutlass13device_kernelIN5flash11enable_sm90INS1_16FlashAttnFwdSm90INS1_25CollectiveMainloopFwdSm90ILi2EN4cute5tupleIJNS5_1CILi1EEES8_S8_EEENS6_IJNS7_ILi128EEENS7_ILi80EEENS7_ILi256EEEEEELi256ENS_6half_tEfNS_4arch4Sm90ELb0ELb0ELb0ELb0ELb1ELb0ELb0ELb1ELb1ELb1ELb1ELb0EEENS1_21CollectiveEpilogueFwdINS6_IJSA_SC_SB_EEES9_SE_SG_Li256ELb0ELb1ELb1ELb0EEENS1_19SingleTileSchedulerILb0ELb1ELb1ELi128EEEEEEEEEvNT_6ParamsE,(.L_x_3271 - _ZN7cutlass13device_kernelIN5flash11enable_sm90INS1_16FlashAttnFwdSm90INS1_25CollectiveMainloopFwdSm90ILi2EN4cute5tupleIJNS5_1CILi1EEES8_S8_EEENS6_IJNS7_ILi128EEENS7_ILi80EEENS7_ILi256EEEEEELi256ENS_6half_tEfNS_4arch4Sm90ELb0ELb0ELb0ELb0ELb1ELb0ELb0ELb1ELb1ELb1ELb1ELb0EEENS1_21CollectiveEpilogueFwdINS6_IJSA_SC_SB_EEES9_SE_SG_Li256ELb0ELb1ELb1ELb0EEENS1_19SingleTileSchedulerILb0ELb1ELb1ELi128EEEEEEEEEvNT_6ParamsE)
        .other          _ZN7cutlass13device_kernelIN5flash11enable_sm90INS1_16FlashAttnFwdSm90INS1_25CollectiveMainloopFwdSm90ILi2EN4cute5tupleIJNS5_1CILi1EEES8_S8_EEENS6_IJNS7_ILi128EEENS7_ILi80EEENS7_ILi256EEEEEELi256ENS_6half_tEfNS_4arch4Sm90ELb0ELb0ELb0ELb0ELb1ELb0ELb0ELb1ELb1ELb1ELb1ELb0EEENS1_21CollectiveEpilogueFwdINS6_IJSA_SC_SB_EEES9_SE_SG_Li256ELb0ELb1ELb1ELb0EEENS1_19SingleTileSchedulerILb0ELb1ELb1ELi128EEEEEEEEEvNT_6ParamsE,@"STO_CUDA_ENTRY STV_DEFAULT"
_ZN7cutlass13device_kernelIN5flash11enable_sm90INS1_16FlashAttnFwdSm90INS1_25CollectiveMainloopFwdSm90ILi2EN4cute5tupleIJNS5_1CILi1EEES8_S8_EEENS6_IJNS7_ILi128EEENS7_ILi80EEENS7_ILi256EEEEEELi256ENS_6half_tEfNS_4arch4Sm90ELb0ELb0ELb0ELb0ELb1ELb0ELb0ELb1ELb1ELb1ELb1ELb0EEENS1_21CollectiveEpilogueFwdINS6_IJSA_SC_SB_EEES9_SE_SG_Li256ELb0ELb1ELb1ELb0EEENS1_19SingleTileSchedulerILb0ELb1ELb1ELi128EEEEEEEEEvNT_6ParamsE:
[----:B------:R-:W0:Y:S02]  /*0000*/  LDC R1, c[0x0][0x28] ;  /* 0x00000a00ff017b82 */ /* 0x000e240000000800 */
[----:B0-----:R-:W-:Y:S01]  /*0010*/  VIADD R1, R1, 0xfffffff8 ;  /* 0xfffffff801017836 */ /* 0x001fe20000000000 */
[----:B------:R-:W0:Y:S01]  /*0020*/  S2R R25, SR_TID.X ;  /* 0x0000000000197919 */ /* 0x000e220000002100 */
[----:B------:R-:W-:Y:S01]  /*0030*/  ELECT P0, URZ, PT ;  /* 0x00000000003f782f */ /* 0x000fe20003800000 */
[----:B------:R-:W-:Y:S01]  /*0040*/  UMOV UR4, 0x80 ;  /* 0x0000008000047882 */ /* 0x000fe20000000000 */
[----:B------:R-:W-:Y:S01]  /*0050*/  UMOV UR7, 0x100 ;  /* 0x0000010000077882 */ /* 0x000fe20000000000 */
[----:B0-----:R-:W-:-:S05]  /*0060*/  SHF.R.U32.HI R0, RZ, 0x5, R25 ;  /* 0x00000005ff007819 */ /* 0x001fca0000011619 */
[----:B------:R-:W0:Y:S02]  /*0070*/  SHFL.IDX PT, R2, R0, RZ, 0x1f ;  /* 0x00001fff00027589 */ /* 0x000e2400000e0000 */
[C---:B0-----:R-:W-:Y:S02]  /*0080*/  ISETP.NE.OR P0, PT, R2.reuse, RZ, !P0 ;  /* 0x000000ff0200720c */ /* 0x041fe40004705670 */
[----:B------:R-:W-:Y:S02]  /*0090*/  ISETP.NE.AND P1, PT, R2, RZ, PT ;  /* 0x000000ff0200720c */ /* 0x000fe40003f25270 */
[----:B------:R-:W-:-:S06]  /*00a0*/  SHF.R.U32.HI R2, RZ, 0x7, R25 ;  /* 0x00000007ff027819 */ /* 0x000fcc0000011619 */
[----:B------:R-:W0:Y:S03]  /*00b0*/  SHFL.IDX PT, R2, R2, RZ, 0x1f ;  /* 0x00001fff02027589 */ /* 0x000e2600000e0000 */
[----:B------:R-:W-:Y:S01]  /*00c0*/  VOTEU.ALL UP0, P0 ;  /* 0x00000000003f7886 */ /* 0x000fe20000000000 */
[----:B------:R-:W-:-:S04]  /*00d0*/  VOTEU.ALL UP1, P0 ;  /* 0x00000000003f7886 */ /* 0x000fc80000020000 */
[----:B------:R-:W1:Y:S01]  /*00e0*/  @!UP0 S2UR UR8, SR_CgaCtaId ;  /* 0x00000000000889c3 */ /* 0x000e620000008800 */
[----:B------:R-:W-:Y:S01]  /*00f0*/  @!UP0 UMOV UR6, 0x400 ;  /* 0x0000040000068882 */ /* 0x000fe20000000000 */
[----:B------:R-:W-:-:S04]  /*0100*/  @!UP0 UIADD3 UR4, -UR4, 0x100000, URZ ;  /* 0x0010000004048890 */ /* 0x000fc8000fffe13f */
[----:B------:R-:W-:Y:S02]  /*0110*/  @!UP0 USHF.L.U32 UR5, UR4, 0xb, URZ ;  /* 0x0000000b04058899 */ /* 0x000fe4000800063f */
[----:B------:R-:W-:Y:S02]  /*0120*/  @!UP0 USHF.L.U32 UR4, UR4, 0x1, URZ ;  /* 0x0000000104048899 */ /* 0x000fe4000800063f */
[----:B-1----:R-:W-:Y:S02]  /*0130*/  @!UP0 ULEA UR8, UR8, UR6, 0x18 ;  /* 0x0000000608088291 */ /* 0x002fe4000f8ec03f */
[----:B------:R-:W-:-:S04]  /*0140*/  @!UP0 UIADD3 UR6, -UR7, 0x100000, URZ ;  /* 0x0010000007068890 */ /* 0x000fc8000fffe13f */
[----:B------:R-:W-:Y:S02]  /*0150*/  @!UP0 USHF.L.U32 UR7, UR6, 0xb, URZ ;  /* 0x0000000b06078899 */ /* 0x000fe4000800063f */
[----:B------:R-:W-:Y:S01]  /*0160*/  @!UP0 USHF.L.U32 UR6, UR6, 0x1, URZ ;  /* 0x0000000106068899 */ /* 0x000fe2000800063f */
[----:B------:R-:W-:-:S05]  /*0170*/  VOTEU.ALL UP0, P0 ;  /* 0x00000000003f7886 */ /* 0x000fca0000000000 */
[----:B------:R1:W2:Y:S06]  /*0180*/  @!UP0 SYNCS.EXCH.64 URZ, [UR8+0x38800], UR4 ;  /* 0x03880004083f85b2 */ /* 0x0002ac0008000100 */
[----:B------:R1:W3:Y:S02]  /*0190*/  @!UP1 SYNCS.EXCH.64 URZ, [UR8+0x38820], UR6 ;  /* 0x03882006083f95b2 */ /* 0x0002e40008000100 */
[----:B01----:R-:W-:Y:S05]  /*01a0*/  @P1 BRA `(.L_x_0) ;  /* 0x0000000000481947 */ /* 0x003fea0003800000 */
[----:B------:R-:W0:Y:S01]  /*01b0*/  S2UR UR5, SR_CgaCtaId ;  /* 0x00000000000579c3 */ /* 0x000e220000008800 */
[----:B------:R-:W-:Y:S01]  /*01c0*/  UMOV UR4, 0x400 ;  /* 0x0000040000047882 */ /* 0x000fe20000000000 */
[----:B------:R-:W-:Y:S01]  /*01d0*/  UMOV UR6, 0x80 ;  /* 0x0000008000067882 */ /* 0x000fe20000000000 */
[----:B------:R-:W-:Y:S01]  /*01e0*/  UMOV UR7, 0x100 ;  /* 0x0000010000077882 */ /* 0x000fe20000000000 */
[----:B------:R-:W-:Y:S01]  /*01f0*/  ELECT P0, URZ, PT ;  /* 0x00000000003f782f */ /* 0x000fe20003800000 */
[----:B0-----:R-:W-:Y:S02]  /*0200*/  ULEA UR8, UR5, UR4, 0x18 ;  /* 0x0000000405087291 */ /* 0x001fe4000f8ec03f */
[----:B------:R-:W-:-:S04]  /*0210*/  UIADD3 UR4, -UR6, 0x100000, URZ ;  /* 0x0010000006047890 */ /* 0x000fc8000fffe13f */
[----:B------:R-:W-:Y:S02]  /*0220*/  USHF.L.U32 UR5, UR4, 0xb, URZ ;  /* 0x0000000b04057899 */ /* 0x000fe4000800063f */
[----:B------:R-:W-:Y:S02]  /*0230*/  USHF.L.U32 UR4, UR4, 0x1, URZ ;  /* 0x0000000104047899 */ /* 0x000fe4000800063f */
[----:B------:R-:W-:-:S04]  /*0240*/  UIADD3 UR6, -UR7, 0x100000, URZ ;  /* 0x0010000007067890 */ /* 0x000fc8000fffe13f */
[----:B------:R-:W-:Y:S02]  /*0250*/  USHF.L.U32 UR7, UR6, 0xb, URZ ;  /* 0x0000000b06077899 */ /* 0x000fe4000800063f */
[----:B------:R-:W-:Y:S01]  /*0260*/  USHF.L.U32 UR6, UR6, 0x1, URZ ;  /* 0x0000000106067899 */ /* 0x000fe2000800063f */
[----:B------:R-:W0:Y:S03]  /*0270*/  FENCE.VIEW.ASYNC.S ;  /* 0x00000000000073c6 */ /* 0x000e260000000000 */
[----:B0-----:R0:W1:Y:S08]  /*0280*/  SYNCS.EXCH.64 URZ, [UR8+0x38830], UR4 ;  /* 0x03883004083f75b2 */ /* 0x0010700008000100 */
[----:B------:R0:W4:Y:S01]  /*0290*/  SYNCS.EXCH.64 URZ, [UR8+0x38840], UR6 ;  /* 0x03884006083f75b2 */ /* 0x0001220008000100 */
[----:B------:R0:W0:Y:S01]  /*02a0*/  SYNCS.EXCH.64 URZ, [UR8+0x38838], UR4 ;  /* 0x03883804083f75b2 */ /* 0x0000220008000100 */
[----:B------:R0:W0:Y:S01]  /*02b0*/  SYNCS.EXCH.64 URZ, [UR8+0x38848], UR6 ;  /* 0x03884806083f75b2 */ /* 0x0000220008000100 */
[----:B------:R-:W-:Y:S01]  /*02c0*/  NOP ;  /* 0x0000000000007918 */ /* 0x000fe20000000000 */
.L_x_0:
[----:B------:R-:W5:Y:S01]  /*02d0*/  SHFL.IDX PT, R3, R0, RZ, 0x1f ;  /* 0x00001fff00037589 */ /* 0x000f6200000e0000 */
[----:B------:R-:W-:Y:S01]  /*02e0*/  NOP ;  /* 0x0000000000007918 */ /* 0x000fe20000000000 */
[----:B-----5:R-:W-:-:S13]  /*02f0*/  ISETP.NE.AND P0, PT, R3, RZ, PT ;  /* 0x000000ff0300720c */ /* 0x020fda0003f05270 */
[----:B------:R-:W-:Y:S05]  /*0300*/  @P0 BRA `(.L_x_1) ;  /* 0x0000000000480947 */ /* 0x000fea0003800000 */
[----:B0-----:R-:W0:Y:S01]  /*0310*/  S2UR UR5, SR_CgaCtaId ;  /* 0x00000000000579c3 */ /* 0x001e220000008800 */
        /* <DEDUP_REMOVED lines=12> */
[----:B0-----:R0:W0:Y:S08]  /*03e0*/  SYNCS.EXCH.64 URZ, [UR8+0x38850], UR4 ;  /* 0x03885004083f75b2 */ /* 0x0010300008000100 */
[----:B------:R0:W0:Y:S01]  /*03f0*/  SYNCS.EXCH.64 URZ, [UR8+0x38860], UR6 ;  /* 0x03886006083f75b2 */ /* 0x0000220008000100 */
[----:B------:R0:W0:Y:S01]  /*0400*/  SYNCS.EXCH.64 URZ, [UR8+0x38858], UR4 ;  /* 0x03885804083f75b2 */ /* 0x0000220008000100 */
[----:B------:R0:W0:Y:S01]  /*0410*/  SYNCS.EXCH.64 URZ, [UR8+0x38868], UR6 ;  /* 0x03886806083f75b2 */ /* 0x0000220008000100 */
[----:B------:R-:W-:Y:S01]  /*0420*/  NOP ;  /* 0x0000000000007918 */ /* 0x000fe20000000000 */
.L_x_1:
[----:B------:R-:W5:Y:S01]  /*0430*/  SHFL.IDX PT, R3, R0, RZ, 0x1f ;  /* 0x00001fff00037589 */ /* 0x000f6200000e0000 */
[----:B------:R-:W-:Y:S01]  /*0440*/  NOP ;  /* 0x0000000000007918 */ /* 0x000fe20000000000 */
[----:B-----5:R-:W-:-:S13]  /*0450*/  ISETP.NE.AND P0, PT, R3, RZ, PT ;  /* 0x000000ff0300720c */ /* 0x020fda0003f05270 */
[----:B------:R-:W-:Y:S05]  /*0460*/  @P0 BRA `(.L_x_2) ;  /* 0x0000000000380947 */ /* 0x000fea0003800000 */
[----:B0-----:R-:W0:Y:S01]  /*0470*/  S2UR UR5, SR_CgaCtaId ;  /* 0x00000000000579c3 */ /* 0x001e220000008800 */
[----:B------:R-:W-:Y:S01]  /*0480*/  UMOV UR4, 0x400 ;  /* 0x0000040000047882 */ /* 0x000fe20000000000 */
[----:B------:R-:W-:Y:S01]  /*0490*/  UMOV UR7, 0x80 ;  /* 0x0000008000077882 */ /* 0x000fe20000000000 */
[----:B------:R-:W-:Y:S01]  /*04a0*/  ELECT P0, URZ, PT ;  /* 0x00000000003f782f */ /* 0x000fe20003800000 */
[----:B0-----:R-:W-:Y:S02]  /*04b0*/  ULEA UR6, UR5, UR4, 0x18 ;  /* 0x0000000405067291 */ /* 0x001fe4000f8ec03f */
[----:B------:R-:W-:-:S04]  /*04c0*/  UIADD3 UR4, -UR7, 0x100000, URZ ;  /* 0x0010000007047890 */ /* 0x000fc8000fffe13f */
[----:B------:R-:W-:Y:S02]  /*04d0*/  USHF.L.U32 UR5, UR4, 0xb, URZ ;  /* 0x0000000b04057899 */ /* 0x000fe4000800063f */
[----:B------:R-:W-:Y:S01]  /*04e0*/  USHF.L.U32 UR4, UR4, 0x1, URZ ;  /* 0x0000000104047899 */ /* 0x000fe2000800063f */
[----:B------:R-:W0:Y:S11]  /*04f0*/  FENCE.VIEW.ASYNC.S ;  /* 0x00000000000073c6 */ /* 0x000e360000000000 */
[----:B0-----:R0:W0:Y:S01]  /*0500*/  SYNCS.EXCH.64 URZ, [UR6+0x38870], UR4 ;  /* 0x03887004063f75b2 */ /* 0x0010220008000100 */
[----:B------:R0:W0:Y:S01]  /*0510*/  SYNCS.EXCH.64 URZ, [UR6+0x38880], UR4 ;  /* 0x03888004063f75b2 */ /* 0x0000220008000100 */
[----:B------:R0:W0:Y:S01]  /*0520*/  SYNCS.EXCH.64 URZ, [UR6+0x38878], UR4 ;  /* 0x03887804063f75b2 */ /* 0x0000220008000100 */
[----:B------:R0:W0:Y:S01]  /*0530*/  SYNCS.EXCH.64 URZ, [UR6+0x38888], UR4 ;  /* 0x03888804063f75b2 */ /* 0x0000220008000100 */
[----:B------:R-:W-:Y:S01]  /*0540*/  NOP ;  /* 0x0000000000007918 */ /* 0x000fe20000000000 */
.L_x_2:
        /* <DEDUP_REMOVED lines=22> */
.L_x_3:
[----:B------:R-:W5:Y:S01]  /*06b0*/  SHFL.IDX PT, R3, R0, RZ, 0x1f ;  /* 0x00001fff00037589 */ /* 0x000f6200000e0000 */
[----:B------:R-:W-:Y:S01]  /*06c0*/  R2UR UR9, R2 ;  /* 0x00000000020972ca */ /* 0x000fe200000e0000 */
        /* <DEDUP_REMOVED lines=21> */
.L_x_4:
[----:B------:R-:W-:Y:S01]  /*0820*/  UISETP.NE.AND UP0, UPT, UR9, URZ, UPT ;  /* 0x0000003f0900728c */ /* 0x000fe2000bf05270 */
[----:B------:R-:W-:Y:S01]  /*0830*/  NOP ;  /* 0x0000000000007918 */ /* 0x000fe20000000000 */
[----:B0-----:R-:W-:Y:S01]  /*0840*/  UMOV UR4, 0x1 ;  /* 0x0000000100047882 */ /* 0x001fe20000000000 */
[----:B------:R-:W-:Y:S01]  /*0850*/  BSSY B6, `(.L_x_5) ;  /* 0x0001031000067945 */ /* 0x000fe20003800000 */
[----:B------:R-:W-:Y:S01]  /*0860*/  USEL UR4, UR4, 0x2, !UP0 ;  /* 0x0000000204047887 */ /* 0x000fe2000c000000 */
[----:B-1234-:R-:W-:Y:S01]  /*0870*/  BAR.SYNC.DEFER_BLOCKING 0x0 ;  /* 0x0000000000007b1d */ /* 0x01efe20000010000 */
[----:B------:R-:W-:-:S04]  /*0880*/  PLOP3.LUT P0, PT, PT, PT, UP0, 0x80, 0x0 ;  /* 0x000000000000781c */ /* 0x000fc80003f0f008 */
[----:B------:R-:W-:-:S05]  /*0890*/  IMAD.U32 R2, RZ, RZ, UR4 ;  /* 0x00000004ff027e24 */ /* 0x000fca000f8e00ff */
[----:B------:R0:W-:Y:S04]  /*08a0*/  STL [R1+0x4], R2 ;  /* 0x0000040201007387 */ /* 0x0001e80000100800 */
[----:B------:R-:W-:Y:S05]  /*08b0*/  @!P0 BRA `(.L_x_6) ;  /* 0x000000c400148947 */ /* 0x000fea0003800000 */
.L_x_7:
[----:B------:R-:W-:-:S08]  /*08c0*/  NOP ;  /* 0x0000000000007918 */ /* 0x000fd00000000000 */
[----:B------:R-:W1:Y:S02]  /*08d0*/  USETMAXREG.TRY_ALLOC.CTAPOOL UP0, 0xe8 ;  /* 0x000000e8000079c8 */ /* 0x000e640008000600 */
[----:B-1----:R-:W-:-:S13]  /*08e0*/  PLOP3.LUT P0, PT, PT, PT, UP0, 0x80, 0x0 ;  /* 0x000000000000781c */ /* 0x002fda0003f0f008 */
[----:B------:R-:W-:Y:S05]  /*08f0*/  @!P0 BRA `(.L_x_7) ;  /* 0xfffffffc00f08947 */ /* 0x000fea000383ffff */
[----:B------:R-:W1:Y:S01]  /*0900*/  S2UR UR6, SR_CTAID.Y ;  /* 0x00000000000679c3 */ /* 0x000e620000002600 */
[----:B------:R-:W-:Y:S02]  /*0910*/  ULDC UR7, c[0x0][0xc50] ;  /* 0x0003140000077ab9 */ /* 0x000fe40000000800 */
[----:B------:R-:W-:-:S05]  /*0920*/  UISETP.NE.AND UP0, UPT, UR7, 0x1, UPT ;  /* 0x000000010700788c */ /* 0x000fca000bf05270 */
[----:B------:R-:W2:Y:S06]  /*0930*/  S2UR UR8, SR_CTAID.Z ;  /* 0x00000000000879c3 */ /* 0x000eac0000002700 */
[----:B------:R-:W-:Y:S01]  /*0940*/  @UP0 ULDC UR4, c[0x0][0xc54] ;  /* 0x0003150000040ab9 */ /* 0x000fe20000000800 */
[----:B------:R-:W-:Y:S01]  /*0950*/  @UP0 ULDC UR9, c[0x0][0xc58] ;  /* 0x0003160000090ab9 */ /* 0x000fe20000000800 */
[----:B-1----:R-:W-:Y:S02]  /*0960*/  UIMAD.WIDE.U32 UR4, UR6, UR4, URZ ;  /* 0x00000004060472a5 */ /* 0x002fe4000f8e003f */
[----:B------:R-:W-:-:S02]  /*0970*/  UMOV UR10, UR6 ;  /* 0x00000006000a7c82 */ /* 0x000fc40008000000 */
[----:B------:R-:W-:Y:S01]  /*0980*/  @UP0 USHF.R.U32.HI UR10, URZ, UR9, UR5 ;  /* 0x000000093f0a0299 */ /* 0x000fe20008011605 */
[----:B------:R-:W-:Y:S06]  /*0990*/  BAR.ARV 0x8, 0x180 ;  /* 0x0206000000007b1d */ /* 0x000fec0000002000 */
[----:B--2---:R-:W-:Y:S01]  /*09a0*/  ISETP.LE.AND P0, PT, RZ, UR8, PT ;  /* 0x00000008ff007c0c */ /* 0x004fe2000bf03270 */
[----:B------:R-:W-:Y:S02]  /*09b0*/  UIADD3 UR4, -UR10, URZ, URZ ;  /* 0x0000003f0a047290 */ /* 0x000fe4000fffe13f */
[----:B------:R-:W-:-:S02]  /*09c0*/  IMAD.U32 R18, RZ, RZ, UR10 ;  /* 0x0000000aff127e24 */ /* 0x000fc4000f8e00ff */
[----:B------:R-:W-:-:S08]  /*09d0*/  UIMAD UR7, UR7, UR4, UR6 ;  /* 0x00000004070772a4 */ /* 0x000fd0000f8e0206 */
[----:B------:R-:W-:Y:S05]  /*09e0*/  @!P0 BRA `(.L_x_8) ;  /* 0x00000100005c8947 */ /* 0x000fea0003800000 */
[----:B------:R-:W-:Y:S01]  /*09f0*/  ULDC.64 UR4, c[0x0][0x418] ;  /* 0x0001060000047ab9 */ /* 0x000fe20000000a00 */
[----:B------:R-:W-:Y:S02]  /*0a00*/  ULOP3.LUT UR9, UR7, 0xffff, URZ, 0xc0, !UPT ;  /* 0x0000ffff07097892 */ /* 0x000fe4000f8ec03f */
[----:B------:R-:W-:-:S03]  /*0a10*/  UISETP.NE.U32.AND UP0, UPT, UR4, URZ, UPT ;  /* 0x0000003f0400728c */ /* 0x000fc6000bf05070 */
[----:B------:R-:W-:Y:S01]  /*0a20*/  ULDC UR4, c[0x0][0x424] ;  /* 0x0001090000047ab9 */ /* 0x000fe20000000800 */
[----:B------:R-:W-:-:S03]  /*0a30*/  UISETP.NE.AND.EX UP0, UPT, UR5, URZ, UPT, UP0 ;  /* 0x0000003f0500728c */ /* 0x000fc6000bf05300 */
[----:B------:R-:W-:Y:S01]  /*0a40*/  ULDC UR5, c[0x0][0x2f0] ;  /* 0x0000bc0000057ab9 */ /* 0x000fe20000000800 */
[----:B------:R-:W-:-:S04]  /*0a50*/  USEL UR4, UR4, 0x1, UP0 ;  /* 0x0000000104047887 */ /* 0x000fc80008000000 */
[----:B------:R-:W-:-:S04]  /*0a60*/  UIMAD UR6, UR4, UR5, URZ ;  /* 0x00000005040672a4 */ /* 0x000fc8000f8e023f */
[----:B------:R-:W-:Y:S02]  /*0a70*/  UISETP.GE.AND UP0, UPT, UR6, 0x1, UPT ;  /* 0x000000010600788c */ /* 0x000fe4000bf06270 */
[----:B------:R-:W-:Y:S02]  /*0a80*/  UIADD3 UR4, UR6, 0x4f, URZ ;  /* 0x0000004f06047890 */ /* 0x000fe4000fffe03f */
[----:B------:R-:W-:Y:S02]  /*0a90*/  MOV R23, UR6 ;  /* 0x0000000600177c02 */ /* 0x000fe40008000f00 */
[----:B------:R-:W-:Y:S01]  /*0aa0*/  PLOP3.LUT P0, PT, PT, PT, UP0, 0x80, 0x0 ;  /* 0x000000000000781c */ /* 0x000fe20003f0f008 */
[----:B------:R-:W-:-:S04]  /*0ab0*/  UIMAD.WIDE UR4, UR4, 0x66666667, URZ ;  /* 0x66666667040478a5 */ /* 0x000fc8000f8e023f */
[----:B------:R-:W-:-:S03]  /*0ac0*/  USHF.R.U32.HI UR6, URZ, 0x1f, UR5 ;  /* 0x0000001f3f067899 */ /* 0x000fc60008011605 */
[----:B------:R-:W-:Y:S01]  /*0ad0*/  UMOV UR4, URZ ;  /* 0x0000003f00047c82 */ /* 0x000fe20008000000 */
[----:B------:R-:W-:-:S04]  /*0ae0*/  ULEA.HI.SX32 UR6, UR5, UR6, 0x1b ;  /* 0x0000000605067291 */ /* 0x000fc8000f8fda3f */
[----:B------:R-:W-:Y:S08]  /*0af0*/  @!P0 BRA `(.L_x_9) ;  /* 0x0000000000908947 */ /* 0x000ff00003800000 */
[----:B------:R-:W-:Y:S01]  /*0b00*/  USHF.R.U32.HI UR7, URZ, 0x10, UR7 ;  /* 0x000000103f077899 */ /* 0x000fe20008011607 */
[----:B------:R-:W-:-:S03]  /*0b10*/  UMOV UR4, URZ ;  /* 0x0000003f00047c82 */ /* 0x000fc60008000000 */
[----:B------:R-:W-:-:S11]  /*0b20*/  UISETP.NE.AND UP0, UPT, UR7, URZ, UPT ;  /* 0x0000003f0700728c */ /* 0x000fd6000bf05270 */
[----:B------:R-:W-:Y:S02]  /*0b30*/  @!UP0 ULDC UR7, c[0x0][0x9f0] ;  /* 0x00027c0000078ab9 */ /* 0x000fe40000000800 */
[----:B------:R-:W-:Y:S01]  /*0b40*/  IMAD.U32 R3, RZ, RZ, UR7 ;  /* 0x00000007ff037e24 */ /* 0x000fe2000f8e00ff */
[----:B------:R-:W-:-:S04]  /*0b50*/  UIADD3 UR8, UR6, -0x1, UR7 ;  /* 0xffffffff06087890 */ /* 0x000fc8000fffe007 */
[-C--:B------:R-:W-:Y:S02]  /*0b60*/  IABS R0, R3.reuse ;  /* 0x0000000300007213 */ /* 0x080fe40000000000 */
[----:B------:R-:W-:Y:S01]  /*0b70*/  IMAD.U32 R4, RZ, RZ, UR8 ;  /* 0x00000008ff047e24 */ /* 0x000fe2000f8e00ff */
[----:B------:R-:W-:Y:S01]  /*0b80*/  IABS R5, R3 ;  /* 0x0000000300057213 */ /* 0x000fe20000000000 */
[----:B------:R-:W-:Y:S01]  /*0b90*/  ULOP3.LUT UR8, UR8, UR7, URZ, 0x3c, !UPT ;  /* 0x0000000708087292 */ /* 0x000fe2000f8e3c3f */
[----:B------:R-:W-:Y:S02]  /*0ba0*/  R2UR UR12, R0 ;  /* 0x00000000000c72ca */ /* 0x000fe400000e0000 */
[----:B------:R-:W-:-:S04]  /*0bb0*/  IABS R4, R4 ;  /* 0x0000000400047213 */ /* 0x000fc80000000000 */
[----:B------:R-:W-:-:S04]  /*0bc0*/  MOV R3, R4 ;  /* 0x0000000400037202 */ /* 0x000fc80000000f00 */
[----:B------:R-:W-:-:S03]  /*0bd0*/  R2UR UR11, R3 ;  /* 0x00000000030b72ca */ /* 0x000fc600000e0000 */
[----:B------:R-:W1:Y:S08]  /*0be0*/  I2F.RP R0, UR12 ;  /* 0x0000000c00007d06 */ /* 0x000e700008209400 */
[----:B-1----:R-:W0:Y:S02]  /*0bf0*/  MUFU.RCP R0, R0 ;  /* 0x0000000000007308 */ /* 0x002e240000001000 */
[----:B0-----:R-:W-:-:S02]  /*0c00*/  VIADD R2, R0, 0xffffffe ;  /* 0x0ffffffe00027836 */ /* 0x001fc40000000000 */
[----:B------:R-:W-:-:S04]  /*0c10*/  IMAD.MOV R0, RZ, RZ, -R5 ;  /* 0x000000ffff007224 */ /* 0x000fc800078e0a05 */
[----:B------:R-:W0:Y:S02]  /*0c20*/  F2I.FTZ.U32.TRUNC.NTZ R2, R2 ;  /* 0x0000000200027305 */ /* 0x000e24000021f000 */
[----:B0-----:R-:W-:-:S13]  /*0c30*/  R2UR UR5, R2 ;  /* 0x00000000020572ca */ /* 0x001fda00000e0000 */
[----:B------:R-:W-:-:S04]  /*0c40*/  UIADD3 UR10, URZ, -UR5, URZ ;  /* 0x800000053f0a7290 */ /* 0x000fc8000fffe03f */
[----:B------:R-:W-:-:S04]  /*0c50*/  UIMAD UR10, UR10, UR12, URZ ;  /* 0x0000000c0a0a72a4 */ /* 0x000fc8000f8e023f */
[----:B------:R-:W-:-:S03]  /*0c60*/  UIMAD.WIDE.U32 UR4, UR5, UR10, UR4 ;  /* 0x0000000a050472a5 */ /* 0x000fc6000f8e0004 */
[----:B------:R-:W-:Y:S01]  /*0c70*/  R2UR UR10, R0 ;  /* 0x00000000000a72ca */ /* 0x000fe200000e0000 */
[----:B------:R-:W-:-:S12]  /*0c80*/  UIMAD.WIDE.U32 UR4, UR5, UR11, URZ ;  /* 0x0000000b050472a5 */ /* 0x000fd8000f8e003f */
[----:B------:R-:W-:-:S04]  /*0c90*/  UIMAD UR4, UR5, UR10, UR11 ;  /* 0x0000000a050472a4 */ /* 0x000fc8000f8e020b */
[----:B------:R-:W-:-:S11]  /*0ca0*/  UISETP.GT.U32.AND UP0, UPT, UR12, UR4, UPT ;  /* 0x000000040c00728c */ /* 0x000fd6000bf04070 */
[----:B------:R-:W-:Y:S02]  /*0cb0*/  @!UP0 UIADD3 UR4, UR4, -UR12, URZ ;  /* 0x8000000c04048290 */ /* 0x000fe4000fffe03f */
[----:B------:R-:W-:Y:S02]  /*0cc0*/  @!UP0 UIADD3 UR5, UR5, 0x1, URZ ;  /* 0x0000000105058890 */ /* 0x000fe4000fffe03f */
[----:B------:R-:W-:Y:S02]  /*0cd0*/  UISETP.GE.U32.AND UP1, UPT, UR4, UR12, UPT ;  /* 0x0000000c0400728c */ /* 0x000fe4000bf26070 */
[----:B------:R-:W-:-:S09]  /*0ce0*/  UISETP.GE.AND UP0, UPT, UR8, URZ, UPT ;  /* 0x0000003f0800728c */ /* 0x000fd2000bf06270 */
[----:B------:R-:W-:Y:S02]  /*0cf0*/  @UP1 UIADD3 UR5, UR5, 0x1, URZ ;  /* 0x0000000105051890 */ /* 0x000fe4000fffe03f */
[----:B------:R-:W-:-:S05]  /*0d00*/  UISETP.NE.AND UP1, UPT, UR7, URZ, UPT ;  /* 0x0000003f0700728c */ /* 0x000fca000bf25270 */
[----:B------:R-:W-:Y:S02]  /*0d10*/  UMOV UR4, UR5 ;  /* 0x0000000500047c82 */ /* 0x000fe40008000000 */
[----:B------:R-:W-:-:S04]  /*0d20*/  @!UP0 UIADD3 UR4, -UR4, URZ, URZ ;  /* 0x0000003f04048290 */ /* 0x000fc8000fffe13f */
[----:B------:R-:W-:-:S12]  /*0d30*/  @!UP1 ULOP3.LUT UR4, URZ, UR7, URZ, 0x33, !UPT ;  /* 0x000000073f049292 */ /* 0x000fd8000f8e333f */
.L_x_9:
[----:B------:R-:W-:Y:S01]  /*0d40*/  UIMAD UR5, UR9, UR4, URZ ;  /* 0x00000004090572a4 */ /* 0x000fe2000f8e023f */
[----:B------:R-:W-:Y:S01]  /*0d50*/  IMAD.U32 R0, RZ, RZ, UR6 ;  /* 0x00000006ff007e24 */ /* 0x000fe2000f8e00ff */
[----:B------:R-:W-:Y:S01]  /*0d60*/  PLOP3.LUT P0, PT, PT, PT, PT, 0x80, 0x0 ;  /* 0x000000000000781c */ /* 0x000fe20003f0f070 */
[----:B------:R-:W-:Y:S01]  /*0d70*/  IMAD.U32 R3, RZ, RZ, UR4 ;  /* 0x00000004ff037e24 */ /* 0x000fe2000f8e00ff */
[----:B------:R-:W-:Y:S01]  /*0d80*/  CS2R R150, SRZ ;  /* 0x0000000000967805 */ /* 0x000fe2000001ff00 */
[----:B------:R-:W-:Y:S01]  /*0d90*/  VIADD R19, R25, 0xffffff80 ;  /* 0xffffff8019137836 */ /* 0x000fe20000000000 */
[----:B------:R-:W-:Y:S01]  /*0da0*/  MOV R17, UR5 ;  /* 0x0000000500117c02 */ /* 0x000fe20008000f00 */
[----:B0-----:R-:W-:Y:S01]  /*0db0*/  IMAD.MOV.U32 R2, RZ, RZ, RZ ;  /* 0x000000ffff027224 */ /* 0x001fe200078e00ff */
[----:B------:R-:W-:Y:S02]  /*0dc0*/  VIADDMNMX R0, R3, UR5, R0, PT ;  /* 0x0000000503007c46 */ /* 0x000fe4000b800100 */
[----:B------:R-:W-:-:S02]  /*0dd0*/  CS2R R148, SRZ ;  /* 0x0000000000947805 */ /* 0x000fc4000001ff00 */
[----:B------:R-:W-:Y:S02]  /*0de0*/  CS2R R146, SRZ ;  /* 0x0000000000927805 */ /* 0x000fe4000001ff00 */
[----:B------:R-:W-:Y:S02]  /*0df0*/  CS2R R144, SRZ ;  /* 0x0000000000907805 */ /* 0x000fe4000001ff00 */
[----:B------:R-:W-:Y:S01]  /*0e00*/  R2UR UR60, R0 ;  /* 0x00000000003c72ca */ /* 0x000fe200000e0000 */
[----:B------:R-:W-:Y:S01]  /*0e10*/  IMAD.MOV.U32 R0, RZ, RZ, RZ ;  /* 0x000000ffff007224 */ /* 0x000fe200078e00ff */
[----:B------:R-:W-:Y:S02]  /*0e20*/  CS2R R142, SRZ ;  /* 0x00000000008e7805 */ /* 0x000fe4000001ff00 */
[----:B------:R-:W-:Y:S02]  /*0e30*/  CS2R R140, SRZ ;  /* 0x00000000008c7805 */ /* 0x000fe4000001ff00 */
[----:B------:R-:W-:-:S02]  /*0e40*/  CS2R R138, SRZ ;  /* 0x00000000008a7805 */ /* 0x000fc4000001ff00 */
[----:B------:R-:W-:Y:S02]  /*0e50*/  CS2R R136, SRZ ;  /* 0x0000000000887805 */ /* 0x000fe4000001ff00 */
[----:B------:R-:W-:Y:S02]  /*0e60*/  CS2R R134, SRZ ;  /* 0x0000000000867805 */ /* 0x000fe4000001ff00 */
[----:B------:R-:W-:Y:S02]  /*0e70*/  CS2R R132, SRZ ;  /* 0x0000000000847805 */ /* 0x000fe4000001ff00 */
[----:B------:R-:W-:Y:S02]  /*0e80*/  CS2R R130, SRZ ;  /* 0x0000000000827805 */ /* 0x000fe4000001ff00 */
[----:B------:R-:W-:Y:S02]  /*0e90*/  CS2R R128, SRZ ;  /* 0x0000000000807805 */ /* 0x000fe4000001ff00 */
[----:B------:R-:W-:-:S02]  /*0ea0*/  CS2R R126, SRZ ;  /* 0x00000000007e7805 */ /* 0x000fc4000001ff00 */
[----:B------:R-:W-:Y:S02]  /*0eb0*/  CS2R R124, SRZ ;  /* 0x00000000007c7805 */ /* 0x000fe4000001ff00 */
[----:B------:R-:W-:Y:S01]  /*0ec0*/  CS2R R122, SRZ ;  /* 0x00000000007a7805 */ /* 0x000fe2000001ff00 */
[----:B------:R-:W-:Y:S01]  /*0ed0*/  UISETP.GT.AND UP0, UPT, UR60, UR5, UPT ;  /* 0x000000053c00728c */ /* 0x000fe2000bf04270 */
[----:B------:R-:W-:Y:S02]  /*0ee0*/  CS2R R120, SRZ ;  /* 0x0000000000787805 */ /* 0x000fe4000001ff00 */
[----:B------:R-:W-:Y:S02]  /*0ef0*/  CS2R R118, SRZ ;  /* 0x0000000000767805 */ /* 0x000fe4000001ff00 */
[----:B------:R-:W-:Y:S02]  /*0f00*/  CS2R R116, SRZ ;  /* 0x0000000000747805 */ /* 0x000fe4000001ff00 */
[----:B------:R-:W-:-:S02]  /*0f10*/  CS2R R114, SRZ ;  /* 0x0000000000727805 */ /* 0x000fc4000001ff00 */
[----:B------:R-:W-:Y:S02]  /*0f20*/  CS2R R112, SRZ ;  /* 0x0000000000707805 */ /* 0x000fe4000001ff00 */
[----:B------:R-:W-:Y:S02]  /*0f30*/  PLOP3.LUT P1, PT, PT, PT, UP0, 0x80, 0x0 ;  /* 0x000000000000781c */ /* 0x000fe40003f2f008 */
[----:B------:R-:W-:Y:S02]  /*0f40*/  CS2R R110, SRZ ;  /* 0x00000000006e7805 */ /* 0x000fe4000001ff00 */
        /* <DEDUP_REMOVED lines=42> */
[----:B------:R-:W-:Y:S01]  /*11f0*/  CS2R R24, SRZ ;  /* 0x0000000000187805 */ /* 0x000fe2000001ff00 */
[----:B------:R-:W-:Y:S06]  /*1200*/  @!P1 BRA `(.L_x_10) ;  /* 0x0000009400649947 */ /* 0x000fec0003800000 */
[----:B------:R-:W-:Y:S01]  /*1210*/  SHF.R.S32.HI R0, RZ, 0x1f, R19 ;  /* 0x0000001fff007819 */ /* 0x000fe20000011413 */
[----:B------:R-:W0:Y:S01]  /*1220*/  S2UR UR7, SR_CgaCtaId ;  /* 0x00000000000779c3 */ /* 0x000e220000008800 */
[----:B------:R-:W-:Y:S02]  /*1230*/  UMOV UR6, 0x400 ;  /* 0x0000040000067882 */ /* 0x000fe40000000000 */
[----:B------:R-:W-:-:S04]  /*1240*/  LEA.HI R22, R0, R19, RZ, 0x7 ;  /* 0x0000001300167211 */ /* 0x000fc800078f38ff */
[----:B------:R-:W-:-:S06]  /*1250*/  SHF.R.S32.HI R0, RZ, 0x7, R22 ;  /* 0x00000007ff007819 */ /* 0x000fcc0000011416 */
[----:B------:R-:W1:Y:S01]  /*1260*/  SHFL.IDX PT, R0, R0, RZ, 0x1f ;  /* 0x00001fff00007589 */ /* 0x000e6200000e0000 */
[----:B0-----:R-:W-:-:S04]  /*1270*/  ULEA UR8, UR7, UR6, 0x18 ;  /* 0x0000000607087291 */ /* 0x001fc8000f8ec03f */
[----:B------:R-:W-:Y:S02]  /*1280*/  UIADD3 UR6, UR8, 0x14400, URZ ;  /* 0x0001440008067890 */ /* 0x000fe4000fffe03f */
[----:B------:R-:W-:Y:S02]  /*1290*/  MOV R16, UR8 ;  /* 0x0000000800107c02 */ /* 0x000fe40008000f00 */
[----:B------:R-:W-:Y:S01]  /*12a0*/  ULOP3.LUT UP0, URZ, UR6, 0x9f, URZ, 0xc0, !UPT ;  /* 0x0000009f063f7892 */ /* 0x000fe2000f80c03f */
[----:B-1----:R-:W-:-:S05]  /*12b0*/  R2UR UR4, R0 ;  /* 0x00000000000472ca */ /* 0x002fca00000e0000 */
[----:B------:R-:W-:-:S08]  /*12c0*/  PLOP3.LUT P0, PT, PT, PT, UP0, 0x80, 0x0 ;  /* 0x000000000000781c */ /* 0x000fd00003f0f008 */
[----:B------:R-:W-:-:S04]  /*12d0*/  ULEA.HI UR5, UR4, UR4, URZ, 0x1 ;  /* 0x0000000404057291 */ /* 0x000fc8000f8f083f */
[----:B------:R-:W-:-:S04]  /*12e0*/  ULOP3.LUT UR5, UR5, 0x1e, URZ, 0xc0, !UPT ;  /* 0x0000001e05057892 */ /* 0x000fc8000f8ec03f */
[----:B------:R-:W-:-:S04]  /*12f0*/  UIADD3 UR5, UR4, -UR5, URZ ;  /* 0x8000000504057290 */ /* 0x000fc8000fffe03f */
[----:B------:R-:W-:-:S04]  /*1300*/  ULEA UR5, UR5, UR6, 0xd ;  /* 0x0000000605057291 */ /* 0x000fc8000f8e683f */
[----:B------:R-:W-:-:S04]  /*1310*/  USHF.R.U32.HI UR5, URZ, 0x4, UR5 ;  /* 0x000000043f057899 */ /* 0x000fc80008011605 */
[----:B------:R-:W-:Y:S01]  /*1320*/  ULOP3.LUT UR36, UR5, 0x3fff, URZ, 0xc0, !UPT ;  /* 0x00003fff05247892 */ /* 0x000fe2000f8ec03f */
[----:B------:R-:W-:Y:S11]  /*1330*/  @!P0 BRA `(.L_x_11) ;  /* 0x0000000000408947 */ /* 0x000ff60003800000 */
[----:B------:R-:W-:Y:S01]  /*1340*/  MOV R0, 0x0 ;  /* 0x0000000000007802 */ /* 0x000fe20000000f00 */
[----:B------:R-:W-:Y:S01]  /*1350*/  ULDC.64 UR4, c[0x4][0xa8] ;  /* 0x01002a0000047ab9 */ /* 0x000fe20000000a00 */
[----:B------:R-:W-:Y:S01]  /*1360*/  ULDC.64 UR6, c[0x4][0x28] ;  /* 0x01000a0000067ab9 */ /* 0x000fe20000000a00 */
[----:B------:R-:W-:Y:S01]  /*1370*/  IMAD.U32 R4, RZ, RZ, UR4 ;  /* 0x00000004ff047e24 */ /* 0x000fe2000f8e00ff */
[----:B------:R0:W1:Y:S01]  /*1380*/  LDC.64 R2, c[0x4][R0] ;  /* 0x0100000000027b82 */ /* 0x0000620000000a00 */
[----:B------:R-:W-:Y:S01]  /*1390*/  IMAD.U32 R5, RZ, RZ, UR5 ;  /* 0x00000005ff057e24 */ /* 0x000fe2000f8e00ff */
[----:B------:R-:W-:Y:S01]  /*13a0*/  ULDC.64 UR4, c[0x4][0xb0] ;  /* 0x01002c0000047ab9 */ /* 0x000fe20000000a00 */
[----:B------:R-:W-:Y:S01]  /*13b0*/  IMAD.U32 R10, RZ, RZ, UR6 ;  /* 0x00000006ff0a7e24 */ /* 0x000fe2000f8e00ff */
[----:B------:R-:W-:Y:S01]  /*13c0*/  MOV R7, UR5 ;  /* 0x0000000500077c02 */ /* 0x000fe20008000f00 */
[----:B------:R-:W-:Y:S01]  /*13d0*/  IMAD.U32 R6, RZ, RZ, UR4 ;  /* 0x00000004ff067e24 */ /* 0x000fe2000f8e00ff */
[----:B------:R-:W-:Y:S01]  /*13e0*/  MOV R12, 0x1 ;  /* 0x00000001000c7802 */ /* 0x000fe20000000f00 */
[----:B------:R-:W-:-:S02]  /*13f0*/  IMAD.U32 R11, RZ, RZ, UR7 ;  /* 0x00000007ff0b7e24 */ /* 0x000fc4000f8e00ff */
[----:B------:R-:W-:Y:S02]  /*1400*/  IMAD.MOV.U32 R8, RZ, RZ, 0x70 ;  /* 0x00000070ff087424 */ /* 0x000fe400078e00ff */
[----:B0-----:R-:W-:-:S07]  /*1410*/  IMAD.MOV.U32 R13, RZ, RZ, RZ ;  /* 0x000000ffff0d7224 */ /* 0x001fce00078e00ff */
[----:B------:R-:W-:-:S07]  /*1420*/  LEPC R20, `(.L_x_11) ;  /* 0x000000001014794e */ /* 0x000fce0000000000 */
[----:B-1----:R-:W-:Y:S05]  /*1430*/  CALL.ABS.NOINC R2 ;  /* 0x0000000002007343 */ /* 0x002fea0003c00000 */
.L_x_11:
[----:B------:R-:W-:Y:S02]  /*1440*/  R2UR UR4, R16 ;  /* 0x00000000100472ca */ /* 0x000fe400000e0000 */
[----:B------:R-:W-:-:S11]  /*1450*/  SHF.L.U32 R0, RZ, 0x1f, RZ ;  /* 0x0000001fff007819 */ /* 0x000fd600000006ff */
[----:B------:R-:W0:Y:S02]  /*1460*/  SYNCS.PHASECHK.TRANS64.TRYWAIT P0, [UR4+0x38800], R0 ;  /* 0x03880000ff0075a7 */ /* 0x000e240008000144 */
[----:B0-----:R-:W-:Y:S05]  /*1470*/  @!P0 BRA `(.L_x_12) ;  /* 0x000000f400c08947 */ /* 0x001fea0003800000 */
.L_x_87:
[----:B------:R-:W2:Y:S02]  /*1480*/  LDL R2, [R1+0x4] ;  /* 0x0000040001027983 */ /* 0x000ea40000100800 */
[----:B--2---:R-:W-:-:S13]  /*1490*/  R2UR UR4, R2 ;  /* 0x00000000020472ca */ /* 0x004fda00000e0000 */
[----:B------:R-:W-:-:S06]  /*14a0*/  ULOP3.LUT UR4, UR4, 0x1, URZ, 0xfc, !UPT ;  /* 0x0000000104047892 */ /* 0x000fcc000f8efc3f */
[----:B------:R-:W-:-:S05]  /*14b0*/  IMAD.U32 R2, RZ, RZ, UR4 ;  /* 0x00000004ff027e24 */ /* 0x000fca000f8e00ff */
[----:B------:R-:W-:-:S13]  /*14c0*/  ISETP.NE.AND P0, PT, R2, 0x3, PT ;  /* 0x000000030200780c */ /* 0x000fda0003f05270 */
[----:B------:R-:W-:Y:S05]  /*14d0*/  @!P0 BRA `(.L_x_13) ;  /* 0x0000000000048947 */ /* 0x000fea0003800000 */
[----:B------:R-:W-:Y:S01]  /*14e0*/  BPT.TRAP 0x1 ;  /* 0x000000040000795c */ /* 0x000fe20000300000 */
.L_x_13:
[----:B------:R-:W-:-:S13]  /*14f0*/  R2UR UR4, R16 ;  /* 0x00000000100472ca */ /* 0x000fda00000e0000 */
[----:B------:R1:W2:Y:S01]  /*1500*/  SYNCS.PHASECHK.TRANS64.TRYWAIT P1, [UR4+0x38830], R0 ;  /* 0x03883000ff0075a7 */ /* 0x0002a20008020144 */
[----:B------:R-:W-:Y:S05]  /*1510*/  @!P0 BRA `(.L_x_14) ;  /* 0x0000000000048947 */ /* 0x000fea0003800000 */
[----:B------:R-:W-:Y:S01]  /*1520*/  BPT.TRAP 0x1 ;  /* 0x000000040000795c */ /* 0x000fe20000300000 */
.L_x_14:
[----:B------:R-:W-:Y:S01]  /*1530*/  IMAD.U32 R4, RZ, RZ, UR36 ;  /* 0x00000024ff047e24 */ /* 0x000fe2000f8e00ff */
[----:B------:R-:W-:Y:S01]  /*1540*/  MOV R8, RZ ;  /* 0x000000ff00087202 */ /* 0x000fe20000000f00 */
[----:B--2---:R-:W-:Y:S06]  /*1550*/  @P1 BRA `(.L_x_15) ;  /* 0x00000000000c1947 */ /* 0x004fec0003800000 */
[----:B------:R-:W-:-:S13]  /*1560*/  R2UR UR4, R16 ;  /* 0x00000000100472ca */ /* 0x000fda00000e0000 */
[----:B------:R-:W2:Y:S02]  /*1570*/  SYNCS.PHASECHK.TRANS64.TRYWAIT P1, [UR4+0x38830], R0 ;  /* 0x03883000ff0075a7 */ /* 0x000ea40008020144 */
[----:B--2---:R-:W-:Y:S05]  /*1580*/  @!P1 BRA `(.L_x_16) ;  /* 0x000000f400989947 */ /* 0x004fea0003800000 */
.L_x_15:
[----:B------:R-:W-:Y:S05]  /*1590*/  WARPSYNC.ALL ;  /* 0x0000000000007948 */ /* 0x000fea0003800000 */
[----:B------:R-:W-:Y:S01]  /*15a0*/  IMAD.MOV.U32 R151, RZ, RZ, RZ ;  /* 0x000000ffff977224 */ /* 0x000fe200078e00ff */
[----:B------:R-:W-:Y:S01]  /*15b0*/  LOP3.LUT R4, R4, 0x10000, RZ, 0xfc, !PT ;  /* 0x0001000004047812 */ /* 0x000fe200078efcff */
[----:B------:R-:W-:Y:S01]  /*15c0*/  IMAD.MOV.U32 R5, RZ, RZ, 0x40000040 ;  /* 0x40000040ff057424 */ /* 0x000fe200078e00ff */
[----:B------:R-:W-:Y:S01]  /*15d0*/  R2UR UR4, R16 ;  /* 0x00000000100472ca */ /* 0x000fe200000e0000 */
[----:B------:R-:W-:Y:S01]  /*15e0*/  WARPGROUP.ARRIVE ;  /* 0x00000000000079c5 */ /* 0x000fe20000000000 */
[C---:B------:R-:W-:Y:S01]  /*15f0*/  R2UR UR8, R4.reuse ;  /* 0x00000000040872ca */ /* 0x040fe200000e0000 */
[----:B------:R-:W-:Y:S01]  /*1600*/  UMOV UR11, 0x40000040 ;  /* 0x40000040000b7882 */ /* 0x000fe20000000000 */
        /* <DEDUP_REMOVED lines=9> */
[----:B------:R-:W-:Y:S01]  /*16a0*/  UIADD3 UR4, UR4, 0x24400, URZ ;  /* 0x0002440004047890 */ /* 0x000fe2000fffe03f */
[C---:B------:R-:W-:Y:S01]  /*16b0*/  R2UR UR20, R4.reuse ;  /* 0x00000000041472ca */ /* 0x040fe200000e0000 */
[----:B------:R-:W-:Y:S01]  /*16c0*/  UMOV UR29, 0x40000040 ;  /* 0x40000040001d7882 */ /* 0x000fe20000000000 */
[C---:B------:R-:W-:Y:S01]  /*16d0*/  R2UR UR21, R5.reuse ;  /* 0x00000000051572ca */ /* 0x040fe200000e0000 */
[----:B------:R-:W-:Y:S01]  /*16e0*/  USHF.R.U32.HI UR4, URZ, 0x4, UR4 ;  /* 0x000000043f047899 */ /* 0x000fe20008011604 */
[C---:B------:R-:W-:Y:S01]  /*16f0*/  R2UR UR16, R4.reuse ;  /* 0x00000000041072ca */ /* 0x040fe200000e0000 */
[----:B------:R-:W-:Y:S01]  /*1700*/  UMOV UR31, 0x40000040 ;  /* 0x40000040001f7882 */ /* 0x000fe20000000000 */
[----:B------:R-:W-:Y:S01]  /*1710*/  R2UR UR17, R5 ;  /* 0x00000000051172ca */ /* 0x000fe200000e0000 */
[----:B------:R-:W-:Y:S01]  /*1720*/  ULOP3.LUT UR4, UR4, 0x3fff, URZ, 0xc0, !UPT ;  /* 0x00003fff04047892 */ /* 0x000fe2000f8ec03f */
[----:B------:R-:W-:Y:S01]  /*1730*/  R2UR UR6, R4 ;  /* 0x00000000040672ca */ /* 0x000fe200000e0000 */
[----:B------:R-:W-:Y:S01]  /*1740*/  UMOV UR35, 0x40000040 ;  /* 0x4000004000237882 */ /* 0x000fe20000000000 */
[----:B------:R-:W-:Y:S01]  /*1750*/  MOV R13, UR29 ;  /* 0x0000001d000d7c02 */ /* 0x000fe20008000f00 */
[----:B------:R-:W-:Y:S01]  /*1760*/  ULOP3.LUT UR61, UR4, 0x10000, URZ, 0xfc, !UPT ;  /* 0x00010000043d7892 */ /* 0x000fe2000f8efc3f */
[----:B------:R-:W-:Y:S01]  /*1770*/  UMOV UR39, 0x40000040 ;  /* 0x4000004000277882 */ /* 0x000fe20000000000 */
[----:B------:R-:W-:-:S02]  /*1780*/  UMOV UR43, 0x40000040 ;  /* 0x40000040002b7882 */ /* 0x000fc40000000000 */
[----:B------:R-:W-:Y:S02]  /*1790*/  UIADD3 UR4, UR61, 0x80, URZ ;  /* 0x000000803d047890 */ /* 0x000fe4000fffe03f */
[----:B------:R-:W-:Y:S02]  /*17a0*/  UIADD3 UR26, UR61, 0x100, URZ ;  /* 0x000001003d1a7890 */ /* 0x000fe4000fffe03f */
[----:B------:R-:W-:Y:S01]  /*17b0*/  UMOV UR10, UR61 ;  /* 0x0000003d000a7c82 */ /* 0x000fe20008000000 */
[----:B------:R-:W-:Y:S01]  /*17c0*/  UIADD3 UR22, UR61, 0x180, URZ ;  /* 0x000001803d167890 */ /* 0x000fe2000fffe03f */
[----:B------:R-:W-:Y:S01]  /*17d0*/  HGMMA.64x16x16.F32 R56, gdesc[UR8], RZ, !UPT, gsb0 ;  /* 0x00200000083879f0 */ /* 0x000fe2000c0008ff */
[----:B------:R-:W-:Y:S01]  /*17e0*/  UMOV UR14, UR4 ;  /* 0x00000004000e7c82 */ /* 0x000fe20008000000 */
[----:B------:R-:W-:Y:S02]  /*17f0*/  UIADD3 UR18, UR61, 0x200, URZ ;  /* 0x000002003d127890 */ /* 0x000fe4000fffe03f */
[----:B------:R-:W-:-:S02]  /*1800*/  UIADD3 UR4, UR6, 0x2, URZ ;  /* 0x0000000206047890 */ /* 0x000fc4000fffe03f */
[----:B------:R-:W-:Y:S01]  /*1810*/  UIADD3 UR10, UR61, 0x102, URZ ;  /* 0x000001023d0a7890 */ /* 0x000fe2000fffe03f */
[----:B------:R-:W-:Y:S01]  /*1820*/  UMOV UR9, UR29 ;  /* 0x0000001d00097c82 */ /* 0x000fe20008000000 */
[----:B------:R-:W-:Y:S01]  /*1830*/  UMOV UR11, 0x40000040 ;  /* 0x40000040000b7882 */ /* 0x000fe20000000000 */
[----:B------:R-:W-:Y:S02]  /*1840*/  UIADD3 UR5, UR61, 0x202, URZ ;  /* 0x000002023d057890 */ /* 0x000fe4000fffe03f */
[----:B------:R-:W-:Y:S01]  /*1850*/  UMOV UR28, UR4 ;  /* 0x00000004001c7c82 */ /* 0x000fe20008000000 */
[----:B------:R-:W-:Y:S01]  /*1860*/  UIADD3 UR4, UR61, 0x182, URZ ;  /* 0x000001823d047890 */ /* 0x000fe2000fffe03f */
[----:B------:R-:W-:Y:S01]  /*1870*/  IMAD.U32 R12, RZ, RZ, UR28 ;  /* 0x0000001cff0c7e24 */ /* 0x000fe2000f8e00ff */
[----:B------:R-:W-:Y:S01]  /*1880*/  UMOV UR8, UR28 ;  /* 0x0000001c00087c82 */ /* 0x000fe20008000000 */
[----:B------:R-:W-:Y:S02]  /*1890*/  UIADD3 UR7, UR61, 0x184, URZ ;  /* 0x000001843d077890 */ /* 0x000fe4000fffe03f */
[----:B------:R-:W-:-:S02]  /*18a0*/  UIADD3 UR30, UR61, 0x384, URZ ;  /* 0x000003843d1e7890 */ /* 0x000fc4000fffe03f */
[----:B------:R-:W-:Y:S02]  /*18b0*/  UIADD3 UR34, UR61, 0x386, URZ ;  /* 0x000003863d227890 */ /* 0x000fe4000fffe03f */
[----:B------:R-:W-:Y:S02]  /*18c0*/  UIADD3 UR38, UR61, 0x600, URZ ;  /* 0x000006003d267890 */ /* 0x000fe4000fffe03f */
[----:B------:R-:W-:Y:S02]  /*18d0*/  UIADD3 UR42, UR61, 0x602, URZ ;  /* 0x000006023d2a7890 */ /* 0x000fe4000fffe03f */
[----:B------:R-:W-:Y:S01]  /*18e0*/  UIADD3 UR46, UR61, 0x604, URZ ;  /* 0x000006043d2e7890 */ /* 0x000fe2000fffe03f */
[----:B------:R-:W-:Y:S01]  /*18f0*/  UMOV UR47, 0x40000040 ;  /* 0x40000040002f7882 */ /* 0x000fe20000000000 */
[----:B------:R-:W-:Y:S01]  /*1900*/  UIADD3 UR50, UR61, 0x506, URZ ;  /* 0x000005063d327890 */ /* 0x000fe2000fffe03f */
[----:B------:R-:W-:Y:S01]  /*1910*/  UMOV UR51, 0x40000040 ;  /* 0x4000004000337882 */ /* 0x000fe20000000000 */
[----:B------:R-:W-:Y:S01]  /*1920*/  UIADD3 UR54, UR61, 0x780, URZ ;  /* 0x000007803d367890 */ /* 0x000fe2000fffe03f */
[----:B------:R-:W-:Y:S01]  /*1930*/  UMOV UR55, 0x40000040 ;  /* 0x4000004000377882 */ /* 0x000fe20000000000 */
[----:B------:R-:W-:Y:S01]  /*1940*/  UIADD3 UR58, UR61, 0x782, URZ ;  /* 0x000007823d3a7890 */ /* 0x000fe2000fffe03f */
[----:B------:R-:W-:Y:S01]  /*1950*/  UMOV UR59, 0x40000040 ;  /* 0x40000040003b7882 */ /* 0x000fe20000000000 */
[----:B------:R-:W-:-:S02]  /*1960*/  WARPGROUP.DEPBAR.LE gsb0, 0x0 ;  /* 0x00008000000079c5 */ /* 0x000fc40000010000 */
[----:B------:R-:W-:-:S06]  /*1970*/  WARPGROUP.ARRIVE ;  /* 0x00000000000079c5 */ /* 0x000fcc0000000000 */
[----:B------:R-:W-:Y:S01]  /*1980*/  HGMMA.64x16x16.F32 R48, gdesc[UR12], RZ, !UPT, gsb0 ;  /* 0x002000000c3079f0 */ /* 0x000fe2000c0008ff */
[----:B------:R-:W-:Y:S01]  /*1990*/  UIADD3 UR14, UR61, 0x2, URZ ;  /* 0x000000023d0e7890 */ /* 0x000fe2000fffe03f */
[----:B------:R-:W-:Y:S01]  /*19a0*/  UMOV UR12, UR28 ;  /* 0x0000001c000c7c82 */ /* 0x000fe20008000000 */
[----:B------:R-:W-:Y:S01]  /*19b0*/  UMOV UR13, UR29 ;  /* 0x0000001d000d7c82 */ /* 0x000fe20008000000 */
[----:B------:R-:W-:Y:S01]  /*19c0*/  UMOV UR15, 0x40000040 ;  /* 0x40000040000f7882 */ /* 0x000fe20000000000 */
[----:B------:R-:W-:Y:S02]  /*19d0*/  WARPGROUP.DEPBAR.LE gsb0, 0x0 ;  /* 0x00008000000079c5 */ /* 0x000fe40000010000 */
[----:B------:R-:W-:-:S06]  /*19e0*/  WARPGROUP.ARRIVE ;  /* 0x00000000000079c5 */ /* 0x000fcc0000000000 */
[----:B------:R-:W-:Y:S01]  /*19f0*/  HGMMA.64x16x16.F32 R40, gdesc[UR24], RZ, !UPT, gsb0 ;  /* 0x00200000182879f0 */ /* 0x000fe2000c0008ff */
[----:B------:R-:W-:Y:S01]  /*1a00*/  UIADD3 UR26, UR61, 0x382, URZ ;  /* 0x000003823d1a7890 */ /* 0x000fe2000fffe03f */
        /* <DEDUP_REMOVED lines=15> */
[----:B------:R-:W-:Y:S01]  /*1b00*/  HGMMA.64x16x16.F32 R56, gdesc[UR12], R56, gsb0 ;  /* 0x002000000c3879f0 */ /* 0x000fe20008000838 */
[----:B------:R-:W-:Y:S01]  /*1b10*/  UIADD3 UR14, UR61, 0x84, URZ ;  /* 0x000000843d0e7890 */ /* 0x000fe2000fffe03f */
        /* <DEDUP_REMOVED lines=9> */
[----:B------:R-:W-:Y:S01]  /*1bb0*/  UMOV UR8, UR28 ;  /* 0x0000001c00087c82 */ /* 0x000fe20008000000 */
[----:B------:R-:W-:Y:S01]  /*1bc0*/  UMOV UR9, UR29 ;  /* 0x0000001d00097c82 */ /* 0x000fe20008000000 */
[----:B------:R-:W-:Y:S01]  /*1bd0*/  UMOV UR10, UR4 ;  /* 0x00000004000a7c82 */ /* 0x000fe20008000000 */
[----:B------:R-:W-:Y:S01]  /*1be0*/  UMOV UR11, 0x40000040 ;  /* 0x40000040000b7882 */ /* 0x000fe20000000000 */
[----:B------:R-:W-:-:S07]  /*1bf0*/  UIADD3 UR4, UR6, 0x4, URZ ;  /* 0x0000000406047890 */ /* 0x000fce000fffe03f */
[----:B------:R-:W-:Y:S01]  /*1c00*/  UMOV UR16, UR4 ;  /* 0x0000000400107c82 */ /* 0x000fe20008000000 */
[----:B------:R-:W-:Y:S01]  /*1c10*/  UMOV UR12, UR4 ;  /* 0x00000004000c7c82 */ /* 0x000fe20008000000 */
[----:B------:R-:W-:Y:S02]  /*1c20*/  WARPGROUP.DEPBAR.LE gsb0, 0x0 ;  /* 0x00008000000079c5 */ /* 0x000fe40000010000 */
[----:B------:R-:W-:-:S06]  /*1c30*/  WARPGROUP.ARRIVE ;  /* 0x00000000000079c5 */ /* 0x000fcc0000000000 */
[----:B------:R-:W-:Y:S01]  /*1c40*/  HGMMA.64x16x16.F32 R32, gdesc[UR8], R32, gsb0 ;  /* 0x00200000082079f0 */ /* 0x000fe20008000820 */
[----:B------:R-:W-:Y:S01]  /*1c50*/  UMOV UR8, UR28 ;  /* 0x0000001c00087c82 */ /* 0x000fe20008000000 */
[----:B------:R-:W-:Y:S01]  /*1c60*/  UMOV UR9, UR29 ;  /* 0x0000001d00097c82 */ /* 0x000fe20008000000 */
[----:B------:R-:W-:Y:S01]  /*1c70*/  UMOV UR10, UR5 ;  /* 0x00000005000a7c82 */ /* 0x000fe20008000000 */
[----:B------:R-:W-:Y:S01]  /*1c80*/  UMOV UR11, 0x40000040 ;  /* 0x40000040000b7882 */ /* 0x000fe20000000000 */
[----:B------:R-:W-:Y:S02]  /*1c90*/  UMOV UR5, 0x40000040 ;  /* 0x4000004000057882 */ /* 0x000fe40000000000 */
[----:B------:R-:W-:Y:S01]  /*1ca0*/  UMOV UR17, UR5 ;  /* 0x0000000500117c82 */ /* 0x000fe20008000000 */
[----:B------:R-:W-:Y:S01]  /*1cb0*/  UMOV UR13, UR5 ;  /* 0x00000005000d7c82 */ /* 0x000fe20008000000 */
[----:B------:R-:W-:Y:S02]  /*1cc0*/  WARPGROUP.DEPBAR.LE gsb0, 0x0 ;  /* 0x00008000000079c5 */ /* 0x000fe40000010000 */
[----:B------:R-:W-:-:S06]  /*1cd0*/  WARPGROUP.ARRIVE ;  /* 0x00000000000079c5 */ /* 0x000fcc0000000000 */
[----:B------:R-:W-:Y:S01]  /*1ce0*/  HGMMA.64x16x16.F32 R24, gdesc[UR8], R24, gsb0 ;  /* 0x00200000081879f0 */ /* 0x000fe20008000818 */
        /* <DEDUP_REMOVED lines=12> */
[----:B------:R-:W-:Y:S02]  /*1db0*/  UIADD3 UR12, UR61, 0x204, URZ ;  /* 0x000002043d0c7890 */ /* 0x000fe4000fffe03f */
        /* <DEDUP_REMOVED lines=9> */
[----:B------:R-:W-:Y:S01]  /*1e50*/  UIADD3 UR7, UR61, 0x206, URZ ;  /* 0x000002063d077890 */ /* 0x000fe2000fffe03f */
[----:B------:R-:W-:Y:S02]  /*1e60*/  WARPGROUP.DEPBAR.LE gsb0, 0x0 ;  /* 0x00008000000079c5 */ /* 0x000fe40000010000 */
[----:B------:R-:W-:-:S06]  /*1e70*/  WARPGROUP.ARRIVE ;  /* 0x00000000000079c5 */ /* 0x000fcc0000000000 */
[----:B------:R-:W-:Y:S01]  /*1e80*/  HGMMA.64x16x16.F32 R32, gdesc[UR8], R32, gsb0 ;  /* 0x00200000082079f0 */ /* 0x000fe20008000820 */
[----:B------:R-:W-:Y:S01]  /*1e90*/  UMOV UR8, UR4 ;  /* 0x0000000400087c82 */ /* 0x000fe20008000000 */
[----:B------:R-:W-:Y:S01]  /*1ea0*/  UMOV UR9, UR5 ;  /* 0x0000000500097c82 */ /* 0x000fe20008000000 */
[----:B------:R-:W-:Y:S01]  /*1eb0*/  UMOV UR10, UR12 ;  /* 0x0000000c000a7c82 */ /* 0x000fe20008000000 */
[----:B------:R-:W-:Y:S01]  /*1ec0*/  UMOV UR11, 0x40000040 ;  /* 0x40000040000b7882 */ /* 0x000fe20000000000 */
[----:B------:R-:W-:Y:S02]  /*1ed0*/  WARPGROUP.DEPBAR.LE gsb0, 0x0 ;  /* 0x00008000000079c5 */ /* 0x000fe40000010000 */
[----:B------:R-:W-:-:S06]  /*1ee0*/  WARPGROUP.ARRIVE ;  /* 0x00000000000079c5 */ /* 0x000fcc0000000000 */
[----:B------:R-:W-:Y:S01]  /*1ef0*/  HGMMA.64x16x16.F32 R24, gdesc[UR8], R24, gsb0 ;  /* 0x00200000081879f0 */ /* 0x000fe20008000818 */
[----:B------:R-:W-:Y:S02]  /*1f00*/  UIADD3 UR8, UR6, 0x6, URZ ;  /* 0x0000000606087890 */ /* 0x000fe4000fffe03f */
[----:B------:R-:W-:Y:S01]  /*1f10*/  UIADD3 UR10, UR61, 0x6, URZ ;  /* 0x000000063d0a7890 */ /* 0x000fe2000fffe03f */
[----:B------:R-:W-:Y:S01]  /*1f20*/  UMOV UR9, 0x40000040 ;  /* 0x4000004000097882 */ /* 0x000fe20000000000 */
[----:B------:R-:W-:Y:S01]  /*1f30*/  UMOV UR11, 0x40000040 ;  /* 0x40000040000b7882 */ /* 0x000fe20000000000 */
[----:B------:R-:W-:Y:S02]  /*1f40*/  UMOV UR13, UR9 ;  /* 0x00000009000d7c82 */ /* 0x000fe40008000000 */
[----:B------:R-:W-:Y:S01]  /*1f50*/  UMOV UR12, UR8 ;  /* 0x00000008000c7c82 */ /* 0x000fe20008000000 */
[----:B------:R-:W-:Y:S01]  /*1f60*/  UMOV UR16, UR8 ;  /* 0x0000000800107c82 */ /* 0x000fe20008000000 */
[----:B------:R-:W-:Y:S01]  /*1f70*/  UMOV UR17, UR9 ;  /* 0x0000000900117c82 */ /* 0x000fe20008000000 */
[----:B------:R-:W-:-:S02]  /*1f80*/  WARPGROUP.DEPBAR.LE gsb0, 0x0 ;  /* 0x00008000000079c5 */ /* 0x000fc40000010000 */
        /* <DEDUP_REMOVED lines=23> */
[----:B------:R-:W-:Y:S01]  /*2100*/  UMOV UR10, UR7 ;  /* 0x00000007000a7c82 */ /* 0x000fe20008000000 */
[----:B------:R-:W-:Y:S01]  /*2110*/  UMOV UR11, 0x40000040 ;  /* 0x40000040000b7882 */ /* 0x000fe20000000000 */
[----:B------:R-:W-:Y:S01]  /*2120*/  UIADD3 UR7, UR61, 0x480, URZ ;  /* 0x000004803d077890 */ /* 0x000fe2000fffe03f */
[----:B------:R-:W-:Y:S02]  /*2130*/  WARPGROUP.DEPBAR.LE gsb0, 0x0 ;  /* 0x00008000000079c5 */ /* 0x000fe40000010000 */
[----:B------:R-:W-:-:S06]  /*2140*/  WARPGROUP.ARRIVE ;  /* 0x00000000000079c5 */ /* 0x000fcc0000000000 */
[----:B------:R-:W-:Y:S01]  /*2150*/  HGMMA.64x16x16.F32 R24, gdesc[UR8], R24, gsb0 ;  /* 0x00200000081879f0 */ /* 0x000fe20008000818 */
[----:B------:R-:W-:Y:S02]  /*2160*/  UIADD3 UR10, UR61, 0x706, URZ ;  /* 0x000007063d0a7890 */ /* 0x000fe4000fffe03f */
        /* <DEDUP_REMOVED lines=14> */
[----:B0-----:R-:W-:Y:S02]  /*2250*/  MOV R3, UR17 ;  /* 0x0000001100037c02 */ /* 0x001fe40008000f00 */
[----:B------:R-:W-:Y:S01]  /*2260*/  MOV R6, UR16 ;  /* 0x0000001000067c02 */ /* 0x000fe20008000f00 */
[----:B------:R-:W-:-:S02]  /*2270*/  WARPGROUP.DEPBAR.LE gsb0, 0x0 ;  /* 0x00008000000079c5 */ /* 0x000fc40000010000 */
        /* <DEDUP_REMOVED lines=15> */
[----:B------:R-:W-:Y:S02]  /*2370*/  UMOV UR15, 0x40000040 ;  /* 0x40000040000f7882 */ /* 0x000fe40000000000 */
[----:B------:R-:W-:Y:S01]  /*2380*/  IMAD.U32 R11, RZ, RZ, UR15 ;  /* 0x0000000fff0b7e24 */ /* 0x000fe2000f8e00ff */
        /* <DEDUP_REMOVED lines=14> */
[----:B-1----:R-:W-:Y:S02]  /*2470*/  MOV R0, UR21 ;  /* 0x0000001500007c02 */ /* 0x002fe40008000f00 */
        /* <DEDUP_REMOVED lines=79> */
[----:B------:R-:W-:Y:S03]  /*2970*/  HGMMA.64x16x16.F32 R24, gdesc[UR24], R24, gsb0 ;  /* 0x00200000181879f0 */ /* 0x000fe60008000818 */
        /* <DEDUP_REMOVED lines=70> */
[----:B------:R-:W-:Y:S01]  /*2de0*/  UIADD3 UR42, UR61, 0x586, URZ ;  /* 0x000005863d2a7890 */ /* 0x000fe2000fffe03f */
[----:B------:R-:W-:Y:S01]  /*2df0*/  UMOV UR49, UR41 ;  /* 0x0000002900317c82 */ /* 0x000fe20008000000 */
[----:B------:R-:W-:-:S03]  /*2e00*/  UMOV UR43, 0x40000040 ;  /* 0x40000040002b7882 */ /* 0x000fc60000000000 */
        /* <DEDUP_REMOVED lines=31> */
[----:B------:R-:W-:Y:S01]  /*3000*/  UIADD3 UR44, UR6, 0xc00, URZ ;  /* 0x00000c00062c7890 */ /* 0x000fe2000fffe03f */
[----:B------:R-:W-:Y:S01]  /*3010*/  UMOV UR45, 0x40000040 ;  /* 0x40000040002d7882 */ /* 0x000fe20000000000 */
[----:B------:R-:W-:Y:S01]  /*3020*/  UIADD3 UR46, UR61, 0x880, URZ ;  /* 0x000008803d2e7890 */ /* 0x000fe2000fffe03f */
[----:B------:R-:W-:Y:S01]  /*3030*/  UMOV UR53, UR45 ;  /* 0x0000002d00357c82 */ /* 0x000fe20008000000 */
[----:B------:R-:W-:-:S03]  /*3040*/  UMOV UR49, UR45 ;  /* 0x0000002d00317c82 */ /* 0x000fc60008000000 */
        /* <DEDUP_REMOVED lines=59> */
[----:B------:R-:W-:-:S07]  /*3400*/  UIADD3 UR6, UR6, 0xc06, URZ ;  /* 0x00000c0606067890 */ /* 0x000fce000fffe03f */
[----:B------:R-:W-:Y:S01]  /*3410*/  UMOV UR14, UR6 ;  /* 0x00000006000e7c82 */ /* 0x000fe20008000000 */
[----:B------:R-:W-:Y:S01]  /*3420*/  UIADD3 UR6, UR61, 0x786, URZ ;  /* 0x000007863d067890 */ /* 0x000fe2000fffe03f */
[----:B------:R-:W-:Y:S01]  /*3430*/  IMAD.U32 R10, RZ, RZ, UR14 ;  /* 0x0000000eff0a7e24 */ /* 0x000fe2000f8e00ff */
[----:B------:R-:W-:-:S05]  /*3440*/  UMOV UR20, UR14 ;  /* 0x0000000e00147c82 */ /* 0x000fca0008000000 */
[----:B------:R-:W-:Y:S01]  /*3450*/  UMOV UR22, UR6 ;  /* 0x0000000600167c82 */ /* 0x000fe20008000000 */
[----:B------:R-:W-:Y:S01]  /*3460*/  UIADD3 UR6, UR61, 0x906, URZ ;  /* 0x000009063d067890 */ /* 0x000fe2000fffe03f */
[----:B------:R-:W-:Y:S02]  /*3470*/  WARPGROUP.DEPBAR.LE gsb0, 0x0 ;  /* 0x00008000000079c5 */ /* 0x000fe40000010000 */
[----:B------:R-:W-:-:S06]  /*3480*/  WARPGROUP.ARRIVE ;  /* 0x00000000000079c5 */ /* 0x000fcc0000000000 */
[----:B------:R-:W-:Y:S01]  /*3490*/  HGMMA.64x16x16.F32 R40, gdesc[UR48], R40, gsb0 ;  /* 0x00200000302879f0 */ /* 0x000fe20008000828 */
[----:B------:R-:W-:Y:S01]  /*34a0*/  UMOV UR50, UR7 ;  /* 0x0000000700327c82 */ /* 0x000fe20008000000 */
[----:B------:R-:W-:Y:S01]  /*34b0*/  UMOV UR51, 0x40000040 ;  /* 0x4000004000337882 */ /* 0x000fe20000000000 */
[----:B------:R-:W-:-:S07]  /*34c0*/  UIADD3 UR7, UR61, 0x784, URZ ;  /* 0x000007843d077890 */ /* 0x000fce000fffe03f */
[----:B------:R-:W-:Y:S01]  /*34d0*/  UMOV UR18, UR7 ;  /* 0x0000000700127c82 */ /* 0x000fe20008000000 */
        /* <DEDUP_REMOVED lines=13> */
[----:B------:R-:W-:Y:S01]  /*35b0*/  UMOV UR16, UR14 ;  /* 0x0000000e00107c82 */ /* 0x000fe20008000000 */
[----:B------:R-:W-:Y:S01]  /*35c0*/  UMOV UR17, UR15 ;  /* 0x0000000f00117c82 */ /* 0x000fe20008000000 */
[----:B------:R-:W-:Y:S01]  /*35d0*/  UMOV UR19, 0x40000040 ;  /* 0x4000004000137882 */ /* 0x000fe20000000000 */
        /* <DEDUP_REMOVED lines=22> */
[----:B------:R-:W-:Y:S03]  /*3740*/  HGMMA.64x16x16.F32 R24, gdesc[UR52], R24, gsb0 ;  /* 0x00200000341879f0 */ /* 0x000fe60008000818 */
[----:B------:R-:W-:Y:S02]  /*3750*/  WARPGROUP.DEPBAR.LE gsb0, 0x0 ;  /* 0x00008000000079c5 */ /* 0x000fe40000010000 */
[----:B------:R-:W-:-:S06]  /*3760*/  WARPGROUP.ARRIVE ;  /* 0x00000000000079c5 */ /* 0x000fcc0000000000 */
[----:B------:R-:W-:Y:S01]  /*3770*/  HGMMA.64x16x16.F32 R56, gdesc[UR20], R56, gsb0 ;  /* 0x00200000143879f0 */ /* 0x000fe20008000838 */
[----:B------:R-:W-:Y:S02]  /*3780*/  R2UR UR21, R0 ;  /* 0x00000000001572ca */ /* 0x000fe400000e0000 */
[----:B------:R-:W-:Y:S01]  /*3790*/  R2UR UR20, R2 ;  /* 0x00000000021472ca */ /* 0x000fe200000e0000 */
        /* <DEDUP_REMOVED lines=21> */
[----:B------:R-:W-:Y:S03]  /*38f0*/  HGMMA.64x16x16.F32 R24, gdesc[UR56], R24, gsb0 ;  /* 0x00200000381879f0 */ /* 0x000fe60008000818 */
[----:B------:R-:W-:Y:S02]  /*3900*/  WARPGROUP.DEPBAR.LE gsb0, 0x0 ;  /* 0x00008000000079c5 */ /* 0x000fe40000010000 */
[----:B------:R-:W-:Y:S05]  /*3910*/  @!P0 BRA `(.L_x_17) ;  /* 0x0000000000048947 */ /* 0x000fea0003800000 */
[----:B------:R-:W-:Y:S01]  /*3920*/  BPT.TRAP 0x1 ;  /* 0x000000040000795c */ /* 0x000fe20000300000 */
.L_x_17:
[----:B------:R-:W-:Y:S01]  /*3930*/  LOP3.LUT R22, R22, 0xffffff80, RZ, 0xc0, !PT ;  /* 0xffffff8016167812 */ /* 0x000fe200078ec0ff */
[----:B------:R-:W0:Y:S01]  /*3940*/  S2UR UR11, SR_CgaCtaId ;  /* 0x00000000000b79c3 */ /* 0x000e220000008800 */
[----:B------:R-:W-:Y:S01]  /*3950*/  R2UR UR6, R23 ;  /* 0x00000000170672ca */ /* 0x000fe200000e0000 */
[--C-:B------:R-:W-:Y:S01]  /*3960*/  IMAD.MOV.U32 R150, RZ, RZ, R151.reuse ;  /* 0x000000ffff967224 */ /* 0x100fe200078e0097 */
[----:B------:R-:W-:Y:S01]  /*3970*/  MOV R0, 0xfffffffe ;  /* 0xfffffffe00007802 */ /* 0x000fe20000000f00 */
[----:B------:R-:W-:Y:S01]  /*3980*/  IMAD.IADD R22, R19, 0x1, -R22 ;  /* 0x0000000113167824 */ /* 0x000fe200078e0a16 */
[----:B------:R-:W-:Y:S01]  /*3990*/  P2R R14, PR, RZ, 0x1 ;  /* 0x00000001ff0e7803 */ /* 0x000fe20000000000 */
[--C-:B------:R-:W-:Y:S01]  /*39a0*/  IMAD.MOV.U32 R149, RZ, RZ, R151.reuse ;  /* 0x000000ffff957224 */ /* 0x100fe200078e0097 */
[----:B------:R-:W-:Y:S01]  /*39b0*/  R2UR UR10, R17 ;  /* 0x00000000110a72ca */ /* 0x000fe200000e0000 */
[--C-:B------:R-:W-:Y:S01]  /*39c0*/  IMAD.MOV.U32 R147, RZ, RZ, R151.reuse ;  /* 0x000000ffff937224 */ /* 0x100fe200078e0097 */
[----:B------:R-:W-:Y:S01]  /*39d0*/  SHF.R.S32.HI R3, RZ, 0x1f, R22 ;  /* 0x0000001fff037819 */ /* 0x000fe20000011416 */
[--C-:B------:R-:W-:Y:S01]  /*39e0*/  IMAD.MOV.U32 R146, RZ, RZ, R151.reuse ;  /* 0x000000ffff927224 */ /* 0x100fe200078e0097 */
[----:B------:R-:W-:Y:S01]  /*39f0*/  R2UR UR7, R16 ;  /* 0x00000000100772ca */ /* 0x000fe200000e0000 */
[--C-:B------:R-:W-:Y:S01]  /*3a00*/  IMAD.MOV.U32 R145, RZ, RZ, R151.reuse ;  /* 0x000000ffff917224 */ /* 0x100fe200078e0097 */
[----:B------:R-:W-:Y:S01]  /*3a10*/  LEA.HI R3, R3, R22, RZ, 0x2 ;  /* 0x0000001603037211 */ /* 0x000fe200078f10ff */
[--C-:B------:R-:W-:Y:S01]  /*3a20*/  IMAD.MOV.U32 R143, RZ, RZ, R151.reuse ;  /* 0x000000ffff8f7224 */ /* 0x100fe200078e0097 */
[-C--:B------:R-:W-:Y:S01]  /*3a30*/  MOV R148, R151.reuse ;  /* 0x0000009700947202 */ /* 0x080fe20000000f00 */
[--C-:B------:R-:W-:Y:S01]  /*3a40*/  IMAD.MOV.U32 R142, RZ, RZ, R151.reuse ;  /* 0x000000ffff8e7224 */ /* 0x100fe200078e0097 */
[----:B------:R-:W-:Y:S01]  /*3a50*/  LOP3.LUT R3, R3, 0x7ffffffc, RZ, 0xc0, !PT ;  /* 0x7ffffffc03037812 */ /* 0x000fe200078ec0ff */
[--C-:B------:R-:W-:Y:S01]  /*3a60*/  IMAD.MOV.U32 R141, RZ, RZ, R151.reuse ;  /* 0x000000ffff8d7224 */ /* 0x100fe200078e0097 */
[-C--:B------:R-:W-:Y:S01]  /*3a70*/  MOV R144, R151.reuse ;  /* 0x0000009700907202 */ /* 0x080fe20000000f00 */
[----:B------:R-:W-:Y:S01]  /*3a80*/  IMAD.MOV.U32 R139, RZ, RZ, R151 ;  /* 0x000000ffff8b7224 */ /* 0x000fe200078e0097 */
[-C--:B------:R-:W-:Y:S01]  /*3a90*/  MOV R140, R151.reuse ;  /* 0x00000097008c7202 */ /* 0x080fe20000000f00 */
[----:B------:R-:W-:Y:S01]  /*3aa0*/  IMAD.IADD R3, R22, 0x1, -R3 ;  /* 0x0000000116037824 */ /* 0x000fe200078e0a03 */
[-C--:B------:R-:W-:Y:S01]  /*3ab0*/  MOV R136, R151.reuse ;  /* 0x0000009700887202 */ /* 0x080fe20000000f00 */
[----:B------:R-:W-:Y:S01]  /*3ac0*/  UIADD3 UR7, UR7, 0x38840, URZ ;  /* 0x0003884007077890 */ /* 0x000fe2000fffe03f */
[--C-:B------:R-:W-:Y:S01]  /*3ad0*/  IMAD.MOV.U32 R138, RZ, RZ, R151.reuse ;  /* 0x000000ffff8a7224 */ /* 0x100fe200078e0097 */
[-C--:B------:R-:W-:Y:S01]  /*3ae0*/  MOV R132, R151.reuse ;  /* 0x0000009700847202 */ /* 0x080fe20000000f00 */
[----:B------:R-:W-:Y:S01]  /*3af0*/  IMAD R3, R3, R0, 0x50 ;  /* 0x0000005003037424 */ /* 0x000fe200078e0200 */
[----:B0-----:R-:W-:Y:S01]  /*3b00*/  UPRMT UR7, UR11, 0x654, UR7 ;  /* 0x000006540b077896 */ /* 0x001fe20008000007 */
[----:B------:R-:W-:Y:S01]  /*3b10*/  IMAD.U32 R0, RZ, RZ, UR60 ;  /* 0x0000003cff007e24 */ /* 0x000fe2000f8e00ff */
[----:B------:R-:W-:Y:S01]  /*3b20*/  UIADD3 UR60, UR60, -0x2, URZ ;  /* 0xfffffffe3c3c7890 */ /* 0x000fe2000fffe03f */
[----:B------:R-:W-:Y:S01]  /*3b30*/  VIADD R3, R3, UR6 ;  /* 0x0000000603037c36 */ /* 0x000fe20008000000 */
[----:B------:R-:W-:Y:S01]  /*3b40*/  ULDC UR6, c[0x0][0x988] ;  /* 0x0002620000067ab9 */ /* 0x000fe20000000800 */
[----:B------:R-:W-:Y:S01]  /*3b50*/  IMAD.MOV.U32 R137, RZ, RZ, R151 ;  /* 0x000000ffff897224 */ /* 0x000fe200078e0097 */
[----:B------:R-:W-:Y:S01]  /*3b60*/  UISETP.GE.AND UP0, UPT, UR60, UR10, UPT ;  /* 0x0000000a3c00728c */ /* 0x000fe2000bf06270 */
[----:B------:R-:W-:Y:S01]  /*3b70*/  IMAD R3, R0, -0x50, R3 ;  /* 0xffffffb000037824 */ /* 0x000fe200078e0203 */
[----:B------:R-:W-:Y:S01]  /*3b80*/  MOV R128, R151 ;  /* 0x0000009700807202 */ /* 0x000fe20000000f00 */
[----:B------:R-:W-:Y:S01]  /*3b90*/  SYNCS.ARRIVE.TRANS64.RED.A1T0 RZ, [UR7], RZ ;  /* 0x000000ffffff79a7 */ /* 0x000fe20008100407 */
[----:B------:R-:W-:Y:S01]  /*3ba0*/  UMOV UR7, URZ ;  /* 0x0000003f00077c82 */ /* 0x000fe20008000000 */
[--C-:B------:R-:W-:Y:S01]  /*3bb0*/  IMAD.MOV.U32 R135, RZ, RZ, R151.reuse ;  /* 0x000000ffff877224 */ /* 0x100fe200078e0097 */
[C---:B------:R-:W-:Y:S01]  /*3bc0*/  ISETP.GT.AND P2, PT, R3.reuse, RZ, PT ;  /* 0x000000ff0300720c */ /* 0x040fe20003f44270 */
[--C-:B------:R-:W-:Y:S01]  /*3bd0*/  IMAD.MOV.U32 R134, RZ, RZ, R151.reuse ;  /* 0x000000ffff867224 */ /* 0x100fe200078e0097 */
[C---:B------:R-:W-:Y:S01]  /*3be0*/  ISETP.GT.AND P1, PT, R3.reuse, 0x1, PT ;  /* 0x000000010300780c */ /* 0x040fe20003f24270 */
[--C-:B------:R-:W-:Y:S01]  /*3bf0*/  IMAD.MOV.U32 R133, RZ, RZ, R151.reuse ;  /* 0x000000ffff857224 */ /* 0x100fe200078e0097 */
[----:B------:R-:W-:Y:S01]  /*3c00*/  ISETP.GT.AND P6, PT, R3, 0x8, PT ;  /* 0x000000080300780c */ /* 0x000fe20003fc4270 */
[--C-:B------:R-:W-:Y:S01]  /*3c10*/  IMAD.MOV.U32 R131, RZ, RZ, R151.reuse ;  /* 0x000000ffff837224 */ /* 0x100fe200078e0097 */
[----:B------:R-:W-:Y:S01]  /*3c20*/  FSEL R58, R58, -INF , P2 ;  /* 0xff8000003a3a7808 */ /* 0x000fe20001000000 */
[--C-:B------:R-:W-:Y:S01]  /*3c30*/  IMAD.MOV.U32 R130, RZ, RZ, R151.reuse ;  /* 0x000000ffff827224 */ /* 0x100fe200078e0097 */
[----:B------:R-:W-:Y:S01]  /*3c40*/  FSEL R59, R59, -INF , P1 ;  /* 0xff8000003b3b7808 */ /* 0x000fe20000800000 */
[--C-:B------:R-:W-:Y:S01]  /*3c50*/  IMAD.MOV.U32 R129, RZ, RZ, R151.reuse ;  /* 0x000000ffff817224 */ /* 0x100fe200078e0097 */
[C---:B------:R-:W-:Y:S01]  /*3c60*/  ISETP.GT.AND P5, PT, R3.reuse, 0x9, PT ;  /* 0x000000090300780c */ /* 0x040fe20003fa4270 */
[--C-:B------:R-:W-:Y:S01]  /*3c70*/  IMAD.MOV.U32 R127, RZ, RZ, R151.reuse ;  /* 0x000000ffff7f7224 */ /* 0x100fe200078e0097 */
[----:B------:R-:W-:Y:S01]  /*3c80*/  FSEL R62, R62, -INF , P6 ;  /* 0xff8000003e3e7808 */ /* 0x000fe20003000000 */
[--C-:B------:R-:W-:Y:S01]  /*3c90*/  IMAD.MOV.U32 R126, RZ, RZ, R151.reuse ;  /* 0x000000ffff7e7224 */ /* 0x100fe200078e0097 */
[----:B------:R-:W-:Y:S01]  /*3ca0*/  FMNMX.FTZ R7, R58, R59, !PT ;  /* 0x0000003b3a077209 */ /* 0x000fe20007810000 */
[--C-:B------:R-:W-:Y:S01]  /*3cb0*/  IMAD.MOV.U32 R125, RZ, RZ, R151.reuse ;  /* 0x000000ffff7d7224 */ /* 0x100fe200078e0097 */
[----:B------:R-:W-:Y:S01]  /*3cc0*/  ISETP.GT.AND P4, PT, R3, 0x10, PT ;  /* 0x000000100300780c */ /* 0x000fe20003f84270 */
        /* <DEDUP_REMOVED lines=11> */
[----:B------:R-:W-:Y:S01]  /*3d80*/  FSEL R56, R56, -INF , P2 ;  /* 0xff80000038387808 */ /* 0x000fe20001000000 */
        /* <DEDUP_REMOVED lines=76> */
[----:B------:R-:W-:Y:S01]  /*4250*/  IMAD.MOV.U32 R65, RZ, RZ, R151 ;  /* 0x000000ffff417224 */ /* 0x000fe200078e0097 */
[----:B------:R-:W-:-:S02]  /*4260*/  FMNMX.FTZ R7, R35, R0, !PT ;  /* 0x0000000023077209 */ /* 0x000fc40007810000 */
[----:B------:R-:W-:Y:S02]  /*4270*/  FSEL R44, R44, -INF , P4 ;  /* 0xff8000002c2c7808 */ /* 0x000fe40002000000 */
[----:B------:R-:W-:Y:S02]  /*4280*/  ISETP.GT.AND P4, PT, R3, 0x40, PT ;  /* 0x000000400300780c */ /* 0x000fe40003f84270 */
[----:B------:R-:W-:Y:S02]  /*4290*/  FSEL R39, R39, -INF , P5 ;  /* 0xff80000027277808 */ /* 0x000fe40002800000 */
[----:B------:R-:W-:Y:S02]  /*42a0*/  FMNMX.FTZ R0, R38, R7, !PT ;  /* 0x0000000726007209 */ /* 0x000fe40007810000 */
[----:B------:R-:W-:Y:S02]  /*42b0*/  FSEL R45, R45, -INF , P3 ;  /* 0xff8000002d2d7808 */ /* 0x000fe40001800000 */
[----:B------:R-:W-:-:S02]  /*42c0*/  ISETP.GT.AND P3, PT, R3, 0x41, PT ;  /* 0x000000410300780c */ /* 0x000fc40003f64270 */
[----:B------:R-:W-:Y:S02]  /*42d0*/  FSEL R26, R26, -INF , P4 ;  /* 0xff8000001a1a7808 */ /* 0x000fe40002000000 */
[----:B------:R-:W-:Y:S02]  /*42e0*/  FMNMX.FTZ R7, R39, R0, !PT ;  /* 0x0000000027077209 */ /* 0x000fe40007810000 */
[----:B------:R-:W-:Y:S02]  /*42f0*/  FSEL R32, R32, -INF , P2 ;  /* 0xff80000020207808 */ /* 0x000fe40001000000 */
[----:B------:R-:W-:Y:S02]  /*4300*/  ISETP.GT.AND P2, PT, R3, 0x48, PT ;  /* 0x000000480300780c */ /* 0x000fe40003f44270 */
[----:B------:R-:W-:Y:S02]  /*4310*/  FSEL R27, R27, -INF , P3 ;  /* 0xff8000001b1b7808 */ /* 0x000fe40001800000 */
[----:B------:R-:W-:-:S02]  /*4320*/  FMNMX.FTZ R0, R26, R7, !PT ;  /* 0x000000071a007209 */ /* 0x000fc40007810000 */
[----:B------:R-:W-:Y:S02]  /*4330*/  FSEL R33, R33, -INF , P1 ;  /* 0xff80000021217808 */ /* 0x000fe40000800000 */
[----:B------:R-:W-:Y:S02]  /*4340*/  ISETP.GT.AND P1, PT, R3, 0x49, PT ;  /* 0x000000490300780c */ /* 0x000fe40003f24270 */
[----:B------:R-:W-:Y:S02]  /*4350*/  FSEL R30, R30, -INF , P2 ;  /* 0xff8000001e1e7808 */ /* 0x000fe40001000000 */
[----:B------:R-:W-:Y:S02]  /*4360*/  FMNMX.FTZ R3, R27, R0, !PT ;  /* 0x000000001b037209 */ /* 0x000fe40007810000 */
[----:B------:R-:W-:Y:S02]  /*4370*/  FSEL R31, R31, -INF , P1 ;  /* 0xff8000001f1f7808 */ /* 0x000fe40000800000 */
[----:B------:R-:W-:-:S02]  /*4380*/  FMNMX.FTZ R0, R30, R3, !PT ;  /* 0x000000031e007209 */ /* 0x000fc40007810000 */
[----:B------:R-:W-:Y:S02]  /*4390*/  FSEL R36, R36, -INF , P6 ;  /* 0xff80000024247808 */ /* 0x000fe40003000000 */
[----:B------:R-:W-:Y:S02]  /*43a0*/  FMNMX.FTZ R2, R31, R0, !PT ;  /* 0x000000001f027209 */ /* 0x000fe40007810000 */
[----:B------:R-:W-:Y:S02]  /*43b0*/  FSEL R37, R37, -INF , P5 ;  /* 0xff80000025257808 */ /* 0x000fe40002800000 */
[----:B------:R-:W-:Y:S01]  /*43c0*/  FSEL R24, R24, -INF , P4 ;  /* 0xff80000018187808 */ /* 0x000fe20002000000 */
[----:B------:R-:W0:Y:S01]  /*43d0*/  SHFL.BFLY PT, R3, R2, 0x2, 0x1f ;  /* 0x0c401f0002037f89 */ /* 0x000e2200000e0000 */
[----:B------:R-:W-:Y:S02]  /*43e0*/  FSEL R25, R25, -INF , P3 ;  /* 0xff80000019197808 */ /* 0x000fe40001800000 */
[----:B------:R-:W-:-:S02]  /*43f0*/  FSEL R28, R28, -INF , P2 ;  /* 0xff8000001c1c7808 */ /* 0x000fc40001000000 */
[----:B------:R-:W-:Y:S02]  /*4400*/  FSEL R29, R29, -INF , P1 ;  /* 0xff8000001d1d7808 */ /* 0x000fe40000800000 */
[-C--:B------:R-:W-:Y:S02]  /*4410*/  MOV R124, R151.reuse ;  /* 0x00000097007c7202 */ /* 0x080fe40000000f00 */
[-C--:B------:R-:W-:Y:S02]  /*4420*/  MOV R120, R151.reuse ;  /* 0x0000009700787202 */ /* 0x080fe40000000f00 */
[-C--:B------:R-:W-:Y:S02]  /*4430*/  MOV R116, R151.reuse ;  /* 0x0000009700747202 */ /* 0x080fe40000000f00 */
[-C--:B------:R-:W-:Y:S02]  /*4440*/  MOV R112, R151.reuse ;  /* 0x0000009700707202 */ /* 0x080fe40000000f00 */
[----:B------:R-:W-:-:S02]  /*4450*/  MOV R108, R151 ;  /* 0x00000097006c7202 */ /* 0x000fc40000000f00 */
[-C--:B------:R-:W-:Y:S02]  /*4460*/  MOV R104, R151.reuse ;  /* 0x0000009700687202 */ /* 0x080fe40000000f00 */
[-C--:B------:R-:W-:Y:S02]  /*4470*/  MOV R100, R151.reuse ;  /* 0x0000009700647202 */ /* 0x080fe40000000f00 */
[-C--:B------:R-:W-:Y:S02]  /*4480*/  MOV R96, R151.reuse ;  /* 0x0000009700607202 */ /* 0x080fe40000000f00 */
[----:B------:R-:W-:Y:S02]  /*4490*/  MOV R92, R151 ;  /* 0x00000097005c7202 */ /* 0x000fe40000000f00 */
[----:B0-----:R-:W-:Y:S02]  /*44a0*/  FMNMX.FTZ R7, R2, R3, !PT ;  /* 0x0000000302077209 */ /* 0x001fe40007810000 */
[----:B------:R-:W-:-:S02]  /*44b0*/  FMNMX.FTZ R3, R56, R57, !PT ;  /* 0x0000003938037209 */ /* 0x000fc40007810000 */
[-C--:B------:R-:W-:Y:S01]  /*44c0*/  MOV R88, R151.reuse ;  /* 0x0000009700587202 */ /* 0x080fe20000000f00 */
[----:B------:R-:W0:Y:S01]  /*44d0*/  SHFL.BFLY PT, R6, R7, 0x1, 0x1f ;  /* 0x0c201f0007067f89 */ /* 0x000e2200000e0000 */
[-C--:B------:R-:W-:Y:S02]  /*44e0*/  MOV R84, R151.reuse ;  /* 0x0000009700547202 */ /* 0x080fe40000000f00 */
[-C--:B------:R-:W-:Y:S02]  /*44f0*/  MOV R80, R151.reuse ;  /* 0x0000009700507202 */ /* 0x080fe40000000f00 */
[-C--:B------:R-:W-:Y:S02]  /*4500*/  MOV R76, R151.reuse ;  /* 0x00000097004c7202 */ /* 0x080fe40000000f00 */
[-C--:B------:R-:W-:Y:S02]  /*4510*/  MOV R72, R151.reuse ;  /* 0x0000009700487202 */ /* 0x080fe40000000f00 */
[----:B------:R-:W-:-:S02]  /*4520*/  MOV R68, R151 ;  /* 0x0000009700447202 */ /* 0x000fc40000000f00 */
[----:B------:R-:W-:Y:S02]  /*4530*/  MOV R64, R151 ;  /* 0x0000009700407202 */ /* 0x000fe40000000f00 */
[----:B0-----:R-:W-:-:S04]  /*4540*/  FMNMX.FTZ R6, R7, R6, !PT ;  /* 0x0000000607067209 */ /* 0x001fc80007810000 */
[C---:B------:R-:W-:Y:S01]  /*4550*/  FSETP.NEU.FTZ.AND P0, PT, R6.reuse, -INF , PT ;  /* 0xff8000000600780b */ /* 0x040fe20003f1d000 */
[----:B------:R-:W-:-:S05]  /*4560*/  FMUL.FTZ R0, R6, UR6 ;  /* 0x0000000606007c20 */ /* 0x000fca0008410000 */
[----:B------:R-:W-:Y:S02]  /*4570*/  FSEL R9, R0, RZ, P0 ;  /* 0x000000ff00097208 */ /* 0x000fe40000000000 */
[----:B------:R-:W-:Y:S02]  /*4580*/  FMNMX.FTZ R0, R60, R3, !PT ;  /* 0x000000033c007209 */ /* 0x000fe40007810000 */
[----:B------:R-:W-:Y:S01]  /*4590*/  ISETP.NE.AND P0, PT, R14, RZ, PT ;  /* 0x000000ff0e00720c */ /* 0x000fe20003f05270 */
[--C-:B------:R-:W-:Y:S01]  /*45a0*/  FFMA.FTZ R58, R58, UR6, -R9.reuse ;  /* 0x000000063a3a7c23 */ /* 0x100fe20008010809 */
[----:B------:R-:W-:Y:S01]  /*45b0*/  FMNMX.FTZ R3, R61, R0, !PT ;  /* 0x000000003d037209 */ /* 0x000fe20007810000 */
[--C-:B------:R-:W-:Y:S01]  /*45c0*/  FFMA.FTZ R59, R59, UR6, -R9.reuse ;  /* 0x000000063b3b7c23 */ /* 0x100fe20008010809 */
[--C-:B------:R-:W-:Y:S01]  /*45d0*/  FFMA.FTZ R62, R62, UR6, -R9.reuse ;  /* 0x000000063e3e7c23 */ /* 0x100fe20008010809 */
[--C-:B------:R-:W-:Y:S01]  /*45e0*/  FFMA.FTZ R63, R63, UR6, -R9.reuse ;  /* 0x000000063f3f7c23 */ /* 0x100fe20008010809 */
[----:B------:R-:W-:Y:S01]  /*45f0*/  FMNMX.FTZ R0, R48, R3, !PT ;  /* 0x0000000330007209 */ /* 0x000fe20007810000 */
[----:B------:R-:W-:Y:S01]  /*4600*/  MUFU.EX2 R58, R58 ;  /* 0x0000003a003a7308 */ /* 0x000fe20000000800 */
[--C-:B------:R-:W-:Y:S01]  /*4610*/  FFMA.FTZ R50, R50, UR6, -R9.reuse ;  /* 0x0000000632327c23 */ /* 0x100fe20008010809 */
[--C-:B------:R-:W-:Y:S01]  /*4620*/  FFMA.FTZ R51, R51, UR6, -R9.reuse ;  /* 0x0000000633337c23 */ /* 0x100fe20008010809 */
[----:B------:R-:W-:Y:S01]  /*4630*/  FMNMX.FTZ R3, R49, R0, !PT ;  /* 0x0000000031037209 */ /* 0x000fe20007810000 */
[--C-:B------:R-:W-:Y:S01]  /*4640*/  FFMA.FTZ R54, R54, UR6, -R9.reuse ;  /* 0x0000000636367c23 */ /* 0x100fe20008010809 */
[--C-:B------:R-:W-:Y:S01]  /*4650*/  FFMA.FTZ R55, R55, UR6, -R9.reuse ;  /* 0x0000000637377c23 */ /* 0x100fe20008010809 */
[--C-:B------:R-:W-:Y:S01]  /*4660*/  FFMA.FTZ R42, R42, UR6, -R9.reuse ;  /* 0x000000062a2a7c23 */ /* 0x100fe20008010809 */
[----:B------:R-:W-:Y:S01]  /*4670*/  FMNMX.FTZ R0, R52, R3, !PT ;  /* 0x0000000334007209 */ /* 0x000fe20007810000 */
[----:B------:R-:W0:Y:S01]  /*4680*/  MUFU.EX2 R59, R59 ;  /* 0x0000003b003b7308 */ /* 0x000e220000000800 */
[--C-:B------:R-:W-:Y:S01]  /*4690*/  FFMA.FTZ R43, R43, UR6, -R9.reuse ;  /* 0x000000062b2b7c23 */ /* 0x100fe20008010809 */
        /* <DEDUP_REMOVED lines=12> */
[----:B------:R-:W-:Y:S01]  /*4760*/  FFMA.FTZ R30, R30, UR6, -R9 ;  /* 0x000000061e1e7c23 */ /* 0x000fe20008010809 */
[----:B------:R-:W-:Y:S01]  /*4770*/  FMNMX.FTZ R0, R44, R3, !PT ;  /* 0x000000032c007209 */ /* 0x000fe20007810000 */
[----:B------:R-:W1:Y:S01]  /*4780*/  MUFU.EX2 R63, R63 ;  /* 0x0000003f003f7308 */ /* 0x000e620000000800 */
[----:B0-----:R-:W-:Y:S01]  /*4790*/  FADD.FTZ R7, R58, R59 ;  /* 0x0000003b3a077221 */ /* 0x001fe20000010000 */
[----:B------:R-:W-:Y:S01]  /*47a0*/  FFMA.FTZ R9, R31, UR6, -R9 ;  /* 0x000000061f097c23 */ /* 0x000fe20008010809 */
[----:B------:R-:W-:Y:S01]  /*47b0*/  FMNMX.FTZ R3, R45, R0, !PT ;  /* 0x000000002d037209 */ /* 0x000fe20007810000 */
[--C-:B------:R-:W-:Y:S01]  /*47c0*/  IMAD.MOV.U32 R31, RZ, RZ, R151.reuse ;  /* 0x000000ffff1f7224 */ /* 0x100fe200078e0097 */
[----:B------:R-:W-:Y:S01]  /*47d0*/  F2FP.F16.F32.PACK_AB R209, R59, R58 ;  /* 0x0000003a3bd1723e */ /* 0x000fe200000000ff */
[--C-:B------:R-:W-:Y:S01]  /*47e0*/  IMAD.MOV.U32 R59, RZ, RZ, R151.reuse ;  /* 0x000000ffff3b7224 */ /* 0x100fe200078e0097 */
[----:B------:R-:W-:Y:S01]  /*47f0*/  FMNMX.FTZ R0, R32, R3, !PT ;  /* 0x0000000320007209 */ /* 0x000fe20007810000 */
[----:B------:R-:W-:Y:S01]  /*4800*/  MUFU.EX2 R50, R50 ;  /* 0x0000003200327308 */ /* 0x000fe20000000800 */
[----:B------:R-:W-:-:S02]  /*4810*/  IMAD.MOV.U32 R58, RZ, RZ, R151 ;  /* 0x000000ffff3a7224 */ /* 0x000fc400078e0097 */
[----:B------:R-:W-:-:S04]  /*4820*/  FMNMX.FTZ R3, R33, R0, !PT ;  /* 0x0000000021037209 */ /* 0x000fc80007810000 */
[----:B------:R-:W-:Y:S01]  /*4830*/  FMNMX.FTZ R0, R36, R3, !PT ;  /* 0x0000000324007209 */ /* 0x000fe20007810000 */
[----:B------:R-:W0:Y:S01]  /*4840*/  MUFU.EX2 R51, R51 ;  /* 0x0000003300337308 */ /* 0x000e220000000800 */
[----:B-1----:R-:W-:Y:S02]  /*4850*/  F2FP.F16.F32.PACK_AB R211, R63, R62 ;  /* 0x0000003e3fd3723e */ /* 0x002fe400000000ff */
[----:B------:R-:W-:-:S04]  /*4860*/  FMNMX.FTZ R3, R37, R0, !PT ;  /* 0x0000000025037209 */ /* 0x000fc80007810000 */
[----:B------:R-:W-:Y:S01]  /*4870*/  FMNMX.FTZ R0, R24, R3, !PT ;  /* 0x0000000318007209 */ /* 0x000fe20007810000 */
[----:B------:R-:W-:Y:S03]  /*4880*/  MUFU.EX2 R54, R54 ;  /* 0x0000003600367308 */ /* 0x000fe60000000800 */
[----:B------:R-:W-:-:S04]  /*4890*/  FMNMX.FTZ R3, R25, R0, !PT ;  /* 0x0000000019037209 */ /* 0x000fc80007810000 */
[----:B------:R-:W-:Y:S01]  /*48a0*/  FMNMX.FTZ R0, R28, R3, !PT ;  /* 0x000000031c007209 */ /* 0x000fe20007810000 */
[----:B------:R-:W1:Y:S01]  /*48b0*/  MUFU.EX2 R55, R55 ;  /* 0x0000003700377308 */ /* 0x000e620000000800 */
[----:B0-----:R-:W-:Y:S02]  /*48c0*/  F2FP.F16.F32.PACK_AB R205, R51, R50 ;  /* 0x0000003233cd723e */ /* 0x001fe400000000ff */
[----:B------:R-:W-:-:S05]  /*48d0*/  FMNMX.FTZ R0, R29, R0, !PT ;  /* 0x000000001d007209 */ /* 0x000fca0007810000 */
[----:B------:R-:W0:Y:S01]  /*48e0*/  SHFL.BFLY PT, R3, R0, 0x2, 0x1f ;  /* 0x0c401f0000037f89 */ /* 0x000e2200000e0000 */
[----:B------:R-:W-:Y:S08]  /*48f0*/  MUFU.EX2 R195, R9 ;  /* 0x0000000900c37308 */ /* 0x000ff00000000800 */
[----:B------:R-:W-:Y:S01]  /*4900*/  MUFU.EX2 R42, R42 ;  /* 0x0000002a002a7308 */ /* 0x000fe20000000800 */
[----:B-1----:R-:W-:-:S07]  /*4910*/  F2FP.F16.F32.PACK_AB R207, R55, R54 ;  /* 0x0000003637cf723e */ /* 0x002fce00000000ff */
[----:B------:R-:W1:Y:S01]  /*4920*/  MUFU.EX2 R43, R43 ;  /* 0x0000002b002b7308 */ /* 0x000e620000000800 */
[----:B0-----:R-:W-:-:S07]  /*4930*/  FMNMX.FTZ R2, R0, R3, !PT ;  /* 0x0000000300027209 */ /* 0x001fce0007810000 */
[----:B------:R-:W-:Y:S01]  /*4940*/  MUFU.EX2 R46, R46 ;  /* 0x0000002e002e7308 */ /* 0x000fe20000000800 */
[----:B------:R-:W0:Y:S07]  /*4950*/  SHFL.BFLY PT, R3, R2, 0x1, 0x1f ;  /* 0x0c201f0002037f89 */ /* 0x000e2e00000e0000 */
[----:B------:R-:W2:Y:S01]  /*4960*/  MUFU.EX2 R47, R47 ;  /* 0x0000002f002f7308 */ /* 0x000ea20000000800 */
[----:B-1----:R-:W-:-:S07]  /*4970*/  F2FP.F16.F32.PACK_AB R201, R43, R42 ;  /* 0x0000002a2bc9723e */ /* 0x002fce00000000ff */
[----:B------:R-:W-:Y:S08]  /*4980*/  MUFU.EX2 R34, R34 ;  /* 0x0000002200227308 */ /* 0x000ff00000000800 */
[----:B------:R-:W1:Y:S01]  /*4990*/  MUFU.EX2 R35, R35 ;  /* 0x0000002300237308 */ /* 0x000e620000000800 */
[----:B--2---:R-:W-:Y:S02]  /*49a0*/  F2FP.F16.F32.PACK_AB R203, R47, R46 ;  /* 0x0000002e2fcb723e */ /* 0x004fe400000000ff */
[----:B0-----:R-:W-:Y:S01]  /*49b0*/  FMNMX.FTZ R3, R2, R3, !PT ;  /* 0x0000000302037209 */ /* 0x001fe20007810000 */
[----:B------:R-:W-:Y:S01]  /*49c0*/  FADD.FTZ R2, R62, R7 ;  /* 0x000000073e027221 */ /* 0x000fe20000010000 */
[----:B------:R-:W-:-:S02]  /*49d0*/  IMAD.MOV.U32 R62, RZ, RZ, R151 ;  /* 0x000000ffff3e7224 */ /* 0x000fc400078e0097 */
[C---:B------:R-:W-:Y:S01]  /*49e0*/  FSETP.NEU.FTZ.AND P1, PT, R3.reuse, -INF , PT ;  /* 0xff8000000300780b */ /* 0x040fe20003f3d000 */
[----:B------:R-:W-:Y:S01]  /*49f0*/  FMUL.FTZ R0, R3, UR6 ;  /* 0x0000000603007c20 */ /* 0x000fe20008410000 */
[----:B------:R-:W-:Y:S01]  /*4a00*/  FADD.FTZ R7, R63, R2 ;  /* 0x000000023f077221 */ /* 0x000fe20000010000 */
[----:B------:R-:W-:Y:S01]  /*4a10*/  MUFU.EX2 R38, R38 ;  /* 0x0000002600267308 */ /* 0x000fe20000000800 */
[----:B------:R-:W-:Y:S02]  /*4a20*/  IMAD.MOV.U32 R63, RZ, RZ, R151 ;  /* 0x000000ffff3f7224 */ /* 0x000fe400078e0097 */
[----:B------:R-:W-:Y:S01]  /*4a30*/  FSEL R0, R0, RZ, P1 ;  /* 0x000000ff00007208 */ /* 0x000fe20000800000 */
[----:B------:R-:W-:Y:S01]  /*4a40*/  FADD.FTZ R2, R50, R7 ;  /* 0x0000000732027221 */ /* 0x000fe20000010000 */
[----:B------:R-:W-:Y:S01]  /*4a50*/  PLOP3.LUT P1, PT, PT, PT, UP0, 0x80, 0x0 ;  /* 0x000000000000781c */ /* 0x000fe20003f2f008 */
[----:B------:R-:W-:Y:S01]  /*4a60*/  IMAD.MOV.U32 R50, RZ, RZ, R151 ;  /* 0x000000ffff327224 */ /* 0x000fe200078e0097 */
[----:B-1----:R-:W-:Y:S01]  /*4a70*/  F2FP.F16.F32.PACK_AB R197, R35, R34 ;  /* 0x0000002223c5723e */ /* 0x002fe200000000ff */
[--C-:B------:R-:W-:Y:S01]  /*4a80*/  FFMA.FTZ R56, R56, UR6, -R0.reuse ;  /* 0x0000000638387c23 */ /* 0x100fe20008010800 */
[--C-:B------:R-:W-:Y:S01]  /*4a90*/  FFMA.FTZ R57, R57, UR6, -R0.reuse ;  /* 0x0000000639397c23 */ /* 0x100fe20008010800 */
[--C-:B------:R-:W-:Y:S01]  /*4aa0*/  FFMA.FTZ R60, R60, UR6, -R0.reuse ;  /* 0x000000063c3c7c23 */ /* 0x100fe20008010800 */
[--C-:B------:R-:W-:Y:S01]  /*4ab0*/  FFMA.FTZ R61, R61, UR6, -R0.reuse ;  /* 0x000000063d3d7c23 */ /* 0x100fe20008010800 */
[--C-:B------:R-:W-:Y:S01]  /*4ac0*/  FFMA.FTZ R48, R48, UR6, -R0.reuse ;  /* 0x0000000630307c23 */ /* 0x100fe20008010800 */
[--C-:B------:R-:W-:Y:S01]  /*4ad0*/  FFMA.FTZ R49, R49, UR6, -R0.reuse ;  /* 0x0000000631317c23 */ /* 0x100fe20008010800 */
[----:B------:R-:W-:Y:S01]  /*4ae0*/  MUFU.EX2 R56, R56 ;  /* 0x0000003800387308 */ /* 0x000fe20000000800 */
[--C-:B------:R-:W-:Y:S01]  /*4af0*/  FFMA.FTZ R52, R52, UR6, -R0.reuse ;  /* 0x0000000634347c23 */ /* 0x100fe20008010800 */
[----:B------:R-:W-:Y:S01]  /*4b00*/  FFMA.FTZ R53, R53, UR6, -R0 ;  /* 0x0000000635357c23 */ /* 0x000fe20008010800 */
[----:B------:R-:W-:Y:S01]  /*4b10*/  FADD.FTZ R9, R51, R2 ;  /* 0x0000000233097221 */ /* 0x000fe20000010000 */
[--C-:B------:R-:W-:Y:S01]  /*4b20*/  FFMA.FTZ R40, R40, UR6, -R0.reuse ;  /* 0x0000000628287c23 */ /* 0x100fe20008010800 */
[--C-:B------:R-:W-:Y:S01]  /*4b30*/  FFMA.FTZ R41, R41, UR6, -R0.reuse ;  /* 0x0000000629297c23 */ /* 0x100fe20008010800 */
[--C-:B------:R-:W-:Y:S01]  /*4b40*/  FFMA.FTZ R44, R44, UR6, -R0.reuse ;  /* 0x000000062c2c7c23 */ /* 0x100fe20008010800 */
[----:B------:R-:W-:Y:S01]  /*4b50*/  FADD.FTZ R14, R54, R9 ;  /* 0x00000009360e7221 */ /* 0x000fe20000010000 */
[----:B------:R-:W0:Y:S01]  /*4b60*/  MUFU.EX2 R57, R57 ;  /* 0x0000003900397308 */ /* 0x000e220000000800 */
[--C-:B------:R-:W-:Y:S01]  /*4b70*/  FFMA.FTZ R45, R45, UR6, -R0.reuse ;  /* 0x000000062d2d7c23 */ /* 0x100fe20008010800 */
[----:B------:R-:W-:Y:S01]  /*4b80*/  FFMA.FTZ R32, R32, UR6, -R0 ;  /* 0x0000000620207c23 */ /* 0x000fe20008010800 */
[----:B------:R-:W-:Y:S01]  /*4b90*/  FADD.FTZ R9, R55, R14 ;  /* 0x0000000e37097221 */ /* 0x000fe20000010000 */
[--C-:B------:R-:W-:Y:S01]  /*4ba0*/  FFMA.FTZ R33, R33, UR6, -R0.reuse ;  /* 0x0000000621217c23 */ /* 0x100fe20008010800 */
[--C-:B------:R-:W-:Y:S01]  /*4bb0*/  FFMA.FTZ R36, R36, UR6, -R0.reuse ;  /* 0x0000000624247c23 */ /* 0x100fe20008010800 */
[--C-:B------:R-:W-:Y:S01]  /*4bc0*/  FFMA.FTZ R37, R37, UR6, -R0.reuse ;  /* 0x0000000625257c23 */ /* 0x100fe20008010800 */
[----:B------:R-:W-:Y:S01]  /*4bd0*/  FADD.FTZ R14, R42, R9 ;  /* 0x000000092a0e7221 */ /* 0x000fe20000010000 */
[----:B------:R-:W1:Y:S01]  /*4be0*/  MUFU.EX2 R60, R60 ;  /* 0x0000003c003c7308 */ /* 0x000e620000000800 */
[--C-:B------:R-:W-:Y:S01]  /*4bf0*/  FFMA.FTZ R24, R24, UR6, -R0.reuse ;  /* 0x0000000618187c23 */ /* 0x100fe20008010800 */
[----:B------:R-:W-:Y:S01]  /*4c00*/  FFMA.FTZ R25, R25, UR6, -R0 ;  /* 0x0000000619197c23 */ /* 0x000fe20008010800 */
[----:B------:R-:W-:Y:S01]  /*4c10*/  FADD.FTZ R9, R43, R14 ;  /* 0x0000000e2b097221 */ /* 0x000fe20000010000 */
[--C-:B------:R-:W-:Y:S01]  /*4c20*/  FFMA.FTZ R28, R28, UR6, -R0.reuse ;  /* 0x000000061c1c7c23 */ /* 0x100fe20008010800 */
[----:B------:R-:W-:Y:S01]  /*4c30*/  FFMA.FTZ R0, R29, UR6, -R0 ;  /* 0x000000061d007c23 */ /* 0x000fe20008010800 */
[----:B------:R-:W-:-:S02]  /*4c40*/  IMAD.MOV.U32 R55, RZ, RZ, R151 ;  /* 0x000000ffff377224 */ /* 0x000fc400078e0097 */
[----:B------:R-:W-:Y:S01]  /*4c50*/  FADD.FTZ R14, R46, R9 ;  /* 0x000000092e0e7221 */ /* 0x000fe20000010000 */
[----:B------:R-:W2:Y:S01]  /*4c60*/  MUFU.EX2 R61, R61 ;  /* 0x0000003d003d7308 */ /* 0x000ea20000000800 */
[----:B0-----:R-:W-:Y:S01]  /*4c70*/  FADD.FTZ R7, R56, R57 ;  /* 0x0000003938077221 */ /* 0x001fe20000010000 */
[----:B------:R-:W-:Y:S01]  /*4c80*/  F2FP.F16.F32.PACK_AB R208, R57, R56 ;  /* 0x0000003839d0723e */ /* 0x000fe200000000ff */
[----:B------:R-:W-:Y:S01]  /*4c90*/  FADD.FTZ R9, R47, R14 ;  /* 0x0000000e2f097221 */ /* 0x000fe20000010000 */
[--C-:B------:R-:W-:Y:S01]  /*4ca0*/  IMAD.MOV.U32 R57, RZ, RZ, R151.reuse ;  /* 0x000000ffff397224 */ /* 0x100fe200078e0097 */
[----:B------:R-:W-:Y:S01]  /*4cb0*/  MOV R56, R151 ;  /* 0x0000009700387202 */ /* 0x000fe20000000f00 */
[----:B------:R-:W-:Y:S02]  /*4cc0*/  IMAD.MOV.U32 R54, RZ, RZ, R151 ;  /* 0x000000ffff367224 */ /* 0x000fe400078e0097 */
[----:B------:R-:W-:Y:S01]  /*4cd0*/  FADD.FTZ R14, R34, R9 ;  /* 0x00000009220e7221 */ /* 0x000fe20000010000 */
[----:B------:R-:W0:Y:S01]  /*4ce0*/  MUFU.EX2 R48, R48 ;  /* 0x0000003000307308 */ /* 0x000e220000000800 */
[----:B-1----:R-:W-:Y:S01]  /*4cf0*/  FADD.FTZ R2, R60, R7 ;  /* 0x000000073c027221 */ /* 0x002fe20000010000 */
[----:B------:R-:W-:-:S02]  /*4d00*/  IMAD.MOV.U32 R51, RZ, RZ, R151 ;  /* 0x000000ffff337224 */ /* 0x000fc400078e0097 */
[----:B------:R-:W-:Y:S01]  /*4d10*/  FADD.FTZ R9, R35, R14 ;  /* 0x0000000e23097221 */ /* 0x000fe20000010000 */
[--C-:B------:R-:W-:Y:S02]  /*4d20*/  IMAD.MOV.U32 R47, RZ, RZ, R151.reuse ;  /* 0x000000ffff2f7224 */ /* 0x100fe400078e0097 */
[----:B------:R-:W-:Y:S02]  /*4d30*/  IMAD.MOV.U32 R46, RZ, RZ, R151 ;  /* 0x000000ffff2e7224 */ /* 0x000fe400078e0097 */
[----:B------:R-:W-:Y:S01]  /*4d40*/  FADD.FTZ R14, R38, R9 ;  /* 0x00000009260e7221 */ /* 0x000fe20000010000 */
[----:B------:R-:W1:Y:S01]  /*4d50*/  MUFU.EX2 R49, R49 ;  /* 0x0000003100317308 */ /* 0x000e620000000800 */
[C---:B--2---:R-:W-:Y:S01]  /*4d60*/  FADD.FTZ R7, R61.reuse, R2 ;  /* 0x000000023d077221 */ /* 0x044fe20000010000 */
[----:B------:R-:W-:Y:S01]  /*4d70*/  F2FP.F16.F32.PACK_AB R210, R61, R60 ;  /* 0x0000003c3dd2723e */ /* 0x000fe200000000ff */
[--C-:B------:R-:W-:Y:S01]  /*4d80*/  IMAD.MOV.U32 R61, RZ, RZ, R151.reuse ;  /* 0x000000ffff3d7224 */ /* 0x100fe200078e0097 */
[----:B------:R-:W-:Y:S01]  /*4d90*/  MOV R60, R151 ;  /* 0x00000097003c7202 */ /* 0x000fe20000000f00 */
[----:B------:R-:W-:-:S02]  /*4da0*/  IMAD.MOV.U32 R43, RZ, RZ, R151 ;  /* 0x000000ffff2b7224 */ /* 0x000fc400078e0097 */
[----:B------:R-:W-:Y:S01]  /*4db0*/  IMAD.MOV.U32 R42, RZ, RZ, R151 ;  /* 0x000000ffff2a7224 */ /* 0x000fe200078e0097 */
[----:B------:R-:W2:Y:S01]  /*4dc0*/  MUFU.EX2 R52, R52 ;  /* 0x0000003400347308 */ /* 0x000ea20000000800 */
[----:B0-----:R-:W-:Y:S01]  /*4dd0*/  FADD.FTZ R2, R48, R7 ;  /* 0x0000000730027221 */ /* 0x001fe20000010000 */
[--C-:B------:R-:W-:Y:S02]  /*4de0*/  IMAD.MOV.U32 R35, RZ, RZ, R151.reuse ;  /* 0x000000ffff237224 */ /* 0x100fe400078e0097 */
[--C-:B------:R-:W-:Y:S02]  /*4df0*/  IMAD.MOV.U32 R34, RZ, RZ, R151.reuse ;  /* 0x000000ffff227224 */ /* 0x100fe400078e0097 */
[--C-:B------:R-:W-:Y:S02]  /*4e00*/  IMAD.MOV.U32 R29, RZ, RZ, R151.reuse ;  /* 0x000000ffff1d7224 */ /* 0x100fe400078e0097 */
[----:B------:R-:W0:Y:S01]  /*4e10*/  MUFU.EX2 R53, R53 ;  /* 0x0000003500357308 */ /* 0x000e220000000800 */
[C---:B-1----:R-:W-:Y:S01]  /*4e20*/  FADD.FTZ R7, R49.reuse, R2 ;  /* 0x0000000231077221 */ /* 0x042fe20000010000 */
[----:B------:R-:W-:Y:S01]  /*4e30*/  F2FP.F16.F32.PACK_AB R204, R49, R48 ;  /* 0x0000003031cc723e */ /* 0x000fe200000000ff */
[----:B------:R-:W-:Y:S01]  /*4e40*/  IMAD.MOV.U32 R49, RZ, RZ, R151 ;  /* 0x000000ffff317224 */ /* 0x000fe200078e0097 */
[----:B------:R-:W-:-:S04]  /*4e50*/  MOV R48, R151 ;  /* 0x0000009700307202 */ /* 0x000fc80000000f00 */
[----:B------:R-:W1:Y:S01]  /*4e60*/  MUFU.EX2 R40, R40 ;  /* 0x0000002800287308 */ /* 0x000e620000000800 */
[----:B--2---:R-:W-:-:S07]  /*4e70*/  FADD.FTZ R2, R52, R7 ;  /* 0x0000000734027221 */ /* 0x004fce0000010000 */
[----:B------:R-:W2:Y:S01]  /*4e80*/  MUFU.EX2 R41, R41 ;  /* 0x0000002900297308 */ /* 0x000ea20000000800 */
[C---:B0-----:R-:W-:Y:S01]  /*4e90*/  FADD.FTZ R7, R53.reuse, R2 ;  /* 0x0000000235077221 */ /* 0x041fe20000010000 */
[----:B------:R-:W-:Y:S01]  /*4ea0*/  F2FP.F16.F32.PACK_AB R206, R53, R52 ;  /* 0x0000003435ce723e */ /* 0x000fe200000000ff */
[----:B------:R-:W-:Y:S01]  /*4eb0*/  IMAD.MOV.U32 R53, RZ, RZ, R151 ;  /* 0x000000ffff357224 */ /* 0x000fe200078e0097 */
[----:B------:R-:W-:-:S04]  /*4ec0*/  MOV R52, R151 ;  /* 0x0000009700347202 */ /* 0x000fc80000000f00 */
[----:B------:R-:W0:Y:S01]  /*4ed0*/  MUFU.EX2 R44, R44 ;  /* 0x0000002c002c7308 */ /* 0x000e220000000800 */
[----:B-1----:R-:W-:-:S07]  /*4ee0*/  FADD.FTZ R2, R40, R7 ;  /* 0x0000000728027221 */ /* 0x002fce0000010000 */
[----:B------:R-:W1:Y:S01]  /*4ef0*/  MUFU.EX2 R45, R45 ;  /* 0x0000002d002d7308 */ /* 0x000e620000000800 */
[C---:B--2---:R-:W-:Y:S01]  /*4f00*/  FADD.FTZ R7, R41.reuse, R2 ;  /* 0x0000000229077221 */ /* 0x044fe20000010000 */
[----:B------:R-:W-:Y:S01]  /*4f10*/  F2FP.F16.F32.PACK_AB R200, R41, R40 ;  /* 0x0000002829c8723e */ /* 0x000fe200000000ff */
[----:B------:R-:W-:Y:S01]  /*4f20*/  IMAD.MOV.U32 R41, RZ, RZ, R151 ;  /* 0x000000ffff297224 */ /* 0x000fe200078e0097 */
[----:B------:R-:W-:-:S04]  /*4f30*/  MOV R40, R151 ;  /* 0x0000009700287202 */ /* 0x000fc80000000f00 */
[----:B------:R-:W2:Y:S01]  /*4f40*/  MUFU.EX2 R32, R32 ;  /* 0x0000002000207308 */ /* 0x000ea20000000800 */
[----:B0-----:R-:W-:-:S07]  /*4f50*/  FADD.FTZ R2, R44, R7 ;  /* 0x000000072c027221 */ /* 0x001fce0000010000 */
        /* <DEDUP_REMOVED lines=13> */
[C---:B-1----:R-:W-:Y:S01]  /*5030*/  FADD.FTZ R9, R39.reuse, R14 ;  /* 0x0000000e27097221 */ /* 0x042fe20000010000 */
[----:B------:R-:W-:Y:S01]  /*5040*/  F2FP.F16.F32.PACK_AB R199, R39, R38 ;  /* 0x0000002627c7723e */ /* 0x000fe200000000ff */
[--C-:B------:R-:W-:Y:S02]  /*5050*/  IMAD.MOV.U32 R39, RZ, RZ, R151.reuse ;  /* 0x000000ffff277224 */ /* 0x100fe400078e0097 */
[----:B------:R-:W-:-:S03]  /*5060*/  IMAD.MOV.U32 R38, RZ, RZ, R151 ;  /* 0x000000ffff267224 */ /* 0x000fc600078e0097 */
[----:B------:R-:W1:Y:S01]  /*5070*/  MUFU.EX2 R37, R37 ;  /* 0x0000002500257308 */ /* 0x000e620000000800 */
[----:B--2---:R-:W-:-:S07]  /*5080*/  FADD.FTZ R2, R36, R7 ;  /* 0x0000000724027221 */ /* 0x004fce0000010000 */
        /* <DEDUP_REMOVED lines=8> */
[C---:B--2---:R-:W-:Y:S01]  /*5110*/  FADD.FTZ R9, R27.reuse, R14 ;  /* 0x0000000e1b097221 */ /* 0x044fe20000010000 */
[----:B------:R-:W-:Y:S01]  /*5120*/  F2FP.F16.F32.PACK_AB R193, R27, R26 ;  /* 0x0000001a1bc1723e */ /* 0x000fe200000000ff */
[--C-:B------:R-:W-:Y:S02]  /*5130*/  IMAD.MOV.U32 R27, RZ, RZ, R151.reuse ;  /* 0x000000ffff1b7224 */ /* 0x100fe400078e0097 */
[----:B------:R-:W-:-:S03]  /*5140*/  IMAD.MOV.U32 R26, RZ, RZ, R151 ;  /* 0x000000ffff1a7224 */ /* 0x000fc600078e0097 */
[----:B------:R-:W2:Y:S01]  /*5150*/  MUFU.EX2 R25, R25 ;  /* 0x0000001900197308 */ /* 0x000ea20000000800 */
[----:B0-----:R-:W-:-:S07]  /*5160*/  FADD.FTZ R2, R24, R15 ;  /* 0x0000000f18027221 */ /* 0x001fce0000010000 */
[----:B------:R-:W0:Y:S01]  /*5170*/  MUFU.EX2 R28, R28 ;  /* 0x0000001c001c7308 */ /* 0x000e220000000800 */
[----:B-1----:R-:W-:-:S04]  /*5180*/  FADD.FTZ R14, R30, R9 ;  /* 0x000000091e0e7221 */ /* 0x002fc80000010000 */
[C---:B------:R-:W-:Y:S01]  /*5190*/  FADD.FTZ R9, R195.reuse, R14 ;  /* 0x0000000ec3097221 */ /* 0x040fe20000010000 */
[----:B------:R-:W-:Y:S01]  /*51a0*/  F2FP.F16.F32.PACK_AB R195, R195, R30 ;  /* 0x0000001ec3c3723e */ /* 0x000fe200000000ff */
[--C-:B------:R-:W-:Y:S01]  /*51b0*/  IMAD.MOV.U32 R30, RZ, RZ, R151.reuse ;  /* 0x000000ffff1e7224 */ /* 0x100fe200078e0097 */
[----:B------:R1:W3:Y:S01]  /*51c0*/  MUFU.EX2 R7, R0 ;  /* 0x0000000000077308 */ /* 0x0002e20000000800 */
[C---:B--2---:R-:W-:Y:S01]  /*51d0*/  FADD.FTZ R15, R25.reuse, R2 ;  /* 0x00000002190f7221 */ /* 0x044fe20000010000 */
[----:B------:R-:W-:Y:S01]  /*51e0*/  F2FP.F16.F32.PACK_AB R192, R25, R24 ;  /* 0x0000001819c0723e */ /* 0x000fe200000000ff */
[----:B------:R-:W-:Y:S01]  /*51f0*/  IMAD.MOV.U32 R25, RZ, RZ, R151 ;  /* 0x000000ffff197224 */ /* 0x000fe200078e0097 */
[----:B------:R-:W-:Y:S02]  /*5200*/  MOV R2, 0x3f800000 ;  /* 0x3f80000000027802 */ /* 0x000fe40000000f00 */
[----:B------:R-:W-:Y:S01]  /*5210*/  MOV R24, R151 ;  /* 0x0000009700187202 */ /* 0x000fe20000000f00 */
[----:B0-----:R-:W-:Y:S01]  /*5220*/  FADD.FTZ R14, R28, R15 ;  /* 0x0000000f1c0e7221 */ /* 0x001fe20000010000 */
[----:B-1----:R-:W-:-:S03]  /*5230*/  IMAD.MOV.U32 R0, RZ, RZ, 0x3f800000 ;  /* 0x3f800000ff007424 */ /* 0x002fc600078e00ff */
[C---:B---3--:R-:W-:Y:S01]  /*5240*/  FADD.FTZ R14, R7.reuse, R14 ;  /* 0x0000000e070e7221 */ /* 0x048fe20000010000 */
[----:B------:R-:W-:Y:S01]  /*5250*/  F2FP.F16.F32.PACK_AB R194, R7, R28 ;  /* 0x0000001c07c2723e */ /* 0x000fe200000000ff */
[----:B------:R-:W-:Y:S01]  /*5260*/  IMAD.U32 R7, RZ, RZ, UR7 ;  /* 0x00000007ff077e24 */ /* 0x000fe2000f8e00ff */
[----:B------:R-:W-:Y:S01]  /*5270*/  MOV R28, R151 ;  /* 0x00000097001c7202 */ /* 0x000fe20000000f00 */
[----:B------:R-:W-:Y:S06]  /*5280*/  @!P1 BRA `(.L_x_18) ;  /* 0x0000003c00e89947 */ /* 0x000fec0003800000 */
[----:B------:R-:W-:Y:S01]  /*5290*/  UMOV UR6, URZ ;  /* 0x0000003f00067c82 */ /* 0x000fe20008000000 */
[----:B------:R-:W-:Y:S01]  /*52a0*/  IMAD.U32 R20, RZ, RZ, UR60 ;  /* 0x0000003cff147e24 */ /* 0x000fe2000f8e00ff */
[----:B------:R-:W-:Y:S01]  /*52b0*/  MOV R15, R3 ;  /* 0x00000003000f7202 */ /* 0x000fe20000000f00 */
[----:B------:R-:W-:Y:S01]  /*52c0*/  IMAD.MOV.U32 R19, RZ, RZ, R6 ;  /* 0x000000ffff137224 */ /* 0x000fe200078e0006 */
[----:B------:R-:W-:Y:S01]  /*52d0*/  CS2R R150, SRZ ;  /* 0x0000000000967805 */ /* 0x000fe2000001ff00 */
[----:B------:R-:W-:Y:S01]  /*52e0*/  IMAD.U32 R214, RZ, RZ, UR6 ;  /* 0x00000006ffd67e24 */ /* 0x000fe2000f8e00ff */
[----:B------:R-:W-:Y:S01]  /*52f0*/  CS2R R146, SRZ ;  /* 0x0000000000927805 */ /* 0x000fe2000001ff00 */
[----:B------:R-:W-:Y:S01]  /*5300*/  IMAD.MOV.U32 R2, RZ, RZ, 0x3f800000 ;  /* 0x3f800000ff027424 */ /* 0x000fe200078e00ff */
        /* <DEDUP_REMOVED lines=61> */
[----:B------:R-:W-:Y:S01]  /*56e0*/  CS2R R24, SRZ ;  /* 0x0000000000187805 */ /* 0x000fe2000001ff00 */
[----:B------:R-:W-:-:S07]  /*56f0*/  IMAD.U32 R21, RZ, RZ, UR6 ;  /* 0x00000006ff157e24 */ /* 0x000fce000f8e00ff */
.L_x_29:
[----:B------:R-:W-:Y:S02]  /*5700*/  R2UR UR6, R21 ;  /* 0x00000000150672ca */ /* 0x000fe400000e0000 */
[----:B------:R-:W-:-:S11]  /*5710*/  R2UR UR7, R214 ;  /* 0x00000000d60772ca */ /* 0x000fd600000e0000 */
[----:B------:R-:W-:-:S04]  /*5720*/  UISETP.NE.AND UP0, UPT, UR6, 0x1, UPT ;  /* 0x000000010600788c */ /* 0x000fc8000bf05270 */
[----:B------:R-:W-:-:S04]  /*5730*/  USEL UR6, URZ, 0x1, UP0 ;  /* 0x000000013f067887 */ /* 0x000fc80008000000 */
[----:B------:R-:W-:-:S06]  /*5740*/  ULOP3.LUT UR6, UR7, UR6, URZ, 0x3c, !UPT ;  /* 0x0000000607067292 */ /* 0x000fcc000f8e3c3f */
[----:B------:R-:W-:Y:S01]  /*5750*/  MOV R7, UR6 ;  /* 0x0000000600077c02 */ /* 0x000fe20008000f00 */
[----:B------:R-:W-:Y:S06]  /*5760*/  @!P0 BRA `(.L_x_19) ;  /* 0x0000000000048947 */ /* 0x000fec0003800000 */
[----:B------:R-:W-:Y:S01]  /*5770*/  BPT.TRAP 0x1 ;  /* 0x000000040000795c */ /* 0x000fe20000300000 */
.L_x_19:
[----:B------:R-:W-:Y:S02]  /*5780*/  R2UR UR6, R21 ;  /* 0x00000000150672ca */ /* 0x000fe400000e0000 */
[----:B------:R-:W-:Y:S02]  /*5790*/  R2UR UR7, R16 ;  /* 0x00000000100772ca */ /* 0x000fe400000e0000 */
[----:B------:R-:W-:-:S09]  /*57a0*/  R2UR UR10, R7 ;  /* 0x00000000070a72ca */ /* 0x000fd200000e0000 */
[----:B------:R-:W-:-:S04]  /*57b0*/  UIADD3 UR6, UR6, 0x1, URZ ;  /* 0x0000000106067890 */ /* 0x000fc8000fffe03f */
[----:B------:R-:W-:Y:S01]  /*57c0*/  UISETP.NE.AND UP0, UPT, UR6, 0x2, UPT ;  /* 0x000000020600788c */ /* 0x000fe2000bf05270 */
[----:B------:R-:W-:-:S03]  /*57d0*/  IMAD.U32 R3, RZ, RZ, UR10 ;  /* 0x0000000aff037e24 */ /* 0x000fc6000f8e00ff */
[----:B------:R-:W-:Y:S02]  /*57e0*/  USEL UR6, UR6, URZ, UP0 ;  /* 0x0000003f06067287 */ /* 0x000fe40008000000 */
[----:B------:R-:W-:Y:S02]  /*57f0*/  SHF.L.U32 R3, R3, 0x1f, RZ ;  /* 0x0000001f03037819 */ /* 0x000fe400000006ff */
[----:B------:R-:W-:Y:S02]  /*5800*/  ULEA UR7, UR6, UR7, 0x3 ;  /* 0x0000000706077291 */ /* 0x000fe4000f8e183f */
[----:B------:R-:W-:-:S04]  /*5810*/  IMAD.U32 R8, RZ, RZ, UR6 ;  /* 0x00000006ff087e24 */ /* 0x000fc8000f8e00ff */
[----:B------:R-:W-:-:S03]  /*5820*/  IMAD.U32 R22, RZ, RZ, UR7 ;  /* 0x00000007ff167e24 */ /* 0x000fc6000f8e00ff */
[----:B------:R0:W1:Y:S01]  /*5830*/  SYNCS.PHASECHK.TRANS64.TRYWAIT P1, [UR7+0x38830], R3 ;  /* 0x03883003ff0075a7 */ /* 0x0000620008020147 */
[----:B------:R-:W-:Y:S05]  /*5840*/  @!P0 BRA `(.L_x_20) ;  /* 0x0000000000048947 */ /* 0x000fea0003800000 */
[----:B------:R-:W-:Y:S01]  /*5850*/  BPT.TRAP 0x1 ;  /* 0x000000040000795c */ /* 0x000fe20000300000 */
.L_x_20:
[----:B-1----:R-:W-:Y:S05]  /*5860*/  @P1 BRA `(.L_x_21) ;  /* 0x00000000000c1947 */ /* 0x002fea0003800000 */
[----:B------:R-:W-:-:S13]  /*5870*/  R2UR UR6, R22 ;  /* 0x00000000160672ca */ /* 0x000fda00000e0000 */
[----:B------:R-:W1:Y:S02]  /*5880*/  SYNCS.PHASECHK.TRANS64.TRYWAIT P1, [UR6+0x38830], R3 ;  /* 0x03883003ff0075a7 */ /* 0x000e640008020146 */
[----:B-1----:R-:W-:Y:S05]  /*5890*/  @!P1 BRA `(.L_x_22) ;  /* 0x000000b000f09947 */ /* 0x002fea0003800000 */
.L_x_21:
[----:B------:R-:W-:Y:S01]  /*58a0*/  R2UR UR60, R8 ;  /* 0x00000000083c72ca */ /* 0x000fe200000e0000 */
[----:B------:R-:W-:Y:S01]  /*58b0*/  WARPGROUP.ARRIVE ;  /* 0x00000000000079c5 */ /* 0x000fe20000000000 */
[C---:B------:R-:W-:Y:S01]  /*58c0*/  R2UR UR56, R4.reuse ;  /* 0x00000000043872ca */ /* 0x040fe200000e0000 */
[----:B------:R-:W-:Y:S01]  /*58d0*/  UMOV UR59, 0x40000040 ;  /* 0x40000040003b7882 */ /* 0x000fe20000000000 */
[C---:B------:R-:W-:Y:S01]  /*58e0*/  R2UR UR57, R5.reuse ;  /* 0x00000000053972ca */ /* 0x040fe200000e0000 */
[----:B------:R-:W-:Y:S01]  /*58f0*/  UMOV UR43, 0x40000040 ;  /* 0x40000040002b7882 */ /* 0x000fe20000000000 */
[----:B01----:R-:W-:Y:S01]  /*5900*/  MOV R3, UR41 ;  /* 0x0000002900037c02 */ /* 0x003fe20008000f00 */
[----:B------:R-:W-:Y:S01]  /*5910*/  UMOV UR47, 0x40000040 ;  /* 0x40000040002f7882 */ /* 0x000fe20000000000 */
[----:B------:R-:W-:Y:S01]  /*5920*/  MOV R6, UR40 ;  /* 0x0000002800067c02 */ /* 0x000fe20008000f00 */
[----:B------:R-:W-:Y:S01]  /*5930*/  UMOV UR51, 0x40000040 ;  /* 0x4000004000337882 */ /* 0x000fe20000000000 */
[C---:B------:R-:W-:Y:S01]  /*5940*/  R2UR UR40, R4.reuse ;  /* 0x00000000042872ca */ /* 0x040fe200000e0000 */
[----:B------:R-:W-:Y:S01]  /*5950*/  UMOV UR55, 0x40000040 ;  /* 0x4000004000377882 */ /* 0x000fe20000000000 */
[C---:B------:R-:W-:Y:S01]  /*5960*/  R2UR UR41, R5.reuse ;  /* 0x00000000052972ca */ /* 0x040fe200000e0000 */
[----:B------:R-:W-:Y:S01]  /*5970*/  UIMAD UR60, UR60, 0xa00, UR61 ;  /* 0x00000a003c3c78a4 */ /* 0x000fe2000f8e023d */
[----:B------:R-:W-:Y:S01]  /*5980*/  MOV R23, UR45 ;  /* 0x0000002d00177c02 */ /* 0x000fe20008000f00 */
[----:B------:R-:W-:Y:S01]  /*5990*/  UMOV UR15, 0x40000040 ;  /* 0x40000040000f7882 */ /* 0x000fe20000000000 */
[----:B------:R-:W-:Y:S01]  /*59a0*/  MOV R152, UR44 ;  /* 0x0000002c00987c02 */ /* 0x000fe20008000f00 */
[----:B------:R-:W-:Y:S01]  /*59b0*/  UIADD3 UR6, UR60, 0x80, URZ ;  /* 0x000000803c067890 */ /* 0x000fe2000fffe03f */
[C---:B------:R-:W-:Y:S01]  /*59c0*/  R2UR UR44, R4.reuse ;  /* 0x00000000042c72ca */ /* 0x040fe200000e0000 */
[----:B------:R-:W-:Y:S01]  /*59d0*/  UIADD3 UR7, UR60, 0x100, URZ ;  /* 0x000001003c077890 */ /* 0x000fe2000fffe03f */
[C---:B------:R-:W-:Y:S01]  /*59e0*/  R2UR UR45, R5.reuse ;  /* 0x00000000052d72ca */ /* 0x040fe200000e0000 */
[----:B------:R-:W-:Y:S01]  /*59f0*/  UMOV UR58, UR60 ;  /* 0x0000003c003a7c82 */ /* 0x000fe20008000000 */
[----:B------:R-:W-:Y:S01]  /*5a00*/  MOV R153, UR49 ;  /* 0x0000003100997c02 */ /* 0x000fe20008000f00 */
[----:B------:R-:W-:Y:S01]  /*5a10*/  HGMMA.64x16x16.F32 R184, gdesc[UR56], RZ, !UPT, gsb0 ;  /* 0x0020000038b879f0 */ /* 0x000fe2000c0008ff */
[----:B------:R-:W-:Y:S01]  /*5a20*/  UMOV UR42, UR6 ;  /* 0x00000006002a7c82 */ /* 0x000fe20008000000 */
[----:B------:R-:W-:Y:S01]  /*5a30*/  MOV R154, UR48 ;  /* 0x00000030009a7c02 */ /* 0x000fe20008000f00 */
[----:B------:R-:W-:Y:S01]  /*5a40*/  UMOV UR46, UR7 ;  /* 0x00000007002e7c82 */ /* 0x000fe20008000000 */
[C---:B------:R-:W-:Y:S01]  /*5a50*/  R2UR UR48, R4.reuse ;  /* 0x00000000043072ca */ /* 0x040fe200000e0000 */
[----:B------:R-:W-:Y:S01]  /*5a60*/  UIADD3 UR6, UR60, 0x180, URZ ;  /* 0x000001803c067890 */ /* 0x000fe2000fffe03f */
[C---:B------:R-:W-:Y:S01]  /*5a70*/  R2UR UR49, R5.reuse ;  /* 0x00000000053172ca */ /* 0x040fe200000e0000 */
[----:B------:R-:W-:Y:S01]  /*5a80*/  UIADD3 UR58, UR60, 0x200, URZ ;  /* 0x000002003c3a7890 */ /* 0x000fe2000fffe03f */
[----:B------:R-:W-:Y:S01]  /*5a90*/  R2UR UR56, R4 ;  /* 0x00000000043872ca */ /* 0x000fe200000e0000 */
[----:B------:R-:W-:Y:S01]  /*5aa0*/  UMOV UR59, 0x40000040 ;  /* 0x40000040003b7882 */ /* 0x000fe20000000000 */
[----:B------:R-:W-:Y:S01]  /*5ab0*/  R2UR UR57, R5 ;  /* 0x00000000053972ca */ /* 0x000fe200000e0000 */
[----:B------:R-:W-:Y:S01]  /*5ac0*/  UIADD3 UR7, UR60, 0x182, URZ ;  /* 0x000001823c077890 */ /* 0x000fe2000fffe03f */
[----:B------:R-:W-:Y:S01]  /*5ad0*/  MOV R212, UR53 ;  /* 0x0000003500d47c02 */ /* 0x000fe20008000f00 */
[----:B------:R-:W-:Y:S01]  /*5ae0*/  UMOV UR50, UR6 ;  /* 0x0000000600327c82 */ /* 0x000fe20008000000 */
[----:B------:R-:W-:Y:S01]  /*5af0*/  MOV R213, UR52 ;  /* 0x0000003400d57c02 */ /* 0x000fe20008000f00 */
[----:B------:R-:W-:Y:S01]  /*5b00*/  UIADD3 UR6, UR60, 0x2, URZ ;  /* 0x000000023c067890 */ /* 0x000fe2000fffe03f */
[----:B------:R-:W-:Y:S01]  /*5b10*/  R2UR UR52, R12 ;  /* 0x000000000c3472ca */ /* 0x000fe200000e0000 */
[----:B------:R-:W-:Y:S01]  /*5b20*/  UIADD3 UR14, UR60, 0x280, URZ ;  /* 0x000002803c0e7890 */ /* 0x000fe2000fffe03f */
[----:B------:R-:W-:Y:S01]  /*5b30*/  R2UR UR53, R13 ;  /* 0x000000000d3572ca */ /* 0x000fe200000e0000 */
[----:B------:R-:W-:Y:S01]  /*5b40*/  UIADD3 UR18, UR60, 0x282, URZ ;  /* 0x000002823c127890 */ /* 0x000fe2000fffe03f */
[-C--:B------:R-:W-:Y:S01]  /*5b50*/  FMUL.FTZ R24, R24, R0.reuse ;  /* 0x0000000018187220 */ /* 0x080fe20000410000 */
[----:B------:R-:W-:Y:S01]  /*5b60*/  UMOV UR19, 0x40000040 ;  /* 0x4000004000137882 */ /* 0x000fe20000000000 */
[----:B------:R-:W-:Y:S01]  /*5b70*/  UMOV UR54, UR6 ;  /* 0x0000000600367c82 */ /* 0x000fe20008000000 */
[----:B------:R-:W-:Y:S01]  /*5b80*/  UIADD3 UR6, UR60, 0x102, URZ ;  /* 0x000001023c067890 */ /* 0x000fe2000fffe03f */
[-C--:B------:R-:W-:Y:S01]  /*5b90*/  FMUL.FTZ R25, R25, R0.reuse ;  /* 0x0000000019197220 */ /* 0x080fe20000410000 */
[----:B------:R-:W-:Y:S01]  /*5ba0*/  UIADD3 UR22, UR60, 0x284, URZ ;  /* 0x000002843c167890 */ /* 0x000fe2000fffe03f */
[-C--:B------:R-:W-:Y:S01]  /*5bb0*/  FMUL.FTZ R28, R28, R0.reuse ;  /* 0x000000001c1c7220 */ /* 0x080fe20000410000 */
[----:B------:R-:W-:Y:S01]  /*5bc0*/  UMOV UR23, 0x40000040 ;  /* 0x4000004000177882 */ /* 0x000fe20000000000 */
[----:B------:R-:W-:Y:S01]  /*5bd0*/  UIADD3 UR26, UR60, 0x286, URZ ;  /* 0x000002863c1a7890 */ /* 0x000fe2000fffe03f */
[-C--:B------:R-:W-:Y:S01]  /*5be0*/  FMUL.FTZ R29, R29, R0.reuse ;  /* 0x000000001d1d7220 */ /* 0x080fe20000410000 */
[----:B------:R-:W-:Y:S01]  /*5bf0*/  UMOV UR10, UR52 ;  /* 0x00000034000a7c82 */ /* 0x000fe20008000000 */
[----:B------:R-:W-:Y:S01]  /*5c00*/  UMOV UR11, UR53 ;  /* 0x00000035000b7c82 */ /* 0x000fe20008000000 */
[----:B------:R-:W-:Y:S01]  /*5c10*/  UMOV UR27, 0x40000040 ;  /* 0x40000040001b7882 */ /* 0x000fe20000000000 */
[----:B------:R-:W-:Y:S01]  /*5c20*/  UIADD3 UR30, UR60, 0x500, URZ ;  /* 0x000005003c1e7890 */ /* 0x000fe2000fffe03f */
[-C--:B------:R-:W-:Y:S01]  /*5c30*/  FMUL.FTZ R32, R32, R0.reuse ;  /* 0x0000000020207220 */ /* 0x080fe20000410000 */
[----:B------:R-:W-:Y:S01]  /*5c40*/  UMOV UR31, 0x40000040 ;  /* 0x40000040001f7882 */ /* 0x000fe20000000000 */
[----:B------:R-:W-:Y:S01]  /*5c50*/  UIADD3 UR34, UR60, 0x502, URZ ;  /* 0x000005023c227890 */ /* 0x000fe2000fffe03f */
[-C--:B------:R-:W-:Y:S01]  /*5c60*/  FMUL.FTZ R33, R33, R0.reuse ;  /* 0x0000000021217220 */ /* 0x080fe20000410000 */
[----:B------:R-:W-:Y:S01]  /*5c70*/  UMOV UR35, 0x40000040 ;  /* 0x4000004000237882 */ /* 0x000fe20000000000 */
[----:B------:R-:W-:Y:S01]  /*5c80*/  UIADD3 UR38, UR60, 0x504, URZ ;  /* 0x000005043c267890 */ /* 0x000fe2000fffe03f */
[-C--:B------:R-:W-:Y:S01]  /*5c90*/  FMUL.FTZ R36, R36, R0.reuse ;  /* 0x0000000024247220 */ /* 0x080fe20000410000 */
[----:B------:R-:W-:Y:S01]  /*5ca0*/  UMOV UR39, 0x40000040 ;  /* 0x4000004000277882 */ /* 0x000fe20000000000 */
[-C--:B------:R-:W-:Y:S01]  /*5cb0*/  FMUL.FTZ R37, R37, R0.reuse ;  /* 0x0000000025257220 */ /* 0x080fe20000410000 */
        /* <DEDUP_REMOVED lines=8> */
[----:B------:R-:W-:Y:S01]  /*5d40*/  FMUL.FTZ R56, R56, R0 ;  /* 0x0000000038387220 */ /* 0x000fe20000410000 */
[----:B------:R-:W-:-:S02]  /*5d50*/  WARPGROUP.DEPBAR.LE gsb0, 0x0 ;  /* 0x00008000000079c5 */ /* 0x000fc40000010000 */
[----:B------:R-:W-:Y:S01]  /*5d60*/  WARPGROUP.ARRIVE ;  /* 0x00000000000079c5 */ /* 0x000fe20000000000 */
[-C--:B------:R-:W-:Y:S01]  /*5d70*/  FMUL.FTZ R57, R57, R0.reuse ;  /* 0x0000000039397220 */ /* 0x080fe20000410000 */
[-C--:B------:R-:W-:Y:S01]  /*5d80*/  FMUL.FTZ R60, R60, R0.reuse ;  /* 0x000000003c3c7220 */ /* 0x080fe20000410000 */
[-C--:B------:R-:W-:Y:S01]  /*5d90*/  FMUL.FTZ R61, R61, R0.reuse ;  /* 0x000000003d3d7220 */ /* 0x080fe20000410000 */
[-C--:B------:R-:W-:Y:S01]  /*5da0*/  FMUL.FTZ R64, R64, R0.reuse ;  /* 0x0000000040407220 */ /* 0x080fe20000410000 */
[-C--:B------:R-:W-:Y:S01]  /*5db0*/  FMUL.FTZ R65, R65, R0.reuse ;  /* 0x0000000041417220 */ /* 0x080fe20000410000 */
[----:B------:R-:W-:Y:S01]  /*5dc0*/  HGMMA.64x16x16.F32 R176, gdesc[UR40], RZ, !UPT, gsb0 ;  /* 0x0020000028b079f0 */ /* 0x000fe2000c0008ff */
[----:B------:R-:W-:Y:S01]  /*5dd0*/  R2UR UR41, R3 ;  /* 0x00000000032972ca */ /* 0x000fe200000e0000 */
[----:B------:R-:W-:Y:S01]  /*5de0*/  UIADD3 UR42, UR60, 0x506, URZ ;  /* 0x000005063c2a7890 */ /* 0x000fe2000fffe03f */
[----:B------:R-:W-:Y:S01]  /*5df0*/  R2UR UR40, R6 ;  /* 0x00000000062872ca */ /* 0x000fe200000e0000 */
[----:B------:R-:W-:Y:S01]  /*5e00*/  UMOV UR43, 0x40000040 ;  /* 0x40000040002b7882 */ /* 0x000fe20000000000 */
[----:B------:R-:W-:Y:S01]  /*5e10*/  MOV R3, UR9 ;  /* 0x0000000900037c02 */ /* 0x000fe20008000f00 */
[-C--:B------:R-:W-:Y:S01]  /*5e20*/  FMUL.FTZ R68, R68, R0.reuse ;  /* 0x0000000044447220 */ /* 0x080fe20000410000 */
[----:B------:R-:W-:Y:S01]  /*5e30*/  MOV R6, UR8 ;  /* 0x0000000800067c02 */ /* 0x000fe20008000f00 */
        /* <DEDUP_REMOVED lines=118> */
[----:B------:R-:W-:Y:S01]  /*65a0*/  FMUL.FTZ R151, R151, R2 ;  /* 0x0000000297977220 */ /* 0x000fe20000410000 */
        /* <DEDUP_REMOVED lines=10> */
[----:B------:R-:W-:Y:S01]  /*6650*/  R2UR UR53, R212 ;  /* 0x00000000d43572ca */ /* 0x000fe200000e0000 */
[----:B------:R-:W-:Y:S01]  /*6660*/  UIADD3 UR54, UR60, 0x784, URZ ;  /* 0x000007843c367890 */ /* 0x000fe2000fffe03f */
[----:B------:R-:W-:Y:S01]  /*6670*/  R2UR UR52, R213 ;  /* 0x00000000d53472ca */ /* 0x000fe200000e0000 */
        /* <DEDUP_REMOVED lines=24> */
[----:B------:R-:W-:Y:S02]  /*6800*/  UIADD3 UR6, UR60, 0x4, URZ ;  /* 0x000000043c067890 */ /* 0x000fe4000fffe03f */
[----:B------:R-:W-:Y:S02]  /*6810*/  UIADD3 UR10, UR60, 0x84, URZ ;  /* 0x000000843c0a7890 */ /* 0x000fe4000fffe03f */
[----:B------:R-:W-:Y:S01]  /*6820*/  UIADD3 UR11, UR60, 0x104, URZ ;  /* 0x000001043c0b7890 */ /* 0x000fe2000fffe03f */
        /* <DEDUP_REMOVED lines=28> */
[----:B------:R-:W-:Y:S01]  /*69f0*/  UMOV UR11, 0x40000040 ;  /* 0x40000040000b7882 */ /* 0x000fe20000000000 */
[----:B------:R-:W-:Y:S02]  /*6a00*/  WARPGROUP.DEPBAR.LE gsb0, 0x0 ;  /* 0x00008000000079c5 */ /* 0x000fe40000010000 */
[----:B------:R-:W-:-:S06]  /*6a10*/  WARPGROUP.ARRIVE ;  /* 0x00000000000079c5 */ /* 0x000fcc0000000000 */
[----:B------:R-:W-:Y:S01]  /*6a20*/  HGMMA.64x16x16.F32 R152, gdesc[UR4], R152, gsb0 ;  /* 0x00200000049879f0 */ /* 0x000fe20008000898 */
[----:B------:R-:W-:Y:S02]  /*6a30*/  UIADD3 UR6, UR60, 0x86, URZ ;  /* 0x000000863c067890 */ /* 0x000fe4000fffe03f */
        /* <DEDUP_REMOVED lines=28> */
[----:B------:R-:W-:Y:S01]  /*6c00*/  R2UR UR8, R10 ;  /* 0x000000000a0872ca */ /* 0x000fe200000e0000 */
[----:B------:R-:W-:Y:S01]  /*6c10*/  UMOV UR11, 0x40000040 ;  /* 0x40000040000b7882 */ /* 0x000fe20000000000 */
[----:B------:R-:W-:Y:S01]  /*6c20*/  R2UR UR9, R11 ;  /* 0x000000000b0972ca */ /* 0x000fe200000e0000 */
        /* <DEDUP_REMOVED lines=295> */
[----:B------:R-:W-:Y:S02]  /*7ea0*/  UIADD3 UR7, UR60, 0x906, URZ ;  /* 0x000009063c077890 */ /* 0x000fe4000fffe03f */
        /* <DEDUP_REMOVED lines=9> */
[----:B------:R-:W-:Y:S01]  /*7f40*/  UMOV UR56, UR10 ;  /* 0x0000000a00387c82 */ /* 0x000fe20008000000 */
[----:B------:R-:W-:Y:S01]  /*7f50*/  UMOV UR57, UR11 ;  /* 0x0000000b00397c82 */ /* 0x000fe20008000000 */
        /* <DEDUP_REMOVED lines=29> */
.L_x_23:
[----:B------:R-:W-:Y:S02]  /*8130*/  R2UR UR10, R16 ;  /* 0x00000000100a72ca */ /* 0x000fe400000e0000 */
[----:B------:R-:W-:Y:S02]  /*8140*/  R2UR UR7, R21 ;  /* 0x00000000150772ca */ /* 0x000fe400000e0000 */
[----:B------:R-:W-:-:S11]  /*8150*/  R2UR UR6, R214 ;  /* 0x00000000d60672ca */ /* 0x000fd600000e0000 */
[----:B------:R-:W-:Y:S02]  /*8160*/  ULEA UR7, UR7, UR10, 0x3 ;  /* 0x0000000a07077291 */ /* 0x000fe4000f8e183f */
[----:B------:R-:W-:-:S04]  /*8170*/  MOV R0, UR6 ;  /* 0x0000000600007c02 */ /* 0x000fc80008000f00 */
[----:B------:R-:W-:-:S04]  /*8180*/  SHF.L.U32 R0, R0, 0x1f, RZ ;  /* 0x0000001f00007819 */ /* 0x000fc800000006ff */
[----:B------:R0:W1:Y:S01]  /*8190*/  SYNCS.PHASECHK.TRANS64.TRYWAIT P1, [UR7+0x38850], R0 ;  /* 0x03885000ff0075a7 */ /* 0x0000620008020147 */
[----:B------:R-:W-:Y:S05]  /*81a0*/  @!P0 BRA `(.L_x_24) ;  /* 0x0000000000048947 */ /* 0x000fea0003800000 */
[----:B------:R-:W-:Y:S01]  /*81b0*/  BPT.TRAP 0x1 ;  /* 0x000000040000795c */ /* 0x000fe20000300000 */
.L_x_24:
[----:B-1----:R-:W-:Y:S05]  /*81c0*/  @P1 BRA `(.L_x_25) ;  /* 0x0000000000081947 */ /* 0x002fea0003800000 */
[----:B------:R-:W1:Y:S02]  /*81d0*/  SYNCS.PHASECHK.TRANS64.TRYWAIT P1, [UR7+0x38850], R0 ;  /* 0x03885000ff0075a7 */ /* 0x000e640008020147 */
[----:B-1----:R-:W-:Y:S05]  /*81e0*/  @!P1 BRA `(.L_x_26) ;  /* 0x0000008800b89947 */ /* 0x002fea0003800000 */
.L_x_25:
[----:B------:R-:W-:Y:S01]  /*81f0*/  R2UR UR6, R16 ;  /* 0x00000000100672ca */ /* 0x000fe200000e0000 */
[----:B------:R-:W-:Y:S01]  /*8200*/  WARPGROUP.ARRIVE ;  /* 0x00000000000079c5 */ /* 0x000fe20000000000 */
[----:B------:R-:W-:Y:S01]  /*8210*/  R2UR UR10, R21 ;  /* 0x00000000150a72ca */ /* 0x000fe200000e0000 */
[----:B------:R-:W-:-:S10]  /*8220*/  UMOV UR11, 0x40000040 ;  /* 0x40000040000b7882 */ /* 0x000fd40000000000 */
[----:B------:R-:W-:-:S04]  /*8230*/  UIADD3 UR6, UR6, 0x400, URZ ;  /* 0x0000040006067890 */ /* 0x000fc8000fffe03f */
[----:B------:R-:W-:-:S04]  /*8240*/  USHF.R.U32.HI UR6, URZ, 0x4, UR6 ;  /* 0x000000043f067899 */ /* 0x000fc80008011606 */
[----:B------:R-:W-:-:S04]  /*8250*/  ULOP3.LUT UR6, UR6, 0x3fff, URZ, 0xc0, !UPT ;  /* 0x00003fff06067892 */ /* 0x000fc8000f8ec03f */
[----:B------:R-:W-:-:S04]  /*8260*/  ULOP3.LUT UR6, UR6, 0x2800000, URZ, 0xfc, !UPT ;  /* 0x0280000006067892 */ /* 0x000fc8000f8efc3f */
[----:B------:R-:W-:-:S07]  /*8270*/  UIMAD UR6, UR10, 0xa00, UR6 ;  /* 0x00000a000a0678a4 */ /* 0x000fce000f8e0206 */
[----:B------:R-:W-:Y:S02]  /*8280*/  UMOV UR10, UR6 ;  /* 0x00000006000a7c82 */ /* 0x000fe40008000000 */
[----:B------:R-:W-:Y:S01]  /*8290*/  HGMMA.64x256x16.F32 R24, R208, gdesc[UR8].tnspB, R24, gsb0 ;  /* 0x43e00008d0187df0 */ /* 0x000fe20008000818 */
[----:B------:R-:W-:Y:S01]  /*82a0*/  UIADD3 UR10, UR6, 0x80, URZ ;  /* 0x00000080060a7890 */ /* 0x000fe2000fffe03f */
[----:B------:R-:W-:Y:S01]  /*82b0*/  UMOV UR11, 0x40000040 ;  /* 0x40000040000b7882 */ /* 0x000fe20000000000 */
[----:B------:R-:W-:Y:S02]  /*82c0*/  WARPGROUP.DEPBAR.LE gsb0, 0x0 ;  /* 0x00008000000079c5 */ /* 0x000fe40000010000 */
[----:B------:R-:W-:-:S15]  /*82d0*/  WARPGROUP.ARRIVE ;  /* 0x00000000000079c5 */ /* 0x000fde0000000000 */
[----:B------:R-:W-:-:S08]  /*82e0*/  NOP ;  /* 0x0000000000007918 */ /* 0x000fd00000000000 */
        /* <DEDUP_REMOVED lines=9> */
[----:B------:R-:W-:Y:S01]  /*8380*/  UIADD3 UR6, UR6, 0x200, URZ ;  /* 0x0000020006067890 */ /* 0x000fe2000fffe03f */
[----:B------:R-:W-:Y:S02]  /*8390*/  WARPGROUP.DEPBAR.LE gsb0, 0x0 ;  /* 0x00008000000079c5 */ /* 0x000fe40000010000 */
[----:B------:R-:W-:-:S15]  /*83a0*/  WARPGROUP.ARRIVE ;  /* 0x00000000000079c5 */ /* 0x000fde0000000000 */
[----:B------:R-:W-:-:S07]  /*83b0*/  NOP ;  /* 0x0000000000007918 */ /* 0x000fce0000000000 */
[----:B------:R-:W-:Y:S01]  /*83c0*/  HGMMA.64x256x16.F32 R24, R196, gdesc[UR8].tnspB, R24, gsb0 ;  /* 0x43e00008c4187df0 */ /* 0x000fe20008000818 */
[----:B------:R-:W-:Y:S01]  /*83d0*/  UMOV UR10, UR6 ;  /* 0x00000006000a7c82 */ /* 0x000fe20008000000 */
[----:B------:R-:W-:Y:S01]  /*83e0*/  UMOV UR11, 0x40000040 ;  /* 0x40000040000b7882 */ /* 0x000fe20000000000 */
[----:B------:R-:W-:Y:S02]  /*83f0*/  WARPGROUP.DEPBAR.LE gsb0, 0x0 ;  /* 0x00008000000079c5 */ /* 0x000fe40000010000 */
[----:B------:R-:W-:-:S15]  /*8400*/  WARPGROUP.ARRIVE ;  /* 0x00000000000079c5 */ /* 0x000fde0000000000 */
[----:B------:R-:W-:-:S08]  /*8410*/  NOP ;  /* 0x0000000000007918 */ /* 0x000fd00000000000 */
[----:B------:R-:W-:Y:S03]  /*8420*/  HGMMA.64x256x16.F32 R24, R192, gdesc[UR8].tnspB, R24, gsb0 ;  /* 0x43e00008c0187df0 */ /* 0x000fe60008000818 */
[----:B------:R-:W-:Y:S02]  /*8430*/  WARPGROUP.DEPBAR.LE gsb0, 0x0 ;  /* 0x00008000000079c5 */ /* 0x000fe40000010000 */
[----:B------:R-:W-:Y:S05]  /*8440*/  @!P0 BRA `(.L_x_27) ;  /* 0x0000000000048947 */ /* 0x000fea0003800000 */
[----:B------:R-:W-:Y:S01]  /*8450*/  BPT.TRAP 0x1 ;  /* 0x000000040000795c */ /* 0x000fe20000300000 */
.L_x_27:
[----:B01----:R-:W-:Y:S01]  /*8460*/  FMNMX.FTZ R0, R184, R15, !PT ;  /* 0x0000000fb8007209 */ /* 0x003fe20007810000 */
[----:B------:R-:W-:Y:S01]  /*8470*/  ULDC UR6, c[0x0][0x988] ;  /* 0x0002620000067ab9 */ /* 0x000fe20000000800 */
[----:B------:R-:W-:Y:S01]  /*8480*/  FMNMX.FTZ R2, R186, R19, !PT ;  /* 0x00000013ba027209 */ /* 0x000fe20007810000 */
[----:B------:R-:W0:Y:S01]  /*8490*/  S2UR UR11, SR_CgaCtaId ;  /* 0x00000000000b79c3 */ /* 0x000e220000008800 */
[----:B------:R-:W-:Y:S02]  /*84a0*/  FMNMX.FTZ R3, R185, R0, !PT ;  /* 0x00000000b9037209 */ /* 0x000fe40007810000 */
[----:B------:R-:W-:Y:S02]  /*84b0*/  FMNMX.FTZ R21, R187, R2, !PT ;  /* 0x00000002bb157209 */ /* 0x000fe40007810000 */
[----:B------:R-:W-:Y:S02]  /*84c0*/  FMNMX.FTZ R0, R188, R3, !PT ;  /* 0x00000003bc007209 */ /* 0x000fe40007810000 */
[----:B------:R-:W-:-:S02]  /*84d0*/  FMNMX.FTZ R2, R190, R21, !PT ;  /* 0x00000015be027209 */ /* 0x000fc40007810000 */
[----:B------:R-:W-:Y:S02]  /*84e0*/  FMNMX.FTZ R3, R189, R0, !PT ;  /* 0x00000000bd037209 */ /* 0x000fe40007810000 */
[----:B------:R-:W-:Y:S02]  /*84f0*/  FMNMX.FTZ R21, R191, R2, !PT ;  /* 0x00000002bf157209 */ /* 0x000fe40007810000 */
        /* <DEDUP_REMOVED lines=32> */
[----:B------:R-:W-:Y:S01]  /*8700*/  R2UR UR10, R22 ;  /* 0x00000000160a72ca */ /* 0x000fe200000e0000 */
[----:B------:R-:W1:Y:S04]  /*8710*/  SHFL.BFLY PT, R3, R0, 0x2, 0x1f ;  /* 0x0c401f0000037f89 */ /* 0x000e6800000e0000 */
[----:B------:R-:W2:Y:S08]  /*8720*/  SHFL.BFLY PT, R23, R2, 0x2, 0x1f ;  /* 0x0c401f0002177f89 */ /* 0x000eb000000e0000 */
[----:B------:R-:W-:-:S04]  /*8730*/  UIADD3 UR10, UR10, 0x38840, URZ ;  /* 0x000388400a0a7890 */ /* 0x000fc8000fffe03f */
[----:B0-----:R-:W-:Y:S01]  /*8740*/  UPRMT UR10, UR11, 0x654, UR10 ;  /* 0x000006540b0a7896 */ /* 0x001fe2000800000a */
[----:B-1----:R-:W-:-:S08]  /*8750*/  FMNMX.FTZ R21, R0, R3, !PT ;  /* 0x0000000300157209 */ /* 0x002fd00007810000 */
[----:B------:R-:W-:Y:S01]  /*8760*/  SYNCS.ARRIVE.TRANS64.RED.A1T0 RZ, [UR10], RZ ;  /* 0x000000ffffff79a7 */ /* 0x000fe2000810040a */
[----:B--2---:R-:W-:Y:S01]  /*8770*/  FMNMX.FTZ R23, R2, R23, !PT ;  /* 0x0000001702177209 */ /* 0x004fe20007810000 */
[----:B------:R-:W0:Y:S04]  /*8780*/  SHFL.BFLY PT, R6, R21, 0x1, 0x1f ;  /* 0x0c201f0015067f89 */ /* 0x000e2800000e0000 */
[----:B------:R-:W1:Y:S01]  /*8790*/  SHFL.BFLY PT, R192, R23, 0x1, 0x1f ;  /* 0x0c201f0017c07f89 */ /* 0x000e6200000e0000 */
[----:B0-----:R-:W-:Y:S02]  /*87a0*/  FMNMX.FTZ R3, R21, R6, !PT ;  /* 0x0000000615037209 */ /* 0x001fe40007810000 */
[----:B-1----:R-:W-:-:S03]  /*87b0*/  FMNMX.FTZ R6, R23, R192, !PT ;  /* 0x000000c017067209 */ /* 0x002fc60007810000 */
[C---:B------:R-:W-:Y:S01]  /*87c0*/  FADD.FTZ R15, -R3.reuse, R15 ;  /* 0x0000000f030f7221 */ /* 0x040fe20000010100 */
[----:B------:R-:W-:-:S03]  /*87d0*/  FMUL.FTZ R193, R3, UR6 ;  /* 0x0000000603c17c20 */ /* 0x000fc60008410000 */
[----:B------:R-:W-:Y:S01]  /*87e0*/  FMUL.FTZ R22, R15, UR6 ;  /* 0x000000060f167c20 */ /* 0x000fe20008410000 */
[----:B------:R-:W-:Y:S01]  /*87f0*/  FADD.FTZ R15, -R6, R19 ;  /* 0x00000013060f7221 */ /* 0x000fe20000010100 */
[--C-:B------:R-:W-:Y:S01]  /*8800*/  FFMA.FTZ R208, R185, UR6, -R193.reuse ;  /* 0x00000006b9d07c23 */ /* 0x100fe200080108c1 */
[--C-:B------:R-:W-:Y:S01]  /*8810*/  FFMA.FTZ R192, R152, UR6, -R193.reuse ;  /* 0x0000000698c07c23 */ /* 0x100fe200080108c1 */
[----:B------:R0:W-:Y:S01]  /*8820*/  MUFU.EX2 R0, R22 ;  /* 0x0000001600007308 */ /* 0x0001e20000000800 */
[----:B------:R-:W-:Y:S01]  /*8830*/  FMUL.FTZ R2, R15, UR6 ;  /* 0x000000060f027c20 */ /* 0x000fe20008410000 */
[--C-:B------:R-:W-:Y:S01]  /*8840*/  FFMA.FTZ R15, R184, UR6, -R193.reuse ;  /* 0x00000006b80f7c23 */ /* 0x100fe200080108c1 */
[--C-:B------:R-:W-:Y:S01]  /*8850*/  FFMA.FTZ R210, R188, UR6, -R193.reuse ;  /* 0x00000006bcd27c23 */ /* 0x100fe200080108c1 */
[--C-:B------:R-:W-:Y:S01]  /*8860*/  FFMA.FTZ R19, R189, UR6, -R193.reuse ;  /* 0x00000006bd137c23 */ /* 0x100fe200080108c1 */
[--C-:B------:R-:W-:Y:S01]  /*8870*/  FFMA.FTZ R194, R156, UR6, -R193.reuse ;  /* 0x000000069cc27c23 */ /* 0x100fe200080108c1 */
[--C-:B------:R-:W-:Y:S01]  /*8880*/  FFMA.FTZ R204, R176, UR6, -R193.reuse ;  /* 0x00000006b0cc7c23 */ /* 0x100fe200080108c1 */
[--C-:B------:R-:W-:Y:S01]  /*8890*/  FFMA.FTZ R21, R177, UR6, -R193.reuse ;  /* 0x00000006b1157c23 */ /* 0x100fe200080108c1 */
[----:B------:R-:W1:Y:S01]  /*88a0*/  MUFU.EX2 R15, R15 ;  /* 0x0000000f000f7308 */ /* 0x000e620000000800 */
[----:B0-----:R-:W-:Y:S01]  /*88b0*/  FMUL.FTZ R22, R6, UR6 ;  /* 0x0000000606167c20 */ /* 0x001fe20008410000 */
        /* <DEDUP_REMOVED lines=8> */
[--C-:B------:R-:W-:Y:S01]  /*8940*/  FFMA.FTZ R205, R178, UR6, -R22.reuse ;  /* 0x00000006b2cd7c23 */ /* 0x100fe20008010816 */
[--C-:B------:R-:W-:Y:S01]  /*8950*/  FFMA.FTZ R160, R179, UR6, -R22.reuse ;  /* 0x00000006b3a07c23 */ /* 0x100fe20008010816 */
[--C-:B------:R-:W-:Y:S01]  /*8960*/  FFMA.FTZ R168, R171, UR6, -R22.reuse ;  /* 0x00000006aba87c23 */ /* 0x100fe20008010816 */
[--C-:B------:R-:W-:Y:S01]  /*8970*/  FFMA.FTZ R207, R182, UR6, -R22.reuse ;  /* 0x00000006b6cf7c23 */ /* 0x100fe20008010816 */
[--C-:B------:R-:W-:Y:S01]  /*8980*/  FFMA.FTZ R23, R181, UR6, -R193.reuse ;  /* 0x00000006b5177c23 */ /* 0x100fe200080108c1 */
[----:B------:R-:W-:Y:S01]  /*8990*/  FFMA.FTZ R198, R164, UR6, -R193 ;  /* 0x00000006a4c67c23 */ /* 0x000fe200080108c1 */
[----:B------:R-:W0:Y:S01]  /*89a0*/  MUFU.EX2 R209, R209 ;  /* 0x000000d100d17308 */ /* 0x000e220000000800 */
[----:B-1----:R-:W-:Y:S01]  /*89b0*/  FFMA.FTZ R171, R0, R14, R15 ;  /* 0x0000000e00ab7223 */ /* 0x002fe2000001000f */
[--C-:B------:R-:W-:Y:S01]  /*89c0*/  FFMA.FTZ R164, R183, UR6, -R22.reuse ;  /* 0x00000006b7a47c23 */ /* 0x100fe20008010816 */
[--C-:B------:R-:W-:Y:S01]  /*89d0*/  FFMA.FTZ R202, R172, UR6, -R193.reuse ;  /* 0x00000006acca7c23 */ /* 0x100fe200080108c1 */
[--C-:B------:R-:W-:Y:S01]  /*89e0*/  FFMA.FTZ R201, R170, UR6, -R22.reuse ;  /* 0x00000006aac97c23 */ /* 0x100fe20008010816 */
[--C-:B------:R-:W-:Y:S01]  /*89f0*/  FFMA.FTZ R197, R162, UR6, -R22.reuse ;  /* 0x00000006a2c57c23 */ /* 0x100fe20008010816 */
[--C-:B------:R-:W-:Y:S01]  /*8a00*/  FFMA.FTZ R162, R163, UR6, -R22.reuse ;  /* 0x00000006a3a27c23 */ /* 0x100fe20008010816 */
[--C-:B------:R-:W-:Y:S01]  /*8a10*/  FFMA.FTZ R169, R169, UR6, -R193.reuse ;  /* 0x00000006a9a97c23 */ /* 0x100fe200080108c1 */
[----:B------:R-:W1:Y:S01]  /*8a20*/  MUFU.EX2 R208, R208 ;  /* 0x000000d000d07308 */ /* 0x000e620000000800 */
[--C-:B------:R-:W-:Y:S01]  /*8a30*/  FFMA.FTZ R199, R166, UR6, -R22.reuse ;  /* 0x00000006a6c77c23 */ /* 0x100fe20008010816 */
[--C-:B------:R-:W-:Y:S01]  /*8a40*/  FFMA.FTZ R203, R174, UR6, -R22.reuse ;  /* 0x00000006aecb7c23 */ /* 0x100fe20008010816 */
[--C-:B------:R-:W-:Y:S01]  /*8a50*/  FFMA.FTZ R173, R173, UR6, -R193.reuse ;  /* 0x00000006adad7c23 */ /* 0x100fe200080108c1 */
[--C-:B------:R-:W-:Y:S01]  /*8a60*/  FFMA.FTZ R170, R175, UR6, -R22.reuse ;  /* 0x00000006afaa7c23 */ /* 0x100fe20008010816 */
[--C-:B------:R-:W-:Y:S01]  /*8a70*/  FFMA.FTZ R161, R161, UR6, -R193.reuse ;  /* 0x00000006a1a17c23 */ /* 0x100fe200080108c1 */
[--C-:B------:R-:W-:Y:S01]  /*8a80*/  FFMA.FTZ R165, R165, UR6, -R193.reuse ;  /* 0x00000006a5a57c23 */ /* 0x100fe200080108c1 */
[----:B------:R-:W-:Y:S01]  /*8a90*/  FFMA.FTZ R153, R153, UR6, -R193 ;  /* 0x0000000699997c23 */ /* 0x000fe200080108c1 */
[----:B------:R-:W2:Y:S01]  /*8aa0*/  MUFU.EX2 R152, R152 ;  /* 0x0000009800987308 */ /* 0x000ea20000000800 */
[----:B0-----:R-:W-:Y:S01]  /*8ab0*/  FFMA.FTZ R9, R2, R9, R209 ;  /* 0x0000000902097223 */ /* 0x001fe200000100d1 */
[----:B------:R-:W-:Y:S01]  /*8ac0*/  FFMA.FTZ R157, R157, UR6, -R193 ;  /* 0x000000069d9d7c23 */ /* 0x000fe200080108c1 */
[--C-:B------:R-:W-:Y:S01]  /*8ad0*/  FFMA.FTZ R193, R154, UR6, -R22.reuse ;  /* 0x000000069ac17c23 */ /* 0x100fe20008010816 */
[--C-:B------:R-:W-:Y:S01]  /*8ae0*/  FFMA.FTZ R155, R155, UR6, -R22.reuse ;  /* 0x000000069b9b7c23 */ /* 0x100fe20008010816 */
[----:B------:R-:W-:-:S03]  /*8af0*/  FFMA.FTZ R158, R158, UR6, -R22 ;  /* 0x000000069e9e7c23 */ /* 0x000fc60008010816 */
[----:B------:R-:W0:Y:S01]  /*8b00*/  MUFU.EX2 R210, R210 ;  /* 0x000000d200d27308 */ /* 0x000e220000000800 */
[----:B-1----:R-:W-:-:S07]  /*8b10*/  FADD.FTZ R171, R208, R171 ;  /* 0x000000abd0ab7221 */ /* 0x002fce0000010000 */
[----:B------:R-:W1:Y:S01]  /*8b20*/  MUFU.EX2 R211, R211 ;  /* 0x000000d300d37308 */ /* 0x000e620000000800 */
[----:B--2---:R-:W-:-:S07]  /*8b30*/  FADD.FTZ R14, R152, R9 ;  /* 0x00000009980e7221 */ /* 0x004fce0000010000 */
[----:B------:R-:W2:Y:S01]  /*8b40*/  MUFU.EX2 R19, R19 ;  /* 0x0000001300137308 */ /* 0x000ea20000000800 */
[----:B0-----:R-:W-:-:S07]  /*8b50*/  FADD.FTZ R172, R210, R171 ;  /* 0x000000abd2ac7221 */ /* 0x001fce0000010000 */
        /* <DEDUP_REMOVED lines=11> */
[----:B0-----:R-:W-:Y:S01]  /*8c10*/  FADD.FTZ R163, R21, R166 ;  /* 0x000000a615a37221 */ /* 0x001fe20000010000 */
[--C-:B------:R-:W-:Y:S01]  /*8c20*/  FFMA.FTZ R166, R167, UR6, -R22.reuse ;  /* 0x00000006a7a67c23 */ /* 0x100fe20008010816 */
[----:B------:R-:W-:-:S05]  /*8c30*/  FFMA.FTZ R22, R159, UR6, -R22 ;  /* 0x000000069f167c23 */ /* 0x000fca0008010816 */
        /* <DEDUP_REMOVED lines=34> */
[----:B------:R-:W-:Y:S01]  /*8e60*/  MUFU.EX2 R165, R165 ;  /* 0x000000a500a57308 */ /* 0x000fe20000000800 */
[----:B0-----:R-:W-:-:S07]  /*8e70*/  FADD.FTZ R154, R198, R163 ;  /* 0x000000a3c69a7221 */ /* 0x001fce0000010000 */
[----:B------:R-:W0:Y:S01]  /*8e80*/  MUFU.EX2 R166, R166 ;  /* 0x000000a600a67308 */ /* 0x000e220000000800 */
[----:B-1----:R-:W-:-:S07]  /*8e90*/  FADD.FTZ R9, R199, R14 ;  /* 0x0000000ec7097221 */ /* 0x002fce0000010000 */
[----:B------:R-:W-:Y:S08]  /*8ea0*/  MUFU.EX2 R192, R192 ;  /* 0x000000c000c07308 */ /* 0x000ff00000000800 */
[----:B------:R-:W1:Y:S01]  /*8eb0*/  MUFU.EX2 R193, R193 ;  /* 0x000000c100c17308 */ /* 0x000e620000000800 */
[----:B0-----:R-:W-:-:S07]  /*8ec0*/  FADD.FTZ R14, R166, R9 ;  /* 0x00000009a60e7221 */ /* 0x001fce0000010000 */
[----:B------:R-:W0:Y:S08]  /*8ed0*/  MUFU.EX2 R153, R153 ;  /* 0x0000009900997308 */ /* 0x000e300000000800 */
[----:B------:R2:W3:Y:S01]  /*8ee0*/  MUFU.EX2 R167, R155 ;  /* 0x0000009b00a77308 */ /* 0x0004e20000000800 */
[----:B-1----:R-:W-:-:S07]  /*8ef0*/  FADD.FTZ R14, R193, R14 ;  /* 0x0000000ec10e7221 */ /* 0x002fce0000010000 */
[----:B------:R-:W1:Y:S01]  /*8f00*/  MUFU.EX2 R194, R194 ;  /* 0x000000c200c27308 */ /* 0x000e620000000800 */
[----:B--2---:R-:W-:-:S04]  /*8f10*/  FADD.FTZ R155, R165, R154 ;  /* 0x0000009aa59b7221 */ /* 0x004fc80000010000 */
[----:B------:R-:W-:-:S03]  /*8f20*/  FADD.FTZ R154, R192, R155 ;  /* 0x0000009bc09a7221 */ /* 0x000fc60000010000 */
[----:B------:R-:W2:Y:S01]  /*8f30*/  MUFU.EX2 R195, R158 ;  /* 0x0000009e00c37308 */ /* 0x000ea20000000800 */
[----:B0-----:R-:W-:Y:S01]  /*8f40*/  FADD.FTZ R9, R153, R154 ;  /* 0x0000009a99097221 */ /* 0x001fe20000010000 */
[----:B---3--:R-:W-:-:S06]  /*8f50*/  FADD.FTZ R14, R167, R14 ;  /* 0x0000000ea70e7221 */ /* 0x008fcc0000010000 */
[----:B------:R-:W0:Y:S01]  /*8f60*/  MUFU.EX2 R157, R157 ;  /* 0x0000009d009d7308 */ /* 0x000e220000000800 */
[----:B-1----:R-:W-:-:S07]  /*8f70*/  FADD.FTZ R154, R194, R9 ;  /* 0x00000009c29a7221 */ /* 0x002fce0000010000 */
[----:B------:R-:W1:Y:S01]  /*8f80*/  MUFU.EX2 R22, R22 ;  /* 0x0000001600167308 */ /* 0x000e620000000800 */
[----:B--2---:R-:W-:Y:S01]  /*8f90*/  FADD.FTZ R9, R195, R14 ;  /* 0x0000000ec3097221 */ /* 0x004fe20000010000 */
[----:B0-----:R-:W-:-:S03]  /*8fa0*/  FADD.FTZ R14, R157, R154 ;  /* 0x0000009a9d0e7221 */ /* 0x001fc60000010000 */
[----:B-1----:R-:W-:Y:S01]  /*8fb0*/  FADD.FTZ R9, R22, R9 ;  /* 0x0000000916097221 */ /* 0x002fe20000010000 */
[----:B------:R-:W-:Y:S06]  /*8fc0*/  @!P0 BRA `(.L_x_28) ;  /* 0x0000000000048947 */ /* 0x000fec0003800000 */
[----:B------:R-:W-:Y:S01]  /*8fd0*/  BPT.TRAP 0x1 ;  /* 0x000000040000795c */ /* 0x000fe20000300000 */
.L_x_28:
[----:B------:R-:W0:Y:S01]  /*8fe0*/  S2UR UR14, SR_CgaCtaId ;  /* 0x00000000000e79c3 */ /* 0x000e220000008800 */
[----:B------:R-:W-:Y:S01]  /*8ff0*/  UIADD3 UR7, UR7, 0x38860, URZ ;  /* 0x0003886007077890 */ /* 0x000fe2000fffe03f */
[----:B------:R-:W-:Y:S02]  /*9000*/  R2UR UR11, R17 ;  /* 0x00000000110b72ca */ /* 0x000fe400000e0000 */
[----:B------:R-:W-:Y:S02]  /*9010*/  R2UR UR10, R20 ;  /* 0x00000000140a72ca */ /* 0x000fe400000e0000 */
[----:B------:R-:W-:Y:S02]  /*9020*/  F2FP.F16.F32.PACK_AB R204, R21, R204 ;  /* 0x000000cc15cc723e */ /* 0x000fe400000000ff */
[----:B------:R-:W-:Y:S01]  /*9030*/  F2FP.F16.F32.PACK_AB R208, R208, R15 ;  /* 0x0000000fd0d0723e */ /* 0x000fe200000000ff */
[----:B------:R-:W-:Y:S01]  /*9040*/  IMAD.MOV.U32 R15, RZ, RZ, R3 ;  /* 0x000000ffff0f7224 */ /* 0x000fe200078e0003 */
[----:B------:R-:W-:Y:S01]  /*9050*/  F2FP.F16.F32.PACK_AB R210, R19, R210 ;  /* 0x000000d213d2723e */ /* 0x000fe200000000ff */
[----:B------:R-:W-:Y:S01]  /*9060*/  IMAD.MOV.U32 R19, RZ, RZ, R6 ;  /* 0x000000ffff137224 */ /* 0x000fe200078e0006 */
[----:B------:R-:W-:-:S02]  /*9070*/  F2FP.F16.F32.PACK_AB R209, R152, R209 ;  /* 0x000000d198d1723e */ /* 0x000fc400000000ff */
[----:B------:R-:W-:Y:S02]  /*9080*/  F2FP.F16.F32.PACK_AB R211, R156, R211 ;  /* 0x000000d39cd3723e */ /* 0x000fe400000000ff */
[----:B------:R-:W-:Y:S01]  /*9090*/  F2FP.F16.F32.PACK_AB R205, R160, R205 ;  /* 0x000000cda0cd723e */ /* 0x000fe200000000ff */
[----:B------:R-:W-:Y:S01]  /*90a0*/  UISETP.GT.AND UP0, UPT, UR10, UR11, UPT ;  /* 0x0000000b0a00728c */ /* 0x000fe2000bf04270 */
[----:B------:R-:W-:Y:S02]  /*90b0*/  F2FP.F16.F32.PACK_AB R206, R23, R206 ;  /* 0x000000ce17ce723e */ /* 0x000fe400000000ff */
[----:B------:R-:W-:Y:S02]  /*90c0*/  F2FP.F16.F32.PACK_AB R207, R164, R207 ;  /* 0x000000cfa4cf723e */ /* 0x000fe400000000ff */
[----:B------:R-:W-:Y:S01]  /*90d0*/  F2FP.F16.F32.PACK_AB R200, R169, R200 ;  /* 0x000000c8a9c8723e */ /* 0x000fe200000000ff */
[----:B0-----:R-:W-:Y:S01]  /*90e0*/  UPRMT UR7, UR14, 0x654, UR7 ;  /* 0x000006540e077896 */ /* 0x001fe20008000007 */
[----:B------:R-:W-:-:S02]  /*90f0*/  PLOP3.LUT P1, PT, PT, PT, UP0, 0x80, 0x0 ;  /* 0x000000000000781c */ /* 0x000fc40003f2f008 */
[----:B------:R-:W-:Y:S02]  /*9100*/  F2FP.F16.F32.PACK_AB R201, R168, R201 ;  /* 0x000000c9a8c9723e */ /* 0x000fe400000000ff */
[----:B------:R-:W-:Y:S02]  /*9110*/  F2FP.F16.F32.PACK_AB R202, R173, R202 ;  /* 0x000000caadca723e */ /* 0x000fe400000000ff */
[----:B------:R-:W-:Y:S02]  /*9120*/  F2FP.F16.F32.PACK_AB R203, R170, R203 ;  /* 0x000000cbaacb723e */ /* 0x000fe400000000ff */
[----:B------:R-:W-:Y:S01]  /*9130*/  SYNCS.ARRIVE.TRANS64.RED.A1T0 RZ, [UR7], RZ ;  /* 0x000000ffffff79a7 */ /* 0x000fe20008100407 */
[----:B------:R-:W-:Y:S02]  /*9140*/  R2UR UR7, R8 ;  /* 0x00000000080772ca */ /* 0x000fe400000e0000 */
[----:B------:R-:W-:Y:S02]  /*9150*/  F2FP.F16.F32.PACK_AB R196, R161, R196 ;  /* 0x000000c4a1c4723e */ /* 0x000fe400000000ff */
[----:B------:R-:W-:-:S02]  /*9160*/  F2FP.F16.F32.PACK_AB R197, R162, R197 ;  /* 0x000000c5a2c5723e */ /* 0x000fc400000000ff */
[----:B------:R-:W-:Y:S02]  /*9170*/  F2FP.F16.F32.PACK_AB R198, R165, R198 ;  /* 0x000000c6a5c6723e */ /* 0x000fe400000000ff */
[----:B------:R-:W-:Y:S02]  /*9180*/  F2FP.F16.F32.PACK_AB R199, R166, R199 ;  /* 0x000000c7a6c7723e */ /* 0x000fe400000000ff */
[----:B------:R-:W-:Y:S02]  /*9190*/  F2FP.F16.F32.PACK_AB R192, R153, R192 ;  /* 0x000000c099c0723e */ /* 0x000fe400000000ff */
[----:B------:R-:W-:Y:S01]  /*91a0*/  F2FP.F16.F32.PACK_AB R193, R167, R193 ;  /* 0x000000c1a7c1723e */ /* 0x000fe200000000ff */
[----:B------:R-:W-:Y:S01]  /*91b0*/  IMAD.U32 R21, RZ, RZ, UR7 ;  /* 0x00000007ff157e24 */ /* 0x000fe2000f8e00ff */
[----:B------:R-:W-:Y:S01]  /*91c0*/  UIADD3 UR7, UR10, -0x1, URZ ;  /* 0xffffffff0a077890 */ /* 0x000fe2000fffe03f */
[----:B------:R-:W-:Y:S02]  /*91d0*/  R2UR UR10, R7 ;  /* 0x00000000070a72ca */ /* 0x000fe400000e0000 */
[----:B------:R-:W-:-:S02]  /*91e0*/  F2FP.F16.F32.PACK_AB R194, R157, R194 ;  /* 0x000000c29dc2723e */ /* 0x000fc400000000ff */
[----:B------:R-:W-:Y:S02]  /*91f0*/  F2FP.F16.F32.PACK_AB R195, R22, R195 ;  /* 0x000000c316c3723e */ /* 0x000fe400000000ff */
[----:B------:R-:W-:-:S07]  /*9200*/  MOV R20, UR7 ;  /* 0x0000000700147c02 */ /* 0x000fce0008000f00 */
[----:B------:R-:W-:Y:S01]  /*9210*/  IMAD.U32 R214, RZ, RZ, UR10 ;  /* 0x0000000affd67e24 */ /* 0x000fe2000f8e00ff */
[----:B------:R-:W-:Y:S06]  /*9220*/  @P1 BRA `(.L_x_29) ;  /* 0xffffffc400341947 */ /* 0x000fec000383ffff */
.L_x_18:
[----:B------:R-:W-:Y:S06]  /*9230*/  BAR.ARV 0x8, 0x180 ;  /* 0x0206000000007b1d */ /* 0x000fec0000002000 */
        /* <DEDUP_REMOVED lines=128> */
[----:B------:R-:W-:Y:S06]  /*9a40*/  @!P0 BRA `(.L_x_30) ;  /* 0x0000000000048947 */ /* 0x000fec0003800000 */
[----:B------:R-:W-:Y:S01]  /*9a50*/  BPT.TRAP 0x1 ;  /* 0x000000040000795c */ /* 0x000fe20000300000 */
.L_x_30:
[----:B------:R-:W-:Y:S02]  /*9a60*/  R2UR UR7, R16 ;  /* 0x00000000100772ca */ /* 0x000fe400000e0000 */
[----:B------:R-:W-:Y:S02]  /*9a70*/  R2UR UR4, R7 ;  /* 0x00000000070472ca */ /* 0x000fe400000e0000 */
[----:B------:R-:W-:-:S11]  /*9a80*/  R2UR UR5, R8 ;  /* 0x00000000080572ca */ /* 0x000fd600000e0000 */
[----:B------:R-:W-:Y:S02]  /*9a90*/  IMAD.U32 R0, RZ, RZ, UR4 ;  /* 0x00000004ff007e24 */ /* 0x000fe4000f8e00ff */
[----:B------:R-:W-:-:S03]  /*9aa0*/  ULEA UR5, UR5, UR7, 0x3 ;  /* 0x0000000705057291 */ /* 0x000fc6000f8e183f */
[----:B------:R-:W-:-:S06]  /*9ab0*/  SHF.L.U32 R0, R0, 0x1f, RZ ;  /* 0x0000001f00007819 */ /* 0x000fcc00000006ff */
[----:B------:R0:W1:Y:S01]  /*9ac0*/  SYNCS.PHASECHK.TRANS64.TRYWAIT P1, [UR5+0x38850], R0 ;  /* 0x03885000ff0075a7 */ /* 0x0000620008020145 */
[----:B------:R-:W-:Y:S05]  /*9ad0*/  @!P0 BRA `(.L_x_31) ;  /* 0x0000000000048947 */ /* 0x000fea0003800000 */
[----:B------:R-:W-:Y:S01]  /*9ae0*/  BPT.TRAP 0x1 ;  /* 0x000000040000795c */ /* 0x000fe20000300000 */
.L_x_31:
[----:B-1----:R-:W-:Y:S05]  /*9af0*/  @P1 BRA `(.L_x_32) ;  /* 0x0000000000081947 */ /* 0x002fea0003800000 */
[----:B------:R-:W1:Y:S02]  /*9b00*/  SYNCS.PHASECHK.TRANS64.TRYWAIT P1, [UR5+0x38850], R0 ;  /* 0x03885000ff0075a7 */ /* 0x000e640008020145 */
[----:B-1----:R-:W-:Y:S05]  /*9b10*/  @!P1 BRA `(.L_x_33) ;  /* 0x0000007000849947 */ /* 0x002fea0003800000 */
.L_x_32:
[----:B------:R-:W-:Y:S01]  /*9b20*/  R2UR UR4, R16 ;  /* 0x00000000100472ca */ /* 0x000fe200000e0000 */
[----:B------:R-:W-:Y:S01]  /*9b30*/  WARPGROUP.ARRIVE ;  /* 0x00000000000079c5 */ /* 0x000fe20000000000 */
[----:B------:R-:W-:Y:S01]  /*9b40*/  R2UR UR7, R8 ;  /* 0x00000000080772ca */ /* 0x000fe200000e0000 */
[----:B------:R-:W-:Y:S01]  /*9b50*/  UMOV UR11, 0x40000040 ;  /* 0x40000040000b7882 */ /* 0x000fe20000000000 */
[----:B-1----:R-:W1:Y:S01]  /*9b60*/  SHFL.BFLY PT, R5, R14, 0x2, 0x1f ;  /* 0x0c401f000e057f89 */ /* 0x002e6200000e0000 */
[----:B------:R-:W-:Y:S01]  /*9b70*/  MOV R4, RZ ;  /* 0x000000ff00047202 */ /* 0x000fe20000000f00 */
[----:B------:R-:W-:Y:S02]  /*9b80*/  IMAD.U32 R8, RZ, RZ, UR6 ;  /* 0x00000006ff087e24 */ /* 0x000fe4000f8e00ff */
[----:B0-----:R-:W0:Y:S05]  /*9b90*/  SHFL.BFLY PT, R0, R9, 0x2, 0x1f ;  /* 0x0c401f0009007f89 */ /* 0x001e2a00000e0000 */
[----:B------:R-:W-:-:S04]  /*9ba0*/  UIADD3 UR4, UR4, 0x400, URZ ;  /* 0x0000040004047890 */ /* 0x000fc8000fffe03f */
[----:B------:R-:W-:-:S04]  /*9bb0*/  USHF.R.U32.HI UR4, URZ, 0x4, UR4 ;  /* 0x000000043f047899 */ /* 0x000fc80008011604 */
[----:B------:R-:W-:-:S04]  /*9bc0*/  ULOP3.LUT UR4, UR4, 0x3fff, URZ, 0xc0, !UPT ;  /* 0x00003fff04047892 */ /* 0x000fc8000f8ec03f */
[----:B------:R-:W-:Y:S01]  /*9bd0*/  ULOP3.LUT UR4, UR4, 0x2800000, URZ, 0xfc, !UPT ;  /* 0x0280000004047892 */ /* 0x000fe2000f8efc3f */
[----:B-1----:R-:W-:-:S03]  /*9be0*/  FADD.FTZ R5, R5, R14 ;  /* 0x0000000e05057221 */ /* 0x002fc60000010000 */
[----:B------:R-:W-:Y:S01]  /*9bf0*/  UIMAD UR4, UR7, 0xa00, UR4 ;  /* 0x00000a00070478a4 */ /* 0x000fe2000f8e0204 */
[----:B------:R-:W-:Y:S02]  /*9c00*/  IMAD.U32 R14, RZ, RZ, UR6 ;  /* 0x00000006ff0e7e24 */ /* 0x000fe4000f8e00ff */
[----:B0-----:R-:W-:Y:S01]  /*9c10*/  FADD.FTZ R2, R0, R9 ;  /* 0x0000000900027221 */ /* 0x001fe20000010000 */
[----:B------:R-:W-:Y:S01]  /*9c20*/  UIADD3 UR8, UR4, 0x80, URZ ;  /* 0x0000008004087890 */ /* 0x000fe2000fffe03f */
[----:B------:R-:W0:Y:S02]  /*9c30*/  SHFL.BFLY PT, R0, R5, 0x1, 0x1f ;  /* 0x0c201f0005007f89 */ /* 0x000e2400000e0000 */
[----:B------:R-:W-:-:S06]  /*9c40*/  UMOV UR10, UR4 ;  /* 0x00000004000a7c82 */ /* 0x000fcc0008000000 */
[----:B------:R-:W-:Y:S01]  /*9c50*/  HGMMA.64x256x16.F32 R24, R208, gdesc[UR8].tnspB, R24, gsb0 ;  /* 0x43e00008d0187df0 */ /* 0x000fe20008000818 */
[----:B------:R-:W-:Y:S01]  /*9c60*/  UMOV UR11, 0x40000040 ;  /* 0x40000040000b7882 */ /* 0x000fe20000000000 */
[----:B------:R-:W-:Y:S01]  /*9c70*/  UMOV UR10, UR8 ;  /* 0x00000008000a7c82 */ /* 0x000fe20008000000 */
[----:B------:R-:W-:Y:S01]  /*9c80*/  UIADD3 UR8, UR4, 0x100, URZ ;  /* 0x0000010004087890 */ /* 0x000fe2000fffe03f */
[----:B------:R-:W1:Y:S01]  /*9c90*/  SHFL.BFLY PT, R7, R2, 0x1, 0x1f ;  /* 0x0c201f0002077f89 */ /* 0x000e6200000e0000 */
[----:B0-----:R-:W-:Y:S01]  /*9ca0*/  FADD.FTZ R12, R5, R0 ;  /* 0x00000000050c7221 */ /* 0x001fe20000010000 */
[----:B------:R-:W-:-:S04]  /*9cb0*/  IMAD.MOV.U32 R0, RZ, RZ, -0x800000 ;  /* 0xff800000ff007424 */ /* 0x000fc800078e00ff */
[----:B------:R-:W-:Y:S01]  /*9cc0*/  FSETP.NE.FTZ.AND P1, PT, R12, RZ, PT ;  /* 0x000000ff0c00720b */ /* 0x000fe20003f35000 */
[----:B-1----:R-:W-:Y:S01]  /*9cd0*/  FADD.FTZ R13, R2, R7 ;  /* 0x00000007020d7221 */ /* 0x002fe20000010000 */
[----:B------:R-:W-:Y:S01]  /*9ce0*/  IMAD.MOV.U32 R7, RZ, RZ, RZ ;  /* 0x000000ffff077224 */ /* 0x000fe200078e00ff */
[----:B------:R-:W-:-:S03]  /*9cf0*/  MOV R2, 0xff800000 ;  /* 0xff80000000027802 */ /* 0x000fc60000000f00 */
[----:B------:R-:W-:-:S07]  /*9d00*/  FSETP.NE.FTZ.AND P2, PT, R13, RZ, PT ;  /* 0x000000ff0d00720b */ /* 0x000fce0003f55000 */
[----:B------:R-:W0:Y:S01]  /*9d10*/  @P1 MUFU.LG2 R10, R12 ;  /* 0x0000000c000a1308 */ /* 0x000e220000000c00 */
[----:B------:R-:W-:-:S07]  /*9d20*/  @P1 FMUL.FTZ R8, R8, 0.69314718246459960938 ;  /* 0x3f31721808081820 */ /* 0x000fce0000410000 */
[----:B------:R-:W1:Y:S01]  /*9d30*/  @P2 MUFU.LG2 R11, R13 ;  /* 0x0000000d000b2308 */ /* 0x000e620000000c00 */
[----:B------:R-:W-:-:S07]  /*9d40*/  @P2 FMUL.FTZ R14, R14, 0.69314718246459960938 ;  /* 0x3f3172180e0e2820 */ /* 0x000fce0000410000 */
[----:B------:R2:W3:Y:S01]  /*9d50*/  @P1 MUFU.RCP R7, R12 ;  /* 0x0000000c00071308 */ /* 0x0004e20000001000 */
[----:B0-----:R-:W-:-:S04]  /*9d60*/  @P1 FMUL.FTZ R5, R10, 0.69314718246459960938 ;  /* 0x3f3172180a051820 */ /* 0x001fc80000410000 */
[----:B------:R-:W-:-:S03]  /*9d70*/  @P1 FFMA.FTZ R0, R8, R3, R5 ;  /* 0x0000000308001223 */ /* 0x000fc60000010005 */
[----:B------:R2:W0:Y:S01]  /*9d80*/  @P2 MUFU.RCP R4, R13 ;  /* 0x0000000d00042308 */ /* 0x0004220000001000 */
[----:B-1----:R-:W-:-:S04]  /*9d90*/  @P2 FMUL.FTZ R11, R11, 0.69314718246459960938 ;  /* 0x3f3172180b0b2820 */ /* 0x002fc80000410000 */
[----:B------:R-:W-:Y:S01]  /*9da0*/  @P2 FFMA.FTZ R2, R14, R6, R11 ;  /* 0x000000060e022223 */ /* 0x000fe2000001000b */
[----:B------:R-:W-:Y:S02]  /*9db0*/  WARPGROUP.DEPBAR.LE gsb0, 0x0 ;  /* 0x00008000000079c5 */ /* 0x000fe40000010000 */
[----:B------:R-:W-:-:S06]  /*9dc0*/  WARPGROUP.ARRIVE ;  /* 0x00000000000079c5 */ /* 0x000fcc0000000000 */
[----:B------:R-:W-:Y:S01]  /*9dd0*/  HGMMA.64x256x16.F32 R24, R204, gdesc[UR8].tnspB, R24, gsb0 ;  /* 0x43e00008cc187df0 */ /* 0x000fe20008000818 */
[----:B------:R-:W-:Y:S01]  /*9de0*/  UMOV UR10, UR8 ;  /* 0x00000008000a7c82 */ /* 0x000fe20008000000 */
[----:B------:R-:W-:Y:S01]  /*9df0*/  UMOV UR11, 0x40000040 ;  /* 0x40000040000b7882 */ /* 0x000fe20000000000 */
[----:B------:R-:W-:Y:S02]  /*9e00*/  UIADD3 UR8, UR4, 0x180, URZ ;  /* 0x0000018004087890 */ /* 0x000fe4000fffe03f */
[----:B------:R-:W-:Y:S01]  /*9e10*/  UIADD3 UR4, UR4, 0x200, URZ ;  /* 0x0000020004047890 */ /* 0x000fe2000fffe03f */
[----:B------:R-:W-:Y:S02]  /*9e20*/  WARPGROUP.DEPBAR.LE gsb0, 0x0 ;  /* 0x00008000000079c5 */ /* 0x000fe40000010000 */
[----:B------:R-:W-:-:S15]  /*9e30*/  WARPGROUP.ARRIVE ;  /* 0x00000000000079c5 */ /* 0x000fde0000000000 */
[----:B------:R-:W-:-:S05]  /*9e40*/  NOP ;  /* 0x0000000000007918 */ /* 0x000fca0000000000 */
[----:B------:R-:W-:Y:S01]  /*9e50*/  HGMMA.64x256x16.F32 R24, R200, gdesc[UR8].tnspB, R24, gsb0 ;  /* 0x43e00008c8187df0 */ /* 0x000fe20008000818 */
[----:B------:R-:W-:Y:S01]  /*9e60*/  UMOV UR10, UR8 ;  /* 0x00000008000a7c82 */ /* 0x000fe20008000000 */
[----:B------:R-:W-:Y:S01]  /*9e70*/  UMOV UR11, 0x40000040 ;  /* 0x40000040000b7882 */ /* 0x000fe20000000000 */
[----:B------:R-:W-:Y:S02]  /*9e80*/  WARPGROUP.DEPBAR.LE gsb0, 0x0 ;  /* 0x00008000000079c5 */ /* 0x000fe40000010000 */
[----:B------:R-:W-:-:S15]  /*9e90*/  WARPGROUP.ARRIVE ;  /* 0x00000000000079c5 */ /* 0x000fde0000000000 */
[----:B------:R-:W-:-:S08]  /*9ea0*/  NOP ;  /* 0x0000000000007918 */ /* 0x000fd00000000000 */
        /* <DEDUP_REMOVED lines=8> */
[----:B0-23--:R-:W-:Y:S05]  /*9f30*/  @!P0 BRA `(.L_x_34) ;  /* 0x0000000000048947 */ /* 0x00dfea0003800000 */
[----:B------:R-:W-:Y:S01]  /*9f40*/  BPT.TRAP 0x1 ;  /* 0x000000040000795c */ /* 0x000fe20000300000 */
.L_x_34:
[----:B------:R-:W0:Y:S01]  /*9f50*/  S2UR UR6, SR_CgaCtaId ;  /* 0x00000000000679c3 */ /* 0x000e220000008800 */
[----:B------:R-:W-:Y:S01]  /*9f60*/  UIADD3 UR4, UR5, 0x38860, URZ ;  /* 0x0003886005047890 */ /* 0x000fe2000fffe03f */
        /* <DEDUP_REMOVED lines=22> */
[----:B0-----:R-:W-:Y:S01]  /*a0d0*/  UPRMT UR4, UR6, 0x654, UR4 ;  /* 0x0000065406047896 */ /* 0x001fe20008000004 */
        /* <DEDUP_REMOVED lines=8> */
[----:B------:R-:W-:Y:S01]  /*a160*/  SYNCS.ARRIVE.TRANS64.RED.A1T0 RZ, [UR4], RZ ;  /* 0x000000ffffff79a7 */ /* 0x000fe20008100404 */
        /* <DEDUP_REMOVED lines=34> */
[----:B------:R-:W-:Y:S01]  /*a390*/  PLOP3.LUT P0, PT, PT, PT, PT, 0x8, 0x0 ;  /* 0x000000000000781c */ /* 0x000fe20003f0e170 */
        /* <DEDUP_REMOVED lines=63> */
[----:B------:R-:W-:-:S07]  /*a790*/  FMUL.FTZ R151, R151, R4 ;  /* 0x0000000497977220 */ /* 0x000fce0000410000 */
.L_x_10:
[----:B------:R-:W-:Y:S05]  /*a7a0*/  @P0 BRA `(.L_x_35) ;  /* 0x0000002000600947 */ /* 0x000fea0003800000 */
[----:B------:R-:W0:Y:S01]  /*a7b0*/  S2R R3, SR_TID.X ;  /* 0x0000000000037919 */ /* 0x000e220000002100 */
[----:B------:R-:W1:Y:S01]  /*a7c0*/  LDC R8, c[0x0][0xbe8] ;  /* 0x0002fa00ff087b82 */ /* 0x000e620000000800 */
[----:B------:R-:W-:Y:S01]  /*a7d0*/  R2UR UR13, R18 ;  /* 0x00000000120d72ca */ /* 0x000fe200000e0000 */
[----:B------:R-:W-:Y:S01]  /*a7e0*/  ULDC.64 UR8, c[0x0][0xbd0] ;  /* 0x0002f40000087ab9 */ /* 0x000fe20000000a00 */
[----:B------:R-:W-:Y:S01]  /*a7f0*/  ULDC.64 UR14, c[0x0][0x208] ;  /* 0x00008200000e7ab9 */ /* 0x000fe20000000a00 */
[----:B------:R-:W-:Y:S04]  /*a800*/  BSSY B0, `(.L_x_36) ;  /* 0x000014c000007945 */ /* 0x000fe80003800000 */
[----:B------:R-:W2:Y:S06]  /*a810*/  S2UR UR12, SR_CTAID.Z ;  /* 0x00000000000c79c3 */ /* 0x000eac0000002700 */
[----:B------:R-:W-:-:S02]  /*a820*/  USHF.R.S32.HI UR7, URZ, 0x1f, UR13 ;  /* 0x0000001f3f077899 */ /* 0x000fc4000801140d */
[----:B------:R-:W-:Y:S01]  /*a830*/  IMAD R19, RZ, RZ, -UR13 ;  /* 0x8000000dff137e24 */ /* 0x000fe2000f8e02ff */
[----:B------:R-:W3:Y:S01]  /*a840*/  LDC.64 R20, c[0x0][0xbd8] ;  /* 0x0002f600ff147b82 */ /* 0x000ee20000000a00 */
[----:B------:R-:W-:Y:S02]  /*a850*/  UIMAD.WIDE.U32 UR4, UR13, UR8, URZ ;  /* 0x000000080d0472a5 */ /* 0x000fe4000f8e003f */
[----:B------:R-:W-:-:S04]  /*a860*/  UIMAD UR6, UR7, UR8, URZ ;  /* 0x00000008070672a4 */ /* 0x000fc8000f8e023f */
[----:B------:R-:W-:Y:S01]  /*a870*/  UIMAD UR6, UR13, UR9, UR6 ;  /* 0x000000090d0672a4 */ /* 0x000fe2000f8e0206 */
[----:B-1----:R-:W-:Y:S01]  /*a880*/  ISETP.NE.AND P0, PT, R8, 0x1, PT ;  /* 0x000000010800780c */ /* 0x002fe20003f05270 */
[----:B------:R-:W1:Y:S01]  /*a890*/  S2UR UR11, SR_CTAID.Y ;  /* 0x00000000000b79c3 */ /* 0x000e620000002600 */
[----:B------:R-:W-:Y:S01]  /*a8a0*/  ULDC.64 UR8, c[0x0][0xb38] ;  /* 0x0002ce0000087ab9 */ /* 0x000fe20000000a00 */
[----:B------:R-:W-:Y:S02]  /*a8b0*/  UIADD3 UR6, UR5, UR6, URZ ;  /* 0x0000000605067290 */ /* 0x000fe4000fffe03f */
[----:B------:R-:W-:Y:S01]  /*a8c0*/  UIMAD UR7, UR7, UR8, URZ ;  /* 0x00000008070772a4 */ /* 0x000fe2000f8e023f */
[----:B0-----:R-:W-:Y:S01]  /*a8d0*/  VIADD R14, R3, 0xffffff80 ;  /* 0xffffff80030e7836 */ /* 0x001fe20000000000 */
[----:B--2---:R-:W-:Y:S02]  /*a8e0*/  USHF.R.S32.HI UR10, URZ, 0x1f, UR12 ;  /* 0x0000001f3f0a7899 */ /* 0x004fe4000801140c */
[----:B------:R-:W1:Y:S02]  /*a8f0*/  LDC R152, c[0x0][0xc50] ;  /* 0x00031400ff987b82 */ /* 0x000e640000000800 */
[----:B------:R-:W-:-:S04]  /*a900*/  SHF.R.S32.HI R7, RZ, 0x1f, R14 ;  /* 0x0000001fff077819 */ /* 0x000fc8000001140e */
[CC--:B------:R-:W-:Y:S02]  /*a910*/  LEA.HI R4, R7.reuse, R14.reuse, RZ, 0x7 ;  /* 0x0000000e07047211 */ /* 0x0c0fe400078f38ff */
[----:B------:R-:W0:Y:S01]  /*a920*/  LDC.64 R22, c[0x0][0xb40] ;  /* 0x0002d000ff167b82 */ /* 0x000e220000000a00 */
[----:B------:R-:W-:Y:S02]  /*a930*/  LEA.HI R7, R7, R14, RZ, 0x2 ;  /* 0x0000000e07077211 */ /* 0x000fe400078f10ff */
[----:B------:R-:W-:Y:S02]  /*a940*/  LOP3.LUT R3, R4, 0xffffff80, RZ, 0xc0, !PT ;  /* 0xffffff8004037812 */ /* 0x000fe400078ec0ff */
[----:B------:R-:W-:Y:S02]  /*a950*/  SHF.R.S32.HI R9, RZ, 0x7, R4 ;  /* 0x00000007ff097819 */ /* 0x000fe40000011404 */
[----:B------:R-:W-:Y:S01]  /*a960*/  LOP3.LUT R7, R7, 0xfffffffc, RZ, 0xc0, !PT ;  /* 0xfffffffc07077812 */ /* 0x000fe200078ec0ff */
[----:B------:R-:W-:Y:S01]  /*a970*/  IMAD.IADD R3, R14, 0x1, -R3 ;  /* 0x000000010e037824 */ /* 0x000fe200078e0a03 */
[----:B------:R-:W-:Y:S01]  /*a980*/  LEA.HI R4, R4, R9, RZ, 0x1 ;  /* 0x0000000904047211 */ /* 0x000fe200078f08ff */
[----:B------:R-:W2:Y:S02]  /*a990*/  @P0 LDC R17, c[0x0][0xbf0] ;  /* 0x0002fc00ff110b82 */ /* 0x000ea40000000800 */
[----:B------:R-:W-:Y:S01]  /*a9a0*/  IMAD.IADD R7, R14, 0x1, -R7 ;  /* 0x000000010e077824 */ /* 0x000fe200078e0a07 */
[----:B------:R-:W-:-:S02]  /*a9b0*/  SHF.R.S32.HI R16, RZ, 0x1f, R3 ;  /* 0x0000001fff107819 */ /* 0x000fc40000011403 */
[----:B------:R-:W-:Y:S02]  /*a9c0*/  LOP3.LUT R4, R4, 0x3fffffe, RZ, 0xc0, !PT ;  /* 0x03fffffe04047812 */ /* 0x000fe400078ec0ff */
[----:B------:R-:W-:Y:S01]  /*a9d0*/  LEA.HI R10, R16, R3, RZ, 0x2 ;  /* 0x00000003100a7211 */ /* 0x000fe200078f10ff */
[----:B------:R-:W4:Y:S01]  /*a9e0*/  @P0 LDC R14, c[0x0][0xbec] ;  /* 0x0002fb00ff0e0b82 */ /* 0x000f220000000800 */
[----:B------:R-:W-:Y:S02]  /*a9f0*/  LEA.HI R11, R7, R7, RZ, 0x1 ;  /* 0x00000007070b7211 */ /* 0x000fe400078f08ff */
[--C-:B------:R-:W-:Y:S02]  /*aa00*/  SHF.R.S32.HI R5, RZ, 0x2, R10.reuse ;  /* 0x00000002ff057819 */ /* 0x100fe4000001140a */
[----:B------:R-:W-:Y:S02]  /*aa10*/  SHF.R.S32.HI R6, RZ, 0x1f, R10 ;  /* 0x0000001fff067819 */ /* 0x000fe4000001140a */
[----:B------:R-:W-:Y:S01]  /*aa20*/  LOP3.LUT R10, R10, 0x7ffffffc, RZ, 0xc0, !PT ;  /* 0x7ffffffc0a0a7812 */ /* 0x000fe200078ec0ff */
[----:B------:R-:W5:Y:S01]  /*aa30*/  @P0 LDC R154, c[0x0][0xbec] ;  /* 0x0002fb00ff9a0b82 */ /* 0x000f620000000800 */
[----:B------:R-:W-:-:S04]  /*aa40*/  LEA.HI R6, R6, R5, RZ, 0x3 ;  /* 0x0000000506067211 */ /* 0x000fc800078f18ff */
[----:B------:R-:W-:Y:S02]  /*aa50*/  LOP3.LUT R12, R6, 0xfffffff8, RZ, 0xc0, !PT ;  /* 0xfffffff8060c7812 */ /* 0x000fe400078ec0ff */
[----:B------:R-:W-:Y:S01]  /*aa60*/  IADD3 R6, R9, -R4, RZ ;  /* 0x8000000409067210 */ /* 0x000fe20007ffe0ff */
[----:B------:R-:W5:Y:S01]  /*aa70*/  @P0 LDC R153, c[0x0][0xbf0] ;  /* 0x0002fc00ff990b82 */ /* 0x000f620000000800 */
[----:B------:R-:W0:Y:S01]  /*aa80*/  S2R R9, SR_CTAID.X ;  /* 0x0000000000097919 */ /* 0x000e220000002500 */
[----:B------:R-:W-:Y:S01]  /*aa90*/  LEA.HI R4, R16, R3, RZ, 0x5 ;  /* 0x0000000310047211 */ /* 0x000fe200078f28ff */
[----:B------:R-:W-:Y:S01]  /*aaa0*/  IMAD.IADD R5, R5, 0x1, -R12 ;  /* 0x0000000105057824 */ /* 0x000fe200078e0a0c */
[----:B------:R-:W-:Y:S02]  /*aab0*/  LOP3.LUT R12, R11, 0x1ffffffe, RZ, 0xc0, !PT ;  /* 0x1ffffffe0b0c7812 */ /* 0x000fe400078ec0ff */
[----:B------:R-:W-:-:S03]  /*aac0*/  SHF.R.S32.HI R4, RZ, 0x5, R4 ;  /* 0x00000005ff047819 */ /* 0x000fc60000011404 */
[----:B------:R-:W-:Y:S02]  /*aad0*/  IMAD.IADD R11, R7, 0x1, -R12 ;  /* 0x00000001070b7824 */ /* 0x000fe400078e0a0c */
[----:B------:R-:W-:Y:S01]  /*aae0*/  IMAD R7, R4, 0x10, R5 ;  /* 0x0000001004077824 */ /* 0x000fe200078e0205 */
[----:B------:R-:W-:Y:S01]  /*aaf0*/  MOV R4, UR4 ;  /* 0x0000000400047c02 */ /* 0x000fe20008000f00 */
[----:B------:R-:W-:Y:S01]  /*ab00*/  IMAD.U32 R5, RZ, RZ, UR5 ;  /* 0x00000005ff057e24 */ /* 0x000fe2000f8e00ff */
[----:B------:R-:W-:Y:S01]  /*ab10*/  UIMAD.WIDE.U32 UR4, UR13, UR8, URZ ;  /* 0x000000080d0472a5 */ /* 0x000fe2000f8e003f */
[----:B------:R-:W-:Y:S02]  /*ab20*/  IMAD R16, R6, 0x40, R7 ;  /* 0x0000004006107824 */ /* 0x000fe400078e0207 */
[----:B------:R-:W-:Y:S01]  /*ab30*/  IMAD.U32 R5, RZ, RZ, UR6 ;  /* 0x00000006ff057e24 */ /* 0x000fe2000f8e00ff */
[----:B------:R-:W-:Y:S01]  /*ab40*/  UIMAD UR6, UR13, UR9, UR7 ;  /* 0x000000090d0672a4 */ /* 0x000fe2000f8e0207 */
[----:B---3--:R-:W-:Y:S01]  /*ab50*/  IMAD R12, R20, UR10, RZ ;  /* 0x0000000a140c7c24 */ /* 0x008fe2000f8e02ff */
[----:B------:R-:W-:Y:S01]  /*ab60*/  LEA R6, R11, R16, 0x3 ;  /* 0x000000100b067211 */ /* 0x000fe200078e18ff */
[----:B------:R-:W-:Y:S01]  /*ab70*/  IMAD.U32 R7, RZ, RZ, UR5 ;  /* 0x00000005ff077e24 */ /* 0x000fe2000f8e00ff */
[----:B------:R-:W-:Y:S01]  /*ab80*/  UIADD3 UR6, UR5, UR6, URZ ;  /* 0x0000000605067290 */ /* 0x000fe2000fffe03f */
[----:B------:R-:W-:Y:S01]  /*ab90*/  IMAD R15, R21, UR12, R12 ;  /* 0x0000000c150f7c24 */ /* 0x000fe2000f8e020c */
[----:B------:R-:W-:Y:S01]  /*aba0*/  ULDC.64 UR8, c[0x0][0xb28] ;  /* 0x0002ca0000087ab9 */ /* 0x000fe20000000a00 */
[----:B-1----:R-:W-:-:S02]  /*abb0*/  IMAD R21, R152, R19, UR11 ;  /* 0x0000000b98157e24 */ /* 0x002fc4000f8e0213 */
[----:B------:R-:W-:Y:S01]  /*abc0*/  IMAD.WIDE.U32 R4, R20, UR12, R4 ;  /* 0x0000000c14047c25 */ /* 0x000fe2000f8e0004 */
[----:B------:R-:W-:Y:S01]  /*abd0*/  MOV R7, UR6 ;  /* 0x0000000600077c02 */ /* 0x000fe20008000f00 */
[----:B------:R-:W-:Y:S02]  /*abe0*/  ULDC.64 UR6, c[0x0][0xb48] ;  /* 0x0002d20000067ab9 */ /* 0x000fe40000000a00 */
[----:B------:R-:W-:Y:S02]  /*abf0*/  IMAD.IADD R5, R5, 0x1, R15 ;  /* 0x0000000105057824 */ /* 0x000fe400078e020f */
[----:B0-----:R-:W-:Y:S02]  /*ac00*/  IMAD R11, R9, 0x80, R6 ;  /* 0x00000080090b7824 */ /* 0x001fe400078e0206 */
[----:B------:R-:W-:Y:S01]  /*ac10*/  IMAD.U32 R6, RZ, RZ, UR4 ;  /* 0x00000004ff067e24 */ /* 0x000fe2000f8e00ff */
[----:B------:R-:W-:Y:S01]  /*ac20*/  ULDC.64 UR4, c[0x0][0xbe0] ;  /* 0x0002f80000047ab9 */ /* 0x000fe20000000a00 */
[----:B----4-:R-:W-:Y:S01]  /*ac30*/  @P0 IMAD.HI.U32 R12, R11, R14, RZ ;  /* 0x0000000e0b0c0227 */ /* 0x010fe200078e00ff */
[----:B------:R-:W-:-:S03]  /*ac40*/  MOV R15, R11 ;  /* 0x0000000b000f7202 */ /* 0x000fc60000000f00 */
[C---:B------:R-:W-:Y:S02]  /*ac50*/  IMAD R14, R22.reuse, UR10, RZ ;  /* 0x0000000a160e7c24 */ /* 0x040fe4000f8e02ff */
[----:B------:R-:W-:Y:S01]  /*ac60*/  IMAD.MOV.U32 R13, RZ, RZ, R11 ;  /* 0x000000ffff0d7224 */ /* 0x000fe200078e000b */
[----:B--2---:R-:W-:Y:S01]  /*ac70*/  @P0 SHF.R.U32.HI R13, RZ, R17, R12 ;  /* 0x00000011ff0d0219 */ /* 0x004fe2000001160c */
[----:B------:R-:W-:Y:S01]  /*ac80*/  IMAD R17, R23, UR12, R14 ;  /* 0x0000000c17117c24 */ /* 0x000fe2000f8e020e */
[----:B------:R-:W-:Y:S01]  /*ac90*/  SHF.R.S32.HI R14, RZ, 0x1f, R21 ;  /* 0x0000001fff0e7819 */ /* 0x000fe20000011415 */
[----:B------:R-:W-:-:S04]  /*aca0*/  IMAD.WIDE.U32 R6, R22, UR12, R6 ;  /* 0x0000000c16067c25 */ /* 0x000fc8000f8e0006 */
[----:B-----5:R-:W-:-:S04]  /*acb0*/  @P0 IMAD.HI.U32 R154, R11, R154, RZ ;  /* 0x0000009a0b9a0227 */ /* 0x020fc800078e00ff */
[----:B------:R-:W-:Y:S01]  /*acc0*/  IMAD.IADD R7, R7, 0x1, R17 ;  /* 0x0000000107077824 */ /* 0x000fe200078e0211 */
[----:B------:R-:W-:Y:S01]  /*acd0*/  @P0 SHF.R.U32.HI R15, RZ, R153, R154 ;  /* 0x00000099ff0f0219 */ /* 0x000fe2000001169a */
[C---:B------:R-:W-:Y:S02]  /*ace0*/  IMAD R12, R14.reuse, UR4, RZ ;  /* 0x000000040e0c7c24 */ /* 0x040fe4000f8e02ff */
[----:B------:R-:W-:Y:S02]  /*acf0*/  IMAD R17, R14, UR6, RZ ;  /* 0x000000060e117c24 */ /* 0x000fe4000f8e02ff */
[----:B------:R-:W-:-:S04]  /*ad00*/  IMAD.WIDE.U32 R4, R21, UR4, R4 ;  /* 0x0000000415047c25 */ /* 0x000fc8000f8e0004 */
[C---:B------:R-:W-:Y:S01]  /*ad10*/  IMAD R14, R21.reuse, UR5, R12 ;  /* 0x00000005150e7c24 */ /* 0x040fe2000f8e020c */
[----:B------:R-:W-:Y:S01]  /*ad20*/  BAR.SYNC.DEFER_BLOCKING 0x1, 0x100 ;  /* 0x0044000000007b1d */ /* 0x000fe20000010000 */
[C---:B------:R-:W-:Y:S01]  /*ad30*/  IMAD R19, R21.reuse, UR7, R17 ;  /* 0x0000000715137c24 */ /* 0x040fe2000f8e0211 */
[----:B------:R-:W-:Y:S01]  /*ad40*/  SHF.R.S32.HI R17, RZ, 0x1f, R13 ;  /* 0x0000001fff117819 */ /* 0x000fe2000001140d */
[----:B------:R-:W-:Y:S01]  /*ad50*/  IMAD.WIDE.U32 R6, R21, UR6, R6 ;  /* 0x0000000615067c25 */ /* 0x000fe2000f8e0006 */
[----:B------:R-:W-:Y:S02]  /*ad60*/  IADD3 R4, P0, R13, R4, RZ ;  /* 0x000000040d047210 */ /* 0x000fe40007f1e0ff */
[----:B------:R-:W-:Y:S01]  /*ad70*/  SHF.R.S32.HI R12, RZ, 0x1f, R15 ;  /* 0x0000001fff0c7819 */ /* 0x000fe2000001140f */
[----:B------:R-:W-:Y:S01]  /*ad80*/  IMAD.MOV R13, RZ, RZ, -R13 ;  /* 0x000000ffff0d7224 */ /* 0x000fe200078e0a0d */
[----:B------:R-:W-:Y:S01]  /*ad90*/  ULDC.64 UR4, c[0x0][0xb30] ;  /* 0x0002cc0000047ab9 */ /* 0x000fe20000000a00 */
[----:B------:R-:W-:Y:S01]  /*ada0*/  IMAD.MOV R20, RZ, RZ, -R15 ;  /* 0x000000ffff147224 */ /* 0x000fe200078e0a0f */
[----:B------:R-:W-:Y:S01]  /*adb0*/  IADD3.X R5, R17, R5, R14, P0, !PT ;  /* 0x0000000511057210 */ /* 0x000fe200007fe40e */
[----:B------:R-:W-:Y:S01]  /*adc0*/  IMAD R12, R12, UR4, RZ ;  /* 0x000000040c0c7c24 */ /* 0x000fe2000f8e02ff */
[----:B------:R-:W-:Y:S01]  /*add0*/  IADD3 R7, R7, R19, RZ ;  /* 0x0000001307077210 */ /* 0x000fe20007ffe0ff */
[C-C-:B------:R-:W-:Y:S01]  /*ade0*/  IMAD R13, R8.reuse, R13, R11.reuse ;  /* 0x0000000d080d7224 */ /* 0x140fe200078e020b */
[----:B------:R-:W-:Y:S01]  /*adf0*/  ULDC.64 UR6, c[0x0][0xbc8] ;  /* 0x0002f20000067ab9 */ /* 0x000fe20000000a00 */
[----:B------:R-:W-:-:S02]  /*ae00*/  IMAD R11, R8, R20, R11 ;  /* 0x00000014080b7224 */ /* 0x000fc400078e020b */
[C---:B------:R-:W-:Y:S01]  /*ae10*/  IMAD R17, R15.reuse, UR5, R12 ;  /* 0x000000050f117c24 */ /* 0x040fe2000f8e020c */
[----:B------:R-:W-:Y:S01]  /*ae20*/  SHF.R.S32.HI R12, RZ, 0x1f, R13 ;  /* 0x0000001fff0c7819 */ /* 0x000fe2000001140d */
[----:B------:R-:W-:Y:S01]  /*ae30*/  IMAD.WIDE.U32 R6, R15, UR4, R6 ;  /* 0x000000040f067c25 */ /* 0x000fe2000f8e0006 */
[----:B------:R-:W-:Y:S01]  /*ae40*/  SHF.R.S32.HI R14, RZ, 0x1f, R11 ;  /* 0x0000001fff0e7819 */ /* 0x000fe2000001140b */
[----:B------:R-:W0:Y:S01]  /*ae50*/  S2UR UR5, SR_CgaCtaId ;  /* 0x00000000000579c3 */ /* 0x000e220000008800 */
[----:B------:R-:W-:Y:S01]  /*ae60*/  UMOV UR4, 0x400 ;  /* 0x0000040000047882 */ /* 0x000fe20000000000 */
[----:B------:R-:W-:Y:S02]  /*ae70*/  IMAD R12, R12, UR6, RZ ;  /* 0x000000060c0c7c24 */ /* 0x000fe4000f8e02ff */
[----:B------:R-:W-:Y:S02]  /*ae80*/  IMAD.IADD R7, R7, 0x1, R17 ;  /* 0x0000000107077824 */ /* 0x000fe400078e0211 */
[----:B------:R-:W-:-:S02]  /*ae90*/  IMAD R14, R14, UR8, RZ ;  /* 0x000000080e0e7c24 */ /* 0x000fc4000f8e02ff */
[C---:B------:R-:W-:Y:S02]  /*aea0*/  IMAD R15, R13.reuse, UR7, R12 ;  /* 0x000000070d0f7c24 */ /* 0x040fe4000f8e020c */
[----:B------:R-:W-:Y:S01]  /*aeb0*/  IMAD.WIDE.U32 R4, R13, UR6, R4 ;  /* 0x000000060d047c25 */ /* 0x000fe2000f8e0004 */
[----:B------:R-:W-:-:S03]  /*aec0*/  ULDC.64 UR6, c[0x0][0xba8] ;  /* 0x0002ea0000067ab9 */ /* 0x000fc60000000a00 */
[C---:B------:R-:W-:Y:S01]  /*aed0*/  IMAD R17, R11.reuse, UR9, R14 ;  /* 0x000000090b117c24 */ /* 0x040fe2000f8e020e */
[----:B------:R-:W-:Y:S01]  /*aee0*/  LEA R19, P0, R4, UR6, 0x2 ;  /* 0x0000000604137c11 */ /* 0x000fe2000f8010ff */
[----:B------:R-:W-:Y:S01]  /*aef0*/  IMAD.WIDE.U32 R12, R11, UR8, R6 ;  /* 0x000000080b0c7c25 */ /* 0x000fe2000f8e0006 */
[----:B------:R-:W-:Y:S01]  /*af00*/  ULDC.64 UR8, c[0x0][0xb00] ;  /* 0x0002c00000087ab9 */ /* 0x000fe20000000a00 */
[----:B------:R-:W-:Y:S01]  /*af10*/  LEA R11, R9, R16, 0x7 ;  /* 0x00000010090b7211 */ /* 0x000fe200078e38ff */
[----:B------:R-:W-:Y:S01]  /*af20*/  ULDC UR6, c[0x0][0xa88] ;  /* 0x0002a20000067ab9 */ /* 0x000fe20000000800 */
[----:B------:R-:W-:Y:S01]  /*af30*/  IMAD.IADD R5, R5, 0x1, R15 ;  /* 0x0000000105057824 */ /* 0x000fe200078e020f */
[----:B------:R-:W-:Y:S01]  /*af40*/  LEA R6, P1, R12, UR8, 0x2 ;  /* 0x000000080c067c11 */ /* 0x000fe2000f8210ff */
[----:B------:R-:W-:Y:S01]  /*af50*/  IMAD.IADD R7, R13, 0x1, R17 ;  /* 0x000000010d077824 */ /* 0x000fe200078e0211 */
[----:B------:R-:W-:Y:S01]  /*af60*/  SHFL.IDX PT, R14, R19, 0x1, 0x1c1f ;  /* 0x003c1f00130e7f89 */ /* 0x000fe200000e0000 */
[----:B0-----:R-:W-:Y:S01]  /*af70*/  ULEA UR4, UR5, UR4, 0x18 ;  /* 0x0000000405047291 */ /* 0x001fe2000f8ec03f */
[----:B------:R-:W-:Y:S01]  /*af80*/  LEA.HI.X R17, R4, UR7, R5, 0x2, P0 ;  /* 0x0000000704117c11 */ /* 0x000fe200080f1405 */
[----:B------:R-:W-:Y:S01]  /*af90*/  IMAD R8, R8, UR6, RZ ;  /* 0x0000000608087c24 */ /* 0x000fe2000f8e02ff */
[----:B------:R-:W-:Y:S01]  /*afa0*/  LEA.HI.X R7, R12, UR9, R7, 0x2, P1 ;  /* 0x000000090c077c11 */ /* 0x000fe200088f1407 */
[----:B------:R-:W-:Y:S01]  /*afb0*/  VIADD R9, R11, 0x8 ;  /* 0x000000080b097836 */ /* 0x000fe20000000000 */
[----:B------:R-:W-:Y:S01]  /*afc0*/  SHFL.IDX PT, R12, R19, RZ, 0x1c1f ;  /* 0x001c1fff130c7589 */ /* 0x000fe200000e0000 */
[----:B------:R-:W-:Y:S01]  /*afd0*/  LOP3.LUT P0, RZ, R3, 0x3, RZ, 0xc0, !PT ;  /* 0x0000000303ff7812 */ /* 0x000fe2000780c0ff */
[----:B------:R-:W-:Y:S01]  /*afe0*/  UIADD3 UR4, UR4, 0x38820, URZ ;  /* 0x0003882004047890 */ /* 0x000fe2000fffe03f */
[CC--:B------:R-:W-:Y:S01]  /*aff0*/  ISETP.GE.AND P2, PT, R11.reuse, R8.reuse, PT ;  /* 0x000000080b00720c */ /* 0x0c0fe20003f46270 */
[----:B------:R-:W0:Y:S01]  /*b000*/  SHFL.IDX PT, R13, R17, RZ, 0x1c1f ;  /* 0x001c1fff110d7589 */ /* 0x000e2200000e0000 */
[-C--:B------:R-:W-:Y:S01]  /*b010*/  ISETP.GE.OR P1, PT, R11, R8.reuse, P0 ;  /* 0x000000080b00720c */ /* 0x080fe20000726670 */
[----:B------:R-:W-:Y:S01]  /*b020*/  UPRMT UR4, URZ, 0x654, UR4 ;  /* 0x000006543f047896 */ /* 0x000fe20008000004 */
[----:B------:R-:W-:Y:S01]  /*b030*/  ISETP.GE.OR P0, PT, R9, R8, P0 ;  /* 0x000000080900720c */ /* 0x000fe20000706670 */
[----:B------:R-:W1:Y:S01]  /*b040*/  SHFL.IDX PT, R15, R17, 0x1, 0x1c1f ;  /* 0x003c1f00110f7f89 */ /* 0x000e6200000e0000 */
[----:B------:R-:W-:-:S03]  /*b050*/  IMAD.IADD R3, R3, 0x1, -R10 ;  /* 0x0000000103037824 */ /* 0x000fc600078e0a0a */
[----:B------:R2:W3:Y:S01]  /*b060*/  SHFL.IDX PT, R4, R6, RZ, 0x1c1f ;  /* 0x001c1fff06047589 */ /* 0x0004e200000e0000 */
[----:B------:R-:W-:Y:S02]  /*b070*/  IMAD.SHL.U32 R3, R3, 0x2, RZ ;  /* 0x0000000203037824 */ /* 0x000fe400078e00ff */
[----:B------:R-:W-:Y:S01]  /*b080*/  SYNCS.ARRIVE.TRANS64.RED.A1T0 RZ, [UR4], RZ ;  /* 0x000000ffffff79a7 */ /* 0x000fe20008100404 */
[----:B------:R2:W4:Y:S04]  /*b090*/  SHFL.IDX PT, R5, R7, RZ, 0x1c1f ;  /* 0x001c1fff07057589 */ /* 0x00052800000e0000 */
[----:B0-----:R2:W-:Y:S04]  /*b0a0*/  @!P1 ST.E desc[UR14][R12.64], R0 ;  /* 0x000000000c009985 */ /* 0x0015e8000c10190e */
[----:B-1----:R2:W-:Y:S01]  /*b0b0*/  @!P0 ST.E desc[UR14][R14.64], R2 ;  /* 0x000000020e008985 */ /* 0x0025e2000c10190e */
[----:B------:R-:W-:Y:S05]  /*b0c0*/  @P2 BRA `(.L_x_37) ;  /* 0x0000000800fc2947 */ /* 0x000fea0003800000 */
[C---:B--2---:R-:W-:Y:S01]  /*b0d0*/  IADD3 R0, R3.reuse, 0x8, RZ ;  /* 0x0000000803007810 */ /* 0x044fe20007ffe0ff */
[C---:B------:R-:W-:Y:S01]  /*b0e0*/  VIADD R2, R3.reuse, 0x10 ;  /* 0x0000001003027836 */ /* 0x040fe20000000000 */
[----:B------:R-:W-:Y:S01]  /*b0f0*/  ULDC UR4, c[0x0][0xac8] ;  /* 0x0002b20000047ab9 */ /* 0x000fe20000000800 */
[C---:B------:R-:W-:Y:S01]  /*b100*/  VIADD R10, R3.reuse, 0x18 ;  /* 0x00000018030a7836 */ /* 0x040fe20000000000 */
[----:B------:R-:W-:Y:S01]  /*b110*/  ISETP.GE.AND P3, PT, R0, UR4, PT ;  /* 0x0000000400007c0c */ /* 0x000fe2000bf66270 */
[C---:B------:R-:W-:Y:S01]  /*b120*/  VIADD R19, R3.reuse, 0x20 ;  /* 0x0000002003137836 */ /* 0x040fe20000000000 */
[----:B------:R-:W-:Y:S01]  /*b130*/  ISETP.GE.AND P4, PT, R2, UR4, PT ;  /* 0x0000000402007c0c */ /* 0x000fe2000bf86270 */
[----:B------:R-:W-:Y:S01]  /*b140*/  ULDC.64 UR6, c[0x0][0x208] ;  /* 0x0000820000067ab9 */ /* 0x000fe20000000a00 */
[----:B------:R-:W-:Y:S01]  /*b150*/  ISETP.GE.AND P5, PT, R10, UR4, PT ;  /* 0x000000040a007c0c */ /* 0x000fe2000bfa6270 */
[C---:B------:R-:W-:Y:S01]  /*b160*/  VIADD R21, R3.reuse, 0x40 ;  /* 0x0000004003157836 */ /* 0x040fe20000000000 */
[C---:B------:R-:W-:Y:S01]  /*b170*/  ISETP.GE.AND P2, PT, R3.reuse, UR4, PT ;  /* 0x0000000403007c0c */ /* 0x040fe2000bf46270 */
[C---:B------:R-:W-:Y:S01]  /*b180*/  VIADD R23, R3.reuse, 0x50 ;  /* 0x0000005003177836 */ /* 0x040fe20000000000 */
[----:B------:R-:W-:-:S02]  /*b190*/  IADD3 R20, R3, 0x28, RZ ;  /* 0x0000002803147810 */ /* 0x000fc40007ffe0ff */
[----:B------:R-:W-:Y:S02]  /*b1a0*/  ISETP.GE.AND P0, PT, R19, UR4, PT ;  /* 0x0000000413007c0c */ /* 0x000fe4000bf06270 */
[----:B------:R-:W-:Y:S02]  /*b1b0*/  ISETP.GE.AND P1, PT, R20, UR4, PT ;  /* 0x0000000414007c0c */ /* 0x000fe4000bf26270 */
[----:B------:R-:W-:Y:S02]  /*b1c0*/  @!P3 LEA.HI R0, R0, R0, RZ, 0x1 ;  /* 0x000000000000b211 */ /* 0x000fe400078f08ff */
[----:B------:R-:W-:Y:S02]  /*b1d0*/  @!P4 LEA.HI R2, R2, R2, RZ, 0x1 ;  /* 0x000000020202c211 */ /* 0x000fe400078f08ff */
[----:B------:R-:W-:Y:S02]  /*b1e0*/  @!P5 LEA.HI R10, R10, R10, RZ, 0x1 ;  /* 0x0000000a0a0ad211 */ /* 0x000fe400078f08ff */
[----:B------:R-:W-:Y:S01]  /*b1f0*/  @!P3 LOP3.LUT R13, R0, 0xfffffffe, RZ, 0xc0, !PT ;  /* 0xfffffffe000db812 */ /* 0x000fe200078ec0ff */
[C---:B------:R-:W-:Y:S01]  /*b200*/  VIADD R0, R3.reuse, 0x30 ;  /* 0x0000003003007836 */ /* 0x040fe20000000000 */
[----:B------:R-:W-:Y:S01]  /*b210*/  @!P4 LOP3.LUT R15, R2, 0xfffffffe, RZ, 0xc0, !PT ;  /* 0xfffffffe020fc812 */ /* 0x000fe200078ec0ff */
[C---:B------:R-:W-:Y:S01]  /*b220*/  VIADD R2, R3.reuse, 0x38 ;  /* 0x0000003803027836 */ /* 0x040fe20000000000 */
[----:B------:R-:W-:Y:S01]  /*b230*/  @!P5 LOP3.LUT R17, R10, 0xfffffffe, RZ, 0xc0, !PT ;  /* 0xfffffffe0a11d812 */ /* 0x000fe200078ec0ff */
[C---:B---34-:R-:W-:Y:S01]  /*b240*/  @!P2 IMAD.WIDE R10, R3.reuse, 0x4, R4 ;  /* 0x00000004030aa825 */ /* 0x058fe200078e0204 */
[----:B------:R-:W-:-:S02]  /*b250*/  IADD3 R22, R3, 0x48, RZ ;  /* 0x0000004803167810 */ /* 0x000fc40007ffe0ff */
[----:B------:R-:W-:Y:S01]  /*b260*/  ISETP.GE.AND P6, PT, R23, UR4, PT ;  /* 0x0000000417007c0c */ /* 0x000fe2000bfc6270 */
[--C-:B------:R-:W-:Y:S01]  /*b270*/  @!P3 IMAD.WIDE R12, R13, 0x4, R4.reuse ;  /* 0x000000040d0cb825 */ /* 0x100fe200078e0204 */
[----:B------:R0:W-:Y:S01]  /*b280*/  @!P2 ST.E.64 desc[UR6][R10.64], R24 ;  /* 0x000000180a00a985 */ /* 0x0001e2000c101b06 */
[----:B------:R-:W-:Y:S02]  /*b290*/  ISETP.GE.AND P2, PT, R0, UR4, PT ;  /* 0x0000000400007c0c */ /* 0x000fe4000bf46270 */
[--C-:B------:R-:W-:Y:S01]  /*b2a0*/  @!P4 IMAD.WIDE R14, R15, 0x4, R4.reuse ;  /* 0x000000040f0ec825 */ /* 0x100fe200078e0204 */
[----:B------:R1:W-:Y:S01]  /*b2b0*/  @!P3 ST.E.64 desc[UR6][R12.64], R28 ;  /* 0x0000001c0c00b985 */ /* 0x0003e2000c101b06 */
[----:B------:R-:W-:Y:S02]  /*b2c0*/  ISETP.GE.AND P3, PT, R2, UR4, PT ;  /* 0x0000000402007c0c */ /* 0x000fe4000bf66270 */
[----:B------:R-:W-:Y:S01]  /*b2d0*/  @!P5 IMAD.WIDE R16, R17, 0x4, R4 ;  /* 0x000000041110d825 */ /* 0x000fe200078e0204 */
[----:B------:R2:W-:Y:S01]  /*b2e0*/  @!P4 ST.E.64 desc[UR6][R14.64], R32 ;  /* 0x000000200e00c985 */ /* 0x0005e2000c101b06 */
[----:B------:R-:W-:-:S02]  /*b2f0*/  ISETP.GE.AND P4, PT, R21, UR4, PT ;  /* 0x0000000415007c0c */ /* 0x000fc4000bf86270 */
[----:B------:R-:W-:Y:S01]  /*b300*/  @!P0 LEA.HI R19, R19, R19, RZ, 0x1 ;  /* 0x0000001313138211 */ /* 0x000fe200078f08ff */
[----:B------:R3:W-:Y:S01]  /*b310*/  @!P5 ST.E.64 desc[UR6][R16.64], R36 ;  /* 0x000000241000d985 */ /* 0x0007e2000c101b06 */
[----:B------:R-:W-:Y:S01]  /*b320*/  ISETP.GE.AND P5, PT, R22, UR4, PT ;  /* 0x0000000416007c0c */ /* 0x000fe2000bfa6270 */
[C---:B0-----:R-:W-:Y:S01]  /*b330*/  VIADD R24, R3.reuse, 0x58 ;  /* 0x0000005803187836 */ /* 0x041fe20000000000 */
[----:B------:R-:W-:Y:S01]  /*b340*/  @!P1 LEA.HI R20, R20, R20, RZ, 0x1 ;  /* 0x0000001414149211 */ /* 0x000fe200078f08ff */
[----:B------:R-:W-:Y:S01]  /*b350*/  VIADD R25, R3, 0x60 ;  /* 0x0000006003197836 */ /* 0x000fe20000000000 */
[----:B------:R-:W-:Y:S02]  /*b360*/  @!P0 LOP3.LUT R11, R19, 0xfffffffe, RZ, 0xc0, !PT ;  /* 0xfffffffe130b8812 */ /* 0x000fe400078ec0ff */
[----:B-1----:R-:W-:Y:S02]  /*b370*/  @!P1 LOP3.LUT R13, R20, 0xfffffffe, RZ, 0xc0, !PT ;  /* 0xfffffffe140d9812 */ /* 0x002fe400078ec0ff */
[----:B------:R-:W-:Y:S01]  /*b380*/  @!P2 LEA.HI R0, R0, R0, RZ, 0x1 ;  /* 0x000000000000a211 */ /* 0x000fe200078f08ff */
[----:B------:R-:W-:Y:S01]  /*b390*/  @!P0 IMAD.WIDE R10, R11, 0x4, R4 ;  /* 0x000000040b0a8825 */ /* 0x000fe200078e0204 */
[----:B------:R-:W-:-:S02]  /*b3a0*/  @!P3 LEA.HI R2, R2, R2, RZ, 0x1 ;  /* 0x000000020202b211 */ /* 0x000fc400078f08ff */
[----:B------:R-:W-:Y:S01]  /*b3b0*/  @!P4 LEA.HI R21, R21, R21, RZ, 0x1 ;  /* 0x000000151515c211 */ /* 0x000fe200078f08ff */
[----:B------:R-:W-:Y:S01]  /*b3c0*/  @!P1 IMAD.WIDE R12, R13, 0x4, R4 ;  /* 0x000000040d0c9825 */ /* 0x000fe200078e0204 */
[----:B------:R-:W-:Y:S01]  /*b3d0*/  @!P5 LEA.HI R22, R22, R22, RZ, 0x1 ;  /* 0x000000161616d211 */ /* 0x000fe200078f08ff */
[----:B------:R0:W-:Y:S01]  /*b3e0*/  @!P0 ST.E.64 desc[UR6][R10.64], R40 ;  /* 0x000000280a008985 */ /* 0x0001e2000c101b06 */
[----:B------:R-:W-:Y:S02]  /*b3f0*/  @!P6 LEA.HI R23, R23, R23, RZ, 0x1 ;  /* 0x000000171717e211 */ /* 0x000fe400078f08ff */
[----:B--2---:R-:W-:Y:S01]  /*b400*/  @!P2 LOP3.LUT R15, R0, 0xfffffffe, RZ, 0xc0, !PT ;  /* 0xfffffffe000fa812 */ /* 0x004fe200078ec0ff */
[----:B------:R1:W-:Y:S01]  /*b410*/  @!P1 ST.E.64 desc[UR6][R12.64], R44 ;  /* 0x0000002c0c009985 */ /* 0x0003e2000c101b06 */
[----:B---3--:R-:W-:Y:S01]  /*b420*/  @!P3 LOP3.LUT R17, R2, 0xfffffffe, RZ, 0xc0, !PT ;  /* 0xfffffffe0211b812 */ /* 0x008fe200078ec0ff */
[----:B------:R-:W-:Y:S01]  /*b430*/  VIADD R2, R3, 0x70 ;  /* 0x0000007003027836 */ /* 0x000fe20000000000 */
[----:B------:R-:W-:-:S02]  /*b440*/  @!P4 LOP3.LUT R21, R21, 0xfffffffe, RZ, 0xc0, !PT ;  /* 0xfffffffe1515c812 */ /* 0x000fc400078ec0ff */
[----:B------:R-:W-:Y:S01]  /*b450*/  @!P5 LOP3.LUT R19, R22, 0xfffffffe, RZ, 0xc0, !PT ;  /* 0xfffffffe1613d812 */ /* 0x000fe200078ec0ff */
[----:B------:R-:W-:Y:S01]  /*b460*/  VIADD R22, R3, 0x80 ;  /* 0x0000008003167836 */ /* 0x000fe20000000000 */
[----:B------:R-:W-:Y:S02]  /*b470*/  @!P6 LOP3.LUT R23, R23, 0xfffffffe, RZ, 0xc0, !PT ;  /* 0xfffffffe1717e812 */ /* 0x000fe400078ec0ff */
[----:B------:R-:W-:Y:S01]  /*b480*/  ISETP.GE.AND P1, PT, R24, UR4, PT ;  /* 0x0000000418007c0c */ /* 0x000fe2000bf26270 */
[--C-:B0-----:R-:W-:Y:S01]  /*b490*/  @!P2 IMAD.WIDE R10, R15, 0x4, R4.reuse ;  /* 0x000000040f0aa825 */ /* 0x101fe200078e0204 */
[----:B------:R-:W-:Y:S02]  /*b4a0*/  ISETP.GE.AND P0, PT, R25, UR4, PT ;  /* 0x0000000419007c0c */ /* 0x000fe4000bf06270 */
[----:B------:R-:W-:Y:S01]  /*b4b0*/  IADD3 R0, R3, 0x68, RZ ;  /* 0x0000006803007810 */ /* 0x000fe20007ffe0ff */
[--C-:B-1----:R-:W-:Y:S01]  /*b4c0*/  @!P3 IMAD.WIDE R12, R17, 0x4, R4.reuse ;  /* 0x00000004110cb825 */ /* 0x102fe200078e0204 */
[----:B------:R0:W-:Y:S02]  /*b4d0*/  @!P2 ST.E.64 desc[UR6][R10.64], R48 ;  /* 0x000000300a00a985 */ /* 0x0001e4000c101b06 */
[----:B------:R-:W-:Y:S01]  /*b4e0*/  ISETP.GE.AND P2, PT, R0, UR4, PT ;  /* 0x0000000400007c0c */ /* 0x000fe2000bf46270 */
[--C-:B------:R-:W-:Y:S01]  /*b4f0*/  @!P4 IMAD.WIDE R14, R21, 0x4, R4.reuse ;  /* 0x00000004150ec825 */ /* 0x100fe200078e0204 */
[----:B------:R1:W-:Y:S03]  /*b500*/  @!P3 ST.E.64 desc[UR6][R12.64], R52 ;  /* 0x000000340c00b985 */ /* 0x0003e6000c101b06 */
[----:B------:R-:W-:Y:S01]  /*b510*/  @!P5 IMAD.WIDE R16, R19, 0x4, R4 ;  /* 0x000000041310d825 */ /* 0x000fe200078e0204 */
[----:B------:R2:W-:Y:S01]  /*b520*/  @!P4 ST.E.64 desc[UR6][R14.64], R56 ;  /* 0x000000380e00c985 */ /* 0x0005e2000c101b06 */
[----:B------:R-:W-:-:S02]  /*b530*/  ISETP.GE.AND P4, PT, R22, UR4, PT ;  /* 0x0000000416007c0c */ /* 0x000fc4000bf86270 */
[----:B------:R-:W-:Y:S01]  /*b540*/  @!P6 IMAD.WIDE R20, R23, 0x4, R4 ;  /* 0x000000041714e825 */ /* 0x000fe200078e0204 */
[----:B------:R3:W-:Y:S01]  /*b550*/  @!P5 ST.E.64 desc[UR6][R16.64], R60 ;  /* 0x0000003c1000d985 */ /* 0x0007e2000c101b06 */
[C---:B------:R-:W-:Y:S02]  /*b560*/  IADD3 R23, R3.reuse, 0x88, RZ ;  /* 0x0000008803177810 */ /* 0x040fe40007ffe0ff */
[----:B------:R-:W-:Y:S01]  /*b570*/  VIADD R19, R3, 0x78 ;  /* 0x0000007803137836 */ /* 0x000fe20000000000 */
[----:B------:R4:W-:Y:S01]  /*b580*/  @!P6 ST.E.64 desc[UR6][R20.64], R64 ;  /* 0x000000401400e985 */ /* 0x0009e2000c101b06 */
[----:B------:R-:W-:Y:S02]  /*b590*/  ISETP.GE.AND P6, PT, R2, UR4, PT ;  /* 0x0000000402007c0c */ /* 0x000fe4000bfc6270 */
[----:B------:R-:W-:Y:S02]  /*b5a0*/  ISETP.GE.AND P3, PT, R23, UR4, PT ;  /* 0x0000000417007c0c */ /* 0x000fe4000bf66270 */
[----:B------:R-:W-:-:S02]  /*b5b0*/  ISETP.GE.AND P5, PT, R19, UR4, PT ;  /* 0x0000000413007c0c */ /* 0x000fc4000bfa6270 */
[----:B------:R-:W-:Y:S02]  /*b5c0*/  @!P1 LEA.HI R24, R24, R24, RZ, 0x1 ;  /* 0x0000001818189211 */ /* 0x000fe400078f08ff */
[----:B------:R-:W-:Y:S02]  /*b5d0*/  @!P0 LEA.HI R25, R25, R25, RZ, 0x1 ;  /* 0x0000001919198211 */ /* 0x000fe400078f08ff */
[----:B0-----:R-:W-:Y:S01]  /*b5e0*/  @!P1 LOP3.LUT R11, R24, 0xfffffffe, RZ, 0xc0, !PT ;  /* 0xfffffffe180b9812 */ /* 0x001fe200078ec0ff */
[----:B------:R-:W-:Y:S01]  /*b5f0*/  VIADD R24, R3, 0x90 ;  /* 0x0000009003187836 */ /* 0x000fe20000000000 */
[----:B-1----:R-:W-:Y:S01]  /*b600*/  @!P0 LOP3.LUT R13, R25, 0xfffffffe, RZ, 0xc0, !PT ;  /* 0xfffffffe190d8812 */ /* 0x002fe200078ec0ff */
[----:B------:R-:W-:Y:S01]  /*b610*/  VIADD R25, R3, 0x98 ;  /* 0x0000009803197836 */ /* 0x000fe20000000000 */
        /* <DEDUP_REMOVED lines=13> */
[----:B----4-:R-:W-:Y:S01]  /*b6f0*/  @!P4 LOP3.LUT R21, R22, 0xfffffffe, RZ, 0xc0, !PT ;  /* 0xfffffffe1615c812 */ /* 0x010fe200078ec0ff */
[----:B------:R-:W-:Y:S01]  /*b700*/  VIADD R22, R3, 0xb8 ;  /* 0x000000b803167836 */ /* 0x000fe20000000000 */
[----:B------:R-:W-:Y:S02]  /*b710*/  @!P3 LOP3.LUT R23, R23, 0xfffffffe, RZ, 0xc0, !PT ;  /* 0xfffffffe1717b812 */ /* 0x000fe400078ec0ff */
[----:B------:R-:W-:Y:S01]  /*b720*/  ISETP.GE.AND P0, PT, R24, UR4, PT ;  /* 0x0000000418007c0c */ /* 0x000fe2000bf06270 */
[--C-:B0-----:R-:W-:Y:S01]  /*b730*/  @!P2 IMAD.WIDE R10, R15, 0x4, R4.reuse ;  /* 0x000000040f0aa825 */ /* 0x101fe200078e0204 */
[----:B------:R-:W-:Y:S02]  /*b740*/  IADD3 R2, R3, 0xa8, RZ ;  /* 0x000000a803027810 */ /* 0x000fe40007ffe0ff */
[----:B------:R-:W-:Y:S01]  /*b750*/  ISETP.GE.AND P1, PT, R25, UR4, PT ;  /* 0x0000000419007c0c */ /* 0x000fe2000bf26270 */
[----:B-1----:R-:W-:Y:S01]  /*b760*/  @!P6 IMAD.WIDE R12, R17, 0x4, R4 ;  /* 0x00000004110ce825 */ /* 0x002fe200078e0204 */
[----:B------:R0:W-:Y:S01]  /*b770*/  @!P2 ST.E.64 desc[UR6][R10.64], R76 ;  /* 0x0000004c0a00a985 */ /* 0x0001e2000c101b06 */
[----:B------:R-:W-:-:S02]  /*b780*/  ISETP.GE.AND P2, PT, R0, UR4, PT ;  /* 0x0000000400007c0c */ /* 0x000fc4000bf46270 */
[--C-:B------:R-:W-:Y:S01]  /*b790*/  @!P5 IMAD.WIDE R14, R19, 0x4, R4.reuse ;  /* 0x00000004130ed825 */ /* 0x100fe200078e0204 */
[----:B------:R1:W-:Y:S03]  /*b7a0*/  @!P6 ST.E.64 desc[UR6][R12.64], R80 ;  /* 0x000000500c00e985 */ /* 0x0003e6000c101b06 */
[--C-:B------:R-:W-:Y:S01]  /*b7b0*/  @!P4 IMAD.WIDE R16, R21, 0x4, R4.reuse ;  /* 0x000000041510c825 */ /* 0x100fe200078e0204 */
[----:B------:R2:W-:Y:S01]  /*b7c0*/  @!P5 ST.E.64 desc[UR6][R14.64], R84 ;  /* 0x000000540e00d985 */ /* 0x0005e2000c101b06 */
[----:B------:R-:W-:Y:S02]  /*b7d0*/  ISETP.GE.AND P5, PT, R22, UR4, PT ;  /* 0x0000000416007c0c */ /* 0x000fe4000bfa6270 */
[----:B------:R-:W-:Y:S01]  /*b7e0*/  @!P3 IMAD.WIDE R20, R23, 0x4, R4 ;  /* 0x000000041714b825 */ /* 0x000fe200078e0204 */
[----:B------:R3:W-:Y:S01]  /*b7f0*/  @!P4 ST.E.64 desc[UR6][R16.64], R88 ;  /* 0x000000581000c985 */ /* 0x0007e2000c101b06 */
[----:B------:R-:W-:-:S02]  /*b800*/  @!P0 LEA.HI R24, R24, R24, RZ, 0x1 ;  /* 0x0000001818188211 */ /* 0x000fc400078f08ff */
[C---:B------:R-:W-:Y:S01]  /*b810*/  VIADD R19, R3.reuse, 0xb0 ;  /* 0x000000b003137836 */ /* 0x040fe20000000000 */
[----:B------:R4:W-:Y:S01]  /*b820*/  @!P3 ST.E.64 desc[UR6][R20.64], R92 ;  /* 0x0000005c1400b985 */ /* 0x0009e2000c101b06 */
[----:B------:R-:W-:Y:S01]  /*b830*/  VIADD R23, R3, 0xc0 ;  /* 0x000000c003177836 */ /* 0x000fe20000000000 */
[----:B------:R-:W-:Y:S02]  /*b840*/  ISETP.GE.AND P3, PT, R2, UR4, PT ;  /* 0x0000000402007c0c */ /* 0x000fe4000bf66270 */
[----:B------:R-:W-:Y:S02]  /*b850*/  ISETP.GE.AND P4, PT, R19, UR4, PT ;  /* 0x0000000413007c0c */ /* 0x000fe4000bf86270 */
[----:B------:R-:W-:Y:S02]  /*b860*/  ISETP.GE.AND P6, PT, R23, UR4, PT ;  /* 0x0000000417007c0c */ /* 0x000fe4000bfc6270 */
[----:B------:R-:W-:Y:S02]  /*b870*/  @!P1 LEA.HI R25, R25, R25, RZ, 0x1 ;  /* 0x0000001919199211 */ /* 0x000fe400078f08ff */
[----:B0-----:R-:W-:-:S02]  /*b880*/  @!P0 LOP3.LUT R11, R24, 0xfffffffe, RZ, 0xc0, !PT ;  /* 0xfffffffe180b8812 */ /* 0x001fc400078ec0ff */
[----:B------:R-:W-:Y:S02]  /*b890*/  @!P2 LEA.HI R0, R0, R0, RZ, 0x1 ;  /* 0x000000000000a211 */ /* 0x000fe400078f08ff */
[----:B-1----:R-:W-:Y:S01]  /*b8a0*/  @!P1 LOP3.LUT R13, R25, 0xfffffffe, RZ, 0xc0, !PT ;  /* 0xfffffffe190d9812 */ /* 0x002fe200078ec0ff */
[--C-:B------:R-:W-:Y:S01]  /*b8b0*/  @!P0 IMAD.WIDE R10, R11, 0x4, R4.reuse ;  /* 0x000000040b0a8825 */ /* 0x100fe200078e0204 */
[----:B------:R-:W-:Y:S02]  /*b8c0*/  @!P3 LEA.HI R2, R2, R2, RZ, 0x1 ;  /* 0x000000020202b211 */ /* 0x000fe400078f08ff */
[----:B------:R-:W-:Y:S01]  /*b8d0*/  @!P4 LEA.HI R19, R19, R19, RZ, 0x1 ;  /* 0x000000131313c211 */ /* 0x000fe200078f08ff */
[----:B------:R-:W-:Y:S01]  /*b8e0*/  @!P1 IMAD.WIDE R12, R13, 0x4, R4 ;  /* 0x000000040d0c9825 */ /* 0x000fe200078e0204 */
[----:B--2---:R-:W-:Y:S01]  /*b8f0*/  @!P2 LOP3.LUT R15, R0, 0xfffffffe, RZ, 0xc0, !PT ;  /* 0xfffffffe000fa812 */ /* 0x004fe200078ec0ff */
[----:B------:R0:W-:Y:S01]  /*b900*/  @!P0 ST.E.64 desc[UR6][R10.64], R96 ;  /* 0x000000600a008985 */ /* 0x0001e2000c101b06 */
[----:B------:R-:W-:-:S02]  /*b910*/  @!P5 LEA.HI R22, R22, R22, RZ, 0x1 ;  /* 0x000000161616d211 */ /* 0x000fc400078f08ff */
[----:B---3--:R-:W-:Y:S01]  /*b920*/  @!P3 LOP3.LUT R17, R2, 0xfffffffe, RZ, 0xc0, !PT ;  /* 0xfffffffe0211b812 */ /* 0x008fe200078ec0ff */
[--C-:B------:R-:W-:Y:S01]  /*b930*/  @!P2 IMAD.WIDE R14, R15, 0x4, R4.reuse ;  /* 0x000000040f0ea825 */ /* 0x100fe200078e0204 */
[----:B------:R-:W-:Y:S01]  /*b940*/  @!P6 LEA.HI R23, R23, R23, RZ, 0x1 ;  /* 0x000000171717e211 */ /* 0x000fe200078f08ff */
[----:B------:R1:W-:Y:S01]  /*b950*/  @!P1 ST.E.64 desc[UR6][R12.64], R100 ;  /* 0x000000640c009985 */ /* 0x0003e2000c101b06 */
[----:B------:R-:W-:Y:S01]  /*b960*/  @!P4 LOP3.LUT R19, R19, 0xfffffffe, RZ, 0xc0, !PT ;  /* 0xfffffffe1313c812 */ /* 0x000fe200078ec0ff */
[----:B------:R-:W-:Y:S01]  /*b970*/  VIADD R2, R3, 0xd0 ;  /* 0x000000d003027836 */ /* 0x000fe20000000000 */
[----:B----4-:R-:W-:Y:S01]  /*b980*/  @!P5 LOP3.LUT R21, R22, 0xfffffffe, RZ, 0xc0, !PT ;  /* 0xfffffffe1615d812 */ /* 0x010fe200078ec0ff */
[----:B------:R2:W-:Y:S01]  /*b990*/  @!P2 ST.E.64 desc[UR6][R14.64], R104 ;  /* 0x000000680e00a985 */ /* 0x0005e2000c101b06 */
[----:B------:R-:W-:Y:S01]  /*b9a0*/  @!P6 LOP3.LUT R23, R23, 0xfffffffe, RZ, 0xc0, !PT ;  /* 0xfffffffe1717e812 */ /* 0x000fe200078ec0ff */
[C---:B------:R-:W-:Y:S01]  /*b9b0*/  VIADD R22, R3.reuse, 0xe0 ;  /* 0x000000e003167836 */ /* 0x040fe20000000000 */
[----:B------:R-:W-:Y:S01]  /*b9c0*/  IADD3 R0, R3, 0xc8, RZ ;  /* 0x000000c803007810 */ /* 0x000fe20007ffe0ff */
[----:B0-----:R-:W-:Y:S01]  /*b9d0*/  @!P3 IMAD.WIDE R10, R17, 0x4, R4 ;  /* 0x00000004110ab825 */ /* 0x001fe200078e0204 */
[----:B------:R-:W-:-:S02]  /*b9e0*/  ISETP.GE.AND P1, PT, R2, UR4, PT ;  /* 0x0000000402007c0c */ /* 0x000fc4000bf26270 */
[----:B------:R-:W-:Y:S01]  /*b9f0*/  ISETP.GE.AND P0, PT, R0, UR4, PT ;  /* 0x0000000400007c0c */ /* 0x000fe2000bf06270 */
[--C-:B------:R-:W-:Y:S01]  /*ba00*/  @!P5 IMAD.WIDE R16, R21, 0x4, R4.reuse ;  /* 0x000000041510d825 */ /* 0x100fe200078e0204 */
[----:B------:R0:W-:Y:S01]  /*ba10*/  @!P3 ST.E.64 desc[UR6][R10.64], R108 ;  /* 0x0000006c0a00b985 */ /* 0x0001e2000c101b06 */
[----:B------:R-:W-:Y:S02]  /*ba20*/  ISETP.GE.AND P3, PT, R22, UR4, PT ;  /* 0x0000000416007c0c */ /* 0x000fe4000bf66270 */
[----:B-1----:R-:W-:Y:S01]  /*ba30*/  @!P4 IMAD.WIDE R12, R19, 0x4, R4 ;  /* 0x00000004130cc825 */ /* 0x002fe200078e0204 */
[----:B--2---:R-:W-:-:S03]  /*ba40*/  IADD3 R14, R3, 0xe8, RZ ;  /* 0x000000e8030e7810 */ /* 0x004fc60007ffe0ff */
[----:B------:R-:W-:Y:S01]  /*ba50*/  @!P6 IMAD.WIDE R20, R23, 0x4, R4 ;  /* 0x000000041714e825 */ /* 0x000fe200078e0204 */
[----:B------:R1:W-:Y:S01]  /*ba60*/  @!P4 ST.E.64 desc[UR6][R12.64], R112 ;  /* 0x000000700c00c985 */ /* 0x0003e2000c101b06 */
[----:B------:R-:W-:Y:S02]  /*ba70*/  ISETP.GE.AND P4, PT, R14, UR4, PT ;  /* 0x000000040e007c0c */ /* 0x000fe4000bf86270 */
[C---:B------:R-:W-:Y:S01]  /*ba80*/  VIADD R19, R3.reuse, 0xd8 ;  /* 0x000000d803137836 */ /* 0x040fe20000000000 */
[----:B------:R2:W-:Y:S01]  /*ba90*/  @!P5 ST.E.64 desc[UR6][R16.64], R116 ;  /* 0x000000741000d985 */ /* 0x0005e2000c101b06 */
[C---:B------:R-:W-:Y:S01]  /*baa0*/  VIADD R15, R3.reuse, 0xf0 ;  /* 0x000000f0030f7836 */ /* 0x040fe20000000000 */
[----:B------:R-:W-:Y:S01]  /*bab0*/  @!P0 LEA.HI R0, R0, R0, RZ, 0x1 ;  /* 0x0000000000008211 */ /* 0x000fe200078f08ff */
[----:B0-----:R-:W-:Y:S01]  /*bac0*/  VIADD R11, R3, 0xf8 ;  /* 0x000000f8030b7836 */ /* 0x001fe20000000000 */
[----:B------:R0:W-:Y:S01]  /*bad0*/  @!P6 ST.E.64 desc[UR6][R20.64], R120 ;  /* 0x000000781400e985 */ /* 0x0001e2000c101b06 */
[----:B------:R-:W-:-:S02]  /*bae0*/  ISETP.GE.AND P2, PT, R19, UR4, PT ;  /* 0x0000000413007c0c */ /* 0x000fc4000bf46270 */
[----:B------:R-:W-:Y:S02]  /*baf0*/  ISETP.GE.AND P5, PT, R15, UR4, PT ;  /* 0x000000040f007c0c */ /* 0x000fe4000bfa6270 */
[----:B------:R-:W-:Y:S02]  /*bb00*/  ISETP.GE.AND P6, PT, R11, UR4, PT ;  /* 0x000000040b007c0c */ /* 0x000fe4000bfc6270 */
[----:B------:R-:W-:Y:S02]  /*bb10*/  @!P1 LEA.HI R2, R2, R2, RZ, 0x1 ;  /* 0x0000000202029211 */ /* 0x000fe400078f08ff */
[----:B------:R-:W-:Y:S02]  /*bb20*/  @!P3 LEA.HI R22, R22, R22, RZ, 0x1 ;  /* 0x000000161616b211 */ /* 0x000fe400078f08ff */
[----:B------:R-:W-:Y:S02]  /*bb30*/  @!P4 LEA.HI R14, R14, R14, RZ, 0x1 ;  /* 0x0000000e0e0ec211 */ /* 0x000fe400078f08ff */
[----:B-1----:R-:W-:-:S02]  /*bb40*/  @!P1 LOP3.LUT R13, R2, 0xfffffffe, RZ, 0xc0, !PT ;  /* 0xfffffffe020d9812 */ /* 0x002fc400078ec0ff */
[----:B------:R-:W-:Y:S02]  /*bb50*/  @!P2 LEA.HI R19, R19, R19, RZ, 0x1 ;  /* 0x000000131313a211 */ /* 0x000fe400078f08ff */
[----:B------:R-:W-:Y:S02]  /*bb60*/  @!P5 LEA.HI R10, R15, R15, RZ, 0x1 ;  /* 0x0000000f0f0ad211 */ /* 0x000fe400078f08ff */
[----:B------:R-:W-:Y:S02]  /*bb70*/  @!P6 LEA.HI R12, R11, R11, RZ, 0x1 ;  /* 0x0000000b0b0ce211 */ /* 0x000fe400078f08ff */
[----:B------:R-:W-:Y:S02]  /*bb80*/  @!P0 LOP3.LUT R11, R0, 0xfffffffe, RZ, 0xc0, !PT ;  /* 0xfffffffe000b8812 */ /* 0x000fe400078ec0ff */
[----:B------:R-:W-:Y:S02]  /*bb90*/  @!P2 LOP3.LUT R15, R19, 0xfffffffe, RZ, 0xc0, !PT ;  /* 0xfffffffe130fa812 */ /* 0x000fe400078ec0ff */
[----:B--2---:R-:W-:-:S02]  /*bba0*/  @!P3 LOP3.LUT R17, R22, 0xfffffffe, RZ, 0xc0, !PT ;  /* 0xfffffffe1611b812 */ /* 0x004fc400078ec0ff */
[----:B0-----:R-:W-:Y:S01]  /*bbb0*/  @!P4 LOP3.LUT R21, R14, 0xfffffffe, RZ, 0xc0, !PT ;  /* 0xfffffffe0e15c812 */ /* 0x001fe200078ec0ff */
[--C-:B------:R-:W-:Y:S01]  /*bbc0*/  @!P2 IMAD.WIDE R14, R15, 0x4, R4.reuse ;  /* 0x000000040f0ea825 */ /* 0x100fe200078e0204 */
[----:B------:R-:W-:Y:S02]  /*bbd0*/  @!P5 LOP3.LUT R23, R10, 0xfffffffe, RZ, 0xc0, !PT ;  /* 0xfffffffe0a17d812 */ /* 0x000fe400078ec0ff */
[----:B------:R-:W-:Y:S01]  /*bbe0*/  @!P6 LOP3.LUT R19, R12, 0xfffffffe, RZ, 0xc0, !PT ;  /* 0xfffffffe0c13e812 */ /* 0x000fe200078ec0ff */
[----:B------:R-:W-:-:S04]  /*bbf0*/  @!P0 IMAD.WIDE R10, R11, 0x4, R4 ;  /* 0x000000040b0a8825 */ /* 0x000fc800078e0204 */
[--C-:B------:R-:W-:Y:S01]  /*bc00*/  @!P1 IMAD.WIDE R12, R13, 0x4, R4.reuse ;  /* 0x000000040d0c9825 */ /* 0x100fe200078e0204 */
[----:B------:R0:W-:Y:S03]  /*bc10*/  @!P0 ST.E.64 desc[UR6][R10.64], R124 ;  /* 0x0000007c0a008985 */ /* 0x0001e6000c101b06 */
[--C-:B------:R-:W-:Y:S01]  /*bc20*/  @!P3 IMAD.WIDE R16, R17, 0x4, R4.reuse ;  /* 0x000000041110b825 */ /* 0x100fe200078e0204 */
[----:B------:R0:W-:Y:S03]  /*bc30*/  @!P1 ST.E.64 desc[UR6][R12.64], R128 ;  /* 0x000000800c009985 */ /* 0x0001e6000c101b06 */
[--C-:B------:R-:W-:Y:S01]  /*bc40*/  @!P4 IMAD.WIDE R20, R21, 0x4, R4.reuse ;  /* 0x000000041514c825 */ /* 0x100fe200078e0204 */
[----:B------:R0:W-:Y:S03]  /*bc50*/  @!P2 ST.E.64 desc[UR6][R14.64], R132 ;  /* 0x000000840e00a985 */ /* 0x0001e6000c101b06 */
[--C-:B------:R-:W-:Y:S01]  /*bc60*/  @!P5 IMAD.WIDE R22, R23, 0x4, R4.reuse ;  /* 0x000000041716d825 */ /* 0x100fe200078e0204 */
[----:B------:R0:W-:Y:S03]  /*bc70*/  @!P3 ST.E.64 desc[UR6][R16.64], R136 ;  /* 0x000000881000b985 */ /* 0x0001e6000c101b06 */
[----:B------:R-:W-:Y:S01]  /*bc80*/  @!P6 IMAD.WIDE R4, R19, 0x4, R4 ;  /* 0x000000041304e825 */ /* 0x000fe200078e0204 */
[----:B------:R0:W-:Y:S04]  /*bc90*/  @!P4 ST.E.64 desc[UR6][R20.64], R140 ;  /* 0x0000008c1400c985 */ /* 0x0001e8000c101b06 */
[----:B------:R0:W-:Y:S04]  /*bca0*/  @!P5 ST.E.64 desc[UR6][R22.64], R144 ;  /* 0x000000901600d985 */ /* 0x0001e8000c101b06 */
[----:B------:R0:W-:Y:S02]  /*bcb0*/  @!P6 ST.E.64 desc[UR6][R4.64], R148 ;  /* 0x000000940400e985 */ /* 0x0001e4000c101b06 */
.L_x_37:
[----:B------:R-:W-:Y:S05]  /*bcc0*/  BSYNC B0 ;  /* 0x0000000000007941 */ /* 0x000fea0003800000 */
.L_x_36:
[----:B------:R-:W-:Y:S01]  /*bcd0*/  ISETP.GE.AND P0, PT, R9, R8, PT ;  /* 0x000000080900720c */ /* 0x000fe20003f06270 */
[----:B0---4-:R0:W1:Y:S04]  /*bce0*/  SHFL.IDX PT, R5, R7, 0x1, 0x1c1f ;  /* 0x003c1f0007057f89 */ /* 0x01106800000e0000 */
[----:B---3--:R0:W3:Y:S08]  /*bcf0*/  SHFL.IDX PT, R4, R6, 0x1, 0x1c1f ;  /* 0x003c1f0006047f89 */ /* 0x0080f000000e0000 */
[----:B0-----:R-:W-:Y:S05]  /*bd00*/  @P0 BRA `(.L_x_8) ;  /* 0x0000004c00940947 */ /* 0x001fea0003800000 */
[C---:B--2---:R-:W-:Y:S01]  /*bd10*/  VIADD R0, R3.reuse, 0x8 ;  /* 0x0000000803007836 */ /* 0x044fe20000000000 */
[C---:B------:R-:W-:Y:S01]  /*bd20*/  IADD3 R2, R3.reuse, 0x10, RZ ;  /* 0x0000001003027810 */ /* 0x040fe20007ffe0ff */
[----:B------:R-:W-:Y:S01]  /*bd30*/  ULDC UR4, c[0x0][0xac8] ;  /* 0x0002b20000047ab9 */ /* 0x000fe20000000800 */
[C---:B------:R-:W-:Y:S01]  /*bd40*/  VIADD R12, R3.reuse, 0x18 ;  /* 0x00000018030c7836 */ /* 0x040fe20000000000 */
[C---:B------:R-:W-:Y:S01]  /*bd50*/  ISETP.GE.AND P0, PT, R3.reuse, UR4, PT ;  /* 0x0000000403007c0c */ /* 0x040fe2000bf06270 */
[C---:B------:R-:W-:Y:S01]  /*bd60*/  VIADD R13, R3.reuse, 0x20 ;  /* 0x00000020030d7836 */ /* 0x040fe20000000000 */
[----:B------:R-:W-:Y:S01]  /*bd70*/  ISETP.GE.AND P1, PT, R0, UR4, PT ;  /* 0x0000000400007c0c */ /* 0x000fe2000bf26270 */
[----:B------:R-:W-:Y:S01]  /*bd80*/  ULDC.64 UR6, c[0x0][0x208] ;  /* 0x0000820000067ab9 */ /* 0x000fe20000000a00 */
[----:B------:R-:W-:Y:S01]  /*bd90*/  ISETP.GE.AND P2, PT, R2, UR4, PT ;  /* 0x0000000402007c0c */ /* 0x000fe2000bf46270 */
[C---:B------:R-:W-:Y:S01]  /*bda0*/  VIADD R14, R3.reuse, 0x38 ;  /* 0x00000038030e7836 */ /* 0x040fe20000000000 */
[----:B------:R-:W-:Y:S01]  /*bdb0*/  ISETP.GE.AND P5, PT, R12, UR4, PT ;  /* 0x000000040c007c0c */ /* 0x000fe2000bfa6270 */
[----:B------:R-:W-:Y:S01]  /*bdc0*/  VIADD R15, R3, 0x40 ;  /* 0x00000040030f7836 */ /* 0x000fe20000000000 */
[----:B------:R-:W-:Y:S01]  /*bdd0*/  ISETP.GE.AND P6, PT, R13, UR4, PT ;  /* 0x000000040d007c0c */ /* 0x000fe2000bfc6270 */
[C---:B------:R-:W-:Y:S01]  /*bde0*/  VIADD R16, R3.reuse, 0x48 ;  /* 0x0000004803107836 */ /* 0x040fe20000000000 */
[C---:B------:R-:W-:Y:S01]  /*bdf0*/  IADD3 R20, R3.reuse, 0x50, RZ ;  /* 0x0000005003147810 */ /* 0x040fe20007ffe0ff */
[----:B------:R-:W-:Y:S01]  /*be00*/  VIADD R21, R3, 0x58 ;  /* 0x0000005803157836 */ /* 0x000fe20000000000 */
[----:B------:R-:W-:Y:S01]  /*be10*/  ISETP.GE.AND P3, PT, R15, UR4, PT ;  /* 0x000000040f007c0c */ /* 0x000fe2000bf66270 */
[----:B-1-3--:R-:W-:Y:S01]  /*be20*/  @!P0 IMAD.WIDE R6, R3, 0x4, R4 ;  /* 0x0000000403068825 */ /* 0x00afe200078e0204 */
[----:B------:R-:W-:-:S02]  /*be30*/  ISETP.GE.AND P4, PT, R16, UR4, PT ;  /* 0x0000000410007c0c */ /* 0x000fc4000bf86270 */
[----:B------:R-:W-:Y:S02]  /*be40*/  @!P1 LEA.HI R0, R0, R0, RZ, 0x1 ;  /* 0x0000000000009211 */ /* 0x000fe400078f08ff */
[----:B------:R-:W-:Y:S01]  /*be50*/  @!P2 LEA.HI R2, R2, R2, RZ, 0x1 ;  /* 0x000000020202a211 */ /* 0x000fe200078f08ff */
[----:B------:R0:W-:Y:S01]  /*be60*/  @!P0 ST.E.64 desc[UR6][R6.64], R26 ;  /* 0x0000001a06008985 */ /* 0x0001e2000c101b06 */
[----:B------:R-:W-:Y:S01]  /*be70*/  @!P1 LOP3.LUT R9, R0, 0xfffffffe, RZ, 0xc0, !PT ;  /* 0xfffffffe00099812 */ /* 0x000fe200078ec0ff */
[C---:B------:R-:W-:Y:S01]  /*be80*/  VIADD R0, R3.reuse, 0x28 ;  /* 0x0000002803007836 */ /* 0x040fe20000000000 */
[----:B------:R-:W-:Y:S02]  /*be90*/  @!P2 LOP3.LUT R11, R2, 0xfffffffe, RZ, 0xc0, !PT ;  /* 0xfffffffe020ba812 */ /* 0x000fe400078ec0ff */
[----:B------:R-:W-:Y:S01]  /*bea0*/  IADD3 R2, R3, 0x30, RZ ;  /* 0x0000003003027810 */ /* 0x000fe20007ffe0ff */
[----:B------:R-:W-:Y:S01]  /*beb0*/  @!P1 IMAD.WIDE R8, R9, 0x4, R4 ;  /* 0x0000000409089825 */ /* 0x000fe200078e0204 */
[----:B------:R-:W-:-:S02]  /*bec0*/  ISETP.GE.AND P0, PT, R0, UR4, PT ;  /* 0x0000000400007c0c */ /* 0x000fc4000bf06270 */
[----:B------:R-:W-:Y:S01]  /*bed0*/  @!P5 LEA.HI R12, R12, R12, RZ, 0x1 ;  /* 0x0000000c0c0cd211 */ /* 0x000fe200078f08ff */
[----:B------:R-:W-:Y:S01]  /*bee0*/  @!P2 IMAD.WIDE R10, R11, 0x4, R4 ;  /* 0x000000040b0aa825 */ /* 0x000fe200078e0204 */
[----:B------:R1:W-:Y:S01]  /*bef0*/  @!P1 ST.E.64 desc[UR6][R8.64], R30 ;  /* 0x0000001e08009985 */ /* 0x0003e2000c101b06 */
[----:B------:R-:W-:Y:S02]  /*bf00*/  ISETP.GE.AND P1, PT, R2, UR4, PT ;  /* 0x0000000402007c0c */ /* 0x000fe4000bf26270 */
[----:B------:R-:W-:Y:S01]  /*bf10*/  @!P6 LEA.HI R13, R13, R13, RZ, 0x1 ;  /* 0x0000000d0d0de211 */ /* 0x000fe200078f08ff */
[----:B------:R2:W-:Y:S01]  /*bf20*/  @!P2 ST.E.64 desc[UR6][R10.64], R34 ;  /* 0x000000220a00a985 */ /* 0x0005e2000c101b06 */
[----:B------:R-:W-:Y:S02]  /*bf30*/  ISETP.GE.AND P2, PT, R14, UR4, PT ;  /* 0x000000040e007c0c */ /* 0x000fe4000bf46270 */
[----:B0-----:R-:W-:Y:S02]  /*bf40*/  @!P5 LOP3.LUT R7, R12, 0xfffffffe, RZ, 0xc0, !PT ;  /* 0xfffffffe0c07d812 */ /* 0x001fe400078ec0ff */
[----:B------:R-:W-:-:S02]  /*bf50*/  @!P0 LEA.HI R0, R0, R0, RZ, 0x1 ;  /* 0x0000000000008211 */ /* 0x000fc400078f08ff */
[----:B------:R-:W-:Y:S01]  /*bf60*/  @!P4 LEA.HI R16, R16, R16, RZ, 0x1 ;  /* 0x000000101010c211 */ /* 0x000fe200078f08ff */
[--C-:B------:R-:W-:Y:S01]  /*bf70*/  @!P5 IMAD.WIDE R6, R7, 0x4, R4.reuse ;  /* 0x000000040706d825 */ /* 0x100fe200078e0204 */
[----:B-1----:R-:W-:Y:S02]  /*bf80*/  @!P6 LOP3.LUT R9, R13, 0xfffffffe, RZ, 0xc0, !PT ;  /* 0xfffffffe0d09e812 */ /* 0x002fe400078ec0ff */
[----:B------:R-:W-:Y:S02]  /*bf90*/  @!P1 LEA.HI R2, R2, R2, RZ, 0x1 ;  /* 0x0000000202029211 */ /* 0x000fe400078f08ff */
[----:B------:R0:W-:Y:S01]  /*bfa0*/  @!P5 ST.E.64 desc[UR6][R6.64], R38 ;  /* 0x000000260600d985 */ /* 0x0001e2000c101b06 */
[----:B------:R-:W-:Y:S01]  /*bfb0*/  @!P2 LEA.HI R14, R14, R14, RZ, 0x1 ;  /* 0x0000000e0e0ea211 */ /* 0x000fe200078f08ff */
[----:B------:R-:W-:Y:S01]  /*bfc0*/  @!P6 IMAD.WIDE R8, R9, 0x4, R4 ;  /* 0x000000040908e825 */ /* 0x000fe200078e0204 */
[----:B--2---:R-:W-:Y:S02]  /*bfd0*/  @!P3 LEA.HI R10, R15, R15, RZ, 0x1 ;  /* 0x0000000f0f0ab211 */ /* 0x004fe400078f08ff */
[----:B------:R-:W-:Y:S01]  /*bfe0*/  @!P0 LOP3.LUT R11, R0, 0xfffffffe, RZ, 0xc0, !PT ;  /* 0xfffffffe000b8812 */ /* 0x000fe200078ec0ff */
[C---:B------:R-:W-:Y:S01]  /*bff0*/  VIADD R0, R3.reuse, 0x60 ;  /* 0x0000006003007836 */ /* 0x040fe20000000000 */
[----:B------:R-:W-:Y:S01]  /*c000*/  @!P1 LOP3.LUT R13, R2, 0xfffffffe, RZ, 0xc0, !PT ;  /* 0xfffffffe020d9812 */ /* 0x000fe200078ec0ff */
[----:B------:R1:W-:Y:S01]  /*c010*/  @!P6 ST.E.64 desc[UR6][R8.64], R42 ;  /* 0x0000002a0800e985 */ /* 0x0003e2000c101b06 */
[----:B------:R-:W-:Y:S01]  /*c020*/  @!P2 LOP3.LUT R15, R14, 0xfffffffe, RZ, 0xc0, !PT ;  /* 0xfffffffe0e0fa812 */ /* 0x000fe200078ec0ff */
[----:B------:R-:W-:Y:S01]  /*c030*/  VIADD R2, R3, 0x68 ;  /* 0x0000006803027836 */ /* 0x000fe20000000000 */
[----:B------:R-:W-:-:S02]  /*c040*/  @!P3 LOP3.LUT R17, R10, 0xfffffffe, RZ, 0xc0, !PT ;  /* 0xfffffffe0a11b812 */ /* 0x000fc400078ec0ff */
[----:B------:R-:W-:Y:S01]  /*c050*/  @!P4 LOP3.LUT R19, R16, 0xfffffffe, RZ, 0xc0, !PT ;  /* 0xfffffffe1013c812 */ /* 0x000fe200078ec0ff */
[--C-:B0-----:R-:W-:Y:S01]  /*c060*/  @!P0 IMAD.WIDE R6, R11, 0x4, R4.reuse ;  /* 0x000000040b068825 */ /* 0x101fe200078e0204 */
[----:B------:R-:W-:Y:S02]  /*c070*/  ISETP.GE.AND P5, PT, R20, UR4, PT ;  /* 0x0000000414007c0c */ /* 0x000fe4000bfa6270 */
[----:B------:R-:W-:Y:S01]  /*c080*/  ISETP.GE.AND P6, PT, R21, UR4, PT ;  /* 0x0000000415007c0c */ /* 0x000fe2000bfc6270 */
[--C-:B------:R-:W-:Y:S01]  /*c090*/  @!P2 IMAD.WIDE R10, R15, 0x4, R4.reuse ;  /* 0x000000040f0aa825 */ /* 0x100fe200078e0204 */
[----:B------:R0:W-:Y:S01]  /*c0a0*/  @!P0 ST.E.64 desc[UR6][R6.64], R46 ;  /* 0x0000002e06008985 */ /* 0x0001e2000c101b06 */
[----:B------:R-:W-:Y:S02]  /*c0b0*/  IADD3 R16, R3, 0x70, RZ ;  /* 0x0000007003107810 */ /* 0x000fe40007ffe0ff */
[----:B-1----:R-:W-:-:S04]  /*c0c0*/  @!P1 IMAD.WIDE R8, R13, 0x4, R4 ;  /* 0x000000040d089825 */ /* 0x002fc800078e0204 */
[--C-:B------:R-:W-:Y:S01]  /*c0d0*/  @!P3 IMAD.WIDE R12, R17, 0x4, R4.reuse ;  /* 0x00000004110cb825 */ /* 0x100fe200078e0204 */
[----:B------:R1:W-:Y:S01]  /*c0e0*/  @!P1 ST.E.64 desc[UR6][R8.64], R50 ;  /* 0x0000003208009985 */ /* 0x0003e2000c101b06 */
[----:B------:R-:W-:Y:S02]  /*c0f0*/  @!P5 LEA.HI R20, R20, R20, RZ, 0x1 ;  /* 0x000000141414d211 */ /* 0x000fe400078f08ff */
[----:B------:R-:W-:Y:S01]  /*c100*/  @!P4 IMAD.WIDE R14, R19, 0x4, R4 ;  /* 0x00000004130ec825 */ /* 0x000fe200078e0204 */
[----:B------:R2:W-:Y:S01]  /*c110*/  @!P2 ST.E.64 desc[UR6][R10.64], R54 ;  /* 0x000000360a00a985 */ /* 0x0005e2000c101b06 */
[----:B------:R-:W-:Y:S02]  /*c120*/  ISETP.GE.AND P2, PT, R16, UR4, PT ;  /* 0x0000000410007c0c */ /* 0x000fe4000bf46270 */
[C---:B------:R-:W-:Y:S01]  /*c130*/  VIADD R17, R3.reuse, 0x78 ;  /* 0x0000007803117836 */ /* 0x040fe20000000000 */
[----:B------:R3:W-:Y:S01]  /*c140*/  @!P3 ST.E.64 desc[UR6][R12.64], R58 ;  /* 0x0000003a0c00b985 */ /* 0x0007e2000c101b06 */
[----:B------:R-:W-:Y:S01]  /*c150*/  VIADD R19, R3, 0x80 ;  /* 0x0000008003137836 */ /* 0x000fe20000000000 */
[----:B------:R-:W-:-:S02]  /*c160*/  ISETP.GE.AND P3, PT, R2, UR4, PT ;  /* 0x0000000402007c0c */ /* 0x000fc4000bf66270 */
[----:B------:R4:W-:Y:S01]  /*c170*/  @!P4 ST.E.64 desc[UR6][R14.64], R62 ;  /* 0x0000003e0e00c985 */ /* 0x0009e2000c101b06 */
[----:B------:R-:W-:Y:S02]  /*c180*/  ISETP.GE.AND P4, PT, R0, UR4, PT ;  /* 0x0000000400007c0c */ /* 0x000fe4000bf86270 */
[----:B------:R-:W-:Y:S02]  /*c190*/  ISETP.GE.AND P1, PT, R17, UR4, PT ;  /* 0x0000000411007c0c */ /* 0x000fe4000bf26270 */
[----:B------:R-:W-:Y:S02]  /*c1a0*/  ISETP.GE.AND P0, PT, R19, UR4, PT ;  /* 0x0000000413007c0c */ /* 0x000fe4000bf06270 */
[----:B------:R-:W-:Y:S02]  /*c1b0*/  @!P6 LEA.HI R21, R21, R21, RZ, 0x1 ;  /* 0x000000151515e211 */ /* 0x000fe400078f08ff */
[----:B0-----:R-:W-:Y:S01]  /*c1c0*/  @!P5 LOP3.LUT R7, R20, 0xfffffffe, RZ, 0xc0, !PT ;  /* 0xfffffffe1407d812 */ /* 0x001fe200078ec0ff */
[----:B------:R-:W-:Y:S01]  /*c1d0*/  VIADD R20, R3, 0x88 ;  /* 0x0000008803147836 */ /* 0x000fe20000000000 */
[----:B-1----:R-:W-:-:S02]  /*c1e0*/  @!P6 LOP3.LUT R9, R21, 0xfffffffe, RZ, 0xc0, !PT ;  /* 0xfffffffe1509e812 */ /* 0x002fc400078ec0ff */
[----:B------:R-:W-:Y:S01]  /*c1f0*/  @!P3 LEA.HI R2, R2, R2, RZ, 0x1 ;  /* 0x000000020202b211 */ /* 0x000fe200078f08ff */
[--C-:B------:R-:W-:Y:S01]  /*c200*/  @!P5 IMAD.WIDE R6, R7, 0x4, R4.reuse ;  /* 0x000000040706d825 */ /* 0x100fe200078e0204 */
[----:B------:R-:W-:Y:S02]  /*c210*/  @!P4 LEA.HI R0, R0, R0, RZ, 0x1 ;  /* 0x000000000000c211 */ /* 0x000fe400078f08ff */
        /* <DEDUP_REMOVED lines=8> */
[C---:B------:R-:W-:Y:S01]  /*c2a0*/  VIADD R0, R3.reuse, 0x98 ;  /* 0x0000009803007836 */ /* 0x040fe20000000000 */
[----:B----4-:R-:W-:Y:S01]  /*c2b0*/  @!P2 LOP3.LUT R15, R16, 0xfffffffe, RZ, 0xc0, !PT ;  /* 0xfffffffe100fa812 */ /* 0x010fe200078ec0ff */
[----:B------:R-:W-:Y:S01]  /*c2c0*/  VIADD R2, R3, 0xa0 ;  /* 0x000000a003027836 */ /* 0x000fe20000000000 */
[----:B------:R-:W-:Y:S01]  /*c2d0*/  @!P1 LOP3.LUT R17, R17, 0xfffffffe, RZ, 0xc0, !PT ;  /* 0xfffffffe11119812 */ /* 0x000fe200078ec0ff */
[----:B------:R-:W-:Y:S01]  /*c2e0*/  VIADD R16, R3, 0xa8 ;  /* 0x000000a803107836 */ /* 0x000fe20000000000 */
[----:B------:R-:W-:-:S02]  /*c2f0*/  @!P0 LOP3.LUT R19, R19, 0xfffffffe, RZ, 0xc0, !PT ;  /* 0xfffffffe13138812 */ /* 0x000fc400078ec0ff */
[----:B------:R-:W-:Y:S01]  /*c300*/  IADD3 R21, R3, 0x90, RZ ;  /* 0x0000009003157810 */ /* 0x000fe20007ffe0ff */
[--C-:B0-----:R-:W-:Y:S01]  /*c310*/  @!P4 IMAD.WIDE R6, R11, 0x4, R4.reuse ;  /* 0x000000040b06c825 */ /* 0x101fe200078e0204 */
[----:B------:R-:W-:Y:S02]  /*c320*/  ISETP.GE.AND P6, PT, R20, UR4, PT ;  /* 0x0000000414007c0c */ /* 0x000fe4000bfc6270 */
[----:B------:R-:W-:Y:S01]  /*c330*/  ISETP.GE.AND P5, PT, R21, UR4, PT ;  /* 0x0000000415007c0c */ /* 0x000fe2000bfa6270 */
[--C-:B-1----:R-:W-:Y:S01]  /*c340*/  @!P3 IMAD.WIDE R8, R13, 0x4, R4.reuse ;  /* 0x000000040d08b825 */ /* 0x102fe200078e0204 */
[----:B------:R0:W-:Y:S01]  /*c350*/  @!P4 ST.E.64 desc[UR6][R6.64], R74 ;  /* 0x0000004a0600c985 */ /* 0x0001e2000c101b06 */
[----:B------:R-:W-:Y:S02]  /*c360*/  ISETP.GE.AND P4, PT, R2, UR4, PT ;  /* 0x0000000402007c0c */ /* 0x000fe4000bf86270 */
[----:B------:R-:W-:Y:S01]  /*c370*/  @!P2 IMAD.WIDE R10, R15, 0x4, R4 ;  /* 0x000000040f0aa825 */ /* 0x000fe200078e0204 */
[----:B------:R1:W-:Y:S01]  /*c380*/  @!P3 ST.E.64 desc[UR6][R8.64], R78 ;  /* 0x0000004e0800b985 */ /* 0x0003e2000c101b06 */
[----:B------:R-:W-:-:S02]  /*c390*/  ISETP.GE.AND P3, PT, R16, UR4, PT ;  /* 0x0000000410007c0c */ /* 0x000fc4000bf66270 */
[--C-:B------:R-:W-:Y:S01]  /*c3a0*/  @!P1 IMAD.WIDE R12, R17, 0x4, R4.reuse ;  /* 0x00000004110c9825 */ /* 0x100fe200078e0204 */
[----:B------:R2:W-:Y:S01]  /*c3b0*/  @!P2 ST.E.64 desc[UR6][R10.64], R82 ;  /* 0x000000520a00a985 */ /* 0x0005e2000c101b06 */
[----:B------:R-:W-:Y:S02]  /*c3c0*/  IADD3 R17, R3, 0xb0, RZ ;  /* 0x000000b003117810 */ /* 0x000fe40007ffe0ff */
[----:B------:R-:W-:Y:S01]  /*c3d0*/  @!P0 IMAD.WIDE R14, R19, 0x4, R4 ;  /* 0x00000004130e8825 */ /* 0x000fe200078e0204 */
[----:B------:R3:W-:Y:S01]  /*c3e0*/  @!P1 ST.E.64 desc[UR6][R12.64], R86 ;  /* 0x000000560c009985 */ /* 0x0007e2000c101b06 */
[----:B------:R-:W-:Y:S02]  /*c3f0*/  @!P6 LEA.HI R20, R20, R20, RZ, 0x1 ;  /* 0x000000141414e211 */ /* 0x000fe400078f08ff */
[----:B------:R-:W-:Y:S01]  /*c400*/  VIADD R19, R3, 0xb8 ;  /* 0x000000b803137836 */ /* 0x000fe20000000000 */
[----:B------:R-:W-:Y:S01]  /*c410*/  @!P0 ST.E.64 desc[UR6][R14.64], R90 ;  /* 0x0000005a0e008985 */ /* 0x000fe2000c101b06 */
[----:B------:R-:W-:-:S02]  /*c420*/  ISETP.GE.AND P0, PT, R0, UR4, PT ;  /* 0x0000000400007c0c */ /* 0x000fc4000bf06270 */
[----:B------:R-:W-:Y:S02]  /*c430*/  @!P5 LEA.HI R21, R21, R21, RZ, 0x1 ;  /* 0x000000151515d211 */ /* 0x000fe400078f08ff */
[----:B------:R-:W-:Y:S02]  /*c440*/  ISETP.GE.AND P2, PT, R17, UR4, PT ;  /* 0x0000000411007c0c */ /* 0x000fe4000bf46270 */
[----:B0-----:R-:W-:Y:S01]  /*c450*/  @!P6 LOP3.LUT R7, R20, 0xfffffffe, RZ, 0xc0, !PT ;  /* 0xfffffffe1407e812 */ /* 0x001fe200078ec0ff */
[----:B------:R-:W-:Y:S01]  /*c460*/  VIADD R20, R3, 0xc0 ;  /* 0x000000c003147836 */ /* 0x000fe20000000000 */
[----:B------:R-:W-:Y:S02]  /*c470*/  ISETP.GE.AND P1, PT, R19, UR4, PT ;  /* 0x0000000413007c0c */ /* 0x000fe4000bf26270 */
[----:B-1----:R-:W-:Y:S01]  /*c480*/  @!P5 LOP3.LUT R9, R21, 0xfffffffe, RZ, 0xc0, !PT ;  /* 0xfffffffe1509d812 */ /* 0x002fe200078ec0ff */
[----:B------:R-:W-:Y:S01]  /*c490*/  @!P6 IMAD.WIDE R6, R7, 0x4, R4 ;  /* 0x000000040706e825 */ /* 0x000fe200078e0204 */
[----:B------:R-:W-:-:S02]  /*c4a0*/  @!P4 LEA.HI R2, R2, R2, RZ, 0x1 ;  /* 0x000000020202c211 */ /* 0x000fc400078f08ff */
[----:B------:R-:W-:Y:S01]  /*c4b0*/  @!P0 LEA.HI R0, R0, R0, RZ, 0x1 ;  /* 0x0000000000008211 */ /* 0x000fe200078f08ff */
[----:B------:R-:W-:Y:S01]  /*c4c0*/  @!P5 IMAD.WIDE R8, R9, 0x4, R4 ;  /* 0x000000040908d825 */ /* 0x000fe200078e0204 */
[----:B------:R0:W-:Y:S01]  /*c4d0*/  @!P6 ST.E.64 desc[UR6][R6.64], R94 ;  /* 0x0000005e0600e985 */ /* 0x0001e2000c101b06 */
[----:B------:R-:W-:Y:S02]  /*c4e0*/  @!P3 LEA.HI R16, R16, R16, RZ, 0x1 ;  /* 0x000000101010b211 */ /* 0x000fe400078f08ff */
[----:B--2---:R-:W-:Y:S01]  /*c4f0*/  @!P0 LOP3.LUT R11, R0, 0xfffffffe, RZ, 0xc0, !PT ;  /* 0xfffffffe000b8812 */ /* 0x004fe200078ec0ff */
[----:B------:R1:W-:Y:S01]  /*c500*/  @!P5 ST.E.64 desc[UR6][R8.64], R98 ;  /* 0x000000620800d985 */ /* 0x0003e2000c101b06 */
[----:B------:R-:W-:Y:S01]  /*c510*/  VIADD R21, R3, 0xc8 ;  /* 0x000000c803157836 */ /* 0x000fe20000000000 */
[----:B------:R-:W-:Y:S02]  /*c520*/  ISETP.GE.AND P5, PT, R20, UR4, PT ;  /* 0x0000000414007c0c */ /* 0x000fe4000bfa6270 */
[----:B------:R-:W-:-:S02]  /*c530*/  @!P2 LEA.HI R17, R17, R17, RZ, 0x1 ;  /* 0x000000111111a211 */ /* 0x000fc400078f08ff */
[----:B------:R-:W-:Y:S02]  /*c540*/  @!P1 LEA.HI R19, R19, R19, RZ, 0x1 ;  /* 0x0000001313139211 */ /* 0x000fe400078f08ff */
[----:B---3--:R-:W-:Y:S01]  /*c550*/  @!P4 LOP3.LUT R13, R2, 0xfffffffe, RZ, 0xc0, !PT ;  /* 0xfffffffe020dc812 */ /* 0x008fe200078ec0ff */
[C---:B------:R-:W-:Y:S01]  /*c560*/  VIADD R2, R3.reuse, 0xd8 ;  /* 0x000000d803027836 */ /* 0x040fe20000000000 */
[----:B------:R-:W-:Y:S01]  /*c570*/  IADD3 R0, R3, 0xd0, RZ ;  /* 0x000000d003007810 */ /* 0x000fe20007ffe0ff */
[--C-:B0-----:R-:W-:Y:S01]  /*c580*/  @!P0 IMAD.WIDE R6, R11, 0x4, R4.reuse ;  /* 0x000000040b068825 */ /* 0x101fe200078e0204 */
[----:B------:R-:W-:Y:S02]  /*c590*/  @!P3 LOP3.LUT R15, R16, 0xfffffffe, RZ, 0xc0, !PT ;  /* 0xfffffffe100fb812 */ /* 0x000fe400078ec0ff */
[----:B------:R-:W-:Y:S01]  /*c5a0*/  @!P2 LOP3.LUT R17, R17, 0xfffffffe, RZ, 0xc0, !PT ;  /* 0xfffffffe1111a812 */ /* 0x000fe200078ec0ff */
[--C-:B-1----:R-:W-:Y:S01]  /*c5b0*/  @!P4 IMAD.WIDE R8, R13, 0x4, R4.reuse ;  /* 0x000000040d08c825 */ /* 0x102fe200078e0204 */
[----:B------:R-:W-:Y:S01]  /*c5c0*/  ISETP.GE.AND P6, PT, R21, UR4, PT ;  /* 0x0000000415007c0c */ /* 0x000fe2000bfc6270 */
[----:B------:R0:W-:Y:S01]  /*c5d0*/  @!P0 ST.E.64 desc[UR6][R6.64], R102 ;  /* 0x0000006606008985 */ /* 0x0001e2000c101b06 */
[----:B------:R-:W-:Y:S01]  /*c5e0*/  @!P1 LOP3.LUT R19, R19, 0xfffffffe, RZ, 0xc0, !PT ;  /* 0xfffffffe13139812 */ /* 0x000fe200078ec0ff */
[--C-:B------:R-:W-:Y:S01]  /*c5f0*/  @!P3 IMAD.WIDE R10, R15, 0x4, R4.reuse ;  /* 0x000000040f0ab825 */ /* 0x100fe200078e0204 */
[----:B------:R-:W-:Y:S01]  /*c600*/  ISETP.GE.AND P0, PT, R0, UR4, PT ;  /* 0x0000000400007c0c */ /* 0x000fe2000bf06270 */
[----:B------:R1:W-:Y:S01]  /*c610*/  @!P4 ST.E.64 desc[UR6][R8.64], R106 ;  /* 0x0000006a0800c985 */ /* 0x0003e2000c101b06 */
[----:B------:R-:W-:Y:S01]  /*c620*/  @!P5 LEA.HI R20, R20, R20, RZ, 0x1 ;  /* 0x000000141414d211 */ /* 0x000fe200078f08ff */
[----:B------:R-:W-:-:S02]  /*c630*/  @!P2 IMAD.WIDE R12, R17, 0x4, R4 ;  /* 0x00000004110ca825 */ /* 0x000fc400078e0204 */
[----:B------:R2:W-:Y:S02]  /*c640*/  @!P3 ST.E.64 desc[UR6][R10.64], R110 ;  /* 0x0000006e0a00b985 */ /* 0x0005e4000c101b06 */
[--C-:B------:R-:W-:Y:S01]  /*c650*/  @!P1 IMAD.WIDE R14, R19, 0x4, R4.reuse ;  /* 0x00000004130e9825 */ /* 0x100fe200078e0204 */
[----:B------:R-:W-:Y:S01]  /*c660*/  IADD3 R19, R3, 0xf0, RZ ;  /* 0x000000f003137810 */ /* 0x000fe20007ffe0ff */
[----:B------:R-:W-:Y:S01]  /*c670*/  @!P2 ST.E.64 desc[UR6][R12.64], R114 ;  /* 0x000000720c00a985 */ /* 0x000fe2000c101b06 */
[----:B------:R-:W-:Y:S01]  /*c680*/  @!P6 LEA.HI R21, R21, R21, RZ, 0x1 ;  /* 0x000000151515e211 */ /* 0x000fe200078f08ff */
[C---:B------:R-:W-:Y:S01]  /*c690*/  VIADD R16, R3.reuse, 0xe0 ;  /* 0x000000e003107836 */ /* 0x040fe20000000000 */
[----:B0-----:R-:W-:Y:S01]  /*c6a0*/  @!P5 LOP3.LUT R7, R20, 0xfffffffe, RZ, 0xc0, !PT ;  /* 0xfffffffe1407d812 */ /* 0x001fe200078ec0ff */
[C---:B------:R-:W-:Y:S01]  /*c6b0*/  VIADD R17, R3.reuse, 0xe8 ;  /* 0x000000e803117836 */ /* 0x040fe20000000000 */
[----:B------:R-:W-:Y:S01]  /*c6c0*/  @!P1 ST.E.64 desc[UR6][R14.64], R118 ;  /* 0x000000760e009985 */ /* 0x000fe2000c101b06 */
[----:B------:R-:W-:Y:S01]  /*c6d0*/  ISETP.GE.AND P1, PT, R2, UR4, PT ;  /* 0x0000000402007c0c */ /* 0x000fe2000bf26270 */
[----:B------:R-:W-:Y:S01]  /*c6e0*/  VIADD R3, R3, 0xf8 ;  /* 0x000000f803037836 */ /* 0x000fe20000000000 */
[----:B------:R-:W-:Y:S01]  /*c6f0*/  ISETP.GE.AND P2, PT, R16, UR4, PT ;  /* 0x0000000410007c0c */ /* 0x000fe2000bf46270 */
[----:B------:R-:W-:Y:S01]  /*c700*/  @!P5 IMAD.WIDE R6, R7, 0x4, R4 ;  /* 0x000000040706d825 */ /* 0x000fe200078e0204 */
[----:B------:R-:W-:-:S02]  /*c710*/  ISETP.GE.AND P3, PT, R17, UR4, PT ;  /* 0x0000000411007c0c */ /* 0x000fc4000bf66270 */
[----:B------:R-:W-:Y:S02]  /*c720*/  ISETP.GE.AND P4, PT, R19, UR4, PT ;  /* 0x0000000413007c0c */ /* 0x000fe4000bf86270 */
[----:B------:R-:W-:Y:S01]  /*c730*/  @!P0 LEA.HI R0, R0, R0, RZ, 0x1 ;  /* 0x0000000000008211 */ /* 0x000fe200078f08ff */
[----:B------:R0:W-:Y:S01]  /*c740*/  @!P5 ST.E.64 desc[UR6][R6.64], R122 ;  /* 0x0000007a0600d985 */ /* 0x0001e2000c101b06 */
[----:B-1----:R-:W-:Y:S02]  /*c750*/  @!P6 LOP3.LUT R9, R21, 0xfffffffe, RZ, 0xc0, !PT ;  /* 0xfffffffe1509e812 */ /* 0x002fe400078ec0ff */
[----:B--2---:R-:W-:Y:S02]  /*c760*/  @!P0 LOP3.LUT R11, R0, 0xfffffffe, RZ, 0xc0, !PT ;  /* 0xfffffffe000b8812 */ /* 0x004fe400078ec0ff */
[----:B------:R-:W-:Y:S01]  /*c770*/  @!P1 LEA.HI R2, R2, R2, RZ, 0x1 ;  /* 0x0000000202029211 */ /* 0x000fe200078f08ff */
[----:B------:R-:W-:Y:S01]  /*c780*/  @!P6 IMAD.WIDE R8, R9, 0x4, R4 ;  /* 0x000000040908e825 */ /* 0x000fe200078e0204 */
[----:B------:R-:W-:-:S02]  /*c790*/  @!P2 LEA.HI R16, R16, R16, RZ, 0x1 ;  /* 0x000000101010a211 */ /* 0x000fc400078f08ff */
[----:B------:R-:W-:Y:S02]  /*c7a0*/  @!P3 LEA.HI R17, R17, R17, RZ, 0x1 ;  /* 0x000000111111b211 */ /* 0x000fe400078f08ff */
[----:B------:R1:W-:Y:S01]  /*c7b0*/  @!P6 ST.E.64 desc[UR6][R8.64], R126 ;  /* 0x0000007e0800e985 */ /* 0x0003e2000c101b06 */
[----:B------:R-:W-:Y:S01]  /*c7c0*/  @!P4 LEA.HI R19, R19, R19, RZ, 0x1 ;  /* 0x000000131313c211 */ /* 0x000fe200078f08ff */
[----:B0-----:R-:W-:Y:S01]  /*c7d0*/  @!P0 IMAD.WIDE R6, R11, 0x4, R4 ;  /* 0x000000040b068825 */ /* 0x001fe200078e0204 */
[----:B------:R-:W-:Y:S02]  /*c7e0*/  @!P1 LOP3.LUT R13, R2, 0xfffffffe, RZ, 0xc0, !PT ;  /* 0xfffffffe020d9812 */ /* 0x000fe400078ec0ff */
[----:B------:R-:W-:Y:S02]  /*c7f0*/  @!P2 LOP3.LUT R15, R16, 0xfffffffe, RZ, 0xc0, !PT ;  /* 0xfffffffe100fa812 */ /* 0x000fe400078ec0ff */
[----:B------:R0:W-:Y:S01]  /*c800*/  @!P0 ST.E.64 desc[UR6][R6.64], R130 ;  /* 0x0000008206008985 */ /* 0x0001e2000c101b06 */
[----:B------:R-:W-:-:S02]  /*c810*/  ISETP.GE.AND P0, PT, R3, UR4, PT ;  /* 0x0000000403007c0c */ /* 0x000fc4000bf06270 */
[----:B------:R-:W-:Y:S01]  /*c820*/  @!P3 LOP3.LUT R17, R17, 0xfffffffe, RZ, 0xc0, !PT ;  /* 0xfffffffe1111b812 */ /* 0x000fe200078ec0ff */
[----:B------:R-:W-:Y:S01]  /*c830*/  @!P2 IMAD.WIDE R10, R15, 0x4, R4 ;  /* 0x000000040f0aa825 */ /* 0x000fe200078e0204 */
[----:B------:R-:W-:-:S03]  /*c840*/  @!P4 LOP3.LUT R19, R19, 0xfffffffe, RZ, 0xc0, !PT ;  /* 0xfffffffe1313c812 */ /* 0x000fc600078ec0ff */
[----:B-1----:R-:W-:-:S04]  /*c850*/  @!P1 IMAD.WIDE R8, R13, 0x4, R4 ;  /* 0x000000040d089825 */ /* 0x002fc800078e0204 */
[--C-:B------:R-:W-:Y:S01]  /*c860*/  @!P3 IMAD.WIDE R12, R17, 0x4, R4.reuse ;  /* 0x00000004110cb825 */ /* 0x100fe200078e0204 */
[----:B------:R0:W-:Y:S03]  /*c870*/  @!P1 ST.E.64 desc[UR6][R8.64], R134 ;  /* 0x0000008608009985 */ /* 0x0001e6000c101b06 */
[----:B------:R-:W-:Y:S01]  /*c880*/  @!P4 IMAD.WIDE R14, R19, 0x4, R4 ;  /* 0x00000004130ec825 */ /* 0x000fe200078e0204 */
[----:B------:R0:W-:Y:S04]  /*c890*/  @!P2 ST.E.64 desc[UR6][R10.64], R138 ;  /* 0x0000008a0a00a985 */ /* 0x0001e8000c101b06 */
[----:B------:R0:W-:Y:S04]  /*c8a0*/  @!P3 ST.E.64 desc[UR6][R12.64], R142 ;  /* 0x0000008e0c00b985 */ /* 0x0001e8000c101b06 */
[----:B------:R0:W-:Y:S01]  /*c8b0*/  @!P4 ST.E.64 desc[UR6][R14.64], R146 ;  /* 0x000000920e00c985 */ /* 0x0001e2000c101b06 */
[----:B------:R-:W-:Y:S05]  /*c8c0*/  @P0 BRA `(.L_x_8) ;  /* 0x0000004000a40947 */ /* 0x000fea0003800000 */
[----:B------:R-:W-:Y:S01]  /*c8d0*/  LEA.HI R3, R3, R3, RZ, 0x1 ;  /* 0x0000000303037211 */ /* 0x000fe200078f08ff */
[----:B------:R-:W-:-:S03]  /*c8e0*/  ULDC.64 UR4, c[0x0][0x208] ;  /* 0x0000820000047ab9 */ /* 0x000fc60000000a00 */
[----:B------:R-:W-:-:S05]  /*c8f0*/  LOP3.LUT R3, R3, 0xfffffffe, RZ, 0xc0, !PT ;  /* 0xfffffffe03037812 */ /* 0x000fca00078ec0ff */
[----:B------:R-:W-:-:S05]  /*c900*/  IMAD.WIDE R4, R3, 0x4, R4 ;  /* 0x0000000403047825 */ /* 0x000fca00078e0204 */
[----:B------:R1:W-:Y:S01]  /*c910*/  ST.E.64 desc[UR4][R4.64], R150 ;  /* 0x0000009604007985 */ /* 0x0003e2000c101b04 */
[----:B------:R-:W-:Y:S05]  /*c920*/  BRA `(.L_x_8) ;  /* 0x00000040008c7947 */ /* 0x000fea0003800000 */
.L_x_35:
[----:B------:R-:W0:Y:S02]  /*c930*/  S2R R0, SR_TID.X ;  /* 0x0000000000007919 */ /* 0x000e240000002100 */
[----:B0-----:R-:W-:-:S05]  /*c940*/  VIADD R2, R0, 0xffffff80 ;  /* 0xffffff8000027836 */ /* 0x001fca0000000000 */
[----:B------:R-:W-:-:S13]  /*c950*/  ISETP.GT.AND P0, PT, R2, 0x7f, PT ;  /* 0x0000007f0200780c */ /* 0x000fda0003f04270 */
[----:B------:R-:W-:Y:S05]  /*c960*/  @P0 BRA `(.L_x_8) ;  /* 0x00000040007c0947 */ /* 0x000fea0003800000 */
[----:B------:R-:W0:Y:S01]  /*c970*/  S2R R3, SR_CTAID.X ;  /* 0x0000000000037919 */ /* 0x000e220000002500 */
[----:B------:R-:W1:Y:S01]  /*c980*/  LDC R6, c[0x0][0xbe8] ;  /* 0x0002fa00ff067b82 */ /* 0x000e620000000800 */
[----:B------:R-:W-:Y:S01]  /*c990*/  ULDC UR4, c[0x0][0xa88] ;  /* 0x0002a20000047ab9 */ /* 0x000fe20000000800 */
[----:B0-----:R-:W-:Y:S02]  /*c9a0*/  IMAD R0, R3, 0x80, R0 ;  /* 0x0000008003007824 */ /* 0x001fe400078e0200 */
[----:B-1----:R-:W-:-:S03]  /*c9b0*/  IMAD R3, R6, UR4, RZ ;  /* 0x0000000406037c24 */ /* 0x002fc6000f8e02ff */
[----:B------:R-:W-:-:S04]  /*c9c0*/  IADD3 R0, R0, -0x80, RZ ;  /* 0xffffff8000007810 */ /* 0x000fc80007ffe0ff */
[----:B------:R-:W-:-:S13]  /*c9d0*/  ISETP.GE.AND P0, PT, R0, R3, PT ;  /* 0x000000030000720c */ /* 0x000fda0003f06270 */
[----:B------:R-:W-:Y:S05]  /*c9e0*/  @P0 BRA `(.L_x_8) ;  /* 0x00000040005c0947 */ /* 0x000fea0003800000 */
[----:B------:R-:W-:Y:S01]  /*c9f0*/  ISETP.NE.AND P0, PT, R6, 0x1, PT ;  /* 0x000000010600780c */ /* 0x000fe20003f05270 */
[----:B------:R-:W0:Y:S01]  /*ca00*/  S2UR UR7, SR_CTAID.Z ;  /* 0x00000000000779c3 */ /* 0x000e220000002700 */
[----:B------:R-:W-:Y:S01]  /*ca10*/  R2UR UR11, R18 ;  /* 0x00000000120b72ca */ /* 0x000fe200000e0000 */
[----:B------:R-:W-:Y:S01]  /*ca20*/  ULDC.64 UR8, c[0x0][0xbd0] ;  /* 0x0002f40000087ab9 */ /* 0x000fe20000000a00 */
[----:B------:R-:W-:Y:S01]  /*ca30*/  IMAD.MOV.U32 R5, RZ, RZ, R0 ;  /* 0x000000ffff057224 */ /* 0x000fe200078e0000 */
[----:B------:R-:W-:-:S04]  /*ca40*/  ULDC.64 UR12, c[0x0][0x208] ;  /* 0x00008200000c7ab9 */ /* 0x000fc80000000a00 */
[----:B------:R-:W1:Y:S06]  /*ca50*/  LDC.64 R10, c[0x0][0xbd8] ;  /* 0x0002f600ff0a7b82 */ /* 0x000e6c0000000a00 */
[----:B------:R-:W-:Y:S02]  /*ca60*/  USHF.R.S32.HI UR6, URZ, 0x1f, UR11 ;  /* 0x0000001f3f067899 */ /* 0x000fe4000801140b */
[----:B------:R-:W2:Y:S01]  /*ca70*/  @P0 LDC R7, c[0x0][0xbec] ;  /* 0x0002fb00ff070b82 */ /* 0x000ea20000000800 */
[----:B------:R-:W-:Y:S02]  /*ca80*/  UIMAD.WIDE.U32 UR4, UR11, UR8, URZ ;  /* 0x000000080b0472a5 */ /* 0x000fe4000f8e003f */
[----:B------:R-:W-:-:S04]  /*ca90*/  UIMAD UR6, UR6, UR8, URZ ;  /* 0x00000008060672a4 */ /* 0x000fc8000f8e023f */
[----:B------:R-:W-:Y:S01]  /*caa0*/  UIMAD UR6, UR11, UR9, UR6 ;  /* 0x000000090b0672a4 */ /* 0x000fe2000f8e0206 */
[----:B------:R-:W3:Y:S01]  /*cab0*/  @P0 LDC R9, c[0x0][0xbf0] ;  /* 0x0002fc00ff090b82 */ /* 0x000ee20000000800 */
[----:B0-----:R-:W-:Y:S01]  /*cac0*/  USHF.R.S32.HI UR8, URZ, 0x1f, UR7 ;  /* 0x0000001f3f087899 */ /* 0x001fe20008011407 */
[----:B------:R-:W-:Y:S01]  /*cad0*/  IMAD.U32 R3, RZ, RZ, UR5 ;  /* 0x00000005ff037e24 */ /* 0x000fe2000f8e00ff */
[----:B------:R-:W-:Y:S01]  /*cae0*/  UIADD3 UR6, UR5, UR6, URZ ;  /* 0x0000000605067290 */ /* 0x000fe2000fffe03f */
[----:B------:R-:W-:Y:S02]  /*caf0*/  IMAD.U32 R2, RZ, RZ, UR4 ;  /* 0x00000004ff027e24 */ /* 0x000fe4000f8e00ff */
[----:B------:R-:W-:Y:S02]  /*cb00*/  ULDC.64 UR4, c[0x0][0xbe0] ;  /* 0x0002f80000047ab9 */ /* 0x000fe40000000a00 */
[----:B------:R-:W0:Y:S01]  /*cb10*/  S2UR UR10, SR_CTAID.Y ;  /* 0x00000000000a79c3 */ /* 0x000e220000002600 */
[----:B------:R-:W-:Y:S01]  /*cb20*/  MOV R3, UR6 ;  /* 0x0000000600037c02 */ /* 0x000fe20008000f00 */
[----:B-1----:R-:W-:-:S04]  /*cb30*/  IMAD R12, R10, UR8, RZ ;  /* 0x000000080a0c7c24 */ /* 0x002fc8000f8e02ff */
[----:B------:R-:W-:Y:S02]  /*cb40*/  IMAD R11, R11, UR7, R12 ;  /* 0x000000070b0b7c24 */ /* 0x000fe4000f8e020c */
[----:B------:R-:W0:Y:S01]  /*cb50*/  LDC R8, c[0x0][0xc50] ;  /* 0x00031400ff087b82 */ /* 0x000e220000000800 */
[----:B--2---:R-:W-:-:S04]  /*cb60*/  @P0 IMAD.HI.U32 R4, R0, R7, RZ ;  /* 0x0000000700040227 */ /* 0x004fc800078e00ff */
[----:B------:R-:W-:Y:S02]  /*cb70*/  IMAD R7, RZ, RZ, -UR11 ;  /* 0x8000000bff077e24 */ /* 0x000fe4000f8e02ff */
[----:B------:R-:W-:Y:S01]  /*cb80*/  IMAD.WIDE.U32 R2, R10, UR7, R2 ;  /* 0x000000070a027c25 */ /* 0x000fe2000f8e0002 */
[----:B---3--:R-:W-:-:S03]  /*cb90*/  @P0 SHF.R.U32.HI R5, RZ, R9, R4 ;  /* 0x00000009ff050219 */ /* 0x008fc60000011604 */
[----:B------:R-:W-:Y:S02]  /*cba0*/  IMAD.IADD R3, R11, 0x1, R3 ;  /* 0x000000010b037824 */ /* 0x000fe400078e0203 */
[----:B0-----:R-:W-:Y:S02]  /*cbb0*/  IMAD R9, R8, R7, UR10 ;  /* 0x0000000a08097e24 */ /* 0x001fe4000f8e0207 */
[----:B------:R-:W-:Y:S02]  /*cbc0*/  IMAD.MOV R7, RZ, RZ, -R5 ;  /* 0x000000ffff077224 */ /* 0x000fe400078e0a05 */
[----:B------:R-:W-:Y:S01]  /*cbd0*/  IMAD.WIDE.U32 R2, R9, UR4, R2 ;  /* 0x0000000409027c25 */ /* 0x000fe2000f8e0002 */
[----:B------:R-:W-:-:S03]  /*cbe0*/  SHF.R.S32.HI R4, RZ, 0x1f, R9 ;  /* 0x0000001fff047819 */ /* 0x000fc60000011409 */
[----:B------:R-:W-:Y:S01]  /*cbf0*/  IMAD R7, R6, R7, R0 ;  /* 0x0000000706077224 */ /* 0x000fe200078e0200 */
[----:B------:R-:W-:Y:S01]  /*cc00*/  IADD3 R2, P0, R5, R2, RZ ;  /* 0x0000000205027210 */ /* 0x000fe20007f1e0ff */
[----:B------:R-:W-:-:S03]  /*cc10*/  IMAD R4, R4, UR4, RZ ;  /* 0x0000000404047c24 */ /* 0x000fc6000f8e02ff */
[----:B------:R-:W-:Y:S01]  /*cc20*/  SHF.R.S32.HI R0, RZ, 0x1f, R7 ;  /* 0x0000001fff007819 */ /* 0x000fe20000011407 */
[----:B------:R-:W-:Y:S01]  /*cc30*/  IMAD R4, R9, UR5, R4 ;  /* 0x0000000509047c24 */ /* 0x000fe2000f8e0204 */
[----:B------:R-:W-:Y:S01]  /*cc40*/  SHF.R.S32.HI R9, RZ, 0x1f, R5 ;  /* 0x0000001fff097819 */ /* 0x000fe20000011405 */
[----:B------:R-:W-:Y:S02]  /*cc50*/  ULDC.64 UR4, c[0x0][0xbc8] ;  /* 0x0002f20000047ab9 */ /* 0x000fe40000000a00 */
[----:B------:R-:W-:Y:S01]  /*cc60*/  IMAD R0, R0, UR4, RZ ;  /* 0x0000000400007c24 */ /* 0x000fe2000f8e02ff */
[----:B------:R-:W-:-:S03]  /*cc70*/  IADD3.X R3, R9, R3, R4, P0, !PT ;  /* 0x0000000309037210 */ /* 0x000fc600007fe404 */
[C---:B------:R-:W-:Y:S02]  /*cc80*/  IMAD R5, R7.reuse, UR5, R0 ;  /* 0x0000000507057c24 */ /* 0x040fe4000f8e0200 */
[----:B------:R-:W-:Y:S01]  /*cc90*/  IMAD.WIDE.U32 R2, R7, UR4, R2 ;  /* 0x0000000407027c25 */ /* 0x000fe2000f8e0002 */
[----:B------:R-:W-:-:S04]  /*cca0*/  ULDC.64 UR4, c[0x0][0xba8] ;  /* 0x0002ea0000047ab9 */ /* 0x000fc80000000a00 */
[----:B------:R-:W-:Y:S02]  /*ccb0*/  IADD3 R3, R3, R5, RZ ;  /* 0x0000000503037210 */ /* 0x000fe40007ffe0ff */
[----:B------:R-:W-:-:S04]  /*ccc0*/  LEA R4, P0, R2, UR4, 0x2 ;  /* 0x0000000402047c11 */ /* 0x000fc8000f8010ff */
[----:B------:R-:W-:Y:S01]  /*ccd0*/  LEA.HI.X R5, R2, UR5, R3, 0x2, P0 ;  /* 0x0000000502057c11 */ /* 0x000fe200080f1403 */
[----:B------:R-:W-:-:S05]  /*cce0*/  IMAD.MOV.U32 R3, RZ, RZ, -0x800000 ;  /* 0xff800000ff037424 */ /* 0x000fca00078e00ff */
[----:B------:R0:W-:Y:S01]  /*ccf0*/  STG.E desc[UR12][R4.64], R3 ;  /* 0x0000000304007986 */ /* 0x0001e2000c10190c */
[----:B------:R-:W-:Y:S05]  /*cd00*/  BRA `(.L_x_8) ;  /* 0x0000003c00947947 */ /* 0x000fea0003800000 */
.L_x_6:
[----:B------:R-:W-:-:S08]  /*cd10*/  NOP ;  /* 0x0000000000007918 */ /* 0x000fd00000000000 */
[----:B0-----:R-:W0:-:S00]  /*cd20*/  USETMAXREG.DEALLOC.CTAPOOL 0x28 ;  /* 0x00000028000079c8 */ /* 0x001e0000080e0500 */
[----:B0-----:R-:W-:Y:S01]  /*cd30*/  LOP3.LUT R18, R0, 0x3, RZ, 0xc0, !PT ;  /* 0x0000000300127812 */ /* 0x001fe200078ec0ff */
[----:B------:R-:W0:Y:S05]  /*cd40*/  S2R R26, SR_CTAID.Z ;  /* 0x00000000001a7919 */ /* 0x000e2a0000002700 */
[----:B------:R-:W1:Y:S01]  /*cd50*/  S2UR UR6, SR_CTAID.Y ;  /* 0x00000000000679c3 */ /* 0x000e620000002600 */
[----:B------:R-:W2:Y:S02]  /*cd60*/  SHFL.IDX PT, R0, R18, RZ, 0x1f ;  /* 0x00001fff12007589 */ /* 0x000ea400000e0000 */
[----:B--2---:R-:W-:-:S13]  /*cd70*/  ISETP.NE.AND P0, PT, R0, RZ, PT ;  /* 0x000000ff0000720c */ /* 0x004fda0003f05270 */
[----:B01----:R-:W-:Y:S05]  /*cd80*/  @!P0 BRA `(.L_x_38) ;  /* 0x0000000000288947 */ /* 0x003fea0003800000 */
[----:B------:R-:W-:Y:S01]  /*cd90*/  ULDC UR7, c[0x0][0xc50] ;  /* 0x0003140000077ab9 */ /* 0x000fe20000000800 */
[----:B------:R-:W-:Y:S01]  /*cda0*/  UMOV UR39, UR6 ;  /* 0x0000000600277c82 */ /* 0x000fe20008000000 */
[----:B------:R-:W-:-:S06]  /*cdb0*/  UISETP.NE.AND UP0, UPT, UR7, 0x1, UPT ;  /* 0x000000010700788c */ /* 0x000fcc000bf05270 */
[----:B------:R-:W-:-:S13]  /*cdc0*/  PLOP3.LUT P0, PT, PT, PT, UP0, 0x80, 0x0 ;  /* 0x000000000000781c */ /* 0x000fda0003f0f008 */
[----:B------:R-:W-:Y:S05]  /*cdd0*/  @!P0 BRA `(.L_x_39) ;  /* 0x0000000000308947 */ /* 0x000fea0003800000 */
[----:B------:R-:W-:Y:S01]  /*cde0*/  ULDC UR4, c[0x0][0xc54] ;  /* 0x0003150000047ab9 */ /* 0x000fe20000000800 */
[----:B------:R-:W-:Y:S01]  /*cdf0*/  ULDC UR39, c[0x0][0xc58] ;  /* 0x0003160000277ab9 */ /* 0x000fe20000000800 */
[----:B------:R-:W-:-:S04]  /*ce00*/  UIMAD.WIDE.U32 UR4, UR6, UR4, URZ ;  /* 0x00000004060472a5 */ /* 0x000fc8000f8e003f */
[----:B------:R-:W-:Y:S01]  /*ce10*/  USHF.R.U32.HI UR39, URZ, UR39, UR5 ;  /* 0x000000273f277299 */ /* 0x000fe20008011605 */
[----:B------:R-:W-:Y:S11]  /*ce20*/  BRA `(.L_x_39) ;  /* 0x00000000001c7947 */ /* 0x000ff60003800000 */
.L_x_38:
[----:B------:R-:W-:Y:S01]  /*ce30*/  ULDC UR7, c[0x0][0xc50] ;  /* 0x0003140000077ab9 */ /* 0x000fe20000000800 */
[----:B------:R-:W-:Y:S01]  /*ce40*/  UMOV UR39, UR6 ;  /* 0x0000000600277c82 */ /* 0x000fe20008000000 */
[----:B------:R-:W-:-:S11]  /*ce50*/  UISETP.NE.AND UP0, UPT, UR7, 0x1, UPT ;  /* 0x000000010700788c */ /* 0x000fd6000bf05270 */
[----:B------:R-:W-:Y:S01]  /*ce60*/  @UP0 ULDC UR4, c[0x0][0xc54] ;  /* 0x0003150000040ab9 */ /* 0x000fe20000000800 */
[----:B------:R-:W-:Y:S01]  /*ce70*/  @UP0 ULDC UR8, c[0x0][0xc58] ;  /* 0x0003160000080ab9 */ /* 0x000fe20000000800 */
[----:B------:R-:W-:-:S04]  /*ce80*/  UIMAD.WIDE.U32 UR4, UR6, UR4, URZ ;  /* 0x00000004060472a5 */ /* 0x000fc8000f8e003f */
[----:B------:R-:W-:-:S12]  /*ce90*/  @UP0 USHF.R.U32.HI UR39, URZ, UR8, UR5 ;  /* 0x000000083f270299 */ /* 0x000fd80008011605 */
.L_x_39:
[----:B------:R-:W-:Y:S01]  /*cea0*/  ISETP.GE.AND P0, PT, R26, RZ, PT ;  /* 0x000000ff1a00720c */ /* 0x000fe20003f06270 */
[----:B------:R-:W-:Y:S01]  /*ceb0*/  UIADD3 UR4, -UR39, URZ, URZ ;  /* 0x0000003f27047290 */ /* 0x000fe2000fffe13f */
[----:B------:R-:W-:Y:S01]  /*cec0*/  IMAD.MOV.U32 R0, RZ, RZ, 0x1 ;  /* 0x00000001ff007424 */ /* 0x000fe200078e00ff */
[----:B------:R-:W-:Y:S01]  /*ced0*/  MOV R6, 0x1 ;  /* 0x0000000100067802 */ /* 0x000fe20000000f00 */
[----:B------:R-:W-:Y:S01]  /*cee0*/  IMAD.MOV.U32 R2, RZ, RZ, RZ ;  /* 0x000000ffff027224 */ /* 0x000fe200078e00ff */
[----:B------:R-:W-:-:S08]  /*cef0*/  UIMAD UR6, UR7, UR4, UR6 ;  /* 0x00000004070672a4 */ /* 0x000fd0000f8e0206 */
[----:B------:R-:W-:Y:S05]  /*cf00*/  @!P0 BRA `(.L_x_40) ;  /* 0x00000038004c8947 */ /* 0x000fea0003800000 */
[----:B------:R-:W0:Y:S01]  /*cf10*/  LDC.64 R2, c[0x0][0xa28] ;  /* 0x00028a00ff027b82 */ /* 0x000e220000000a00 */
[----:B------:R-:W-:Y:S01]  /*cf20*/  IMAD.MOV.U32 R19, RZ, RZ, RZ ;  /* 0x000000ffff137224 */ /* 0x000fe200078e00ff */
[----:B------:R-:W-:Y:S01]  /*cf30*/  ULDC.64 UR4, c[0x0][0x208] ;  /* 0x0000820000047ab9 */ /* 0x000fe20000000a00 */
[----:B------:R-:W-:Y:S01]  /*cf40*/  ULDC UR40, c[0x0][0x2f0] ;  /* 0x0000bc0000287ab9 */ /* 0x000fe20000000800 */
[----:B0-----:R-:W-:-:S04]  /*cf50*/  ISETP.NE.U32.AND P0, PT, R2, RZ, PT ;  /* 0x000000ff0200720c */ /* 0x001fc80003f05070 */
[----:B------:R-:W-:-:S13]  /*cf60*/  ISETP.NE.AND.EX P0, PT, R3, RZ, PT, P0 ;  /* 0x000000ff0300720c */ /* 0x000fda0003f05300 */
[----:B------:R-:W0:Y:S02]  /*cf70*/  @P0 LDC.64 R2, c[0x0][0xa28] ;  /* 0x00028a00ff020b82 */ /* 0x000e240000000a00 */
[----:B0-----:R-:W-:-:S05]  /*cf80*/  @P0 IMAD.WIDE R2, R26, 0x4, R2 ;  /* 0x000000041a020825 */ /* 0x001fca00078e0202 */
[----:B------:R0:W5:Y:S01]  /*cf90*/  @P0 LDG.E R19, desc[UR4][R2.64] ;  /* 0x0000000402130981 */ /* 0x000162000c1e1900 */
[----:B------:R-:W-:Y:S01]  /*cfa0*/  ULDC.64 UR4, c[0x0][0x418] ;  /* 0x0001060000047ab9 */ /* 0x000fe20000000a00 */
[----:B------:R-:W-:Y:S02]  /*cfb0*/  ULOP3.LUT UR44, UR6, 0xffff, URZ, 0xc0, !UPT ;  /* 0x0000ffff062c7892 */ /* 0x000fe4000f8ec03f */
[----:B------:R-:W-:Y:S01]  /*cfc0*/  UISETP.NE.U32.AND UP0, UPT, UR4, URZ, UPT ;  /* 0x0000003f0400728c */ /* 0x000fe2000bf05070 */
[----:B------:R-:W1:Y:S01]  /*cfd0*/  S2R R23, SR_CTAID.X ;  /* 0x0000000000177919 */ /* 0x000e620000002500 */
[----:B------:R-:W-:Y:S01]  /*cfe0*/  UMOV UR38, URZ ;  /* 0x0000003f00267c82 */ /* 0x000fe20008000000 */
[----:B------:R-:W-:Y:S01]  /*cff0*/  ULDC UR4, c[0x0][0x424] ;  /* 0x0001090000047ab9 */ /* 0x000fe20000000800 */
[----:B------:R-:W-:-:S04]  /*d000*/  UISETP.NE.AND.EX UP0, UPT, UR5, URZ, UPT, UP0 ;  /* 0x0000003f0500728c */ /* 0x000fc8000bf05300 */
[----:B------:R-:W-:-:S04]  /*d010*/  USEL UR4, UR4, 0x1, UP0 ;  /* 0x0000000104047887 */ /* 0x000fc80008000000 */
[----:B------:R-:W-:-:S04]  /*d020*/  UIMAD UR40, UR4, UR40, URZ ;  /* 0x00000028042872a4 */ /* 0x000fc8000f8e023f */
[----:B------:R-:W-:Y:S02]  /*d030*/  UISETP.GE.AND UP0, UPT, UR40, 0x1, UPT ;  /* 0x000000012800788c */ /* 0x000fe4000bf06270 */
[----:B------:R-:W-:-:S04]  /*d040*/  UIADD3 UR4, UR40, 0x4f, URZ ;  /* 0x0000004f28047890 */ /* 0x000fc8000fffe03f */
[----:B------:R-:W-:Y:S01]  /*d050*/  PLOP3.LUT P0, PT, PT, PT, UP0, 0x80, 0x0 ;  /* 0x000000000000781c */ /* 0x000fe20003f0f008 */
[----:B------:R-:W-:-:S04]  /*d060*/  UIMAD.WIDE UR4, UR4, 0x66666667, URZ ;  /* 0x66666667040478a5 */ /* 0x000fc8000f8e023f */
[----:B------:R-:W-:-:S04]  /*d070*/  USHF.R.U32.HI UR41, URZ, 0x1f, UR5 ;  /* 0x0000001f3f297899 */ /* 0x000fc80008011605 */
[----:B------:R-:W-:-:S04]  /*d080*/  ULEA.HI.SX32 UR41, UR5, UR41, 0x1b ;  /* 0x0000002905297291 */ /* 0x000fc8000f8fda3f */
[----:B01----:R-:W-:Y:S08]  /*d090*/  @!P0 BRA `(.L_x_41) ;  /* 0x0000000000848947 */ /* 0x003ff00003800000 */
[----:B------:R-:W-:Y:S01]  /*d0a0*/  USHF.R.U32.HI UR6, URZ, 0x10, UR6 ;  /* 0x000000103f067899 */ /* 0x000fe20008011606 */
[----:B------:R-:W-:-:S03]  /*d0b0*/  UMOV UR4, URZ ;  /* 0x0000003f00047c82 */ /* 0x000fc60008000000 */
[----:B------:R-:W-:-:S11]  /*d0c0*/  UISETP.NE.AND UP0, UPT, UR6, URZ, UPT ;  /* 0x0000003f0600728c */ /* 0x000fd6000bf05270 */
[----:B------:R-:W-:Y:S02]  /*d0d0*/  @!UP0 ULDC UR6, c[0x0][0x9f0] ;  /* 0x00027c0000068ab9 */ /* 0x000fe40000000800 */
[----:B------:R-:W-:Y:S01]  /*d0e0*/  IABS R2, UR6 ;  /* 0x0000000600027c13 */ /* 0x000fe20008000000 */
[----:B------:R-:W-:Y:S02]  /*d0f0*/  UIADD3 UR7, UR41, -0x1, UR6 ;  /* 0xffffffff29077890 */ /* 0x000fe4000fffe006 */
[----:B------:R-:W-:Y:S02]  /*d100*/  IABS R5, UR6 ;  /* 0x0000000600057c13 */ /* 0x000fe40008000000 */
[----:B------:R-:W-:Y:S02]  /*d110*/  R2UR UR10, R2 ;  /* 0x00000000020a72ca */ /* 0x000fe400000e0000 */
[----:B------:R-:W-:Y:S01]  /*d120*/  IABS R4, UR7 ;  /* 0x0000000700047c13 */ /* 0x000fe20008000000 */
[----:B------:R-:W-:-:S03]  /*d130*/  ULOP3.LUT UR7, UR7, UR6, URZ, 0x3c, !UPT ;  /* 0x0000000607077292 */ /* 0x000fc6000f8e3c3f */
[----:B------:R-:W-:-:S07]  /*d140*/  R2UR UR9, R4 ;  /* 0x00000000040972ca */ /* 0x000fce00000e0000 */
[----:B------:R-:W0:Y:S08]  /*d150*/  I2F.RP R2, UR10 ;  /* 0x0000000a00027d06 */ /* 0x000e300008209400 */
[----:B0-----:R-:W0:Y:S02]  /*d160*/  MUFU.RCP R2, R2 ;  /* 0x0000000200027308 */ /* 0x001e240000001000 */
        /* <DEDUP_REMOVED lines=16> */
[----:B------:R-:W-:Y:S02]  /*d270*/  UISETP.NE.AND UP1, UPT, UR6, URZ, UPT ;  /* 0x0000003f0600728c */ /* 0x000fe4000bf25270 */
[----:B------:R-:W-:-:S09]  /*d280*/  @!UP0 UIADD3 UR5, -UR5, URZ, URZ ;  /* 0x0000003f05058290 */ /* 0x000fd2000fffe13f */
[----:B------:R-:W-:-:S07]  /*d290*/  @!UP1 ULOP3.LUT UR5, URZ, UR6, URZ, 0x33, !UPT ;  /* 0x000000063f059292 */ /* 0x000fce000f8e333f */
[----:B------:R-:W-:-:S05]  /*d2a0*/  UMOV UR38, UR5 ;  /* 0x0000000500267c82 */ /* 0x000fca0008000000 */
.L_x_41:
[----:B------:R-:W-:Y:S02]  /*d2b0*/  UIMAD UR45, UR44, UR38, URZ ;  /* 0x000000262c2d72a4 */ /* 0x000fe4000f8e023f */
[----:B------:R-:W-:Y:S01]  /*d2c0*/  MOV R3, UR38 ;  /* 0x0000002600037c02 */ /* 0x000fe20008000f00 */
[----:B------:R-:W-:-:S03]  /*d2d0*/  IMAD.MOV.U32 R6, RZ, RZ, 0x1 ;  /* 0x00000001ff067424 */ /* 0x000fc600078e00ff */
[----:B------:R-:W-:-:S05]  /*d2e0*/  IMAD.U32 R2, RZ, RZ, UR45 ;  /* 0x0000002dff027e24 */ /* 0x000fca000f8e00ff */
[----:B------:R-:W-:-:S04]  /*d2f0*/  VIADDMNMX R2, R2, R3, UR41, PT ;  /* 0x0000002902027e46 */ /* 0x000fc8000b800103 */
[----:B------:R-:W-:Y:S01]  /*d300*/  R2UR UR46, R2 ;  /* 0x00000000022e72ca */ /* 0x000fe200000e0000 */
[----:B------:R-:W-:-:S12]  /*d310*/  IMAD.MOV.U32 R2, RZ, RZ, RZ ;  /* 0x000000ffff027224 */ /* 0x000fd800078e00ff */
[----:B------:R-:W-:-:S06]  /*d320*/  UISETP.GT.AND UP0, UPT, UR46, UR45, UPT ;  /* 0x0000002d2e00728c */ /* 0x000fcc000bf04270 */
[----:B------:R-:W-:-:S13]  /*d330*/  PLOP3.LUT P0, PT, PT, PT, UP0, 0x80, 0x0 ;  /* 0x000000000000781c */ /* 0x000fda0003f0f008 */
[----:B------:R-:W-:Y:S05]  /*d340*/  @!P0 BRA `(.L_x_40) ;  /* 0x00000034003c8947 */ /* 0x000fea0003800000 */
[----:B------:R-:W0:Y:S01]  /*d350*/  S2UR UR4, SR_CgaCtaId ;  /* 0x00000000000479c3 */ /* 0x000e220000008800 */
[----:B------:R-:W-:Y:S02]  /*d360*/  UMOV UR42, 0x400 ;  /* 0x00000400002a7882 */ /* 0x000fe40000000000 */
[----:B0-----:R-:W-:-:S04]  /*d370*/  ULEA UR42, UR4, UR42, 0x18 ;  /* 0x0000002a042a7291 */ /* 0x001fc8000f8ec03f */
[----:B------:R-:W-:-:S04]  /*d380*/  UIADD3 UR4, UR42, 0x24400, URZ ;  /* 0x000244002a047890 */ /* 0x000fc8000fffe03f */
[----:B------:R-:W-:-:S06]  /*d390*/  ULOP3.LUT UP0, URZ, UR4, 0x3ff, URZ, 0xc0, !UPT ;  /* 0x000003ff043f7892 */ /* 0x000fcc000f80c03f */
[----:B------:R-:W-:-:S13]  /*d3a0*/  PLOP3.LUT P0, PT, PT, PT, UP0, 0x80, 0x0 ;  /* 0x000000000000781c */ /* 0x000fda0003f0f008 */
[----:B------:R-:W-:Y:S05]  /*d3b0*/  @!P0 BRA `(.L_x_42) ;  /* 0x0000000000408947 */ /* 0x000fea0003800000 */
[----:B------:R-:W-:Y:S01]  /*d3c0*/  MOV R2, 0x0 ;  /* 0x0000000000027802 */ /* 0x000fe20000000f00 */
[----:B------:R-:W-:Y:S01]  /*d3d0*/  ULDC.64 UR4, c[0x4][0xa8] ;  /* 0x01002a0000047ab9 */ /* 0x000fe20000000a00 */
[----:B------:R-:W-:Y:S01]  /*d3e0*/  ULDC.64 UR6, c[0x4][0xb0] ;  /* 0x01002c0000067ab9 */ /* 0x000fe20000000a00 */
[----:B------:R-:W-:Y:S01]  /*d3f0*/  MOV R4, UR4 ;  /* 0x0000000400047c02 */ /* 0x000fe20008000f00 */
[----:B------:R-:W-:Y:S01]  /*d400*/  IMAD.U32 R5, RZ, RZ, UR5 ;  /* 0x00000005ff057e24 */ /* 0x000fe2000f8e00ff */
[----:B------:R-:W-:Y:S01]  /*d410*/  ULDC.64 UR4, c[0x4][0x8] ;  /* 0x0100020000047ab9 */ /* 0x000fe20000000a00 */
[----:B------:R-:W0:Y:S01]  /*d420*/  LDC.64 R2, c[0x4][R2] ;  /* 0x0100000002027b82 */ /* 0x000e220000000a00 */
[----:B------:R-:W-:Y:S01]  /*d430*/  IMAD.U32 R6, RZ, RZ, UR6 ;  /* 0x00000006ff067e24 */ /* 0x000fe2000f8e00ff */
[----:B------:R-:W-:Y:S01]  /*d440*/  MOV R10, UR4 ;  /* 0x00000004000a7c02 */ /* 0x000fe20008000f00 */
[----:B------:R-:W-:Y:S01]  /*d450*/  IMAD.U32 R7, RZ, RZ, UR7 ;  /* 0x00000007ff077e24 */ /* 0x000fe2000f8e00ff */
[----:B------:R-:W-:Y:S01]  /*d460*/  MOV R13, RZ ;  /* 0x000000ff000d7202 */ /* 0x000fe20000000f00 */
[----:B------:R-:W-:-:S02]  /*d470*/  IMAD.U32 R11, RZ, RZ, UR5 ;  /* 0x00000005ff0b7e24 */ /* 0x000fc4000f8e00ff */
[----:B------:R-:W-:Y:S02]  /*d480*/  IMAD.MOV.U32 R8, RZ, RZ, 0x70 ;  /* 0x00000070ff087424 */ /* 0x000fe400078e00ff */
[----:B------:R-:W-:-:S07]  /*d490*/  IMAD.MOV.U32 R12, RZ, RZ, 0x1 ;  /* 0x00000001ff0c7424 */ /* 0x000fce00078e00ff */
[----:B------:R-:W-:-:S07]  /*d4a0*/  LEPC R20, `(.L_x_42) ;  /* 0x000000001014794e */ /* 0x000fce0000000000 */
[----:B0----5:R-:W-:Y:S05]  /*d4b0*/  CALL.ABS.NOINC R2 ;  /* 0x0000000002007343 */ /* 0x021fea0003c00000 */
.L_x_42:
[----:B------:R-:W-:-:S04]  /*d4c0*/  UIADD3 UR4, UR42, 0x400, URZ ;  /* 0x000004002a047890 */ /* 0x000fc8000fffe03f */
[----:B------:R-:W-:-:S06]  /*d4d0*/  ULOP3.LUT UP0, URZ, UR4, 0x3ff, URZ, 0xc0, !UPT ;  /* 0x000003ff043f7892 */ /* 0x000fcc000f80c03f */
[----:B------:R-:W-:-:S13]  /*d4e0*/  PLOP3.LUT P0, PT, PT, PT, UP0, 0x80, 0x0 ;  /* 0x000000000000781c */ /* 0x000fda0003f0f008 */
[----:B------:R-:W-:Y:S05]  /*d4f0*/  @!P0 BRA `(.L_x_43) ;  /* 0x00000000007c8947 */ /* 0x000fea0003800000 */
        /* <DEDUP_REMOVED lines=15> */
[----:B-1---5:R-:W-:Y:S05]  /*d5f0*/  CALL.ABS.NOINC R2 ;  /* 0x0000000002007343 */ /* 0x022fea0003c00000 */
.L_x_44:
[----:B------:R0:W1:Y:S01]  /*d600*/  LDC.64 R2, c[0x4][R16] ;  /* 0x0100000010027b82 */ /* 0x0000620000000a00 */
[----:B------:R-:W-:Y:S01]  /*d610*/  ULDC.64 UR4, c[0x4][0xa8] ;  /* 0x01002a0000047ab9 */ /* 0x000fe20000000a00 */
[----:B------:R-:W-:Y:S01]  /*d620*/  ULDC.64 UR6, c[0x4][0xb0] ;  /* 0x01002c0000067ab9 */ /* 0x000fe20000000a00 */
[----:B------:R-:W-:Y:S01]  /*d630*/  IMAD.U32 R4, RZ, RZ, UR4 ;  /* 0x00000004ff047e24 */ /* 0x000fe2000f8e00ff */
[----:B------:R-:W-:Y:S01]  /*d640*/  MOV R6, UR6 ;  /* 0x0000000600067c02 */ /* 0x000fe20008000f00 */
[----:B------:R-:W-:Y:S01]  /*d650*/  IMAD.U32 R5, RZ, RZ, UR5 ;  /* 0x00000005ff057e24 */ /* 0x000fe2000f8e00ff */
[----:B------:R-:W-:Y:S01]  /*d660*/  ULDC.64 UR4, c[0x4][0x18] ;  /* 0x0100060000047ab9 */ /* 0x000fe20000000a00 */
[----:B------:R-:W-:Y:S01]  /*d670*/  IMAD.U32 R7, RZ, RZ, UR7 ;  /* 0x00000007ff077e24 */ /* 0x000fe2000f8e00ff */
[----:B------:R-:W-:Y:S01]  /*d680*/  MOV R8, 0x70 ;  /* 0x0000007000087802 */ /* 0x000fe20000000f00 */
[----:B------:R-:W-:Y:S02]  /*d690*/  IMAD.U32 R10, RZ, RZ, UR4 ;  /* 0x00000004ff0a7e24 */ /* 0x000fe4000f8e00ff */
[----:B------:R-:W-:-:S02]  /*d6a0*/  IMAD.U32 R11, RZ, RZ, UR5 ;  /* 0x00000005ff0b7e24 */ /* 0x000fc4000f8e00ff */
[----:B------:R-:W-:Y:S02]  /*d6b0*/  IMAD.MOV.U32 R12, RZ, RZ, 0x1 ;  /* 0x00000001ff0c7424 */ /* 0x000fe400078e00ff */
[----:B0-----:R-:W-:-:S07]  /*d6c0*/  IMAD.MOV.U32 R13, RZ, RZ, RZ ;  /* 0x000000ffff0d7224 */ /* 0x001fce00078e00ff */
[----:B------:R-:W-:-:S07]  /*d6d0*/  LEPC R20, `(.L_x_43) ;  /* 0x000000001014794e */ /* 0x000fce0000000000 */
[----:B-1----:R-:W-:Y:S05]  /*d6e0*/  CALL.ABS.NOINC R2 ;  /* 0x0000000002007343 */ /* 0x002fea0003c00000 */
.L_x_43:
[----:B------:R-:W0:Y:S01]  /*d6f0*/  LDC.64 R2, c[0x0][0x9f8] ;  /* 0x00027e00ff027b82 */ /* 0x000e220000000a00 */
[----:B------:R-:W-:Y:S01]  /*d700*/  IMAD.MOV.U32 R34, RZ, RZ, R26 ;  /* 0x000000ffff227224 */ /* 0x000fe200078e001a */
[----:B------:R-:W-:-:S06]  /*d710*/  ULDC.64 UR4, c[0x0][0x208] ;  /* 0x0000820000047ab9 */ /* 0x000fcc0000000a00 */
[----:B------:R-:W1:Y:S01]  /*d720*/  LDC R17, c[0x0][0x430] ;  /* 0x00010c00ff117b82 */ /* 0x000e620000000800 */
[----:B0-----:R-:W-:-:S04]  /*d730*/  ISETP.NE.U32.AND P0, PT, R2, RZ, PT ;  /* 0x000000ff0200720c */ /* 0x001fc80003f05070 */
[----:B------:R-:W-:-:S13]  /*d740*/  ISETP.NE.AND.EX P0, PT, R3, RZ, PT, P0 ;  /* 0x000000ff0300720c */ /* 0x000fda0003f05300 */
[----:B------:R-:W0:Y:S01]  /*d750*/  @P0 LDC.64 R2, c[0x0][0x9f8] ;  /* 0x00027e00ff020b82 */ /* 0x000e220000000a00 */
[----:B------:R-:W-:-:S04]  /*d760*/  SHF.L.U32 R8, R25, 0x3, RZ ;  /* 0x0000000319087819 */ /* 0x000fc800000006ff */
[----:B------:R-:W-:-:S04]  /*d770*/  LOP3.LUT R22, R8, 0x38, RZ, 0xc0, !PT ;  /* 0x0000003808167812 */ /* 0x000fc800078ec0ff */
[----:B------:R-:W-:Y:S01]  /*d780*/  LOP3.LUT R37, R22, 0x40, RZ, 0xfc, !PT ;  /* 0x0000004016257812 */ /* 0x000fe200078efcff */
[----:B0-----:R-:W-:-:S05]  /*d790*/  @P0 IMAD.WIDE R2, R26, 0x4, R2 ;  /* 0x000000041a020825 */ /* 0x001fca00078e0202 */
[----:B------:R0:W5:Y:S01]  /*d7a0*/  @P0 LDG.E R34, desc[UR4][R2.64] ;  /* 0x0000000402220981 */ /* 0x000162000c1e1900 */
[----:B------:R-:W-:Y:S01]  /*d7b0*/  ULDC UR4, c[0x0][0x2f4] ;  /* 0x0000bd0000047ab9 */ /* 0x000fe20000000800 */
[----:B------:R-:W-:Y:S01]  /*d7c0*/  LOP3.LUT R16, R16, 0xffffffef, RZ, 0xc0, !PT ;  /* 0xffffffef10107812 */ /* 0x000fe200078ec0ff */
[----:B------:R-:W-:Y:S01]  /*d7d0*/  IMAD.SHL.U32 R24, R25, 0x10, RZ ;  /* 0x0000001019187824 */ /* 0x000fe200078e00ff */
[C---:B------:R-:W-:Y:S01]  /*d7e0*/  ISETP.GE.AND P0, PT, R22.reuse, UR4, PT ;  /* 0x0000000416007c0c */ /* 0x040fe2000bf06270 */
[----:B------:R-:W-:Y:S01]  /*d7f0*/  UMOV UR5, 0xffffffff ;  /* 0xffffffff00057882 */ /* 0x000fe20000000000 */
[----:B------:R-:W-:Y:S02]  /*d800*/  ISETP.GE.AND P2, PT, R37, UR4, PT ;  /* 0x0000000425007c0c */ /* 0x000fe4000bf46270 */
[C---:B------:R-:W-:Y:S02]  /*d810*/  LOP3.LUT R36, R22.reuse, 0x80, RZ, 0xfc, !PT ;  /* 0x0000008016247812 */ /* 0x040fe400078efcff */
[----:B------:R-:W-:-:S02]  /*d820*/  LOP3.LUT R35, R22, 0xc0, RZ, 0xfc, !PT ;  /* 0x000000c016237812 */ /* 0x000fc400078efcff */
[----:B------:R-:W-:Y:S02]  /*d830*/  ISETP.GE.AND P1, PT, R36, UR4, PT ;  /* 0x0000000424007c0c */ /* 0x000fe4000bf26270 */
[----:B------:R-:W-:Y:S02]  /*d840*/  LOP3.LUT R9, R25, 0x7f, RZ, 0xc0, !PT ;  /* 0x0000007f19097812 */ /* 0x000fe400078ec0ff */
[----:B------:R-:W-:Y:S02]  /*d850*/  LOP3.LUT R24, R24, 0x70, RZ, 0xc0, !PT ;  /* 0x0000007018187812 */ /* 0x000fe400078ec0ff */
[----:B------:R-:W-:Y:S02]  /*d860*/  @P0 LOP3.LUT R16, R16, 0x10, RZ, 0xfc, !PT ;  /* 0x0000001010100812 */ /* 0x000fe400078efcff */
[----:B------:R-:W-:Y:S02]  /*d870*/  ISETP.GE.AND P0, PT, R35, UR4, PT ;  /* 0x0000000423007c0c */ /* 0x000fe4000bf06270 */
[----:B------:R-:W-:-:S04]  /*d880*/  LOP3.LUT R16, R16, 0xfffffff7, RZ, 0xc0, !PT ;  /* 0xfffffff710107812 */ /* 0x000fc800078ec0ff */
[----:B------:R-:W-:-:S04]  /*d890*/  @P2 LOP3.LUT R16, R16, 0x8, RZ, 0xfc, !PT ;  /* 0x0000000810102812 */ /* 0x000fc800078efcff */
[----:B------:R-:W-:-:S04]  /*d8a0*/  LOP3.LUT R16, R16, 0xfffffffd, RZ, 0xc0, !PT ;  /* 0xfffffffd10107812 */ /* 0x000fc800078ec0ff */
[----:B------:R-:W-:-:S04]  /*d8b0*/  LOP3.LUT R16, R16, 0xfffffffb, RZ, 0xc0, !PT ;  /* 0xfffffffb10107812 */ /* 0x000fc800078ec0ff */
[----:B------:R-:W-:-:S04]  /*d8c0*/  @P1 LOP3.LUT R16, R16, 0x4, RZ, 0xfc, !PT ;  /* 0x0000000410101812 */ /* 0x000fc800078efcff */
[----:B------:R-:W-:Y:S01]  /*d8d0*/  @P0 LOP3.LUT R16, R16, 0x2, RZ, 0xfc, !PT ;  /* 0x0000000210100812 */ /* 0x000fe200078efcff */
[----:B01----:R-:W-:Y:S06]  /*d8e0*/  BRA.DIV UR5, `(.L_x_45) ;  /* 0x0000003605287947 */ /* 0x003fec000b800000 */
.L_x_89:
[----:B------:R-:W2:Y:S01]  /*d8f0*/  LDL R0, [R1+0x4] ;  /* 0x0000040001007983 */ /* 0x000ea20000100800 */
[----:B------:R-:W-:Y:S01]  /*d900*/  ISETP.NE.AND P1, PT, R17, 0x1, PT ;  /* 0x000000011100780c */ /* 0x000fe20003f25270 */
[----:B------:R-:W-:Y:S01]  /*d910*/  UIADD3 UR4, UR46, -0x1, URZ ;  /* 0xffffffff2e047890 */ /* 0x000fe2000fffe03f */
[----:B-----5:R-:W-:Y:S01]  /*d920*/  SHF.R.S32.HI R13, RZ, 0x1f, R34 ;  /* 0x0000001fff0d7819 */ /* 0x020fe20000011422 */
[----:B------:R-:W-:Y:S01]  /*d930*/  ULDC.64 UR6, c[0x0][0x208] ;  /* 0x0000820000067ab9 */ /* 0x000fe20000000a00 */
[----:B------:R-:W-:-:S03]  /*d940*/  LOP3.LUT R16, R16, 0xffffffbf, RZ, 0xc0, !PT ;  /* 0xffffffbf10107812 */ /* 0x000fc600078ec0ff */
[----:B------:R-:W-:Y:S01]  /*d950*/  IMAD.U32 R10, RZ, RZ, UR4 ;  /* 0x00000004ff0a7e24 */ /* 0x000fe2000f8e00ff */
[----:B------:R0:W-:Y:S05]  /*d960*/  STL [R1], R13 ;  /* 0x0000000d01007387 */ /* 0x0001ea0000100800 */
[----:B------:R-:W1:Y:S01]  /*d970*/  @P1 LDC R3, c[0x0][0x434] ;  /* 0x00010d00ff031b82 */ /* 0x000e620000000800 */
[----:B------:R-:W-:-:S07]  /*d980*/  @P1 LOP3.LUT R16, R16, 0x40, RZ, 0xfc, !PT ;  /* 0x0000004010101812 */ /* 0x000fce00078efcff */
[----:B------:R-:W3:Y:S01]  /*d990*/  @P1 LDC R5, c[0x0][0x438] ;  /* 0x00010e00ff051b82 */ /* 0x000ee20000000800 */
[----:B------:R-:W-:Y:S01]  /*d9a0*/  LOP3.LUT R16, R16, 0xfffffffe, RZ, 0xc0, !PT ;  /* 0xfffffffe10107812 */ /* 0x000fe200078ec0ff */
[----:B------:R-:W-:Y:S02]  /*d9b0*/  IMAD.U32 R33, RZ, RZ, UR39 ;  /* 0x00000027ff217e24 */ /* 0x000fe4000f8e00ff */
[----:B------:R-:W-:-:S03]  /*d9c0*/  IMAD.U32 R30, RZ, RZ, UR4 ;  /* 0x00000004ff1e7e24 */ /* 0x000fc6000f8e00ff */
[----:B------:R-:W-:Y:S02]  /*d9d0*/  SHF.R.S32.HI R33, RZ, 0x1f, R33 ;  /* 0x0000001fff217819 */ /* 0x000fe40000011421 */
[----:B--2---:R-:W-:Y:S02]  /*d9e0*/  R2UR UR5, R0 ;  /* 0x00000000000572ca */ /* 0x004fe400000e0000 */
[----:B------:R-:W-:-:S04]  /*d9f0*/  SHF.R.U32.HI R0, RZ, 0x3, R9 ;  /* 0x00000003ff007819 */ /* 0x000fc80000011609 */
[----:B------:R-:W-:-:S05]  /*da00*/  LOP3.LUT R12, R24, R0, RZ, 0xfc, !PT ;  /* 0x00000000180c7212 */ /* 0x000fca00078efcff */
[----:B------:R-:W-:-:S05]  /*da10*/  IMAD R10, R10, 0x50, R12 ;  /* 0x000000500a0a7824 */ /* 0x000fca00078e020c */
[C---:B------:R-:W-:Y:S01]  /*da20*/  ISETP.GE.AND P0, PT, R10.reuse, UR40, PT ;  /* 0x000000280a007c0c */ /* 0x040fe2000bf06270 */
[----:B------:R-:W-:-:S03]  /*da30*/  IMAD.IADD R10, R10, 0x1, R19 ;  /* 0x000000010a0a7824 */ /* 0x000fc600078e0213 */
[----:B------:R-:W-:Y:S01]  /*da40*/  ISETP.GT.U32.OR P0, PT, R12, 0x4f, P0 ;  /* 0x0000004f0c00780c */ /* 0x000fe20000704470 */
[----:B-1----:R-:W-:Y:S01]  /*da50*/  @P1 IMAD.HI.U32 R0, R10, R3, RZ ;  /* 0x000000030a001227 */ /* 0x002fe200078e00ff */
[----:B------:R-:W-:-:S04]  /*da60*/  MOV R11, R10 ;  /* 0x0000000a000b7202 */ /* 0x000fc80000000f00 */
[----:B---3--:R-:W-:-:S07]  /*da70*/  @P1 SHF.R.U32.HI R11, RZ, R5, R0 ;  /* 0x00000005ff0b1219 */ /* 0x008fce0000011600 */
[----:B------:R-:W1:Y:S01]  /*da80*/  @!P0 LDC.64 R6, c[0x0][0x428] ;  /* 0x00010a00ff068b82 */ /* 0x000e620000000a00 */
[--C-:B------:R-:W-:Y:S01]  /*da90*/  @!P0 SHF.R.S32.HI R3, RZ, 0x1f, R11.reuse ;  /* 0x0000001fff038819 */ /* 0x100fe2000001140b */
[----:B------:R-:W-:-:S06]  /*daa0*/  @!P0 IMAD.MOV.U32 R2, RZ, RZ, R11 ;  /* 0x000000ffff028224 */ /* 0x000fcc00078e000b */
[----:B------:R-:W2:Y:S01]  /*dab0*/  @!P0 LDC.64 R4, c[0x0][0x418] ;  /* 0x00010600ff048b82 */ /* 0x000ea20000000a00 */
[-C--:B-1----:R-:W-:Y:S02]  /*dac0*/  @!P0 IMAD R0, R13, R6.reuse, RZ ;  /* 0x000000060d008224 */ /* 0x082fe400078e02ff */
[----:B------:R-:W-:-:S04]  /*dad0*/  @!P0 IMAD.WIDE.U32 R2, R34, R6, R2 ;  /* 0x0000000622028225 */ /* 0x000fc800078e0002 */
[----:B------:R-:W-:Y:S01]  /*dae0*/  @!P0 IMAD R7, R34, R7, R0 ;  /* 0x0000000722078224 */ /* 0x000fe200078e0200 */
[----:B--2---:R-:W-:-:S03]  /*daf0*/  @!P0 LEA R4, P1, R2, R4, 0x2 ;  /* 0x0000000402048211 */ /* 0x004fc600078210ff */
[----:B------:R-:W-:Y:S01]  /*db00*/  @!P0 IMAD.IADD R0, R3, 0x1, R7 ;  /* 0x0000000103008824 */ /* 0x000fe200078e0207 */
[----:B------:R-:W-:-:S04]  /*db10*/  ULOP3.LUT UR5, UR5, 0x2, URZ, 0xfc, !UPT ;  /* 0x0000000205057892 */ /* 0x000fc8000f8efc3f */
[----:B------:R-:W-:Y:S01]  /*db20*/  @!P0 LEA.HI.X R5, R2, R5, R0, 0x2, P1 ;  /* 0x0000000502058211 */ /* 0x000fe200008f1400 */
[----:B------:R-:W-:Y:S02]  /*db30*/  IMAD.MOV.U32 R0, RZ, RZ, RZ ;  /* 0x000000ffff007224 */ /* 0x000fe400078e00ff */
[----:B------:R-:W-:-:S04]  /*db40*/  IMAD.U32 R2, RZ, RZ, UR5 ;  /* 0x00000005ff027e24 */ /* 0x000fc8000f8e00ff */
[----:B------:R0:W5:Y:S01]  /*db50*/  @!P0 LDG.E R0, desc[UR6][R4.64] ;  /* 0x0000000604008981 */ /* 0x000162000c1e1900 */
[----:B------:R-:W-:Y:S02]  /*db60*/  ISETP.GT.U32.AND P0, PT, R12, 0x4f, PT ;  /* 0x0000004f0c00780c */ /* 0x000fe40003f04070 */
[----:B------:R-:W-:Y:S02]  /*db70*/  ISETP.NE.AND P2, PT, R2, 0x3, PT ;  /* 0x000000030200780c */ /* 0x000fe40003f45270 */
[----:B------:R-:W-:-:S05]  /*db80*/  IADD3 R3, -R11, RZ, RZ ;  /* 0x000000ff0b037210 */ /* 0x000fca0007ffe1ff */
[----:B------:R-:W-:-:S04]  /*db90*/  IMAD R6, R17, R3, R10 ;  /* 0x0000000311067224 */ /* 0x000fc800078e020a */
[----:B------:R-:W-:-:S04]  /*dba0*/  @P0 LOP3.LUT R16, R16, 0x1, RZ, 0xfc, !PT ;  /* 0x0000000110100812 */ /* 0x000fc800078efcff */
[----:B------:R-:W-:-:S04]  /*dbb0*/  LOP3.LUT R16, R16, 0xffffffdf, RZ, 0xc0, !PT ;  /* 0xffffffdf10107812 */ /* 0x000fc800078ec0ff */
[----:B------:R-:W-:Y:S01]  /*dbc0*/  @P2 LOP3.LUT R16, R16, 0x20, RZ, 0xfc, !PT ;  /* 0x0000002010102812 */ /* 0x000fe200078efcff */
[----:B0-----:R-:W-:Y:S06]  /*dbd0*/  @!P2 BRA `(.L_x_46) ;  /* 0x000000000004a947 */ /* 0x001fec0003800000 */
[----:B------:R-:W-:Y:S01]  /*dbe0*/  BPT.TRAP 0x1 ;  /* 0x000000040000795c */ /* 0x000fe20000300000 */
.L_x_46:
[----:B------:R-:W-:Y:S01]  /*dbf0*/  SHF.R.S32.HI R5, RZ, 0x1f, R6 ;  /* 0x0000001fff057819 */ /* 0x000fe20000011406 */
[----:B------:R-:W-:Y:S01]  /*dc00*/  ULDC.64 UR4, c[0x0][0x328] ;  /* 0x0000ca0000047ab9 */ /* 0x000fe20000000a00 */
[----:B-----5:R-:W-:Y:S02]  /*dc10*/  SHF.R.S32.HI R4, RZ, 0x1f, R0 ;  /* 0x0000001fff047819 */ /* 0x020fe40000011400 */
[----:B------:R-:W-:Y:S01]  /*dc20*/  R2UR UR6, R33 ;  /* 0x00000000210672ca */ /* 0x000fe200000e0000 */
[----:B------:R-:W-:-:S04]  /*dc30*/  IMAD R3, R5, UR4, RZ ;  /* 0x0000000405037c24 */ /* 0x000fc8000f8e02ff */
[C---:B------:R-:W-:Y:S02]  /*dc40*/  IMAD R7, R6.reuse, UR5, R3 ;  /* 0x0000000506077c24 */ /* 0x040fe4000f8e0203 */
[----:B------:R-:W-:Y:S01]  /*dc50*/  IMAD.WIDE.U32 R2, R6, UR4, RZ ;  /* 0x0000000406027c25 */ /* 0x000fe2000f8e00ff */
[----:B------:R-:W-:-:S04]  /*dc60*/  ULDC.64 UR4, c[0x0][0x338] ;  /* 0x0000ce0000047ab9 */ /* 0x000fc80000000a00 */
[----:B------:R-:W-:Y:S01]  /*dc70*/  IADD3 R3, R3, R7, RZ ;  /* 0x0000000703037210 */ /* 0x000fe20007ffe0ff */
[----:B------:R-:W-:-:S04]  /*dc80*/  IMAD R7, R4, UR4, RZ ;  /* 0x0000000404077c24 */ /* 0x000fc8000f8e02ff */
[C---:B------:R-:W-:Y:S02]  /*dc90*/  IMAD R7, R0.reuse, UR5, R7 ;  /* 0x0000000500077c24 */ /* 0x040fe4000f8e0207 */
[----:B------:R-:W-:Y:S01]  /*dca0*/  IMAD.WIDE.U32 R2, R0, UR4, R2 ;  /* 0x0000000400027c25 */ /* 0x000fe2000f8e0002 */
[----:B------:R-:W-:-:S03]  /*dcb0*/  ULDC.64 UR4, c[0x0][0x330] ;  /* 0x0000cc0000047ab9 */ /* 0x000fc60000000a00 */
[----:B------:R-:W-:Y:S02]  /*dcc0*/  IMAD.IADD R3, R3, 0x1, R7 ;  /* 0x0000000103037824 */ /* 0x000fe400078e0207 */
[----:B------:R-:W-:Y:S01]  /*dcd0*/  IMAD.U32 R7, RZ, RZ, UR4 ;  /* 0x00000004ff077e24 */ /* 0x000fe2000f8e00ff */
[----:B------:R-:W-:-:S03]  /*dce0*/  UIMAD UR4, UR6, UR4, URZ ;  /* 0x00000004060472a4 */ /* 0x000fc6000f8e023f */
[----:B------:R-:W-:Y:S01]  /*dcf0*/  IMAD.WIDE.U32 R2, R7, UR39, R2 ;  /* 0x0000002707027c25 */ /* 0x000fe2000f8e0002 */
[----:B------:R-:W-:Y:S01]  /*dd00*/  UIMAD UR4, UR39, UR5, UR4 ;  /* 0x00000005270472a4 */ /* 0x000fe2000f8e0204 */
[----:B------:R-:W-:Y:S02]  /*dd10*/  ULDC.64 UR6, c[0x0][0x318] ;  /* 0x0000c60000067ab9 */ /* 0x000fe40000000a00 */
[----:B------:R-:W-:-:S03]  /*dd20*/  LEA R17, P0, R2, UR6, 0x1 ;  /* 0x0000000602117c11 */ /* 0x000fc6000f8008ff */
[----:B------:R-:W-:-:S05]  /*dd30*/  VIADD R3, R3, UR4 ;  /* 0x0000000403037c36 */ /* 0x000fca0008000000 */
[----:B------:R-:W-:Y:S02]  /*dd40*/  LEA.HI.X R18, R2, UR7, R3, 0x1, P0 ;  /* 0x0000000702127c11 */ /* 0x000fe400080f0c03 */
[----:B------:R-:W-:-:S04]  /*dd50*/  MOV R2, 0x1 ;  /* 0x0000000100027802 */ /* 0x000fc80000000f00 */
[----:B------:R-:W-:-:S04]  /*dd60*/  SHF.L.U32 R2, R2, 0x1f, RZ ;  /* 0x0000001f02027819 */ /* 0x000fc800000006ff */
[----:B------:R-:W0:Y:S02]  /*dd70*/  SYNCS.PHASECHK.TRANS64.TRYWAIT P0, [UR42+0x38840], R2 ;  /* 0x03884002ff0075a7 */ /* 0x000e24000800016a */
[----:B0-----:R-:W-:Y:S05]  /*dd80*/  @!P0 BRA `(.L_x_47) ;  /* 0x0000003000208947 */ /* 0x001fea0003800000 */
.L_x_90:
[----:B------:R-:W-:Y:S01]  /*dd90*/  ULDC.64 UR4, c[0x0][0x300] ;  /* 0x0000c00000047ab9 */ /* 0x000fe20000000a00 */
[----:B------:R-:W-:Y:S01]  /*dda0*/  R2UR UR6, R33 ;  /* 0x00000000210672ca */ /* 0x000fe200000e0000 */
[----:B------:R-:W-:Y:S01]  /*ddb0*/  IMAD R5, R5, UR4, RZ ;  /* 0x0000000405057c24 */ /* 0x000fe2000f8e02ff */
[----:B------:R-:W-:Y:S01]  /*ddc0*/  SHF.R.U32.HI R27, RZ, 0x3, R9 ;  /* 0x00000003ff1b7819 */ /* 0x000fe20000011609 */
[----:B0-----:R-:W-:-:S04]  /*ddd0*/  IMAD.WIDE.U32 R2, R6, UR4, RZ ;  /* 0x0000000406027c25 */ /* 0x001fc8000f8e00ff */
[----:B------:R-:W-:Y:S01]  /*dde0*/  IMAD R5, R6, UR5, R5 ;  /* 0x0000000506057c24 */ /* 0x000fe2000f8e0205 */
[----:B------:R-:W-:Y:S01]  /*ddf0*/  ULDC.64 UR4, c[0x0][0x310] ;  /* 0x0000c40000047ab9 */ /* 0x000fe20000000a00 */
[----:B------:R-:W-:Y:S02]  /*de00*/  IMAD.SHL.U32 R31, R9, 0x8, RZ ;  /* 0x00000008091f7824 */ /* 0x000fe400078e00ff */
[----:B------:R-:W-:Y:S02]  /*de10*/  IMAD.IADD R3, R3, 0x1, R5 ;  /* 0x0000000103037824 */ /* 0x000fe400078e0205 */
[----:B------:R-:W-:Y:S02]  /*de20*/  IMAD R5, R4, UR4, RZ ;  /* 0x0000000404057c24 */ /* 0x000fe4000f8e02ff */
[----:B------:R-:W-:-:S04]  /*de30*/  IMAD.WIDE.U32 R2, R0, UR4, R2 ;  /* 0x0000000400027c25 */ /* 0x000fc8000f8e0002 */
[----:B------:R-:W-:Y:S01]  /*de40*/  IMAD R5, R0, UR5, R5 ;  /* 0x0000000500057c24 */ /* 0x000fe2000f8e0205 */
        /* <DEDUP_REMOVED lines=8> */
[----:B------:R-:W-:Y:S01]  /*ded0*/  IADD3 R7, R3, UR4, RZ ;  /* 0x0000000403077c10 */ /* 0x000fe2000fffe0ff */
[----:B------:R-:W-:Y:S01]  /*dee0*/  UMOV UR4, 0xffffffff ;  /* 0xffffffff00047882 */ /* 0x000fe20000000000 */
[----:B------:R-:W-:Y:S02]  /*def0*/  LOP3.LUT R3, R8, 0x1c0, RZ, 0xc0, !PT ;  /* 0x000001c008037812 */ /* 0x000fe400078ec0ff */
[----:B------:R-:W-:Y:S02]  /*df00*/  LEA.HI.X R7, R2, UR7, R7, 0x1, P0 ;  /* 0x0000000702077c11 */ /* 0x000fe400080f0c07 */
[----:B------:R-:W-:Y:S01]  /*df10*/  LOP3.LUT R8, R3, 0x38, R8, 0xf8, !PT ;  /* 0x0000003803087812 */ /* 0x000fe200078ef808 */
[----:B------:R-:W-:-:S03]  /*df20*/  IMAD.MOV.U32 R3, RZ, RZ, -0x50 ;  /* 0xffffffb0ff037424 */ /* 0x000fc600078e00ff */
[----:B------:R-:W-:Y:S01]  /*df30*/  LOP3.LUT R8, R8, 0x38, R25, 0x78, !PT ;  /* 0x0000003808087812 */ /* 0x000fe200078e7819 */
[----:B------:R-:W-:-:S03]  /*df40*/  IMAD R6, R30, R3, UR40 ;  /* 0x000000281e067e24 */ /* 0x000fc6000f8e0203 */
[----:B------:R-:W-:Y:S01]  /*df50*/  LOP3.LUT R31, R8, 0x200, R31, 0xf8, !PT ;  /* 0x00000200081f7812 */ /* 0x000fe200078ef81f */
[----:B------:R-:W-:-:S05]  /*df60*/  IMAD.IADD R6, R6, 0x1, -R27 ;  /* 0x0000000106067824 */ /* 0x000fca00078e0a1b */
[----:B------:R-:W-:Y:S01]  /*df70*/  ISETP.GE.AND P0, PT, R6, 0x1, PT ;  /* 0x000000010600780c */ /* 0x000fe20003f06270 */
[----:B------:R-:W-:-:S12]  /*df80*/  BRA.DIV UR4, `(.L_x_48) ;  /* 0x0000002e04b87947 */ /* 0x000fd8000b800000 */
[----:B------:R-:W-:Y:S01]  /*df90*/  SHFL.IDX PT, R5, R7, RZ, 0x181f ;  /* 0x00181fff07057589 */ /* 0x000fe200000e0000 */
[C---:B------:R-:W-:Y:S01]  /*dfa0*/  LOP3.LUT P4, RZ, R16.reuse, 0x10, RZ, 0xc0, !PT ;  /* 0x0000001010ff7812 */ /* 0x040fe2000788c0ff */
[----:B------:R-:W-:Y:S01]  /*dfb0*/  ULDC.64 UR4, c[0x0][0x208] ;  /* 0x0000820000047ab9 */ /* 0x000fe20000000a00 */
[C---:B------:R-:W-:Y:S01]  /*dfc0*/  LOP3.LUT P3, RZ, R16.reuse, 0x8, RZ, 0xc0, !PT ;  /* 0x0000000810ff7812 */ /* 0x040fe2000786c0ff */
[----:B------:R-:W0:Y:S01]  /*dfd0*/  SHFL.IDX PT, R4, R0, RZ, 0x181f ;  /* 0x00181fff00047589 */ /* 0x000e2200000e0000 */
[C---:B------:R-:W-:Y:S02]  /*dfe0*/  LOP3.LUT P2, RZ, R16.reuse, 0x4, RZ, 0xc0, !PT ;  /* 0x0000000410ff7812 */ /* 0x040fe4000784c0ff */
[----:B------:R-:W-:Y:S01]  /*dff0*/  LOP3.LUT P1, RZ, R16, 0x2, RZ, 0xc0, !PT ;  /* 0x0000000210ff7812 */ /* 0x000fe2000782c0ff */
[----:B------:R-:W-:Y:S01]  /*e000*/  SHFL.IDX PT, R3, R7, 0x1, 0x181f ;  /* 0x00381f0007037f89 */ /* 0x000fe200000e0000 */
[----:B------:R-:W-:-:S03]  /*e010*/  @P0 LEA R9, R31, UR42, 0x1 ;  /* 0x0000002a1f090c11 */ /* 0x000fc6000f8e08ff */
[----:B------:R-:W1:Y:S04]  /*e020*/  SHFL.IDX PT, R2, R0, 0x1, 0x181f ;  /* 0x00381f0000027f89 */ /* 0x000e6800000e0000 */
[----:B------:R-:W-:Y:S01]  /*e030*/  SHFL.IDX PT, R14, R0, 0x4, 0x181f ;  /* 0x00981f00000e7f89 */ /* 0x000fe200000e0000 */
[----:B0-----:R-:W-:-:S05]  /*e040*/  @P0 IMAD.WIDE.U32 R4, R22, 0x2, R4 ;  /* 0x0000000216040825 */ /* 0x001fca00078e0004 */
[----:B------:R-:W-:Y:S04]  /*e050*/  @P0 LDGSTS.E.BYPASS.LTC128B.128 [R9+0x24400], desc[UR4][R4.64], !P4 ;  /* 0x2440000004090fae */ /* 0x000fe8000e101d44 */
[----:B------:R-:W-:Y:S04]  /*e060*/  @P0 LDGSTS.E.BYPASS.LTC128B.128 [R9+0x26c00], desc[UR4][R4.64+0x80], !P3 ;  /* 0x26c0008004090fae */ /* 0x000fe8000d901d44 */
[----:B------:R-:W-:Y:S04]  /*e070*/  @P0 LDGSTS.E.BYPASS.LTC128B.128 [R9+0x29400], desc[UR4][R4.64+0x100], !P2 ;  /* 0x2940010004090fae */ /* 0x000fe8000d101d44 */
[----:B------:R0:W-:Y:S01]  /*e080*/  @P0 LDGSTS.E.BYPASS.LTC128B.128 [R9+0x2bc00], desc[UR4][R4.64+0x180], !P1 ;  /* 0x2bc0018004090fae */ /* 0x0001e2000c901d44 */
[----:B------:R-:W-:-:S03]  /*e090*/  ISETP.GE.AND P0, PT, R6, 0x11, PT ;  /* 0x000000110600780c */ /* 0x000fc60003f06270 */
[----:B0-----:R-:W-:Y:S10]  /*e0a0*/  SHFL.IDX PT, R5, R7, 0x2, 0x181f ;  /* 0x00581f0007057f89 */ /* 0x001ff400000e0000 */
[----:B-1----:R-:W-:Y:S01]  /*e0b0*/  @P0 IMAD.WIDE.U32 R2, R22, 0x2, R2 ;  /* 0x0000000216020825 */ /* 0x002fe200078e0002 */
[----:B------:R-:W-:Y:S01]  /*e0c0*/  @P0 LEA R21, R31, UR42, 0x1 ;  /* 0x0000002a1f150c11 */ /* 0x000fe2000f8e08ff */
[----:B------:R-:W0:Y:S04]  /*e0d0*/  SHFL.IDX PT, R4, R0, 0x2, 0x181f ;  /* 0x00581f0000047f89 */ /* 0x000e2800000e0000 */
[----:B------:R-:W-:Y:S04]  /*e0e0*/  @P0 LDGSTS.E.BYPASS.LTC128B.128 [R21+0x24c00], desc[UR4][R2.64], !P4 ;  /* 0x24c0000002150fae */ /* 0x000fe8000e101d44 */
[----:B------:R-:W-:Y:S04]  /*e0f0*/  @P0 LDGSTS.E.BYPASS.LTC128B.128 [R21+0x27400], desc[UR4][R2.64+0x80], !P3 ;  /* 0x2740008002150fae */ /* 0x000fe8000d901d44 */
[----:B------:R-:W-:Y:S04]  /*e100*/  @P0 LDGSTS.E.BYPASS.LTC128B.128 [R21+0x29c00], desc[UR4][R2.64+0x100], !P2 ;  /* 0x29c0010002150fae */ /* 0x000fe8000d101d44 */
[----:B------:R1:W-:Y:S01]  /*e110*/  @P0 LDGSTS.E.BYPASS.LTC128B.128 [R21+0x2c400], desc[UR4][R2.64+0x180], !P1 ;  /* 0x2c40018002150fae */ /* 0x0003e2000c901d44 */
[----:B------:R-:W-:-:S03]  /*e120*/  ISETP.GE.AND P0, PT, R6, 0x21, PT ;  /* 0x000000210600780c */ /* 0x000fc60003f06270 */
[----:B-1----:R-:W-:Y:S10]  /*e130*/  SHFL.IDX PT, R3, R7, 0x3, 0x181f ;  /* 0x00781f0007037f89 */ /* 0x002ff400000e0000 */
[----:B0-----:R-:W-:Y:S01]  /*e140*/  @P0 IMAD.WIDE.U32 R4, R22, 0x2, R4 ;  /* 0x0000000216040825 */ /* 0x001fe200078e0004 */
[----:B------:R-:W-:Y:S01]  /*e150*/  @P0 LEA R9, R31, UR42, 0x1 ;  /* 0x0000002a1f090c11 */ /* 0x000fe2000f8e08ff */
[----:B------:R-:W0:Y:S04]  /*e160*/  SHFL.IDX PT, R2, R0, 0x3, 0x181f ;  /* 0x00781f0000027f89 */ /* 0x000e2800000e0000 */
[----:B------:R-:W-:Y:S04]  /*e170*/  @P0 LDGSTS.E.BYPASS.LTC128B.128 [R9+0x25400], desc[UR4][R4.64], !P4 ;  /* 0x2540000004090fae */ /* 0x000fe8000e101d44 */
[----:B------:R-:W-:Y:S04]  /*e180*/  @P0 LDGSTS.E.BYPASS.LTC128B.128 [R9+0x27c00], desc[UR4][R4.64+0x80], !P3 ;  /* 0x27c0008004090fae */ /* 0x000fe8000d901d44 */
[----:B------:R-:W-:Y:S04]  /*e190*/  @P0 LDGSTS.E.BYPASS.LTC128B.128 [R9+0x2a400], desc[UR4][R4.64+0x100], !P2 ;  /* 0x2a40010004090fae */ /* 0x000fe8000d101d44 */
[----:B------:R1:W-:Y:S01]  /*e1a0*/  @P0 LDGSTS.E.BYPASS.LTC128B.128 [R9+0x2cc00], desc[UR4][R4.64+0x180], !P1 ;  /* 0x2cc0018004090fae */ /* 0x0003e2000c901d44 */
[----:B------:R-:W-:-:S03]  /*e1b0*/  ISETP.GE.AND P0, PT, R6, 0x31, PT ;  /* 0x000000310600780c */ /* 0x000fc60003f06270 */
[----:B-1----:R1:W2:Y:S10]  /*e1c0*/  SHFL.IDX PT, R4, R7, 0x4, 0x181f ;  /* 0x00981f0007047f89 */ /* 0x0022b400000e0000 */
[----:B0-----:R-:W-:Y:S01]  /*e1d0*/  @P0 IMAD.WIDE.U32 R2, R22, 0x2, R2 ;  /* 0x0000000216020825 */ /* 0x001fe200078e0002 */
[----:B------:R-:W-:-:S05]  /*e1e0*/  @P0 LEA R21, R31, UR42, 0x1 ;  /* 0x0000002a1f150c11 */ /* 0x000fca000f8e08ff */
[----:B------:R1:W-:Y:S04]  /*e1f0*/  @P0 LDGSTS.E.BYPASS.LTC128B.128 [R21+0x25c00], desc[UR4][R2.64], !P4 ;  /* 0x25c0000002150fae */ /* 0x0003e8000e101d44 */
[----:B------:R1:W-:Y:S04]  /*e200*/  @P0 LDGSTS.E.BYPASS.LTC128B.128 [R21+0x28400], desc[UR4][R2.64+0x80], !P3 ;  /* 0x2840008002150fae */ /* 0x0003e8000d901d44 */
[----:B------:R1:W-:Y:S04]  /*e210*/  @P0 LDGSTS.E.BYPASS.LTC128B.128 [R21+0x2ac00], desc[UR4][R2.64+0x100], !P2 ;  /* 0x2ac0010002150fae */ /* 0x0003e8000d101d44 */
[----:B------:R1:W-:Y:S02]  /*e220*/  @P0 LDGSTS.E.BYPASS.LTC128B.128 [R21+0x2d400], desc[UR4][R2.64+0x180], !P1 ;  /* 0x2d40018002150fae */ /* 0x0003e4000c901d44 */
.L_x_102:
[----:B------:R-:W-:Y:S01]  /*e230*/  ISETP.GE.AND P0, PT, R6, 0x41, PT ;  /* 0x000000410600780c */ /* 0x000fe20003f06270 */
[----:B------:R-:W-:Y:S01]  /*e240*/  BSSY B0, `(.L_x_49) ;  /* 0x0000012000007945 */ /* 0x000fe20003800000 */
[----:B-1----:R-:W-:Y:S01]  /*e250*/  MOV R2, R14 ;  /* 0x0000000e00027202 */ /* 0x002fe20000000f00 */
[----:B--2---:R-:W-:-:S10]  /*e260*/  IMAD.MOV.U32 R3, RZ, RZ, R4 ;  /* 0x000000ffff037224 */ /* 0x004fd400078e0004 */
[----:B------:R-:W-:Y:S05]  /*e270*/  @!P0 BRA `(.L_x_50) ;  /* 0x0000000000388947 */ /* 0x000fea0003800000 */
[----:B------:R-:W-:Y:S01]  /*e280*/  LOP3.LUT P4, RZ, R16, 0x10, RZ, 0xc0, !PT ;  /* 0x0000001010ff7812 */ /* 0x000fe2000788c0ff */
[----:B------:R-:W-:Y:S01]  /*e290*/  IMAD.WIDE.U32 R2, R22, 0x2, R2 ;  /* 0x0000000216027825 */ /* 0x000fe200078e0002 */
[C---:B------:R-:W-:Y:S01]  /*e2a0*/  LOP3.LUT P3, RZ, R16.reuse, 0x8, RZ, 0xc0, !PT ;  /* 0x0000000810ff7812 */ /* 0x040fe2000786c0ff */
[----:B------:R-:W-:Y:S01]  /*e2b0*/  ULDC.64 UR4, c[0x0][0x208] ;  /* 0x0000820000047ab9 */ /* 0x000fe20000000a00 */
[C---:B------:R-:W-:Y:S02]  /*e2c0*/  LOP3.LUT P2, RZ, R16.reuse, 0x4, RZ, 0xc0, !PT ;  /* 0x0000000410ff7812 */ /* 0x040fe4000784c0ff */
[----:B------:R-:W-:Y:S02]  /*e2d0*/  LOP3.LUT P1, RZ, R16, 0x2, RZ, 0xc0, !PT ;  /* 0x0000000210ff7812 */ /* 0x000fe4000782c0ff */
[----:B------:R-:W-:-:S05]  /*e2e0*/  LEA R5, R31, UR42, 0x1 ;  /* 0x0000002a1f057c11 */ /* 0x000fca000f8e08ff */
[----:B------:R-:W-:Y:S01]  /*e2f0*/  @!PT LDS RZ, [RZ] ;  /* 0x00000000fffff984 */ /* 0x000fe20000000800 */
[----:B------:R-:W-:Y:S01]  /*e300*/  @!PT LDS RZ, [RZ] ;  /* 0x00000000fffff984 */ /* 0x000fe20000000800 */
[----:B------:R-:W-:Y:S01]  /*e310*/  @!PT LDS RZ, [RZ] ;  /* 0x00000000fffff984 */ /* 0x000fe20000000800 */
[----:B------:R0:W-:Y:S04]  /*e320*/  LDGSTS.E.BYPASS.LTC128B.128 [R5+0x26400], desc[UR4][R2.64], !P4 ;  /* 0x2640000002057fae */ /* 0x0001e8000e101d44 */
[----:B------:R0:W-:Y:S04]  /*e330*/  LDGSTS.E.BYPASS.LTC128B.128 [R5+0x28c00], desc[UR4][R2.64+0x80], !P3 ;  /* 0x28c0008002057fae */ /* 0x0001e8000d901d44 */
[----:B------:R0:W-:Y:S04]  /*e340*/  LDGSTS.E.BYPASS.LTC128B.128 [R5+0x2b400], desc[UR4][R2.64+0x100], !P2 ;  /* 0x2b40010002057fae */ /* 0x0001e8000d101d44 */
[----:B------:R0:W-:Y:S02]  /*e350*/  LDGSTS.E.BYPASS.LTC128B.128 [R5+0x2dc00], desc[UR4][R2.64+0x180], !P1 ;  /* 0x2dc0018002057fae */ /* 0x0001e4000c901d44 */
.L_x_50:
[----:B------:R-:W-:Y:S05]  /*e360*/  BSYNC B0 ;  /* 0x0000000000007941 */ /* 0x000fea0003800000 */
.L_x_49:
[----:B------:R-:W-:Y:S01]  /*e370*/  NOP ;  /* 0x0000000000007918 */ /* 0x000fe20000000000 */
[----:B------:R-:W-:Y:S01]  /*e380*/  SYNCS.ARRIVE.TRANS64.RED.A0T1 RZ, [UR42+0x38830], RZ ;  /* 0x038830ffffff79a7 */ /* 0x000fe2000820042a */
[----:B------:R-:W-:Y:S01]  /*e390*/  ARRIVES.LDGSTSBAR.64.TRANSCNT [UR42+0x38830] ;  /* 0x03883000ff0079b0 */ /* 0x000fe20008000aaa */
[----:B------:R-:W-:Y:S01]  /*e3a0*/  NOP ;  /* 0x0000000000007918 */ /* 0x000fe20000000000 */
[----:B------:R-:W-:-:S13]  /*e3b0*/  LOP3.LUT P0, RZ, R16, 0x20, RZ, 0xc0, !PT ;  /* 0x0000002010ff7812 */ /* 0x000fda000780c0ff */
[----:B------:R-:W-:Y:S05]  /*e3c0*/  @!P0 BRA `(.L_x_51) ;  /* 0x0000000000048947 */ /* 0x000fea0003800000 */
[----:B------:R-:W-:Y:S01]  /*e3d0*/  BPT.TRAP 0x1 ;  /* 0x000000040000795c */ /* 0x000fe20000300000 */
.L_x_51:
[----:B------:R-:W-:Y:S01]  /*e3e0*/  SYNCS.ARRIVE.TRANS64.A1T0 RZ, [UR42+0x38830], RZ ;  /* 0x038830ffffff79a7 */ /* 0x000fe2000810002a */
[----:B------:R-:W-:Y:S05]  /*e3f0*/  WARPSYNC.ALL ;  /* 0x0000000000007948 */ /* 0x000fea0003800000 */
[----:B------:R-:W-:Y:S01]  /*e400*/  UIADD3 UR5, UR42, 0x14400, URZ ;  /* 0x000144002a057890 */ /* 0x000fe2000fffe03f */
[----:B------:R-:W-:Y:S01]  /*e410*/  R2UR UR4, R33 ;  /* 0x00000000210472ca */ /* 0x000fe200000e0000 */
[----:B------:R-:W-:Y:S01]  /*e420*/  ULDC.64 UR6, c[0x0][0x2d8] ;  /* 0x0000b60000067ab9 */ /* 0x000fe20000000a00 */
[----:B------:R-:W-:Y:S01]  /*e430*/  SHF.R.S32.HI R25, RZ, 0x1f, R26 ;  /* 0x0000001fff197819 */ /* 0x000fe2000001141a */
[----:B------:R-:W-:Y:S02]  /*e440*/  ULOP3.LUT UP0, URZ, UR5, 0x3ff, URZ, 0xc0, !UPT ;  /* 0x000003ff053f7892 */ /* 0x000fe4000f80c03f */
[----:B------:R-:W-:Y:S01]  /*e450*/  UIMAD.WIDE.U32 UR36, UR39, UR6, URZ ;  /* 0x00000006272472a5 */ /* 0x000fe2000f8e003f */
[----:B------:R-:W-:Y:S03]  /*e460*/  BAR.SYNC.DEFER_BLOCKING 0x8, 0x180 ;  /* 0x0206000000007b1d */ /* 0x000fe60000010000 */
[----:B------:R-:W-:-:S04]  /*e470*/  PLOP3.LUT P0, PT, PT, PT, UP0, 0x80, 0x0 ;  /* 0x000000000000781c */ /* 0x000fc80003f0f008 */
[----:B------:R-:W-:-:S04]  /*e480*/  UIMAD UR4, UR4, UR6, URZ ;  /* 0x00000006040472a4 */ /* 0x000fc8000f8e023f */
[----:B------:R-:W-:-:S04]  /*e490*/  UIMAD UR4, UR39, UR7, UR4 ;  /* 0x00000007270472a4 */ /* 0x000fc8000f8e0204 */
[----:B------:R-:W-:Y:S01]  /*e4a0*/  UIADD3 UR43, UR37, UR4, URZ ;  /* 0x00000004252b7290 */ /* 0x000fe2000fffe03f */
[----:B------:R-:W-:Y:S11]  /*e4b0*/  @!P0 BRA `(.L_x_52) ;  /* 0x0000000000408947 */ /* 0x000ff60003800000 */
[----:B0-----:R-:W-:Y:S01]  /*e4c0*/  MOV R2, 0x0 ;  /* 0x0000000000027802 */ /* 0x001fe20000000f00 */
[----:B------:R-:W-:Y:S01]  /*e4d0*/  ULDC.64 UR6, c[0x4][0xa8] ;  /* 0x01002a0000067ab9 */ /* 0x000fe20000000a00 */
[----:B------:R-:W-:Y:S01]  /*e4e0*/  ULDC.64 UR8, c[0x4][0xb0] ;  /* 0x01002c0000087ab9 */ /* 0x000fe20000000a00 */
[----:B------:R-:W-:Y:S01]  /*e4f0*/  ULDC.64 UR4, c[0x4][0x20] ;  /* 0x0100080000047ab9 */ /* 0x000fe20000000a00 */
[----:B------:R-:W-:Y:S01]  /*e500*/  IMAD.U32 R4, RZ, RZ, UR6 ;  /* 0x00000006ff047e24 */ /* 0x000fe2000f8e00ff */
[----:B------:R-:W-:Y:S01]  /*e510*/  MOV R6, UR8 ;  /* 0x0000000800067c02 */ /* 0x000fe20008000f00 */
[----:B------:R-:W0:Y:S01]  /*e520*/  LDC.64 R2, c[0x4][R2] ;  /* 0x0100000002027b82 */ /* 0x000e220000000a00 */
[----:B------:R-:W-:Y:S01]  /*e530*/  IMAD.U32 R5, RZ, RZ, UR7 ;  /* 0x00000007ff057e24 */ /* 0x000fe2000f8e00ff */
[----:B------:R-:W-:Y:S01]  /*e540*/  MOV R8, 0x70 ;  /* 0x0000007000087802 */ /* 0x000fe20000000f00 */
[----:B------:R-:W-:Y:S02]  /*e550*/  IMAD.U32 R7, RZ, RZ, UR9 ;  /* 0x00000009ff077e24 */ /* 0x000fe4000f8e00ff */
[----:B------:R-:W-:-:S02]  /*e560*/  IMAD.U32 R10, RZ, RZ, UR4 ;  /* 0x00000004ff0a7e24 */ /* 0x000fc4000f8e00ff */
[----:B------:R-:W-:Y:S02]  /*e570*/  IMAD.U32 R11, RZ, RZ, UR5 ;  /* 0x00000005ff0b7e24 */ /* 0x000fe4000f8e00ff */
[----:B------:R-:W-:Y:S02]  /*e580*/  IMAD.MOV.U32 R12, RZ, RZ, 0x1 ;  /* 0x00000001ff0c7424 */ /* 0x000fe400078e00ff */
[----:B------:R-:W-:-:S07]  /*e590*/  IMAD.MOV.U32 R13, RZ, RZ, RZ ;  /* 0x000000ffff0d7224 */ /* 0x000fce00078e00ff */
[----:B------:R-:W-:-:S07]  /*e5a0*/  LEPC R20, `(.L_x_52) ;  /* 0x000000001014794e */ /* 0x000fce0000000000 */
[----:B0-----:R-:W-:Y:S05]  /*e5b0*/  CALL.ABS.NOINC R2 ;  /* 0x0000000002007343 */ /* 0x001fea0003c00000 */
.L_x_52:
[----:B0-----:R-:W0:Y:S01]  /*e5c0*/  S2R R2, SR_TID.X ;  /* 0x0000000000027919 */ /* 0x001e220000002100 */
[----:B------:R-:W1:Y:S01]  /*e5d0*/  LDC R0, c[0x0][0x448] ;  /* 0x00011200ff007b82 */ /* 0x000e620000000800 */
[----:B------:R-:W-:Y:S01]  /*e5e0*/  IMAD.U32 R4, RZ, RZ, UR36 ;  /* 0x00000024ff047e24 */ /* 0x000fe2000f8e00ff */
[----:B------:R-:W-:Y:S01]  /*e5f0*/  ULDC.64 UR4, c[0x0][0x2e0] ;  /* 0x0000b80000047ab9 */ /* 0x000fe20000000a00 */
[----:B------:R-:W-:Y:S02]  /*e600*/  IMAD.U32 R5, RZ, RZ, UR37 ;  /* 0x00000025ff057e24 */ /* 0x000fe4000f8e00ff */
[----:B------:R-:W-:-:S04]  /*e610*/  IMAD R25, R25, UR4, RZ ;  /* 0x0000000419197c24 */ /* 0x000fc8000f8e02ff */
[----:B------:R-:W-:Y:S01]  /*e620*/  IMAD R25, R26, UR5, R25 ;  /* 0x000000051a197c24 */ /* 0x000fe2000f8e0219 */
[----:B-1----:R-:W-:Y:S02]  /*e630*/  ISETP.NE.AND P0, PT, R0, 0x1, PT ;  /* 0x000000010000780c */ /* 0x002fe40003f05270 */
[----:B0-----:R-:W-:-:S04]  /*e640*/  LOP3.LUT R2, R2, 0x7f, RZ, 0xc0, !PT ;  /* 0x0000007f02027812 */ /* 0x001fc800078ec0ff */
[----:B------:R-:W-:-:S07]  /*e650*/  SHF.R.U32.HI R2, RZ, 0x3, R2 ;  /* 0x00000003ff027819 */ /* 0x000fce0000011602 */
[----:B------:R-:W0:Y:S01]  /*e660*/  @P0 LDC R3, c[0x0][0x450] ;  /* 0x00011400ff030b82 */ /* 0x000e220000000800 */
[----:B------:R-:W-:-:S05]  /*e670*/  LOP3.LUT R20, R24, R2, RZ, 0xfc, !PT ;  /* 0x0000000218147212 */ /* 0x000fca00078efcff */
[----:B------:R-:W-:Y:S02]  /*e680*/  IMAD R9, R23, 0x80, R20 ;  /* 0x0000008017097824 */ /* 0x000fe400078e0214 */
[----:B------:R-:W1:Y:S03]  /*e690*/  @P0 LDC R2, c[0x0][0x44c] ;  /* 0x00011300ff020b82 */ /* 0x000e660000000800 */
[----:B------:R-:W-:Y:S01]  /*e6a0*/  MOV R7, R9 ;  /* 0x0000000900077202 */ /* 0x000fe20000000f00 */
[----:B-1----:R-:W-:-:S05]  /*e6b0*/  @P0 IMAD.HI.U32 R2, R9, R2, RZ ;  /* 0x0000000209020227 */ /* 0x002fca00078e00ff */
[----:B0-----:R-:W-:Y:S01]  /*e6c0*/  @P0 SHF.R.U32.HI R7, RZ, R3, R2 ;  /* 0x00000003ff070219 */ /* 0x001fe20000011602 */
[----:B------:R-:W-:Y:S01]  /*e6d0*/  IMAD.U32 R3, RZ, RZ, UR43 ;  /* 0x0000002bff037e24 */ /* 0x000fe2000f8e00ff */
[----:B------:R-:W-:Y:S02]  /*e6e0*/  MOV R2, R4 ;  /* 0x0000000400027202 */ /* 0x000fe40000000f00 */
[--C-:B------:R-:W-:Y:S01]  /*e6f0*/  SHF.R.S32.HI R4, RZ, 0x1f, R7.reuse ;  /* 0x0000001fff047819 */ /* 0x100fe20000011407 */
[----:B------:R-:W-:Y:S02]  /*e700*/  IMAD.MOV R5, RZ, RZ, -R7 ;  /* 0x000000ffff057224 */ /* 0x000fe400078e0a07 */
[----:B------:R-:W-:Y:S01]  /*e710*/  IMAD.WIDE.U32 R2, R26, UR4, R2 ;  /* 0x000000041a027c25 */ /* 0x000fe2000f8e0002 */
[----:B------:R-:W-:-:S03]  /*e720*/  ULDC.64 UR4, c[0x0][0x2d0] ;  /* 0x0000b40000047ab9 */ /* 0x000fc60000000a00 */
[----:B------:R-:W-:Y:S02]  /*e730*/  IMAD.IADD R3, R3, 0x1, R25 ;  /* 0x0000000103037824 */ /* 0x000fe400078e0219 */
[----:B------:R-:W-:Y:S02]  /*e740*/  IMAD R5, R0, R5, R9 ;  /* 0x0000000500057224 */ /* 0x000fe400078e0209 */
[----:B------:R-:W-:Y:S02]  /*e750*/  IMAD R4, R4, UR4, RZ ;  /* 0x0000000404047c24 */ /* 0x000fe4000f8e02ff */
[----:B------:R-:W-:-:S04]  /*e760*/  IMAD.WIDE.U32 R2, R7, UR4, R2 ;  /* 0x0000000407027c25 */ /* 0x000fc8000f8e0002 */
[----:B------:R-:W-:Y:S01]  /*e770*/  IMAD R7, R7, UR5, R4 ;  /* 0x0000000507077c24 */ /* 0x000fe2000f8e0204 */
[----:B------:R-:W-:Y:S01]  /*e780*/  SHF.R.S32.HI R4, RZ, 0x1f, R5 ;  /* 0x0000001fff047819 */ /* 0x000fe20000011405 */
[----:B------:R-:W-:Y:S02]  /*e790*/  ULDC.64 UR4, c[0x0][0x2c8] ;  /* 0x0000b20000047ab9 */ /* 0x000fe40000000a00 */
[----:B------:R-:W-:Y:S02]  /*e7a0*/  IMAD.IADD R3, R3, 0x1, R7 ;  /* 0x0000000103037824 */ /* 0x000fe400078e0207 */
[----:B------:R-:W-:Y:S02]  /*e7b0*/  IMAD R4, R4, UR4, RZ ;  /* 0x0000000404047c24 */ /* 0x000fe4000f8e02ff */
[----:B------:R-:W-:-:S04]  /*e7c0*/  IMAD.WIDE.U32 R2, R5, UR4, R2 ;  /* 0x0000000405027c25 */ /* 0x000fc8000f8e0002 */
[----:B------:R-:W-:Y:S01]  /*e7d0*/  IMAD R7, R5, UR5, R4 ;  /* 0x0000000505077c24 */ /* 0x000fe2000f8e0204 */
[----:B------:R-:W-:Y:S02]  /*e7e0*/  ULDC.64 UR4, c[0x0][0x280] ;  /* 0x0000a00000047ab9 */ /* 0x000fe40000000a00 */
[----:B------:R-:W-:Y:S01]  /*e7f0*/  LEA R6, P0, R2, UR4, 0x1 ;  /* 0x0000000402067c11 */ /* 0x000fe2000f8008ff */
[----:B------:R-:W-:Y:S01]  /*e800*/  ULDC UR4, c[0x0][0x2b8] ;  /* 0x0000ae0000047ab9 */ /* 0x000fe20000000800 */
[----:B------:R-:W-:Y:S02]  /*e810*/  IADD3 R3, R3, R7, RZ ;  /* 0x0000000703037210 */ /* 0x000fe40007ffe0ff */
[----:B------:R-:W-:Y:S02]  /*e820*/  ISETP.GE.AND P4, PT, R22, UR4, PT ;  /* 0x0000000416007c0c */ /* 0x000fe4000bf86270 */
[----:B------:R-:W-:Y:S01]  /*e830*/  LEA.HI.X R8, R2, UR5, R3, 0x1, P0 ;  /* 0x0000000502087c11 */ /* 0x000fe200080f0c03 */
[----:B------:R-:W-:Y:S01]  /*e840*/  UMOV UR5, 0xffffffff ;  /* 0xffffffff00057882 */ /* 0x000fe20000000000 */
[----:B------:R-:W-:-:S02]  /*e850*/  ISETP.GE.AND P3, PT, R37, UR4, PT ;  /* 0x0000000425007c0c */ /* 0x000fc4000bf66270 */
[----:B------:R-:W-:Y:S02]  /*e860*/  ISETP.GE.AND P2, PT, R36, UR4, PT ;  /* 0x0000000424007c0c */ /* 0x000fe4000bf46270 */
[----:B------:R-:W-:Y:S01]  /*e870*/  ISETP.GE.AND P1, PT, R35, UR4, PT ;  /* 0x0000000423007c0c */ /* 0x000fe2000bf26270 */
[----:B------:R-:W-:-:S12]  /*e880*/  BRA.DIV UR5, `(.L_x_53) ;  /* 0x0000002e052c7947 */ /* 0x000fd8000b800000 */
[----:B------:R-:W-:Y:S01]  /*e890*/  SHFL.IDX PT, R3, R8, RZ, 0x181f ;  /* 0x00181fff08037589 */ /* 0x000fe200000e0000 */
[----:B------:R-:W-:Y:S01]  /*e8a0*/  ULDC UR4, c[0x0][0x288] ;  /* 0x0000a20000047ab9 */ /* 0x000fe20000000800 */
[----:B------:R-:W-:Y:S01]  /*e8b0*/  IMAD R7, R23, 0x80, R27 ;  /* 0x0000008017077824 */ /* 0x000fe200078e021b */
[----:B------:R-:W-:Y:S01]  /*e8c0*/  ULDC.64 UR6, c[0x0][0x208] ;  /* 0x0000820000067ab9 */ /* 0x000fe20000000a00 */
[----:B------:R-:W0:Y:S01]  /*e8d0*/  SHFL.IDX PT, R2, R6, RZ, 0x181f ;  /* 0x00181fff06027589 */ /* 0x000e2200000e0000 */
[----:B------:R-:W-:Y:S02]  /*e8e0*/  IMAD R0, R0, UR4, RZ ;  /* 0x0000000400007c24 */ /* 0x000fe4000f8e02ff */
[C---:B------:R-:W-:Y:S01]  /*e8f0*/  VIADD R11, R7.reuse, 0x10 ;  /* 0x00000010070b7836 */ /* 0x040fe20000000000 */
[----:B------:R-:W-:Y:S02]  /*e900*/  SHFL.IDX PT, R5, R8, 0x1, 0x181f ;  /* 0x00381f0008057f89 */ /* 0x000fe400000e0000 */
[----:B------:R-:W-:-:S02]  /*e910*/  ISETP.GE.AND P0, PT, R7, R0, PT ;  /* 0x000000000700720c */ /* 0x000fc40003f06270 */
[----:B------:R-:W1:Y:S04]  /*e920*/  SHFL.IDX PT, R4, R6, 0x1, 0x181f ;  /* 0x00381f0006047f89 */ /* 0x000e6800000e0000 */
[----:B------:R-:W-:Y:S07]  /*e930*/  SHFL.IDX PT, R14, R6, 0x7, 0x181f ;  /* 0x00f81f00060e7f89 */ /* 0x000fee00000e0000 */
[----:B------:R-:W-:Y:S01]  /*e940*/  @!P0 LEA R9, R31, UR42, 0x1 ;  /* 0x0000002a1f098c11 */ /* 0x000fe2000f8e08ff */
[----:B0-----:R-:W-:-:S05]  /*e950*/  @!P0 IMAD.WIDE.U32 R2, R22, 0x2, R2 ;  /* 0x0000000216028825 */ /* 0x001fca00078e0002 */
[----:B------:R-:W-:Y:S04]  /*e960*/  @!P0 LDGSTS.E.BYPASS.LTC128B.128 [R9+0x14400], desc[UR6][R2.64], !P4 ;  /* 0x1440000002098fae */ /* 0x000fe8000e101d46 */
[----:B------:R-:W-:Y:S04]  /*e970*/  @!P0 LDGSTS.E.BYPASS.LTC128B.128 [R9+0x18400], desc[UR6][R2.64+0x80], !P3 ;  /* 0x1840008002098fae */ /* 0x000fe8000d901d46 */
[----:B------:R-:W-:Y:S04]  /*e980*/  @!P0 LDGSTS.E.BYPASS.LTC128B.128 [R9+0x1c400], desc[UR6][R2.64+0x100], !P2 ;  /* 0x1c40010002098fae */ /* 0x000fe8000d101d46 */
[----:B------:R0:W-:Y:S01]  /*e990*/  @!P0 LDGSTS.E.BYPASS.LTC128B.128 [R9+0x20400], desc[UR6][R2.64+0x180], !P1 ;  /* 0x2040018002098fae */ /* 0x0001e2000c901d46 */
[----:B------:R-:W-:-:S02]  /*e9a0*/  ISETP.GE.AND P0, PT, R11, R0, PT ;  /* 0x000000000b00720c */ /* 0x000fc40003f06270 */
[C---:B------:R-:W-:Y:S01]  /*e9b0*/  IADD3 R11, R7.reuse, 0x30, RZ ;  /* 0x00000030070b7810 */ /* 0x040fe20007ffe0ff */
[----:B0-----:R-:W-:Y:S01]  /*e9c0*/  SHFL.IDX PT, R3, R8, 0x2, 0x181f ;  /* 0x00581f0008037f89 */ /* 0x001fe200000e0000 */
[----:B------:R-:W-:-:S09]  /*e9d0*/  VIADD R9, R7, 0x20 ;  /* 0x0000002007097836 */ /* 0x000fd20000000000 */
[----:B------:R-:W-:Y:S01]  /*e9e0*/  @!P0 LEA R21, R31, UR42, 0x1 ;  /* 0x0000002a1f158c11 */ /* 0x000fe2000f8e08ff */
[----:B-1----:R-:W-:Y:S01]  /*e9f0*/  @!P0 IMAD.WIDE.U32 R4, R22, 0x2, R4 ;  /* 0x0000000216048825 */ /* 0x002fe200078e0004 */
[----:B------:R-:W0:Y:S04]  /*ea00*/  SHFL.IDX PT, R2, R6, 0x2, 0x181f ;  /* 0x00581f0006027f89 */ /* 0x000e2800000e0000 */
[----:B------:R-:W-:Y:S04]  /*ea10*/  @!P0 LDGSTS.E.BYPASS.LTC128B.128 [R21+0x14c00], desc[UR6][R4.64], !P4 ;  /* 0x14c0000004158fae */ /* 0x000fe8000e101d46 */
[----:B------:R-:W-:Y:S04]  /*ea20*/  @!P0 LDGSTS.E.BYPASS.LTC128B.128 [R21+0x18c00], desc[UR6][R4.64+0x80], !P3 ;  /* 0x18c0008004158fae */ /* 0x000fe8000d901d46 */
[----:B------:R-:W-:Y:S04]  /*ea30*/  @!P0 LDGSTS.E.BYPASS.LTC128B.128 [R21+0x1cc00], desc[UR6][R4.64+0x100], !P2 ;  /* 0x1cc0010004158fae */ /* 0x000fe8000d101d46 */
[----:B------:R1:W-:Y:S01]  /*ea40*/  @!P0 LDGSTS.E.BYPASS.LTC128B.128 [R21+0x20c00], desc[UR6][R4.64+0x180], !P1 ;  /* 0x20c0018004158fae */ /* 0x0003e2000c901d46 */
[----:B------:R-:W-:-:S03]  /*ea50*/  ISETP.GE.AND P0, PT, R9, R0, PT ;  /* 0x000000000900720c */ /* 0x000fc60003f06270 */
[----:B-1----:R-:W-:Y:S10]  /*ea60*/  SHFL.IDX PT, R5, R8, 0x3, 0x181f ;  /* 0x00781f0008057f89 */ /* 0x002ff400000e0000 */
[----:B0-----:R-:W-:Y:S01]  /*ea70*/  @!P0 IMAD.WIDE.U32 R2, R22, 0x2, R2 ;  /* 0x0000000216028825 */ /* 0x001fe200078e0002 */
[----:B------:R-:W-:Y:S01]  /*ea80*/  @!P0 LEA R9, R31, UR42, 0x1 ;  /* 0x0000002a1f098c11 */ /* 0x000fe2000f8e08ff */
[----:B------:R-:W0:Y:S04]  /*ea90*/  SHFL.IDX PT, R4, R6, 0x3, 0x181f ;  /* 0x00781f0006047f89 */ /* 0x000e2800000e0000 */
[----:B------:R-:W-:Y:S04]  /*eaa0*/  @!P0 LDGSTS.E.BYPASS.LTC128B.128 [R9+0x15400], desc[UR6][R2.64], !P4 ;  /* 0x1540000002098fae */ /* 0x000fe8000e101d46 */
[----:B------:R-:W-:Y:S04]  /*eab0*/  @!P0 LDGSTS.E.BYPASS.LTC128B.128 [R9+0x19400], desc[UR6][R2.64+0x80], !P3 ;  /* 0x1940008002098fae */ /* 0x000fe8000d901d46 */
[----:B------:R-:W-:Y:S04]  /*eac0*/  @!P0 LDGSTS.E.BYPASS.LTC128B.128 [R9+0x1d400], desc[UR6][R2.64+0x100], !P2 ;  /* 0x1d40010002098fae */ /* 0x000fe8000d101d46 */
[----:B------:R1:W-:Y:S01]  /*ead0*/  @!P0 LDGSTS.E.BYPASS.LTC128B.128 [R9+0x21400], desc[UR6][R2.64+0x180], !P1 ;  /* 0x2140018002098fae */ /* 0x0003e2000c901d46 */
[----:B------:R-:W-:Y:S01]  /*eae0*/  ISETP.GE.AND P0, PT, R11, R0, PT ;  /* 0x000000000b00720c */ /* 0x000fe20003f06270 */
[----:B------:R-:W-:-:S02]  /*eaf0*/  VIADD R11, R7, 0x50 ;  /* 0x00000050070b7836 */ /* 0x000fc40000000000 */
[----:B-1----:R-:W-:Y:S01]  /*eb00*/  SHFL.IDX PT, R3, R8, 0x4, 0x181f ;  /* 0x00981f0008037f89 */ /* 0x002fe200000e0000 */
[----:B------:R-:W-:-:S09]  /*eb10*/  VIADD R9, R7, 0x40 ;  /* 0x0000004007097836 */ /* 0x000fd20000000000 */
[----:B------:R-:W-:Y:S01]  /*eb20*/  @!P0 LEA R21, R31, UR42, 0x1 ;  /* 0x0000002a1f158c11 */ /* 0x000fe2000f8e08ff */
[----:B0-----:R-:W-:Y:S01]  /*eb30*/  @!P0 IMAD.WIDE.U32 R4, R22, 0x2, R4 ;  /* 0x0000000216048825 */ /* 0x001fe200078e0004 */
        /* <DEDUP_REMOVED lines=14> */
[----:B------:R-:W-:-:S03]  /*ec20*/  ISETP.GE.AND P0, PT, R11, R0, PT ;  /* 0x000000000b00720c */ /* 0x000fc60003f06270 */
[----:B-1----:R-:W-:Y:S01]  /*ec30*/  SHFL.IDX PT, R3, R8, 0x6, 0x181f ;  /* 0x00d81f0008037f89 */ /* 0x002fe200000e0000 */
[----:B------:R-:W-:-:S09]  /*ec40*/  VIADD R9, R7, 0x60 ;  /* 0x0000006007097836 */ /* 0x000fd20000000000 */
[----:B------:R-:W-:Y:S01]  /*ec50*/  @!P0 LEA R21, R31, UR42, 0x1 ;  /* 0x0000002a1f158c11 */ /* 0x000fe2000f8e08ff */
[----:B0-----:R-:W-:Y:S01]  /*ec60*/  @!P0 IMAD.WIDE.U32 R4, R22, 0x2, R4 ;  /* 0x0000000216048825 */ /* 0x001fe200078e0004 */
[----:B------:R-:W0:Y:S04]  /*ec70*/  SHFL.IDX PT, R2, R6, 0x6, 0x181f ;  /* 0x00d81f0006027f89 */ /* 0x000e2800000e0000 */
[----:B------:R1:W-:Y:S04]  /*ec80*/  @!P0 LDGSTS.E.BYPASS.LTC128B.128 [R21+0x16c00], desc[UR6][R4.64], !P4 ;  /* 0x16c0000004158fae */ /* 0x0003e8000e101d46 */
[----:B------:R1:W-:Y:S04]  /*ec90*/  @!P0 LDGSTS.E.BYPASS.LTC128B.128 [R21+0x1ac00], desc[UR6][R4.64+0x80], !P3 ;  /* 0x1ac0008004158fae */ /* 0x0003e8000d901d46 */
[----:B------:R1:W-:Y:S04]  /*eca0*/  @!P0 LDGSTS.E.BYPASS.LTC128B.128 [R21+0x1ec00], desc[UR6][R4.64+0x100], !P2 ;  /* 0x1ec0010004158fae */ /* 0x0003e8000d101d46 */
[----:B------:R1:W-:Y:S01]  /*ecb0*/  @!P0 LDGSTS.E.BYPASS.LTC128B.128 [R21+0x22c00], desc[UR6][R4.64+0x180], !P1 ;  /* 0x22c0018004158fae */ /* 0x0003e2000c901d46 */
[----:B------:R-:W-:-:S03]  /*ecc0*/  ISETP.GE.AND P0, PT, R9, R0, PT ;  /* 0x000000000900720c */ /* 0x000fc60003f06270 */
[----:B------:R-:W2:Y:S10]  /*ecd0*/  SHFL.IDX PT, R8, R8, 0x7, 0x181f ;  /* 0x00f81f0008087f89 */ /* 0x000eb400000e0000 */
[----:B0-----:R-:W-:Y:S01]  /*ece0*/  @!P0 IMAD.WIDE.U32 R2, R22, 0x2, R2 ;  /* 0x0000000216028825 */ /* 0x001fe200078e0002 */
[----:B------:R-:W-:-:S05]  /*ecf0*/  @!P0 LEA R9, R31, UR42, 0x1 ;  /* 0x0000002a1f098c11 */ /* 0x000fca000f8e08ff */
[----:B------:R1:W-:Y:S04]  /*ed00*/  @!P0 LDGSTS.E.BYPASS.LTC128B.128 [R9+0x17400], desc[UR6][R2.64], !P4 ;  /* 0x1740000002098fae */ /* 0x0003e8000e101d46 */
[----:B------:R1:W-:Y:S04]  /*ed10*/  @!P0 LDGSTS.E.BYPASS.LTC128B.128 [R9+0x1b400], desc[UR6][R2.64+0x80], !P3 ;  /* 0x1b40008002098fae */ /* 0x0003e8000d901d46 */
[----:B------:R1:W-:Y:S04]  /*ed20*/  @!P0 LDGSTS.E.BYPASS.LTC128B.128 [R9+0x1f400], desc[UR6][R2.64+0x100], !P2 ;  /* 0x1f40010002098fae */ /* 0x0003e8000d101d46 */
[----:B--2---:R1:W-:Y:S02]  /*ed30*/  @!P0 LDGSTS.E.BYPASS.LTC128B.128 [R9+0x23400], desc[UR6][R2.64+0x180], !P1 ;  /* 0x2340018002098fae */ /* 0x0043e4000c901d46 */
.L_x_119:
[----:B------:R-:W-:Y:S01]  /*ed40*/  IADD3 R7, R7, 0x70, RZ ;  /* 0x0000007007077810 */ /* 0x000fe20007ffe0ff */
[----:B------:R-:W-:Y:S01]  /*ed50*/  BSSY B0, `(.L_x_54) ;  /* 0x000000f000007945 */ /* 0x000fe20003800000 */
[----:B-1----:R-:W-:Y:S02]  /*ed60*/  IMAD.MOV.U32 R2, RZ, RZ, R14 ;  /* 0x000000ffff027224 */ /* 0x002fe400078e000e */
[----:B------:R-:W-:Y:S01]  /*ed70*/  ISETP.GE.AND P0, PT, R7, R0, PT ;  /* 0x000000000700720c */ /* 0x000fe20003f06270 */
[----:B------:R-:W-:-:S12]  /*ed80*/  IMAD.MOV.U32 R3, RZ, RZ, R8 ;  /* 0x000000ffff037224 */ /* 0x000fd800078e0008 */
[----:B------:R-:W-:Y:S05]  /*ed90*/  @P0 BRA `(.L_x_55) ;  /* 0x0000000000280947 */ /* 0x000fea0003800000 */
[----:B------:R-:W-:Y:S01]  /*eda0*/  IMAD.WIDE.U32 R2, R22, 0x2, R2 ;  /* 0x0000000216027825 */ /* 0x000fe200078e0002 */
[----:B------:R-:W-:Y:S01]  /*edb0*/  LEA R5, R31, UR42, 0x1 ;  /* 0x0000002a1f057c11 */ /* 0x000fe2000f8e08ff */
[----:B------:R-:W-:-:S04]  /*edc0*/  ULDC.64 UR4, c[0x0][0x208] ;  /* 0x0000820000047ab9 */ /* 0x000fc80000000a00 */
[----:B------:R-:W-:Y:S01]  /*edd0*/  @!PT LDS RZ, [RZ] ;  /* 0x00000000fffff984 */ /* 0x000fe20000000800 */
[----:B------:R-:W-:Y:S01]  /*ede0*/  @!PT LDS RZ, [RZ] ;  /* 0x00000000fffff984 */ /* 0x000fe20000000800 */
[----:B------:R-:W-:Y:S01]  /*edf0*/  @!PT LDS RZ, [RZ] ;  /* 0x00000000fffff984 */ /* 0x000fe20000000800 */
[----:B------:R0:W-:Y:S04]  /*ee00*/  LDGSTS.E.BYPASS.LTC128B.128 [R5+0x17c00], desc[UR4][R2.64], !P4 ;  /* 0x17c0000002057fae */ /* 0x0001e8000e101d44 */
[----:B------:R0:W-:Y:S04]  /*ee10*/  LDGSTS.E.BYPASS.LTC128B.128 [R5+0x1bc00], desc[UR4][R2.64+0x80], !P3 ;  /* 0x1bc0008002057fae */ /* 0x0001e8000d901d44 */
[----:B------:R0:W-:Y:S04]  /*ee20*/  LDGSTS.E.BYPASS.LTC128B.128 [R5+0x1fc00], desc[UR4][R2.64+0x100], !P2 ;  /* 0x1fc0010002057fae */ /* 0x0001e8000d101d44 */
[----:B------:R0:W-:Y:S02]  /*ee30*/  LDGSTS.E.BYPASS.LTC128B.128 [R5+0x23c00], desc[UR4][R2.64+0x180], !P1 ;  /* 0x23c0018002057fae */ /* 0x0001e4000c901d44 */
.L_x_55:
[----:B------:R-:W-:Y:S05]  /*ee40*/  BSYNC B0 ;  /* 0x0000000000007941 */ /* 0x000fea0003800000 */
.L_x_54:
[----:B------:R-:W-:Y:S01]  /*ee50*/  NOP ;  /* 0x0000000000007918 */ /* 0x000fe20000000000 */
[----:B------:R-:W-:Y:S01]  /*ee60*/  SYNCS.ARRIVE.TRANS64.RED.A0T1 RZ, [UR42+0x38800], RZ ;  /* 0x038800ffffff79a7 */ /* 0x000fe2000820042a */
[----:B------:R-:W-:Y:S01]  /*ee70*/  IMAD.MOV.U32 R0, RZ, RZ, 0x1 ;  /* 0x00000001ff007424 */ /* 0x000fe200078e00ff */
[----:B------:R-:W-:Y:S04]  /*ee80*/  ARRIVES.LDGSTSBAR.64.TRANSCNT [UR42+0x38800] ;  /* 0x03880000ff0079b0 */ /* 0x000fe80008000aaa */
[----:B------:R-:W-:Y:S01]  /*ee90*/  SHF.L.U32 R0, R0, 0x1f, RZ ;  /* 0x0000001f00007819 */ /* 0x000fe200000006ff */
[----:B------:R-:W-:Y:S01]  /*eea0*/  NOP ;  /* 0x0000000000007918 */ /* 0x000fe20000000000 */
[----:B------:R-:W-:Y:S02]  /*eeb0*/  SYNCS.ARRIVE.TRANS64.A1T0 RZ, [UR42+0x38800], RZ ;  /* 0x038800ffffff79a7 */ /* 0x000fe4000810002a */
[----:B------:R-:W1:Y:S02]  /*eec0*/  SYNCS.PHASECHK.TRANS64.TRYWAIT P0, [UR42+0x38820], R0 ;  /* 0x03882000ff0075a7 */ /* 0x000e64000800016a */
[----:B-1----:R-:W-:Y:S05]  /*eed0*/  @!P0 BRA `(.L_x_56) ;  /* 0x0000003000588947 */ /* 0x002fea0003800000 */
.L_x_120:
[----:B------:R-:W-:Y:S01]  /*eee0*/  UIADD3 UR4, UR46, -0x2, URZ ;  /* 0xfffffffe2e047890 */ /* 0x000fe2000fffe03f */
[----:B------:R-:W-:Y:S01]  /*eef0*/  MOV R26, 0x1 ;  /* 0x00000001001a7802 */ /* 0x000fe20000000f00 */
[----:B------:R-:W-:Y:S02]  /*ef00*/  IMAD.MOV.U32 R21, RZ, RZ, RZ ;  /* 0x000000ffff157224 */ /* 0x000fe400078e00ff */
[----:B------:R-:W-:-:S06]  /*ef10*/  UISETP.GE.AND UP0, UPT, UR4, UR45, UPT ;  /* 0x0000002d0400728c */ /* 0x000fcc000bf06270 */
[----:B------:R-:W-:-:S13]  /*ef20*/  PLOP3.LUT P0, PT, PT, PT, UP0, 0x40, 0x0 ;  /* 0x000000000000781c */ /* 0x000fda0003f0e808 */
[----:B------:R-:W-:Y:S05]  /*ef30*/  @P0 BRA `(.L_x_57) ;  /* 0x0000001000840947 */ /* 0x000fea0003800000 */
[----:B0-----:R-:W0:Y:S01]  /*ef40*/  S2R R2, SR_TID.X ;  /* 0x0000000000027919 */ /* 0x001e220000002100 */
[----:B------:R-:W-:Y:S01]  /*ef50*/  UIADD3 UR4, UR44, 0x1, URZ ;  /* 0x000000012c047890 */ /* 0x000fe2000fffe03f */
[----:B------:R-:W-:Y:S01]  /*ef60*/  LOP3.LUT R3, RZ, UR41, RZ, 0x33, !PT ;  /* 0x00000029ff037c12 */ /* 0x000fe2000f8e33ff */
[----:B------:R-:W-:Y:S01]  /*ef70*/  BSSY B0, `(.L_x_57) ;  /* 0x000011d000007945 */ /* 0x000fe20003800000 */
[----:B------:R-:W-:Y:S01]  /*ef80*/  MOV R23, 0x1 ;  /* 0x0000000100177802 */ /* 0x000fe20000000f00 */
[----:B------:R-:W-:Y:S01]  /*ef90*/  UIMAD UR4, UR4, UR38, URZ ;  /* 0x00000026040472a4 */ /* 0x000fe2000f8e023f */
[----:B------:R-:W-:-:S05]  /*efa0*/  IMAD.MOV.U32 R20, RZ, RZ, RZ ;  /* 0x000000ffff147224 */ /* 0x000fca00078e00ff */
[----:B------:R-:W-:Y:S01]  /*efb0*/  LOP3.LUT R0, RZ, UR4, RZ, 0x33, !PT ;  /* 0x00000004ff007c12 */ /* 0x000fe2000f8e33ff */
[----:B------:R-:W-:Y:S02]  /*efc0*/  ULDC UR4, c[0x0][0x2f4] ;  /* 0x0000bd0000047ab9 */ /* 0x000fe40000000800 */
[----:B------:R-:W-:Y:S02]  /*efd0*/  ISETP.GE.AND P4, PT, R22, UR4, PT ;  /* 0x0000000416007c0c */ /* 0x000fe4000bf86270 */
[----:B------:R-:W-:Y:S02]  /*efe0*/  VIMNMX R0, R0, R3, !PT ;  /* 0x0000000300007248 */ /* 0x000fe40007fe0100 */
[----:B------:R-:W-:Y:S02]  /*eff0*/  ISETP.GE.AND P3, PT, R37, UR4, PT ;  /* 0x0000000425007c0c */ /* 0x000fe4000bf66270 */
[----:B------:R-:W-:Y:S02]  /*f000*/  IADD3 R30, -R0, -0x2, RZ ;  /* 0xfffffffe001e7810 */ /* 0x000fe40007ffe1ff */
[----:B------:R-:W-:-:S02]  /*f010*/  ISETP.GE.AND P2, PT, R36, UR4, PT ;  /* 0x0000000424007c0c */ /* 0x000fc4000bf46270 */
[----:B------:R-:W-:Y:S02]  /*f020*/  ISETP.GE.AND P1, PT, R35, UR4, PT ;  /* 0x0000000423007c0c */ /* 0x000fe4000bf26270 */
[----:B0-----:R-:W-:-:S04]  /*f030*/  LOP3.LUT R2, R2, 0x7f, RZ, 0xc0, !PT ;  /* 0x0000007f02027812 */ /* 0x001fc800078ec0ff */
[----:B------:R-:W-:-:S04]  /*f040*/  SHF.R.U32.HI R2, RZ, 0x3, R2 ;  /* 0x00000003ff027819 */ /* 0x000fc80000011602 */
[----:B------:R-:W-:Y:S02]  /*f050*/  IADD3 R19, R24, R19, R2 ;  /* 0x0000001318137210 */ /* 0x000fe40007ffe002 */
[----:B------:R-:W-:Y:S01]  /*f060*/  IADD3 R5, -R2, UR40, RZ ;  /* 0x0000002802057c10 */ /* 0x000fe2000fffe1ff */
[----:B------:R-:W-:Y:S02]  /*f070*/  IMAD.SHL.U32 R2, R22, 0x2, RZ ;  /* 0x0000000216027824 */ /* 0x000fe400078e00ff */
[----:B------:R-:W-:Y:S02]  /*f080*/  VIADD R19, R19, 0xffffff10 ;  /* 0xffffff1013137836 */ /* 0x000fe40000000000 */
[C---:B------:R-:W-:Y:S02]  /*f090*/  IMAD R5, R0.reuse, 0x50, R5 ;  /* 0x0000005000057824 */ /* 0x040fe400078e0205 */
[----:B------:R-:W-:Y:S02]  /*f0a0*/  IMAD R10, R0, -0x50, R19 ;  /* 0xffffffb0000a7824 */ /* 0x000fe400078e0213 */
[----:B------:R-:W-:-:S07]  /*f0b0*/  VIADD R0, R5, 0xa0 ;  /* 0x000000a005007836 */ /* 0x000fce0000000000 */
.L_x_70:
[----:B------:R-:W2:Y:S01]  /*f0c0*/  LDL R8, [R1] ;  /* 0x0000000001087983 */ /* 0x000ea20000100800 */
[----:B------:R-:W0:Y:S01]  /*f0d0*/  LDC R3, c[0x0][0x430] ;  /* 0x00010c00ff037b82 */ /* 0x000e220000000800 */
[----:B------:R-:W1:Y:S01]  /*f0e0*/  S2R R2, SR_TID.X ;  /* 0x0000000000027919 */ /* 0x000e620000002100 */
[----:B------:R-:W3:Y:S01]  /*f0f0*/  S2R R4, SR_TID.X ;  /* 0x0000000000047919 */ /* 0x000ee20000002100 */
[----:B0-----:R-:W-:Y:S01]  /*f100*/  ISETP.NE.AND P0, PT, R3, 0x1, PT ;  /* 0x000000010300780c */ /* 0x001fe20003f05270 */
[----:B-1----:R-:W-:-:S12]  /*f110*/  IMAD.SHL.U32 R2, R2, 0x10, RZ ;  /* 0x0000001002027824 */ /* 0x002fd800078e00ff */
[----:B------:R-:W0:Y:S01]  /*f120*/  @P0 LDC R3, c[0x0][0x434] ;  /* 0x00010d00ff030b82 */ /* 0x000e220000000800 */
[----:B---3--:R-:W-:Y:S02]  /*f130*/  LOP3.LUT R4, R4, 0x7f, RZ, 0xc0, !PT ;  /* 0x0000007f04047812 */ /* 0x008fe400078ec0ff */
[----:B------:R-:W-:Y:S02]  /*f140*/  LOP3.LUT R2, R2, 0x70, RZ, 0xc0, !PT ;  /* 0x0000007002027812 */ /* 0x000fe400078ec0ff */
[----:B------:R-:W-:-:S03]  /*f150*/  SHF.R.U32.HI R4, RZ, 0x3, R4 ;  /* 0x00000003ff047819 */ /* 0x000fc60000011604 */
[----:B------:R-:W1:Y:S01]  /*f160*/  @P0 LDC R5, c[0x0][0x438] ;  /* 0x00010e00ff050b82 */ /* 0x000e620000000800 */
[----:B------:R-:W-:-:S04]  /*f170*/  LOP3.LUT R2, R2, R4, RZ, 0xfc, !PT ;  /* 0x0000000402027212 */ /* 0x000fc800078efcff */
[----:B------:R-:W-:-:S13]  /*f180*/  ISETP.GT.U32.AND P6, PT, R2, 0x4f, PT ;  /* 0x0000004f0200780c */ /* 0x000fda0003fc4070 */
[----:B------:R-:W2:Y:S01]  /*f190*/  @!P6 LDC.64 R6, c[0x0][0x428] ;  /* 0x00010a00ff06eb82 */ /* 0x000ea20000000a00 */
[----:B0-----:R-:W-:Y:S01]  /*f1a0*/  @P0 IMAD.HI.U32 R2, R10, R3, RZ ;  /* 0x000000030a020227 */ /* 0x001fe200078e00ff */
[----:B------:R-:W-:-:S04]  /*f1b0*/  MOV R9, R10 ;  /* 0x0000000a00097202 */ /* 0x000fc80000000f00 */
[----:B-1----:R-:W-:Y:S02]  /*f1c0*/  @P0 SHF.R.U32.HI R9, RZ, R5, R2 ;  /* 0x00000005ff090219 */ /* 0x002fe40000011602 */
[----:B------:R-:W0:Y:S02]  /*f1d0*/  @!P6 LDC.64 R4, c[0x0][0x418] ;  /* 0x00010600ff04eb82 */ /* 0x000e240000000a00 */
[----:B------:R-:W-:Y:S02]  /*f1e0*/  @!P6 SHF.R.S32.HI R3, RZ, 0x1f, R9 ;  /* 0x0000001fff03e819 */ /* 0x000fe40000011409 */
[----:B------:R-:W-:Y:S01]  /*f1f0*/  LOP3.LUT P5, RZ, R16, 0x20, RZ, 0xc0, !PT ;  /* 0x0000002010ff7812 */ /* 0x000fe200078ac0ff */
[----:B------:R-:W-:Y:S01]  /*f200*/  VIADD R21, R20, 0x1 ;  /* 0x0000000114157836 */ /* 0x000fe20000000000 */
[----:B------:R-:W-:Y:S01]  /*f210*/  ULDC.64 UR4, c[0x0][0x208] ;  /* 0x0000820000047ab9 */ /* 0x000fe20000000a00 */
[----:B--2---:R-:W-:-:S04]  /*f220*/  @!P6 IMAD R2, R8, R6, RZ ;  /* 0x000000060802e224 */ /* 0x004fc800078e02ff */
[----:B------:R-:W-:Y:S02]  /*f230*/  @!P6 IMAD R7, R34, R7, R2 ;  /* 0x000000072207e224 */ /* 0x000fe400078e0202 */
[----:B------:R-:W-:-:S04]  /*f240*/  @!P6 IMAD.MOV.U32 R2, RZ, RZ, R9 ;  /* 0x000000ffff02e224 */ /* 0x000fc800078e0009 */
[----:B------:R-:W-:-:S04]  /*f250*/  @!P6 IMAD.WIDE.U32 R2, R34, R6, R2 ;  /* 0x000000062202e225 */ /* 0x000fc800078e0002 */
[----:B------:R-:W-:Y:S01]  /*f260*/  @!P6 IMAD.IADD R3, R7, 0x1, R3 ;  /* 0x000000010703e824 */ /* 0x000fe200078e0203 */
[C---:B0-----:R-:W-:Y:S02]  /*f270*/  @!P6 LEA R4, P0, R2.reuse, R4, 0x2 ;  /* 0x000000040204e211 */ /* 0x041fe400078010ff */
[----:B------:R-:W-:Y:S02]  /*f280*/  MOV R8, RZ ;  /* 0x000000ff00087202 */ /* 0x000fe40000000f00 */
[----:B------:R-:W-:Y:S02]  /*f290*/  @!P6 LEA.HI.X R5, R2, R5, R3, 0x2, P0 ;  /* 0x000000050205e211 */ /* 0x000fe400000f1403 */
[----:B------:R-:W-:-:S03]  /*f2a0*/  ISETP.NE.AND P0, PT, R21, 0x2, PT ;  /* 0x000000021500780c */ /* 0x000fc60003f05270 */
[----:B------:R0:W5:Y:S01]  /*f2b0*/  @!P6 LDG.E R8, desc[UR4][R4.64] ;  /* 0x000000040408e981 */ /* 0x000162000c1e1900 */
[----:B------:R-:W-:Y:S02]  /*f2c0*/  SEL R26, RZ, 0x1, P0 ;  /* 0x00000001ff1a7807 */ /* 0x000fe40000000000 */
[----:B------:R-:W-:Y:S02]  /*f2d0*/  SEL R21, R21, RZ, P0 ;  /* 0x000000ff15157207 */ /* 0x000fe40000000000 */
[----:B------:R-:W-:Y:S01]  /*f2e0*/  LOP3.LUT R26, R23, R26, RZ, 0x3c, !PT ;  /* 0x0000001a171a7212 */ /* 0x000fe200078e3cff */
[----:B------:R-:W-:Y:S06]  /*f2f0*/  @!P5 BRA `(.L_x_58) ;  /* 0x000000000004d947 */ /* 0x000fec0003800000 */
[----:B------:R-:W-:Y:S01]  /*f300*/  BPT.TRAP 0x1 ;  /* 0x000000040000795c */ /* 0x000fe20000300000 */
.L_x_58:
[----:B------:R-:W-:Y:S01]  /*f310*/  LEA R19, R21, UR42, 0x3 ;  /* 0x0000002a15137c11 */ /* 0x000fe2000f8e18ff */
[----:B------:R-:W-:Y:S01]  /*f320*/  BSSY B1, `(.L_x_59) ;  /* 0x0000004000017945 */ /* 0x000fe20003800000 */
[----:B------:R-:W-:-:S04]  /*f330*/  SHF.L.U32 R2, R26, 0x1f, RZ ;  /* 0x0000001f1a027819 */ /* 0x000fc800000006ff */
[----:B------:R-:W1:Y:S02]  /*f340*/  SYNCS.PHASECHK.TRANS64.TRYWAIT P0, [R19+URZ+0x38840], R2 ;  /* 0x03884002130075a7 */ /* 0x000e64000800017f */
[----:B-1----:R-:W-:Y:S05]  /*f350*/  @!P0 BRA `(.L_x_60) ;  /* 0x0000002c00508947 */ /* 0x002fea0003800000 */
.L_x_121:
[----:B------:R-:W-:Y:S05]  /*f360*/  BSYNC B1 ;  /* 0x0000000000017941 */ /* 0x000fea0003800000 */
.L_x_59:
[----:B------:R-:W-:Y:S01]  /*f370*/  ULDC UR4, c[0x0][0x430] ;  /* 0x00010c0000047ab9 */ /* 0x000fe20000000800 */
[----:B-----5:R-:W-:Y:S01]  /*f380*/  SHF.R.S32.HI R29, RZ, 0x1f, R8 ;  /* 0x0000001fff1d7819 */ /* 0x020fe20000011408 */
[----:B------:R-:W-:Y:S01]  /*f390*/  UIADD3 UR4, -UR4, URZ, URZ ;  /* 0x0000003f04047290 */ /* 0x000fe2000fffe13f */
[----:B------:R-:W-:Y:S01]  /*f3a0*/  R2UR UR6, R33 ;  /* 0x00000000210672ca */ /* 0x000fe200000e0000 */
[----:B------:R-:W-:Y:S01]  /*f3b0*/  IMAD R25, R21, 0x5000, R31 ;  /* 0x0000500015197824 */ /* 0x000fe200078e021f */
[----:B------:R-:W-:-:S03]  /*f3c0*/  LOP3.LUT P5, RZ, R16, 0x2, RZ, 0xc0, !PT ;  /* 0x0000000210ff7812 */ /* 0x000fc600078ac0ff */
[----:B------:R-:W-:Y:S01]  /*f3d0*/  IMAD R9, R9, UR4, R10 ;  /* 0x0000000409097c24 */ /* 0x000fe2000f8e020a */
[----:B------:R-:W-:-:S04]  /*f3e0*/  ULDC.64 UR4, c[0x0][0x300] ;  /* 0x0000c00000047ab9 */ /* 0x000fc80000000a00 */
[----:B------:R-:W-:-:S05]  /*f3f0*/  SHF.R.S32.HI R28, RZ, 0x1f, R9 ;  /* 0x0000001fff1c7819 */ /* 0x000fca0000011409 */
[----:B-1----:R-:W-:-:S04]  /*f400*/  IMAD R2, R28, UR4, RZ ;  /* 0x000000041c027c24 */ /* 0x002fc8000f8e02ff */
[C---:B0-----:R-:W-:Y:S02]  /*f410*/  IMAD R5, R9.reuse, UR5, R2 ;  /* 0x0000000509057c24 */ /* 0x041fe4000f8e0202 */
[----:B------:R-:W-:Y:S01]  /*f420*/  IMAD.WIDE.U32 R2, R9, UR4, RZ ;  /* 0x0000000409027c25 */ /* 0x000fe2000f8e00ff */
[----:B------:R-:W-:-:S03]  /*f430*/  ULDC.64 UR4, c[0x0][0x310] ;  /* 0x0000c40000047ab9 */ /* 0x000fc60000000a00 */
        /* <DEDUP_REMOVED lines=13> */
[----:B------:R-:W-:-:S03]  /*f510*/  UMOV UR4, 0xffffffff ;  /* 0xffffffff00047882 */ /* 0x000fc60000000000 */
[----:B------:R-:W-:Y:S01]  /*f520*/  LEA.HI.X R27, R2, UR7, R27, 0x1, P0 ;  /* 0x00000007021b7c11 */ /* 0x000fe200080f0c1b */
[----:B------:R-:W-:Y:S06]  /*f530*/  BRA.DIV UR4, `(.L_x_61) ;  /* 0x0000002a04ec7947 */ /* 0x000fec000b800000 */
[----:B------:R-:W0:Y:S01]  /*f540*/  SHFL.IDX PT, R14, R24, RZ, 0x181f ;  /* 0x00181fff180e7589 */ /* 0x000e2200000e0000 */
[----:B------:R-:W-:Y:S01]  /*f550*/  IMAD.SHL.U32 R12, R22, 0x2, RZ ;  /* 0x00000002160c7824 */ /* 0x000fe200078e00ff */
[----:B------:R-:W-:Y:S01]  /*f560*/  LOP3.LUT R16, R16, 0xffffff7f, RZ, 0xc0, !PT ;  /* 0xffffff7f10107812 */ /* 0x000fe200078ec0ff */
[----:B------:R-:W-:Y:S01]  /*f570*/  ULDC.64 UR4, c[0x0][0x208] ;  /* 0x0000820000047ab9 */ /* 0x000fe20000000a00 */
[----:B------:R-:W1:Y:S01]  /*f580*/  SHFL.IDX PT, R3, R27, RZ, 0x181f ;  /* 0x00181fff1b037589 */ /* 0x000e6200000e0000 */
[----:B------:R-:W-:Y:S02]  /*f590*/  LEA R25, R25, UR42, 0x1 ;  /* 0x0000002a19197c11 */ /* 0x000fe4000f8e08ff */
[----:B------:R-:W-:Y:S01]  /*f5a0*/  @P1 LOP3.LUT R16, R16, 0x80, RZ, 0xfc, !PT ;  /* 0x0000008010101812 */ /* 0x000fe200078efcff */
[----:B------:R-:W2:Y:S03]  /*f5b0*/  SHFL.IDX PT, R11, R24, 0x1, 0x181f ;  /* 0x00381f00180b7f89 */ /* 0x000ea600000e0000 */
[C---:B------:R-:W-:Y:S01]  /*f5c0*/  LOP3.LUT P1, RZ, R16.reuse, 0x8, RZ, 0xc0, !PT ;  /* 0x0000000810ff7812 */ /* 0x040fe2000782c0ff */
[----:B------:R-:W3:Y:S01]  /*f5d0*/  SHFL.IDX PT, R5, R27, 0x1, 0x181f ;  /* 0x00381f001b057f89 */ /* 0x000ee200000e0000 */
[----:B------:R-:W-:-:S03]  /*f5e0*/  LOP3.LUT P6, RZ, R16, 0x4, RZ, 0xc0, !PT ;  /* 0x0000000410ff7812 */ /* 0x000fc600078cc0ff */
[----:B------:R-:W-:Y:S01]  /*f5f0*/  SHFL.IDX PT, R32, R27, 0x3, 0x181f ;  /* 0x00781f001b207f89 */ /* 0x000fe200000e0000 */
[----:B0-----:R-:W-:-:S03]  /*f600*/  IADD3 R2, P0, R14, R12, RZ ;  /* 0x0000000c0e027210 */ /* 0x001fc60007f1e0ff */
[----:B------:R-:W-:Y:S02]  /*f610*/  SHFL.IDX PT, R14, R24, 0x4, 0x181f ;  /* 0x00981f00180e7f89 */ /* 0x000fe400000e0000 */
[----:B-1----:R-:W-:Y:S01]  /*f620*/  IMAD.X R3, RZ, RZ, R3, P0 ;  /* 0x000000ffff037224 */ /* 0x002fe200000e0603 */
[-C--:B--2---:R-:W-:Y:S02]  /*f630*/  IADD3 R6, P0, R11, R12.reuse, RZ ;  /* 0x0000000c0b067210 */ /* 0x084fe40007f1e0ff */
[----:B------:R-:W0:Y:S03]  /*f640*/  SHFL.IDX PT, R11, R24, 0x2, 0x181f ;  /* 0x00581f00180b7f89 */ /* 0x000e2600000e0000 */
[----:B---3--:R-:W-:Y:S02]  /*f650*/  IMAD.X R7, RZ, RZ, R5, P0 ;  /* 0x000000ffff077224 */ /* 0x008fe400000e0605 */
[----:B------:R-:W1:Y:S04]  /*f660*/  SHFL.IDX PT, R5, R27, 0x2, 0x181f ;  /* 0x00581f001b057f89 */ /* 0x000e6800000e0000 */
[----:B------:R-:W-:Y:S01]  /*f670*/  SHFL.IDX PT, R27, R27, 0x4, 0x181f ;  /* 0x00981f001b1b7f89 */ /* 0x000fe200000e0000 */
[----:B0-----:R-:W-:-:S04]  /*f680*/  IADD3 R4, P0, R11, R12, RZ ;  /* 0x0000000c0b047210 */ /* 0x001fc80007f1e0ff */
[----:B-1----:R-:W-:Y:S02]  /*f690*/  IADD3.X R5, RZ, R5, RZ, P0, !PT ;  /* 0x00000005ff057210 */ /* 0x002fe400007fe4ff */
[----:B------:R-:W-:-:S13]  /*f6a0*/  LOP3.LUT P0, RZ, R16, 0x10, RZ, 0xc0, !PT ;  /* 0x0000001010ff7812 */ /* 0x000fda000780c0ff */
[----:B------:R-:W-:Y:S04]  /*f6b0*/  LDGSTS.E.BYPASS.LTC128B.128 [R25+0x24400], desc[UR4][R2.64], !P0 ;  /* 0x2440000002197fae */ /* 0x000fe8000c101d44 */
[----:B------:R-:W-:Y:S04]  /*f6c0*/  LDGSTS.E.BYPASS.LTC128B.128 [R25+0x26c00], desc[UR4][R2.64+0x80], !P1 ;  /* 0x26c0008002197fae */ /* 0x000fe8000c901d44 */
[----:B------:R-:W-:Y:S04]  /*f6d0*/  LDGSTS.E.BYPASS.LTC128B.128 [R25+0x29400], desc[UR4][R2.64+0x100], !P6 ;  /* 0x2940010002197fae */ /* 0x000fe8000f101d44 */
[----:B------:R0:W-:Y:S04]  /*f6e0*/  LDGSTS.E.BYPASS.LTC128B.128 [R25+0x2bc00], desc[UR4][R2.64+0x180], !P5 ;  /* 0x2bc0018002197fae */ /* 0x0001e8000e901d44 */
[----:B0-----:R-:W0:Y:S02]  /*f6f0*/  SHFL.IDX PT, R2, R24, 0x3, 0x181f ;  /* 0x00781f0018027f89 */ /* 0x001e2400000e0000 */
[----:B0-----:R-:W-:-:S05]  /*f700*/  IADD3 R2, P0, R2, R12, RZ ;  /* 0x0000000c02027210 */ /* 0x001fca0007f1e0ff */
[----:B------:R-:W-:Y:S01]  /*f710*/  IMAD.X R3, RZ, RZ, R32, P0 ;  /* 0x000000ffff037224 */ /* 0x000fe200000e0620 */
[----:B------:R-:W-:-:S13]  /*f720*/  LOP3.LUT P0, RZ, R16, 0x10, RZ, 0xc0, !PT ;  /* 0x0000001010ff7812 */ /* 0x000fda000780c0ff */
[----:B------:R0:W-:Y:S04]  /*f730*/  LDGSTS.E.BYPASS.LTC128B.128 [R25+0x24c00], desc[UR4][R6.64], !P0 ;  /* 0x24c0000006197fae */ /* 0x0001e8000c101d44 */
        /* <DEDUP_REMOVED lines=8> */
[----:B------:R0:W-:Y:S01]  /*f7c0*/  LDGSTS.E.BYPASS.LTC128B.128 [R25+0x28400], desc[UR4][R2.64+0x80], !P1 ;  /* 0x2840008002197fae */ /* 0x0001e2000c901d44 */
[----:B------:R-:W-:-:S03]  /*f7d0*/  LOP3.LUT P1, RZ, R16, 0x80, RZ, 0xc0, !PT ;  /* 0x0000008010ff7812 */ /* 0x000fc6000782c0ff */
[----:B------:R0:W-:Y:S04]  /*f7e0*/  LDGSTS.E.BYPASS.LTC128B.128 [R25+0x2ac00], desc[UR4][R2.64+0x100], !P6 ;  /* 0x2ac0010002197fae */ /* 0x0001e8000f101d44 */
[----:B------:R0:W-:Y:S06]  /*f7f0*/  LDGSTS.E.BYPASS.LTC128B.128 [R25+0x2d400], desc[UR4][R2.64+0x180], !P5 ;  /* 0x2d40018002197fae */ /* 0x0001ec000e901d44 */
.L_x_133:
[----:B0-----:R-:W-:Y:S01]  /*f800*/  IMAD.SHL.U32 R2, R22, 0x2, RZ ;  /* 0x0000000216027824 */ /* 0x001fe200078e00ff */
[----:B------:R-:W-:Y:S01]  /*f810*/  P2R R4, PR, RZ, 0x2 ;  /* 0x00000002ff047803 */ /* 0x000fe20000000000 */
[----:B------:R-:W-:Y:S01]  /*f820*/  ULDC.64 UR4, c[0x0][0x208] ;  /* 0x0000820000047ab9 */ /* 0x000fe20000000a00 */
[----:B------:R-:W-:Y:S02]  /*f830*/  LOP3.LUT P1, RZ, R16, 0x10, RZ, 0xc0, !PT ;  /* 0x0000001010ff7812 */ /* 0x000fe4000782c0ff */
[----:B------:R-:W-:Y:S02]  /*f840*/  IADD3 R2, P0, R14, R2, RZ ;  /* 0x000000020e027210 */ /* 0x000fe40007f1e0ff */
[----:B------:R-:W-:-:S03]  /*f850*/  LOP3.LUT P6, RZ, R16, 0x4, RZ, 0xc0, !PT ;  /* 0x0000000410ff7812 */ /* 0x000fc600078cc0ff */
[----:B------:R-:W-:Y:S01]  /*f860*/  IMAD.X R3, RZ, RZ, R27, P0 ;  /* 0x000000ffff037224 */ /* 0x000fe200000e061b */
[----:B------:R-:W-:-:S05]  /*f870*/  LOP3.LUT P0, RZ, R16, 0x8, RZ, 0xc0, !PT ;  /* 0x0000000810ff7812 */ /* 0x000fca000780c0ff */
[----:B------:R-:W-:Y:S01]  /*f880*/  @!PT LDS RZ, [RZ] ;  /* 0x00000000fffff984 */ /* 0x000fe20000000800 */
[----:B------:R-:W-:Y:S01]  /*f890*/  @!PT LDS RZ, [RZ] ;  /* 0x00000000fffff984 */ /* 0x000fe20000000800 */
[----:B------:R-:W-:Y:S01]  /*f8a0*/  @!PT LDS RZ, [RZ] ;  /* 0x00000000fffff984 */ /* 0x000fe20000000800 */
[----:B------:R0:W-:Y:S01]  /*f8b0*/  LDGSTS.E.BYPASS.LTC128B.128 [R25+0x26400], desc[UR4][R2.64], !P1 ;  /* 0x2640000002197fae */ /* 0x0001e2000c901d44 */
[----:B------:R-:W-:-:S07]  /*f8c0*/  ISETP.NE.AND P1, PT, R4, RZ, PT ;  /* 0x000000ff0400720c */ /* 0x000fce0003f25270 */
[----:B------:R0:W-:Y:S01]  /*f8d0*/  LDGSTS.E.BYPASS.LTC128B.128 [R25+0x28c00], desc[UR4][R2.64+0x80], !P0 ;  /* 0x28c0008002197fae */ /* 0x0001e2000c101d44 */
[----:B------:R-:W-:-:S03]  /*f8e0*/  PLOP3.LUT P0, PT, PT, PT, PT, 0x80, 0x0 ;  /* 0x000000000000781c */ /* 0x000fc60003f0f070 */
[----:B------:R0:W-:Y:S04]  /*f8f0*/  LDGSTS.E.BYPASS.LTC128B.128 [R25+0x2b400], desc[UR4][R2.64+0x100], !P6 ;  /* 0x2b40010002197fae */ /* 0x0001e8000f101d44 */
[----:B------:R0:W-:Y:S01]  /*f900*/  LDGSTS.E.BYPASS.LTC128B.128 [R25+0x2dc00], desc[UR4][R2.64+0x180], !P5 ;  /* 0x2dc0018002197fae */ /* 0x0001e2000e901d44 */
[----:B------:R-:W-:-:S05]  /*f910*/  NOP ;  /* 0x0000000000007918 */ /* 0x000fca0000000000 */
.L_x_62:
[----:B------:R-:W-:Y:S02]  /*f920*/  PLOP3.LUT P5, PT, P5, P0, PT, 0xa2, 0x0 ;  /* 0x000000000000781c */ /* 0x000fe40002fa1472 */
[----:B------:R-:W-:-:S08]  /*f930*/  @P0 R2UR P5, UR4, R19 ;  /* 0x00000000130402ca */ /* 0x000fd000000a0000 */
[----:B------:R-:W-:-:S05]  /*f940*/  @P0 PLOP3.LUT P0, PT, P5, PT, PT, 0x80, 0x0 ;  /* 0x000000000000081c */ /* 0x000fca0002f0f070 */
[----:B------:R-:W-:Y:S01]  /*f950*/  @!P5 SYNCS.ARRIVE.TRANS64.RED.A0T1 RZ, [UR4+0x38830], RZ ;  /* 0x038830ffffffd9a7 */ /* 0x000fe20008200404 */
[----:B------:R-:W-:Y:S07]  /*f960*/  @!P5 ARRIVES.LDGSTSBAR.64.TRANSCNT [UR4+0x38830] ;  /* 0x03883000ff00d9b0 */ /* 0x000fee0008000a84 */
[----:B------:R-:W-:Y:S05]  /*f970*/  @P0 BRA.U.ANY `(.L_x_62) ;  /* 0xfffffffd00e80947 */ /* 0x000fea000393ffff */
[----:B------:R-:W-:Y:S01]  /*f980*/  NOP ;  /* 0x0000000000007918 */ /* 0x000fe20000000000 */
[----:B------:R-:W-:-:S13]  /*f990*/  LOP3.LUT P6, RZ, R16, 0x20, RZ, 0xc0, !PT ;  /* 0x0000002010ff7812 */ /* 0x000fda00078cc0ff */
[----:B------:R-:W-:Y:S05]  /*f9a0*/  @!P6 BRA `(.L_x_63) ;  /* 0x000000000004e947 */ /* 0x000fea0003800000 */
[----:B------:R-:W-:Y:S01]  /*f9b0*/  BPT.TRAP 0x1 ;  /* 0x000000040000795c */ /* 0x000fe20000300000 */
.L_x_63:
[----:B------:R1:W-:Y:S01]  /*f9c0*/  SYNCS.ARRIVE.TRANS64.A1T0 RZ, [R19+URZ+0x38830], RZ ;  /* 0x038830ff13ff79a7 */ /* 0x0003e2000810003f */
[----:B------:R-:W-:Y:S05]  /*f9d0*/  @!P6 BRA `(.L_x_64) ;  /* 0x000000000004e947 */ /* 0x000fea0003800000 */
[----:B------:R-:W-:Y:S01]  /*f9e0*/  BPT.TRAP 0x1 ;  /* 0x000000040000795c */ /* 0x000fe20000300000 */
.L_x_64:
[----:B0-----:R-:W-:Y:S01]  /*f9f0*/  SHF.L.U32 R3, R23, 0x1f, RZ ;  /* 0x0000001f17037819 */ /* 0x001fe200000006ff */
[----:B------:R-:W-:Y:S01]  /*fa00*/  BSSY B1, `(.L_x_65) ;  /* 0x0000004000017945 */ /* 0x000fe20003800000 */
[----:B------:R-:W-:-:S04]  /*fa10*/  LEA R4, R20, UR42, 0x3 ;  /* 0x0000002a14047c11 */ /* 0x000fc8000f8e18ff */
[----:B------:R-:W0:Y:S02]  /*fa20*/  SYNCS.PHASECHK.TRANS64.TRYWAIT P0, [R4+URZ+0x38860], R3 ;  /* 0x03886003040075a7 */ /* 0x000e24000800017f */
[----:B0-----:R-:W-:Y:S05]  /*fa30*/  @!P0 BRA `(.L_x_66) ;  /* 0x0000002c00788947 */ /* 0x001fea0003800000 */
.L_x_134:
[----:B------:R-:W-:Y:S05]  /*fa40*/  BSYNC B1 ;  /* 0x0000000000017941 */ /* 0x000fea0003800000 */
.L_x_65:
[----:B------:R-:W-:Y:S01]  /*fa50*/  UMOV UR4, 0xffffffff ;  /* 0xffffffff00047882 */ /* 0x000fe20000000000 */
[----:B------:R-:W-:Y:S01]  /*fa60*/  IMAD R5, R20, 0x5000, R31 ;  /* 0x0000500014057824 */ /* 0x000fe200078e021f */
[----:B------:R-:W-:Y:S01]  /*fa70*/  SHF.L.U32 R6, R22, 0x1, RZ ;  /* 0x0000000116067819 */ /* 0x000fe200000006ff */
[----:B------:R-:W-:Y:S06]  /*fa80*/  BRA.DIV UR4, `(.L_x_67) ;  /* 0x0000002e04787947 */ /* 0x000fec000b800000 */
[----:B------:R-:W2:Y:S01]  /*fa90*/  SHFL.IDX PT, R14, R17, RZ, 0x181f ;  /* 0x00181fff110e7589 */ /* 0x000ea200000e0000 */
[----:B------:R-:W-:Y:S01]  /*faa0*/  LEA R5, R5, UR42, 0x1 ;  /* 0x0000002a05057c11 */ /* 0x000fe2000f8e08ff */
[----:B------:R-:W-:Y:S02]  /*fab0*/  ULDC.64 UR4, c[0x0][0x208] ;  /* 0x0000820000047ab9 */ /* 0x000fe40000000a00 */
[----:B0-----:R-:W0:Y:S01]  /*fac0*/  SHFL.IDX PT, R3, R18, RZ, 0x181f ;  /* 0x00181fff12037589 */ /* 0x001e2200000e0000 */
[----:B--2---:R-:W-:-:S03]  /*fad0*/  IADD3 R2, P0, R14, R6, RZ ;  /* 0x000000060e027210 */ /* 0x004fc60007f1e0ff */
[----:B------:R-:W2:Y:S02]  /*fae0*/  SHFL.IDX PT, R14, R17, 0x1, 0x181f ;  /* 0x00381f00110e7f89 */ /* 0x000ea400000e0000 */
[----:B0-----:R-:W-:Y:S01]  /*faf0*/  IMAD.X R3, RZ, RZ, R3, P0 ;  /* 0x000000ffff037224 */ /* 0x001fe200000e0603 */
[----:B------:R-:W-:-:S13]  /*fb00*/  ISETP.LT.OR P0, PT, R0, 0x1, P4 ;  /* 0x000000010000780c */ /* 0x000fda0002701670 */
[----:B------:R-:W-:Y:S01]  /*fb10*/  LDGSTS.E.BYPASS.LTC128B.128 [R5+0x400], desc[UR4][R2.64], !P0 ;  /* 0x0040000002057fae */ /* 0x000fe2000c101d44 */
[----:B------:R-:W-:-:S13]  /*fb20*/  ISETP.LT.OR P0, PT, R0, 0x1, P3 ;  /* 0x000000010000780c */ /* 0x000fda0001f01670 */
[----:B------:R-:W-:Y:S01]  /*fb30*/  LDGSTS.E.BYPASS.LTC128B.128 [R5+0x2c00], desc[UR4][R2.64+0x80], !P0 ;  /* 0x02c0008002057fae */ /* 0x000fe2000c101d44 */
[----:B------:R-:W-:-:S13]  /*fb40*/  ISETP.LT.OR P0, PT, R0, 0x1, P2 ;  /* 0x000000010000780c */ /* 0x000fda0001701670 */
[----:B------:R-:W-:Y:S01]  /*fb50*/  LDGSTS.E.BYPASS.LTC128B.128 [R5+0x5400], desc[UR4][R2.64+0x100], !P0 ;  /* 0x0540010002057fae */ /* 0x000fe2000c101d44 */
[----:B------:R-:W-:-:S13]  /*fb60*/  ISETP.LT.OR P0, PT, R0, 0x1, P1 ;  /* 0x000000010000780c */ /* 0x000fda0000f01670 */
[----:B------:R0:W-:Y:S04]  /*fb70*/  LDGSTS.E.BYPASS.LTC128B.128 [R5+0x7c00], desc[UR4][R2.64+0x180], !P0 ;  /* 0x07c0018002057fae */ /* 0x0001e8000c101d44 */
[----:B0-----:R-:W0:Y:S01]  /*fb80*/  SHFL.IDX PT, R3, R18, 0x1, 0x181f ;  /* 0x00381f0012037f89 */ /* 0x001e2200000e0000 */
        /* <DEDUP_REMOVED lines=25> */
[----:B------:R-:W2:Y:S04]  /*fd20*/  SHFL.IDX PT, R18, R18, 0x4, 0x181f ;  /* 0x00981f0012127f89 */ /* 0x000ea800000e0000 */
[----:B------:R3:W4:Y:S01]  /*fd30*/  SHFL.IDX PT, R14, R17, 0x4, 0x181f ;  /* 0x00981f00110e7f89 */ /* 0x00072200000e0000 */
[----:B0-----:R-:W-:Y:S02]  /*fd40*/  IADD3.X R3, RZ, R3, RZ, P0, !PT ;  /* 0x00000003ff037210 */ /* 0x001fe400007fe4ff */
[----:B------:R-:W-:-:S13]  /*fd50*/  ISETP.LT.OR P0, PT, R0, 0x31, P4 ;  /* 0x000000310000780c */ /* 0x000fda0002701670 */
[----:B------:R3:W-:Y:S01]  /*fd60*/  LDGSTS.E.BYPASS.LTC128B.128 [R5+0x1c00], desc[UR4][R2.64], !P0 ;  /* 0x01c0000002057fae */ /* 0x0007e2000c101d44 */
[----:B------:R-:W-:-:S13]  /*fd70*/  ISETP.LT.OR P0, PT, R0, 0x31, P3 ;  /* 0x000000310000780c */ /* 0x000fda0001f01670 */
[----:B------:R3:W-:Y:S01]  /*fd80*/  LDGSTS.E.BYPASS.LTC128B.128 [R5+0x4400], desc[UR4][R2.64+0x80], !P0 ;  /* 0x0440008002057fae */ /* 0x0007e2000c101d44 */
[----:B------:R-:W-:-:S13]  /*fd90*/  ISETP.LT.OR P0, PT, R0, 0x31, P2 ;  /* 0x000000310000780c */ /* 0x000fda0001701670 */
[----:B------:R3:W-:Y:S01]  /*fda0*/  LDGSTS.E.BYPASS.LTC128B.128 [R5+0x6c00], desc[UR4][R2.64+0x100], !P0 ;  /* 0x06c0010002057fae */ /* 0x0007e2000c101d44 */
[----:B------:R-:W-:-:S13]  /*fdb0*/  ISETP.LT.OR P0, PT, R0, 0x31, P1 ;  /* 0x000000310000780c */ /* 0x000fda0000f01670 */
[----:B--2-4-:R3:W-:Y:S02]  /*fdc0*/  LDGSTS.E.BYPASS.LTC128B.128 [R5+0x9400], desc[UR4][R2.64+0x180], !P0 ;  /* 0x0940018002057fae */ /* 0x0147e4000c101d44 */
.L_x_146:
[----:B---3--:R-:W-:Y:S01]  /*fdd0*/  IADD3 R2, P0, R14, R6, RZ ;  /* 0x000000060e027210 */ /* 0x008fe20007f1e0ff */
[----:B------:R-:W-:-:S04]  /*fde0*/  ULDC.64 UR4, c[0x0][0x208] ;  /* 0x0000820000047ab9 */ /* 0x000fc80000000a00 */
[----:B------:R-:W-:Y:S01]  /*fdf0*/  IMAD.X R3, RZ, RZ, R18, P0 ;  /* 0x000000ffff037224 */ /* 0x000fe200000e0612 */
[----:B------:R-:W-:-:S13]  /*fe00*/  ISETP.LT.OR P0, PT, R0, 0x41, P4 ;  /* 0x000000410000780c */ /* 0x000fda0002701670 */
[----:B------:R-:W-:Y:S01]  /*fe10*/  @!PT LDS RZ, [RZ] ;  /* 0x00000000fffff984 */ /* 0x000fe20000000800 */
[----:B------:R-:W-:Y:S01]  /*fe20*/  @!PT LDS RZ, [RZ] ;  /* 0x00000000fffff984 */ /* 0x000fe20000000800 */
[----:B------:R-:W-:Y:S01]  /*fe30*/  @!PT LDS RZ, [RZ] ;  /* 0x00000000fffff984 */ /* 0x000fe20000000800 */
[----:B------:R-:W-:Y:S01]  /*fe40*/  LDGSTS.E.BYPASS.LTC128B.128 [R5+0x2400], desc[UR4][R2.64], !P0 ;  /* 0x0240000002057fae */ /* 0x000fe2000c101d44 */
[----:B------:R-:W-:-:S13]  /*fe50*/  ISETP.LT.OR P0, PT, R0, 0x41, P3 ;  /* 0x000000410000780c */ /* 0x000fda0001f01670 */
[----:B------:R-:W-:Y:S01]  /*fe60*/  LDGSTS.E.BYPASS.LTC128B.128 [R5+0x4c00], desc[UR4][R2.64+0x80], !P0 ;  /* 0x04c0008002057fae */ /* 0x000fe2000c101d44 */
[----:B------:R-:W-:-:S13]  /*fe70*/  ISETP.LT.OR P0, PT, R0, 0x41, P2 ;  /* 0x000000410000780c */ /* 0x000fda0001701670 */
[----:B------:R-:W-:Y:S01]  /*fe80*/  LDGSTS.E.BYPASS.LTC128B.128 [R5+0x7400], desc[UR4][R2.64+0x100], !P0 ;  /* 0x0740010002057fae */ /* 0x000fe2000c101d44 */
[----:B------:R-:W-:-:S13]  /*fe90*/  ISETP.LT.OR P0, PT, R0, 0x41, P1 ;  /* 0x000000410000780c */ /* 0x000fda0000f01670 */
[----:B------:R0:W-:Y:S01]  /*fea0*/  LDGSTS.E.BYPASS.LTC128B.128 [R5+0x9c00], desc[UR4][R2.64+0x180], !P0 ;  /* 0x09c0018002057fae */ /* 0x0001e2000c101d44 */
[----:B------:R-:W-:Y:S01]  /*feb0*/  ULDC.64 UR4, c[0x0][0x328] ;  /* 0x0000ca0000047ab9 */ /* 0x000fe20000000a00 */
[----:B------:R-:W-:Y:S01]  /*fec0*/  PLOP3.LUT P0, PT, PT, PT, PT, 0x80, 0x0 ;  /* 0x000000000000781c */ /* 0x000fe20003f0f070 */
[----:B------:R-:W-:Y:S01]  /*fed0*/  IMAD R28, R28, UR4, RZ ;  /* 0x000000041c1c7c24 */ /* 0x000fe2000f8e02ff */
[----:B------:R-:W-:-:S03]  /*fee0*/  NOP ;  /* 0x0000000000007918 */ /* 0x000fc60000000000 */
[C---:B------:R-:W-:Y:S02]  /*fef0*/  IMAD R7, R9.reuse, UR5, R28 ;  /* 0x0000000509077c24 */ /* 0x040fe4000f8e021c */
[----:B0-----:R-:W-:Y:S01]  /*ff00*/  IMAD.WIDE.U32 R2, R9, UR4, RZ ;  /* 0x0000000409027c25 */ /* 0x001fe2000f8e00ff */
[----:B------:R-:W-:-:S03]  /*ff10*/  ULDC.64 UR4, c[0x0][0x338] ;  /* 0x0000ce0000047ab9 */ /* 0x000fc60000000a00 */
[----:B------:R-:W-:Y:S02]  /*ff20*/  IMAD.IADD R3, R3, 0x1, R7 ;  /* 0x0000000103037824 */ /* 0x000fe400078e0207 */
[----:B------:R-:W-:Y:S02]  /*ff30*/  IMAD R29, R29, UR4, RZ ;  /* 0x000000041d1d7c24 */ /* 0x000fe4000f8e02ff */
[----:B------:R-:W-:-:S04]  /*ff40*/  IMAD.WIDE.U32 R2, R8, UR4, R2 ;  /* 0x0000000408027c25 */ /* 0x000fc8000f8e0002 */
[----:B------:R-:W-:-:S04]  /*ff50*/  IMAD R29, R8, UR5, R29 ;  /* 0x00000005081d7c24 */ /* 0x000fc8000f8e021d */
[----:B-1----:R-:W-:-:S07]  /*ff60*/  IMAD.IADD R19, R3, 0x1, R29 ;  /* 0x0000000103137824 */ /* 0x002fce00078e021d */
.L_x_68:
        /* <DEDUP_REMOVED lines=10> */
.L_x_69:
[----:B------:R-:W-:Y:S01]  /*10010*/  R2UR UR4, R33 ;  /* 0x00000000210472ca */ /* 0x000fe200000e0000 */
[----:B------:R-:W-:Y:S01]  /*10020*/  ULDC.64 UR6, c[0x0][0x330] ;  /* 0x0000cc0000067ab9 */ /* 0x000fe20000000a00 */
[----:B------:R-:W-:Y:S01]  /*10030*/  MOV R18, R2 ;  /* 0x0000000200127202 */ /* 0x000fe20000000f00 */
[----:B------:R-:W-:Y:S01]  /*10040*/  IMAD.U32 R3, RZ, RZ, UR6 ;  /* 0x00000006ff037e24 */ /* 0x000fe2000f8e00ff */
[----:B------:R-:W-:Y:S01]  /*10050*/  IADD3 R30, R30, -0x1, RZ ;  /* 0xffffffff1e1e7810 */ /* 0x000fe20007ffe0ff */
[----:B------:R0:W-:Y:S01]  /*10060*/  SYNCS.ARRIVE.TRANS64.A1T0 RZ, [R4+URZ+0x38850], RZ ;  /* 0x038850ff04ff79a7 */ /* 0x0001e2000810003f */
[----:B------:R-:W-:Y:S02]  /*10070*/  VIADD R0, R0, 0x50 ;  /* 0x0000005000007836 */ /* 0x000fe40000000000 */
[----:B------:R-:W-:-:S04]  /*10080*/  IMAD.WIDE.U32 R18, R3, UR39, R18 ;  /* 0x0000002703127c25 */ /* 0x000fc8000f8e0012 */
[----:B------:R-:W-:Y:S01]  /*10090*/  VIADD R10, R10, 0xffffffb0 ;  /* 0xffffffb00a0a7836 */ /* 0x000fe20000000000 */
[----:B------:R-:W-:Y:S01]  /*100a0*/  UIMAD UR4, UR4, UR6, URZ ;  /* 0x00000006040472a4 */ /* 0x000fe2000f8e023f */
[----:B------:R-:W-:Y:S02]  /*100b0*/  IMAD.MOV.U32 R20, RZ, RZ, R21 ;  /* 0x000000ffff147224 */ /* 0x000fe400078e0015 */
[----:B------:R-:W-:Y:S01]  /*100c0*/  IMAD.MOV.U32 R23, RZ, RZ, R26 ;  /* 0x000000ffff177224 */ /* 0x000fe200078e001a */
[----:B------:R-:W-:-:S03]  /*100d0*/  UIMAD UR4, UR39, UR7, UR4 ;  /* 0x00000007270472a4 */ /* 0x000fc6000f8e0204 */
[----:B------:R-:W-:Y:S02]  /*100e0*/  ULDC.64 UR6, c[0x0][0x318] ;  /* 0x0000c60000067ab9 */ /* 0x000fe40000000a00 */
[----:B------:R-:W-:Y:S01]  /*100f0*/  LEA R17, P0, R18, UR6, 0x1 ;  /* 0x0000000612117c11 */ /* 0x000fe2000f8008ff */
[----:B------:R-:W-:-:S05]  /*10100*/  VIADD R3, R19, UR4 ;  /* 0x0000000413037c36 */ /* 0x000fca0008000000 */
[----:B------:R-:W-:Y:S02]  /*10110*/  LEA.HI.X R18, R18, UR7, R3, 0x1, P0 ;  /* 0x0000000712127c11 */ /* 0x000fe400080f0c03 */
[----:B------:R-:W-:-:S13]  /*10120*/  ISETP.GT.AND P0, PT, R30, UR45, PT ;  /* 0x0000002d1e007c0c */ /* 0x000fda000bf04270 */
[----:B0-----:R-:W-:Y:S05]  /*10130*/  @P0 BRA `(.L_x_70) ;  /* 0xffffffec00e00947 */ /* 0x001fea000383ffff */
[----:B------:R-:W-:Y:S05]  /*10140*/  BSYNC B0 ;  /* 0x0000000000007941 */ /* 0x000fea0003800000 */
.L_x_57:
[----:B------:R-:W-:-:S13]  /*10150*/  LOP3.LUT P0, RZ, R16, 0x20, RZ, 0xc0, !PT ;  /* 0x0000002010ff7812 */ /* 0x000fda000780c0ff */
[----:B------:R-:W-:Y:S05]  /*10160*/  @!P0 BRA `(.L_x_71) ;  /* 0x0000000000048947 */ /* 0x000fea0003800000 */
[----:B------:R-:W-:Y:S01]  /*10170*/  BPT.TRAP 0x1 ;  /* 0x000000040000795c */ /* 0x000fe20000300000 */
.L_x_71:
[C---:B0-----:R-:W-:Y:S01]  /*10180*/  LEA R0, R21.reuse, UR42, 0x3 ;  /* 0x0000002a15007c11 */ /* 0x041fe2000f8e18ff */
[----:B------:R-:W0:Y:S01]  /*10190*/  S2R R2, SR_TID.X ;  /* 0x0000000000027919 */ /* 0x000e220000002100 */
[----:B------:R-:W-:Y:S01]  /*101a0*/  SHF.L.U32 R3, R26, 0x1f, RZ ;  /* 0x0000001f1a037819 */ /* 0x000fe200000006ff */
[----:B------:R-:W-:Y:S01]  /*101b0*/  BSSY B0, `(.L_x_72) ;  /* 0x0000009000007945 */ /* 0x000fe20003800000 */
[----:B------:R-:W-:Y:S01]  /*101c0*/  MOV R5, 0xffffffb0 ;  /* 0xffffffb000057802 */ /* 0x000fe20000000f00 */
[----:B------:R-:W-:Y:S01]  /*101d0*/  IMAD R4, R21, 0x5000, R31 ;  /* 0x0000500015047824 */ /* 0x000fe200078e021f */
[----:B------:R-:W1:Y:S03]  /*101e0*/  SYNCS.PHASECHK.TRANS64.TRYWAIT P0, [R0+URZ+0x38860], R3 ;  /* 0x03886003000075a7 */ /* 0x000e66000800017f */
[----:B------:R-:W-:Y:S01]  /*101f0*/  IMAD R5, R30, R5, UR40 ;  /* 0x000000281e057e24 */ /* 0x000fe2000f8e0205 */
[----:B0-----:R-:W-:-:S04]  /*10200*/  LOP3.LUT R2, R2, 0x7f, RZ, 0xc0, !PT ;  /* 0x0000007f02027812 */ /* 0x001fc800078ec0ff */
[----:B------:R-:W-:-:S05]  /*10210*/  SHF.R.U32.HI R2, RZ, 0x3, R2 ;  /* 0x00000003ff027819 */ /* 0x000fca0000011602 */
[----:B------:R-:W-:Y:S01]  /*10220*/  IMAD.IADD R5, R5, 0x1, -R2 ;  /* 0x0000000105057824 */ /* 0x000fe200078e0a02 */
[----:B-1----:R-:W-:Y:S06]  /*10230*/  @!P0 BRA `(.L_x_73) ;  /* 0x0000002c00588947 */ /* 0x002fec0003800000 */
.L_x_147:
[----:B------:R-:W-:Y:S05]  /*10240*/  BSYNC B0 ;  /* 0x0000000000007941 */ /* 0x000fea0003800000 */
.L_x_72:
[----:B------:R-:W-:-:S03]  /*10250*/  UMOV UR4, 0xffffffff ;  /* 0xffffffff00047882 */ /* 0x000fc60000000000 */
[----:B------:R-:W-:Y:S05]  /*10260*/  BRA.DIV UR4, `(.L_x_74) ;  /* 0x0000002e04607947 */ /* 0x000fea000b800000 */
[----:B0-----:R-:W-:Y:S01]  /*10270*/  SHFL.IDX PT, R3, R18, RZ, 0x181f ;  /* 0x00181fff12037589 */ /* 0x001fe200000e0000 */
[----:B------:R-:W-:Y:S01]  /*10280*/  ULDC UR4, c[0x0][0x2f4] ;  /* 0x0000bd0000047ab9 */ /* 0x000fe20000000800 */
[----:B------:R-:W-:Y:S01]  /*10290*/  LEA R4, R4, UR42, 0x1 ;  /* 0x0000002a04047c11 */ /* 0x000fe2000f8e08ff */
[----:B------:R-:W-:Y:S01]  /*102a0*/  ULDC.64 UR6, c[0x0][0x208] ;  /* 0x0000820000067ab9 */ /* 0x000fe20000000a00 */
[----:B------:R-:W0:Y:S01]  /*102b0*/  SHFL.IDX PT, R2, R17, RZ, 0x181f ;  /* 0x00181fff11027589 */ /* 0x000e2200000e0000 */
[----:B------:R-:W-:Y:S02]  /*102c0*/  ISETP.GE.AND P2, PT, R22, UR4, PT ;  /* 0x0000000416007c0c */ /* 0x000fe4000bf46270 */
[----:B------:R-:W-:Y:S01]  /*102d0*/  ISETP.GE.AND P3, PT, R37, UR4, PT ;  /* 0x0000000425007c0c */ /* 0x000fe2000bf66270 */
[----:B------:R-:W-:Y:S01]  /*102e0*/  SHFL.IDX PT, R6, R18, 0x1, 0x181f ;  /* 0x00381f0012067f89 */ /* 0x000fe200000e0000 */
[C---:B------:R-:W-:Y:S02]  /*102f0*/  ISETP.LT.OR P5, PT, R5.reuse, 0x1, P2 ;  /* 0x000000010500780c */ /* 0x040fe400017a1670 */
[----:B------:R-:W-:Y:S01]  /*10300*/  ISETP.LT.OR P4, PT, R5, 0x1, P3 ;  /* 0x000000010500780c */ /* 0x000fe20001f81670 */
[----:B------:R-:W1:Y:S01]  /*10310*/  SHFL.IDX PT, R14, R17, 0x1, 0x181f ;  /* 0x00381f00110e7f89 */ /* 0x000e6200000e0000 */
[----:B------:R-:W-:-:S02]  /*10320*/  ISETP.GE.AND P1, PT, R36, UR4, PT ;  /* 0x0000000424007c0c */ /* 0x000fc4000bf26270 */
[----:B------:R-:W-:Y:S01]  /*10330*/  ISETP.GE.AND P0, PT, R35, UR4, PT ;  /* 0x0000000423007c0c */ /* 0x000fe2000bf06270 */
[----:B0-----:R-:W-:-:S06]  /*10340*/  IMAD.WIDE.U32 R2, R22, 0x2, R2 ;  /* 0x0000000216027825 */ /* 0x001fcc00078e0002 */
[----:B------:R-:W-:Y:S01]  /*10350*/  LDGSTS.E.BYPASS.LTC128B.128 [R4+0x400], desc[UR6][R2.64], !P5 ;  /* 0x0040000002047fae */ /* 0x000fe2000e901d46 */
[----:B------:R-:W-:-:S03]  /*10360*/  ISETP.LT.OR P5, PT, R5, 0x1, P1 ;  /* 0x000000010500780c */ /* 0x000fc60000fa1670 */
[----:B------:R-:W-:Y:S01]  /*10370*/  LDGSTS.E.BYPASS.LTC128B.128 [R4+0x2c00], desc[UR6][R2.64+0x80], !P4 ;  /* 0x02c0008002047fae */ /* 0x000fe2000e101d46 */
[----:B------:R-:W-:-:S09]  /*10380*/  ISETP.LT.OR P4, PT, R5, 0x1, P0 ;  /* 0x000000010500780c */ /* 0x000fd20000781670 */
[----:B------:R-:W-:Y:S01]  /*10390*/  LDGSTS.E.BYPASS.LTC128B.128 [R4+0x5400], desc[UR6][R2.64+0x100], !P5 ;  /* 0x0540010002047fae */ /* 0x000fe2000e901d46 */
[----:B------:R-:W-:-:S03]  /*103a0*/  ISETP.LT.OR P5, PT, R5, 0x11, P2 ;  /* 0x000000110500780c */ /* 0x000fc600017a1670 */
[----:B------:R1:W-:Y:S01]  /*103b0*/  LDGSTS.E.BYPASS.LTC128B.128 [R4+0x7c00], desc[UR6][R2.64+0x180], !P4 ;  /* 0x07c0018002047fae */ /* 0x0003e2000e101d46 */
[----:B------:R-:W-:Y:S01]  /*103c0*/  ISETP.LT.OR P4, PT, R5, 0x11, P3 ;  /* 0x000000110500780c */ /* 0x000fe20001f81670 */
[----:B-1----:R-:W-:Y:S02]  /*103d0*/  IMAD.MOV.U32 R2, RZ, RZ, R14 ;  /* 0x000000ffff027224 */ /* 0x002fe400078e000e */
[----:B------:R-:W-:Y:S01]  /*103e0*/  IMAD.MOV.U32 R3, RZ, RZ, R6 ;  /* 0x000000ffff037224 */ /* 0x000fe200078e0006 */
[----:B------:R-:W0:Y:S01]  /*103f0*/  SHFL.IDX PT, R14, R17, 0x2, 0x181f ;  /* 0x00581f00110e7f89 */ /* 0x000e2200000e0000 */
[----:B------:R-:W-:-:S03]  /*10400*/  IMAD.WIDE.U32 R2, R22, 0x2, R2 ;  /* 0x0000000216027825 */ /* 0x000fc600078e0002 */
[----:B------:R-:W1:Y:S04]  /*10410*/  SHFL.IDX PT, R6, R18, 0x2, 0x181f ;  /* 0x00581f0012067f89 */ /* 0x000e6800000e0000 */
[----:B------:R-:W-:Y:S01]  /*10420*/  LDGSTS.E.BYPASS.LTC128B.128 [R4+0xc00], desc[UR6][R2.64], !P5 ;  /* 0x00c0000002047fae */ /* 0x000fe2000e901d46 */
[----:B------:R-:W-:-:S03]  /*10430*/  ISETP.LT.OR P5, PT, R5, 0x11, P1 ;  /* 0x000000110500780c */ /* 0x000fc60000fa1670 */
[----:B------:R-:W-:Y:S01]  /*10440*/  LDGSTS.E.BYPASS.LTC128B.128 [R4+0x3400], desc[UR6][R2.64+0x80], !P4 ;  /* 0x0340008002047fae */ /* 0x000fe2000e101d46 */
[----:B------:R-:W-:-:S09]  /*10450*/  ISETP.LT.OR P4, PT, R5, 0x11, P0 ;  /* 0x000000110500780c */ /* 0x000fd20000781670 */
[----:B------:R-:W-:Y:S01]  /*10460*/  LDGSTS.E.BYPASS.LTC128B.128 [R4+0x5c00], desc[UR6][R2.64+0x100], !P5 ;  /* 0x05c0010002047fae */ /* 0x000fe2000e901d46 */
[----:B------:R-:W-:-:S03]  /*10470*/  ISETP.LT.OR P5, PT, R5, 0x21, P2 ;  /* 0x000000210500780c */ /* 0x000fc600017a1670 */
[----:B------:R0:W-:Y:S01]  /*10480*/  LDGSTS.E.BYPASS.LTC128B.128 [R4+0x8400], desc[UR6][R2.64+0x180], !P4 ;  /* 0x0840018002047fae */ /* 0x0001e2000e101d46 */
[C---:B------:R-:W-:Y:S02]  /*10490*/  ISETP.LT.OR P4, PT, R5.reuse, 0x21, P3 ;  /* 0x000000210500780c */ /* 0x040fe40001f81670 */
[----:B0-----:R-:W-:Y:S01]  /*104a0*/  MOV R2, R14 ;  /* 0x0000000e00027202 */ /* 0x001fe20000000f00 */
[----:B-1----:R-:W-:Y:S01]  /*104b0*/  IMAD.MOV.U32 R3, RZ, RZ, R6 ;  /* 0x000000ffff037224 */ /* 0x002fe200078e0006 */
[----:B------:R-:W0:Y:S03]  /*104c0*/  SHFL.IDX PT, R14, R17, 0x3, 0x181f ;  /* 0x00781f00110e7f89 */ /* 0x000e2600000e0000 */
[----:B------:R-:W-:Y:S01]  /*104d0*/  IMAD.WIDE.U32 R2, R22, 0x2, R2 ;  /* 0x0000000216027825 */ /* 0x000fe200078e0002 */
[----:B------:R-:W1:Y:S04]  /*104e0*/  SHFL.IDX PT, R6, R18, 0x3, 0x181f ;  /* 0x00781f0012067f89 */ /* 0x000e6800000e0000 */
[----:B------:R-:W-:Y:S01]  /*104f0*/  LDGSTS.E.BYPASS.LTC128B.128 [R4+0x1400], desc[UR6][R2.64], !P5 ;  /* 0x0140000002047fae */ /* 0x000fe2000e901d46 */
[----:B------:R-:W-:-:S03]  /*10500*/  ISETP.LT.OR P5, PT, R5, 0x21, P1 ;  /* 0x000000210500780c */ /* 0x000fc60000fa1670 */
[----:B------:R-:W-:Y:S01]  /*10510*/  LDGSTS.E.BYPASS.LTC128B.128 [R4+0x3c00], desc[UR6][R2.64+0x80], !P4 ;  /* 0x03c0008002047fae */ /* 0x000fe2000e101d46 */
[----:B------:R-:W-:-:S03]  /*10520*/  ISETP.LT.OR P4, PT, R5, 0x21, P0 ;  /* 0x000000210500780c */ /* 0x000fc60000781670 */
[----:B------:R-:W2:Y:S06]  /*10530*/  SHFL.IDX PT, R18, R18, 0x4, 0x181f ;  /* 0x00981f0012127f89 */ /* 0x000eac00000e0000 */
[----:B------:R-:W-:Y:S01]  /*10540*/  LDGSTS.E.BYPASS.LTC128B.128 [R4+0x6400], desc[UR6][R2.64+0x100], !P5 ;  /* 0x0640010002047fae */ /* 0x000fe2000e901d46 */
[----:B------:R-:W-:-:S03]  /*10550*/  ISETP.LT.OR P5, PT, R5, 0x31, P2 ;  /* 0x000000310500780c */ /* 0x000fc600017a1670 */
[----:B------:R0:W-:Y:S01]  /*10560*/  LDGSTS.E.BYPASS.LTC128B.128 [R4+0x8c00], desc[UR6][R2.64+0x180], !P4 ;  /* 0x08c0018002047fae */ /* 0x0001e2000e101d46 */
[----:B------:R-:W-:Y:S01]  /*10570*/  ISETP.LT.OR P4, PT, R5, 0x31, P3 ;  /* 0x000000310500780c */ /* 0x000fe20001f81670 */
[----:B0-----:R-:W-:Y:S02]  /*10580*/  IMAD.MOV.U32 R2, RZ, RZ, R14 ;  /* 0x000000ffff027224 */ /* 0x001fe400078e000e */
[----:B-1----:R-:W-:Y:S01]  /*10590*/  IMAD.MOV.U32 R3, RZ, RZ, R6 ;  /* 0x000000ffff037224 */ /* 0x002fe200078e0006 */
[----:B------:R0:W1:Y:S01]  /*105a0*/  SHFL.IDX PT, R14, R17, 0x4, 0x181f ;  /* 0x00981f00110e7f89 */ /* 0x00006200000e0000 */
[----:B------:R-:W-:Y:S01]  /*105b0*/  MOV R6, RZ ;  /* 0x000000ff00067202 */ /* 0x000fe20000000f00 */
[----:B------:R-:W-:-:S05]  /*105c0*/  IMAD.WIDE.U32 R2, R22, 0x2, R2 ;  /* 0x0000000216027825 */ /* 0x000fca00078e0002 */
[----:B------:R0:W-:Y:S01]  /*105d0*/  LDGSTS.E.BYPASS.LTC128B.128 [R4+0x1c00], desc[UR6][R2.64], !P5 ;  /* 0x01c0000002047fae */ /* 0x0001e2000e901d46 */
[----:B------:R-:W-:-:S03]  /*105e0*/  ISETP.LT.OR P5, PT, R5, 0x31, P1 ;  /* 0x000000310500780c */ /* 0x000fc60000fa1670 */
[----:B------:R0:W-:Y:S01]  /*105f0*/  LDGSTS.E.BYPASS.LTC128B.128 [R4+0x4400], desc[UR6][R2.64+0x80], !P4 ;  /* 0x0440008002047fae */ /* 0x0001e2000e101d46 */
[----:B------:R-:W-:-:S09]  /*10600*/  ISETP.LT.OR P4, PT, R5, 0x31, P0 ;  /* 0x000000310500780c */ /* 0x000fd20000781670 */
[----:B------:R0:W-:Y:S04]  /*10610*/  LDGSTS.E.BYPASS.LTC128B.128 [R4+0x6c00], desc[UR6][R2.64+0x100], !P5 ;  /* 0x06c0010002047fae */ /* 0x0001e8000e901d46 */
[----:B-12---:R0:W-:Y:S02]  /*10620*/  LDGSTS.E.BYPASS.LTC128B.128 [R4+0x9400], desc[UR6][R2.64+0x180], !P4 ;  /* 0x0940018002047fae */ /* 0x0061e4000e101d46 */
.L_x_159:
[C---:B------:R-:W-:Y:S01]  /*10630*/  ISETP.LT.OR P2, PT, R5.reuse, 0x41, P2 ;  /* 0x000000410500780c */ /* 0x040fe20001741670 */
[----:B0-----:R-:W-:Y:S01]  /*10640*/  IMAD.MOV.U32 R2, RZ, RZ, R14 ;  /* 0x000000ffff027224 */ /* 0x001fe200078e000e */
[C---:B------:R-:W-:Y:S01]  /*10650*/  ISETP.LT.OR P3, PT, R5.reuse, 0x41, P3 ;  /* 0x000000410500780c */ /* 0x040fe20001f61670 */
[----:B------:R-:W-:Y:S01]  /*10660*/  IMAD.MOV.U32 R3, RZ, RZ, R18 ;  /* 0x000000ffff037224 */ /* 0x000fe200078e0012 */
[C---:B------:R-:W-:Y:S01]  /*10670*/  ISETP.LT.OR P1, PT, R5.reuse, 0x41, P1 ;  /* 0x000000410500780c */ /* 0x040fe20000f21670 */
[----:B------:R-:W-:Y:S01]  /*10680*/  ULDC.64 UR4, c[0x0][0x208] ;  /* 0x0000820000047ab9 */ /* 0x000fe20000000a00 */
[----:B------:R-:W-:Y:S01]  /*10690*/  ISETP.LT.OR P0, PT, R5, 0x41, P0 ;  /* 0x000000410500780c */ /* 0x000fe20000701670 */
[----:B------:R-:W-:-:S06]  /*106a0*/  IMAD.WIDE.U32 R22, R22, 0x2, R2 ;  /* 0x0000000216167825 */ /* 0x000fcc00078e0002 */
[----:B------:R-:W-:Y:S01]  /*106b0*/  @!PT LDS RZ, [RZ] ;  /* 0x00000000fffff984 */ /* 0x000fe20000000800 */
[----:B------:R-:W-:Y:S01]  /*106c0*/  @!PT LDS RZ, [RZ] ;  /* 0x00000000fffff984 */ /* 0x000fe20000000800 */
[----:B------:R-:W-:Y:S01]  /*106d0*/  @!PT LDS RZ, [RZ] ;  /* 0x00000000fffff984 */ /* 0x000fe20000000800 */
[----:B------:R0:W-:Y:S04]  /*106e0*/  LDGSTS.E.BYPASS.LTC128B.128 [R4+0x2400], desc[UR4][R22.64], !P2 ;  /* 0x0240000016047fae */ /* 0x0001e8000d101d44 */
[----:B------:R0:W-:Y:S04]  /*106f0*/  LDGSTS.E.BYPASS.LTC128B.128 [R4+0x4c00], desc[UR4][R22.64+0x80], !P3 ;  /* 0x04c0008016047fae */ /* 0x0001e8000d901d44 */
[----:B------:R0:W-:Y:S04]  /*10700*/  LDGSTS.E.BYPASS.LTC128B.128 [R4+0x7400], desc[UR4][R22.64+0x100], !P1 ;  /* 0x0740010016047fae */ /* 0x0001e8000c901d44 */
[----:B------:R0:W-:Y:S01]  /*10710*/  LDGSTS.E.BYPASS.LTC128B.128 [R4+0x9c00], desc[UR4][R22.64+0x180], !P0 ;  /* 0x09c0018016047fae */ /* 0x0001e2000c101d44 */
[----:B------:R-:W-:Y:S01]  /*10720*/  PLOP3.LUT P0, PT, PT, PT, PT, 0x80, 0x0 ;  /* 0x000000000000781c */ /* 0x000fe20003f0f070 */
[----:B------:R-:W-:-:S12]  /*10730*/  NOP ;  /* 0x0000000000007918 */ /* 0x000fd80000000000 */
.L_x_75:
        /* <DEDUP_REMOVED lines=10> */
.L_x_76:
[----:B------:R-:W-:Y:S01]  /*107e0*/  VIADD R2, R21, 0x1 ;  /* 0x0000000115027836 */ /* 0x000fe20000000000 */
[----:B------:R1:W-:Y:S04]  /*107f0*/  SYNCS.ARRIVE.TRANS64.A1T0 RZ, [R0+URZ+0x38850], RZ ;  /* 0x038850ff00ff79a7 */ /* 0x0003e8000810003f */
[----:B------:R-:W-:-:S04]  /*10800*/  ISETP.NE.AND P0, PT, R2, 0x2, PT ;  /* 0x000000020200780c */ /* 0x000fc80003f05270 */
[----:B------:R-:W-:Y:S02]  /*10810*/  SEL R3, RZ, 0x1, P0 ;  /* 0x00000001ff037807 */ /* 0x000fe40000000000 */
[----:B------:R-:W-:Y:S02]  /*10820*/  SEL R2, R2, RZ, P0 ;  /* 0x000000ff02027207 */ /* 0x000fe40000000000 */
[----:B-1----:R-:W-:-:S07]  /*10830*/  LOP3.LUT R0, R26, R3, RZ, 0x3c, !PT ;  /* 0x000000031a007212 */ /* 0x002fce00078e3cff */
.L_x_40:
[----:B0-----:R-:W0:Y:S01]  /*10840*/  S2R R4, SR_CgaCtaId ;  /* 0x0000000000047919 */ /* 0x001e220000008800 */
[----:B------:R-:W-:Y:S02]  /*10850*/  MOV R3, 0x400 ;  /* 0x0000040000037802 */ /* 0x000fe40000000f00 */
[----:B------:R-:W-:Y:S02]  /*10860*/  SHF.L.U32 R6, R6, 0x1f, RZ ;  /* 0x0000001f06067819 */ /* 0x000fe400000006ff */
[----:B0-----:R-:W-:-:S04]  /*10870*/  LEA R7, R4, R3, 0x18 ;  /* 0x0000000304077211 */ /* 0x001fc800078ec0ff */
[----:B------:R-:W0:Y:S02]  /*10880*/  SYNCS.PHASECHK.TRANS64.TRYWAIT P0, [R7+URZ+0x38820], R6 ;  /* 0x03882006070075a7 */ /* 0x000e24000800017f */
[----:B0-----:R-:W-:Y:S05]  /*10890*/  @!P0 BRA `(.L_x_77) ;  /* 0x0000002c00c48947 */ /* 0x001fea0003800000 */
.L_x_160:
[----:B------:R-:W-:-:S03]  /*108a0*/  UMOV UR4, 0xffffffff ;  /* 0xffffffff00047882 */ /* 0x000fc60000000000 */
[----:B------:R-:W-:Y:S05]  /*108b0*/  BRA.DIV UR4, `(.L_x_78) ;  /* 0x0000002e04d07947 */ /* 0x000fea000b800000 */
[----:B------:R-:W1:Y:S02]  /*108c0*/  S2R R3, SR_TID.X ;  /* 0x0000000000037919 */ /* 0x000e640000002100 */
[----:B-1----:R-:W-:-:S04]  /*108d0*/  SHF.R.U32.HI R3, RZ, 0x5, R3 ;  /* 0x00000005ff037819 */ /* 0x002fc80000011603 */
[----:B------:R-:W-:-:S05]  /*108e0*/  LOP3.LUT R3, R3, 0x3, RZ, 0xc0, !PT ;  /* 0x0000000303037812 */ /* 0x000fca00078ec0ff */
[----:B------:R1:W2:Y:S02]  /*108f0*/  SHFL.IDX PT, R14, R3, RZ, 0x1f ;  /* 0x00001fff030e7589 */ /* 0x0002a400000e0000 */
.L_x_163:
[----:B--2---:R-:W-:-:S13]  /*10900*/  ISETP.NE.AND P0, PT, R14, RZ, PT ;  /* 0x000000ff0e00720c */ /* 0x004fda0003f05270 */
[----:B------:R-:W-:Y:S05]  /*10910*/  @P0 BRA `(.L_x_8) ;  /* 0x0000000000900947 */ /* 0x000fea0003800000 */
[----:B------:R-:W-:-:S03]  /*10920*/  UMOV UR4, 0xffffffff ;  /* 0xffffffff00047882 */ /* 0x000fc60000000000 */
[----:B------:R-:W-:Y:S05]  /*10930*/  BRA.DIV UR4, `(.L_x_79) ;  /* 0x0000002e04e47947 */ /* 0x000fea000b800000 */
[----:B------:R-:W-:-:S13]  /*10940*/  ELECT P6, URZ, PT ;  /* 0x00000000003f782f */ /* 0x000fda00038c0000 */
.L_x_166:
[----:B------:R-:W-:Y:S05]  /*10950*/  @!P6 BRA `(.L_x_8) ;  /* 0x000000000080e947 */ /* 0x000fea0003800000 */
[----:B-1----:R-:W2:Y:S02]  /*10960*/  LDL R3, [R1+0x4] ;  /* 0x0000040001037983 */ /* 0x002ea40000100800 */
[----:B--2---:R-:W-:-:S13]  /*10970*/  R2UR UR4, R3 ;  /* 0x00000000030472ca */ /* 0x004fda00000e0000 */
[----:B------:R-:W-:-:S06]  /*10980*/  ULOP3.LUT UR4, UR4, 0x2, URZ, 0xfc, !UPT ;  /* 0x0000000204047892 */ /* 0x000fcc000f8efc3f */
[----:B------:R-:W-:-:S04]  /*10990*/  MOV R3, UR4 ;  /* 0x0000000400037c02 */ /* 0x000fc80008000f00 */
[----:B------:R-:W-:-:S13]  /*109a0*/  ISETP.NE.AND P0, PT, R3, 0x3, PT ;  /* 0x000000030300780c */ /* 0x000fda0003f05270 */
[----:B------:R-:W-:Y:S05]  /*109b0*/  @!P0 BRA `(.L_x_80) ;  /* 0x0000000000048947 */ /* 0x000fea0003800000 */
[----:B------:R-:W-:Y:S01]  /*109c0*/  BPT.TRAP 0x1 ;  /* 0x000000040000795c */ /* 0x000fe20000300000 */
.L_x_80:
[----:B------:R-:W-:Y:S01]  /*109d0*/  IMAD R5, R2, 0x8, R7 ;  /* 0x0000000802057824 */ /* 0x000fe200078e0207 */
[----:B------:R-:W-:Y:S01]  /*109e0*/  SHF.L.U32 R4, R0, 0x1f, RZ ;  /* 0x0000001f00047819 */ /* 0x000fe200000006ff */
[----:B------:R-:W-:-:S03]  /*109f0*/  VIADD R2, R2, 0x1 ;  /* 0x0000000102027836 */ /* 0x000fc60000000000 */
[----:B------:R-:W1:Y:S02]  /*10a00*/  SYNCS.PHASECHK.TRANS64.TRYWAIT P1, [R5+URZ+0x38840], R4 ;  /* 0x03884004050075a7 */ /* 0x000e64000802017f */
[----:B------:R-:W-:-:S04]  /*10a10*/  ISETP.NE.AND P2, PT, R2, 0x2, PT ;  /* 0x000000020200780c */ /* 0x000fc80003f45270 */
[----:B------:R-:W-:Y:S01]  /*10a20*/  SEL R3, RZ, 0x1, P2 ;  /* 0x00000001ff037807 */ /* 0x000fe20001000000 */
[----:B-1----:R-:W-:Y:S08]  /*10a30*/  @!P1 BRA `(.L_x_81) ;  /* 0x0000002c00c49947 */ /* 0x002ff00003800000 */
.L_x_167:
[----:B------:R-:W-:Y:S02]  /*10a40*/  SEL R2, R2, RZ, P2 ;  /* 0x000000ff02027207 */ /* 0x000fe40001000000 */
[----:B------:R-:W-:Y:S01]  /*10a50*/  LOP3.LUT R0, R0, R3, RZ, 0x3c, !PT ;  /* 0x0000000300007212 */ /* 0x000fe200078e3cff */
[----:B------:R-:W-:Y:S06]  /*10a60*/  @!P0 BRA `(.L_x_82) ;  /* 0x0000000000048947 */ /* 0x000fec0003800000 */
[----:B------:R-:W-:Y:S01]  /*10a70*/  BPT.TRAP 0x1 ;  /* 0x000000040000795c */ /* 0x000fe20000300000 */
.L_x_82:
[----:B------:R-:W-:Y:S01]  /*10a80*/  IMAD R3, R2, 0x8, R7 ;  /* 0x0000000802037824 */ /* 0x000fe200078e0207 */
[----:B------:R-:W-:-:S04]  /*10a90*/  SHF.L.U32 R0, R0, 0x1f, RZ ;  /* 0x0000001f00007819 */ /* 0x000fc800000006ff */
[----:B------:R-:W2:Y:S02]  /*10aa0*/  SYNCS.PHASECHK.TRANS64.TRYWAIT P1, [R3+URZ+0x38840], R0 ;  /* 0x03884000030075a7 */ /* 0x000ea4000802017f */
[----:B--2---:R-:W-:Y:S05]  /*10ab0*/  @!P1 BRA `(.L_x_83) ;  /* 0x0000002c00b89947 */ /* 0x004fea0003800000 */
.L_x_168:
[----:B------:R-:W-:Y:S05]  /*10ac0*/  @!P0 BRA `(.L_x_84) ;  /* 0x0000000000048947 */ /* 0x000fea0003800000 */
[----:B------:R-:W-:Y:S01]  /*10ad0*/  BPT.TRAP 0x1 ;  /* 0x000000040000795c */ /* 0x000fe20000300000 */
.L_x_84:
[----:B------:R-:W3:Y:S02]  /*10ae0*/  SYNCS.PHASECHK.TRANS64.TRYWAIT P1, [R5+URZ+0x38860], R4 ;  /* 0x03886004050075a7 */ /* 0x000ee4000802017f */
[----:B---3--:R-:W-:Y:S05]  /*10af0*/  @!P1 BRA `(.L_x_85) ;  /* 0x0000002c00bc9947 */ /* 0x008fea0003800000 */
.L_x_169:
[----:B------:R-:W-:Y:S05]  /*10b00*/  @!P0 BRA `(.L_x_86) ;  /* 0x0000000000048947 */ /* 0x000fea0003800000 */
[----:B------:R-:W-:Y:S01]  /*10b10*/  BPT.TRAP 0x1 ;  /* 0x000000040000795c */ /* 0x000fe20000300000 */
.L_x_86:
[----:B----4-:R4:W0:Y:S02]  /*10b20*/  SYNCS.PHASECHK.TRANS64.TRYWAIT P0, [R3+URZ+0x38860], R0 ;  /* 0x03886000030075a7 */ /* 0x010824000800017f */
[----:B0-----:R-:W-:Y:S05]  /*10b30*/  @!P0 NANOSLEEP.SYNCS 0x989680 ;  /* 0x009896800000895d */ /* 0x001fea0003900000 */
[----:B------:R-:W0:Y:S02]  /*10b40*/  @!P0 SYNCS.PHASECHK.TRANS64 P0, [R3+URZ+0x38860], R0 ;  /* 0x03886000030085a7 */ /* 0x000e24000800007f */
[----:B0-----:R-:W-:Y:S05]  /*10b50*/  @!P0 BRA `(.L_x_86) ;  /* 0xfffffffc00f08947 */ /* 0x001fea000383ffff */
.L_x_8:
[----:B------:R-:W-:Y:S05]  /*10b60*/  BSYNC B6 ;  /* 0x0000000000067941 */ /* 0x000fea0003800000 */
.L_x_5:
[----:B------:R-:W-:Y:S05]  /*10b70*/  EXIT ;  /* 0x000000000000794d */ /* 0x000fea0003800000 */
.L_x_12:
[----:B------:R-:W-:-:S13]  /*10b80*/  R2UR UR4, R16 ;  /* 0x00000000100472ca */ /* 0x000fda00000e0000 */
[----:B0-----:R-:W-:-:S04]  /*10b90*/  MOV R3, UR4 ;  /* 0x0000000400037c02 */ /* 0x001fc80008000f00 */
[----:B------:R0:W1:Y:S03]  /*10ba0*/  SYNCS.PHASECHK.TRANS64.TRYWAIT P0, [R3+URZ+0x38800], R0 ;  /* 0x03880000030075a7 */ /* 0x000066000800017f */
[----:B-1----:R-:W-:Y:S05]  /*10bb0*/  @!P0 NANOSLEEP.SYNCS 0x989680 ;  /* 0x009896800000895d */ /* 0x002fea0003900000 */
[----:B------:R-:W1:Y:S02]  /*10bc0*/  @!P0 SYNCS.PHASECHK.TRANS64 P0, [R3+URZ+0x38800], R0 ;  /* 0x03880000030085a7 */ /* 0x000e64000800007f */
[----:B-1----:R-:W-:Y:S05]  /*10bd0*/  @!P0 BRA `(.L_x_12) ;  /* 0xfffffffc00e88947 */ /* 0x002fea000383ffff */
[----:B------:R-:W-:Y:S05]  /*10be0*/  BRA `(.L_x_87) ;  /* 0xffffff0800247947 */ /* 0x000fea000383ffff */
.L_x_16:
[----:B------:R-:W-:-:S13]  /*10bf0*/  R2UR UR4, R16 ;  /* 0x00000000100472ca */ /* 0x000fda00000e0000 */
[----:B0-----:R-:W-:-:S04]  /*10c00*/  IMAD.U32 R3, RZ, RZ, UR4 ;  /* 0x00000004ff037e24 */ /* 0x001fc8000f8e00ff */
[----:B------:R0:W2:Y:S03]  /*10c10*/  SYNCS.PHASECHK.TRANS64.TRYWAIT P1, [R3+URZ+0x38830], R0 ;  /* 0x03883000030075a7 */ /* 0x0000a6000802017f */
[----:B--2---:R-:W-:Y:S05]  /*10c20*/  @!P1 NANOSLEEP.SYNCS 0x989680 ;  /* 0x009896800000995d */ /* 0x004fea0003900000 */
[----:B------:R-:W2:Y:S02]  /*10c30*/  @!P1 SYNCS.PHASECHK.TRANS64 P1, [R3+URZ+0x38830], R0 ;  /* 0x03883000030095a7 */ /* 0x000ea4000802007f */
[----:B--2---:R-:W-:Y:S05]  /*10c40*/  @!P1 BRA `(.L_x_16) ;  /* 0xfffffffc00e89947 */ /* 0x004fea000383ffff */
[----:B------:R-:W-:Y:S05]  /*10c50*/  BRA `(.L_x_15) ;  /* 0xffffff08004c7947 */ /* 0x000fea000383ffff */
.L_x_22:
[----:B------:R-:W-:-:S13]  /*10c60*/  R2UR UR6, R22 ;  /* 0x00000000160672ca */ /* 0x000fda00000e0000 */
[----:B-1----:R-:W-:-:S04]  /*10c70*/  IMAD.U32 R6, RZ, RZ, UR6 ;  /* 0x00000006ff067e24 */ /* 0x002fc8000f8e00ff */
[----:B------:R1:W2:Y:S03]  /*10c80*/  SYNCS.PHASECHK.TRANS64.TRYWAIT P1, [R6+URZ+0x38830], R3 ;  /* 0x03883003060075a7 */ /* 0x0002a6000802017f */
[----:B--2---:R-:W-:Y:S05]  /*10c90*/  @!P1 NANOSLEEP.SYNCS 0x989680 ;  /* 0x009896800000995d */ /* 0x004fea0003900000 */
[----:B------:R-:W2:Y:S02]  /*10ca0*/  @!P1 SYNCS.PHASECHK.TRANS64 P1, [R6+URZ+0x38830], R3 ;  /* 0x03883003060095a7 */ /* 0x000ea4000802007f */
[----:B--2---:R-:W-:Y:S05]  /*10cb0*/  @!P1 BRA `(.L_x_22) ;  /* 0xfffffffc00e89947 */ /* 0x004fea000383ffff */
[----:B------:R-:W-:Y:S05]  /*10cc0*/  BRA `(.L_x_21) ;  /* 0xffffff4800f47947 */ /* 0x000fea000383ffff */
.L_x_26:
[----:B-1----:R-:W-:-:S04]  /*10cd0*/  IMAD.U32 R3, RZ, RZ, UR7 ;  /* 0x00000007ff037e24 */ /* 0x002fc8000f8e00ff */
[----:B------:R1:W2:Y:S03]  /*10ce0*/  SYNCS.PHASECHK.TRANS64.TRYWAIT P1, [R3+URZ+0x38850], R0 ;  /* 0x03885000030075a7 */ /* 0x0002a6000802017f */
[----:B--2---:R-:W-:Y:S05]  /*10cf0*/  @!P1 NANOSLEEP.SYNCS 0x989680 ;  /* 0x009896800000995d */ /* 0x004fea0003900000 */
[----:B------:R-:W2:Y:S02]  /*10d00*/  @!P1 SYNCS.PHASECHK.TRANS64 P1, [R3+URZ+0x38850], R0 ;  /* 0x03885000030095a7 */ /* 0x000ea4000802007f */
[----:B--2---:R-:W-:Y:S05]  /*10d10*/  @!P1 BRA `(.L_x_26) ;  /* 0xfffffffc00ec9947 */ /* 0x004fea000383ffff */
[----:B------:R-:W-:Y:S05]  /*10d20*/  BRA `(.L_x_25) ;  /* 0xffffff7400307947 */ /* 0x000fea000383ffff */
.L_x_33:
[----:B-1----:R-:W-:-:S04]  /*10d30*/  MOV R5, UR5 ;  /* 0x0000000500057c02 */ /* 0x002fc80008000f00 */
[----:B------:R1:W2:Y:S03]  /*10d40*/  SYNCS.PHASECHK.TRANS64.TRYWAIT P1, [R5+URZ+0x38850], R0 ;  /* 0x03885000050075a7 */ /* 0x0002a6000802017f */
[----:B--2---:R-:W-:Y:S05]  /*10d50*/  @!P1 NANOSLEEP.SYNCS 0x989680 ;  /* 0x009896800000995d */ /* 0x004fea0003900000 */
[----:B------:R-:W2:Y:S02]  /*10d60*/  @!P1 SYNCS.PHASECHK.TRANS64 P1, [R5+URZ+0x38850], R0 ;  /* 0x03885000050095a7 */ /* 0x000ea4000802007f */
[----:B--2---:R-:W-:Y:S05]  /*10d70*/  @!P1 BRA `(.L_x_33) ;  /* 0xfffffffc00ec9947 */ /* 0x004fea000383ffff */
[----:B------:R-:W-:Y:S05]  /*10d80*/  BRA `(.L_x_32) ;  /* 0xffffff8c00647947 */ /* 0x000fea000383ffff */
.L_x_45:
[----:B------:R-:W-:Y:S01]  /*10d90*/  IMAD.MOV.U32 R13, RZ, RZ, R18 ;  /* 0x000000ffff0d7224 */ /* 0x000fe200078e0012 */
[----:B------:R-:W-:Y:S01]  /*10da0*/  MOV R15, 0xffffffff ;  /* 0xffffffff000f7802 */ /* 0x000fe20000000f00 */
[----:B------:R-:W-:Y:S02]  /*10db0*/  IMAD.MOV.U32 R12, RZ, RZ, RZ ;  /* 0x000000ffff0c7224 */ /* 0x000fe400078e00ff */
[----:B------:R-:W-:-:S07]  /*10dc0*/  IMAD.MOV.U32 R11, RZ, RZ, 0x1f ;  /* 0x0000001fff0b7424 */ /* 0x000fce00078e00ff */
[----:B-----5:R-:W-:Y:S05]  /*10dd0*/  WARPSYNC.COLLECTIVE R15, `(.L_x_88) ;  /* 0x000000000f087348 */ /* 0x020fea0003c00000 */
[----:B------:R0:W1:Y:S02]  /*10de0*/  SHFL.IDX P6, R14, R13, R12, R11 ;  /* 0x0000000c0d0e7389 */ /* 0x00006400000c000b */
[----:B01---5:R-:W-:Y:S01]  /*10df0*/  ENDCOLLECTIVE ;  /* 0x000000000000791b */ /* 0x023fe20003800000 */
.L_x_88:
[----:B------:R-:W-:Y:S05]  /*10e00*/  BRA `(.L_x_89) ;  /* 0xffffffc800b87947 */ /* 0x000fea000383ffff */
.L_x_47:
[----:B0-----:R-:W-:-:S04]  /*10e10*/  IMAD.U32 R3, RZ, RZ, UR42 ;  /* 0x0000002aff037e24 */ /* 0x001fc8000f8e00ff */
[----:B------:R0:W1:Y:S03]  /*10e20*/  SYNCS.PHASECHK.TRANS64.TRYWAIT P0, [R3+URZ+0x38840], R2 ;  /* 0x03884002030075a7 */ /* 0x000066000800017f */
[----:B-1----:R-:W-:Y:S05]  /*10e30*/  @!P0 NANOSLEEP.SYNCS 0x989680 ;  /* 0x009896800000895d */ /* 0x002fea0003900000 */
[----:B------:R-:W1:Y:S02]  /*10e40*/  @!P0 SYNCS.PHASECHK.TRANS64 P0, [R3+URZ+0x38840], R2 ;  /* 0x03884002030085a7 */ /* 0x000e64000800007f */
[----:B-1----:R-:W-:Y:S05]  /*10e50*/  @!P0 BRA `(.L_x_47) ;  /* 0xfffffffc00ec8947 */ /* 0x002fea000383ffff */
[----:B------:R-:W-:Y:S05]  /*10e60*/  BRA `(.L_x_90) ;  /* 0xffffffcc00c87947 */ /* 0x000fea000383ffff */
.L_x_48:
[----:B------:R-:W-:Y:S01]  /*10e70*/  BSSY B0, `(.L_x_91) ;  /* 0x0000008000007945 */ /* 0x000fe20003800000 */
[----:B------:R-:W-:Y:S01]  /*10e80*/  IMAD.MOV.U32 R13, RZ, RZ, R7 ;  /* 0x000000ffff0d7224 */ /* 0x000fe200078e0007 */
[----:B------:R-:W-:Y:S01]  /*10e90*/  MOV R11, 0x181f ;  /* 0x0000181f000b7802 */ /* 0x000fe20000000f00 */
[----:B------:R-:W-:Y:S02]  /*10ea0*/  IMAD.MOV.U32 R12, RZ, RZ, RZ ;  /* 0x000000ffff0c7224 */ /* 0x000fe400078e00ff */
[----:B------:R-:W-:-:S07]  /*10eb0*/  IMAD.MOV.U32 R15, RZ, RZ, -0x1 ;  /* 0xffffffffff0f7424 */ /* 0x000fce00078e00ff */
[----:B------:R-:W-:Y:S05]  /*10ec0*/  WARPSYNC.COLLECTIVE R15, `(.L_x_92) ;  /* 0x000000000f087348 */ /* 0x000fea0003c00000 */
[----:B------:R0:W1:Y:S02]  /*10ed0*/  SHFL.IDX P6, R14, R13, R12, R11 ;  /* 0x0000000c0d0e7389 */ /* 0x00006400000c000b */
[----:B01----:R-:W-:Y:S01]  /*10ee0*/  ENDCOLLECTIVE ;  /* 0x000000000000791b */ /* 0x003fe20003800000 */
.L_x_92:
[----:B------:R-:W-:Y:S05]  /*10ef0*/  BSYNC B0 ;  /* 0x0000000000007941 */ /* 0x000fea0003800000 */
.L_x_91:
[----:B------:R-:W-:Y:S01]  /*10f00*/  IMAD.MOV.U32 R13, RZ, RZ, R0 ;  /* 0x000000ffff0d7224 */ /* 0x000fe200078e0000 */
[----:B------:R-:W-:Y:S01]  /*10f10*/  MOV R12, RZ ;  /* 0x000000ff000c7202 */ /* 0x000fe20000000f00 */
[----:B------:R-:W-:Y:S01]  /*10f20*/  IMAD.MOV.U32 R11, RZ, RZ, 0x181f ;  /* 0x0000181fff0b7424 */ /* 0x000fe200078e00ff */
[C---:B------:R-:W-:Y:S01]  /*10f30*/  LOP3.LUT P4, RZ, R16.reuse, 0x10, RZ, 0xc0, !PT ;  /* 0x0000001010ff7812 */ /* 0x040fe2000788c0ff */
[----:B------:R-:W-:Y:S01]  /*10f40*/  IMAD.MOV.U32 R15, RZ, RZ, -0x1 ;  /* 0xffffffffff0f7424 */ /* 0x000fe200078e00ff */
[C---:B------:R-:W-:Y:S01]  /*10f50*/  LOP3.LUT P3, RZ, R16.reuse, 0x8, RZ, 0xc0, !PT ;  /* 0x0000000810ff7812 */ /* 0x040fe2000786c0ff */
[----:B------:R-:W-:Y:S01]  /*10f60*/  IMAD.MOV.U32 R5, RZ, RZ, R14 ;  /* 0x000000ffff057224 */ /* 0x000fe200078e000e */
[----:B------:R-:W-:-:S13]  /*10f70*/  LOP3.LUT P2, RZ, R16, 0x4, RZ, 0xc0, !PT ;  /* 0x0000000410ff7812 */ /* 0x000fda000784c0ff */
[----:B------:R-:W-:Y:S05]  /*10f80*/  WARPSYNC.COLLECTIVE R15, `(.L_x_93) ;  /* 0x000000000f087348 */ /* 0x000fea0003c00000 */
[----:B------:R0:W1:Y:S02]  /*10f90*/  SHFL.IDX P6, R14, R13, R12, R11 ;  /* 0x0000000c0d0e7389 */ /* 0x00006400000c000b */
[----:B01----:R-:W-:Y:S01]  /*10fa0*/  ENDCOLLECTIVE ;  /* 0x000000000000791b */ /* 0x003fe20003800000 */
.L_x_93:
[----:B------:R-:W-:Y:S01]  /*10fb0*/  LOP3.LUT P1, RZ, R16, 0x2, RZ, 0xc0, !PT ;  /* 0x0000000210ff7812 */ /* 0x000fe2000782c0ff */
[----:B------:R-:W-:Y:S01]  /*10fc0*/  ULDC.64 UR4, c[0x0][0x208] ;  /* 0x0000820000047ab9 */ /* 0x000fe20000000a00 */
[----:B------:R-:W-:Y:S02]  /*10fd0*/  @P0 LEA R9, R31, UR42, 0x1 ;  /* 0x0000002a1f090c11 */ /* 0x000fe4000f8e08ff */
[----:B------:R-:W-:Y:S01]  /*10fe0*/  MOV R13, R7 ;  /* 0x00000007000d7202 */ /* 0x000fe20000000f00 */
[----:B------:R-:W-:Y:S02]  /*10ff0*/  IMAD.MOV.U32 R12, RZ, RZ, 0x1 ;  /* 0x00000001ff0c7424 */ /* 0x000fe400078e00ff */
[----:B------:R-:W-:-:S04]  /*11000*/  IMAD.MOV.U32 R4, RZ, RZ, R14 ;  /* 0x000000ffff047224 */ /* 0x000fc800078e000e */
[----:B------:R-:W-:-:S05]  /*11010*/  @P0 IMAD.WIDE.U32 R4, R22, 0x2, R4 ;  /* 0x0000000216040825 */ /* 0x000fca00078e0004 */
[----:B------:R-:W-:Y:S01]  /*11020*/  @!PT LDS RZ, [RZ] ;  /* 0x00000000fffff984 */ /* 0x000fe20000000800 */
[----:B------:R-:W-:Y:S01]  /*11030*/  @!PT LDS RZ, [RZ] ;  /* 0x00000000fffff984 */ /* 0x000fe20000000800 */
[----:B------:R-:W-:Y:S01]  /*11040*/  @!PT LDS RZ, [RZ] ;  /* 0x00000000fffff984 */ /* 0x000fe20000000800 */
[----:B------:R0:W-:Y:S04]  /*11050*/  @P0 LDGSTS.E.BYPASS.LTC128B.128 [R9+0x24400], desc[UR4][R4.64], !P4 ;  /* 0x2440000004090fae */ /* 0x0001e8000e101d44 */
[----:B------:R0:W-:Y:S04]  /*11060*/  @P0 LDGSTS.E.BYPASS.LTC128B.128 [R9+0x26c00], desc[UR4][R4.64+0x80], !P3 ;  /* 0x26c0008004090fae */ /* 0x0001e8000d901d44 */
[----:B------:R0:W-:Y:S04]  /*11070*/  @P0 LDGSTS.E.BYPASS.LTC128B.128 [R9+0x29400], desc[UR4][R4.64+0x100], !P2 ;  /* 0x2940010004090fae */ /* 0x0001e8000d101d44 */
[----:B------:R0:W-:Y:S01]  /*11080*/  @P0 LDGSTS.E.BYPASS.LTC128B.128 [R9+0x2bc00], desc[UR4][R4.64+0x180], !P1 ;  /* 0x2bc0018004090fae */ /* 0x0001e2000c901d44 */
[----:B------:R-:W-:-:S13]  /*11090*/  ISETP.GE.AND P0, PT, R6, 0x11, PT ;  /* 0x000000110600780c */ /* 0x000fda0003f06270 */
[----:B0-----:R-:W-:Y:S05]  /*110a0*/  WARPSYNC.COLLECTIVE R15, `(.L_x_94) ;  /* 0x000000000f087348 */ /* 0x001fea0003c00000 */
[----:B------:R1:W2:Y:S02]  /*110b0*/  SHFL.IDX P6, R14, R13, R12, R11 ;  /* 0x0000000c0d0e7389 */ /* 0x0002a400000c000b */
[----:B012---:R-:W-:Y:S01]  /*110c0*/  ENDCOLLECTIVE ;  /* 0x000000000000791b */ /* 0x007fe20003800000 */
.L_x_94:
[----:B------:R-:W-:Y:S01]  /*110d0*/  @P0 LEA R21, R31, UR42, 0x1 ;  /* 0x0000002a1f150c11 */ /* 0x000fe2000f8e08ff */
[----:B------:R-:W-:Y:S02]  /*110e0*/  IMAD.MOV.U32 R13, RZ, RZ, R0 ;  /* 0x000000ffff0d7224 */ /* 0x000fe400078e0000 */
[----:B------:R-:W-:-:S07]  /*110f0*/  IMAD.MOV.U32 R3, RZ, RZ, R14 ;  /* 0x000000ffff037224 */ /* 0x000fce00078e000e */
[----:B------:R-:W-:Y:S05]  /*11100*/  WARPSYNC.COLLECTIVE R15, `(.L_x_95) ;  /* 0x000000000f087348 */ /* 0x000fea0003c00000 */
[----:B------:R0:W1:Y:S02]  /*11110*/  SHFL.IDX P6, R14, R13, R12, R11 ;  /* 0x0000000c0d0e7389 */ /* 0x00006400000c000b */
[----:B01----:R-:W-:Y:S01]  /*11120*/  ENDCOLLECTIVE ;  /* 0x000000000000791b */ /* 0x003fe20003800000 */
.L_x_95:
[----:B------:R-:W-:Y:S01]  /*11130*/  ULDC.64 UR4, c[0x0][0x208] ;  /* 0x0000820000047ab9 */ /* 0x000fe20000000a00 */
[----:B------:R-:W-:Y:S02]  /*11140*/  IMAD.MOV.U32 R13, RZ, RZ, R7 ;  /* 0x000000ffff0d7224 */ /* 0x000fe400078e0007 */
[----:B------:R-:W-:Y:S01]  /*11150*/  IMAD.MOV.U32 R12, RZ, RZ, 0x2 ;  /* 0x00000002ff0c7424 */ /* 0x000fe200078e00ff */
[----:B------:R-:W-:-:S05]  /*11160*/  MOV R2, R14 ;  /* 0x0000000e00027202 */ /* 0x000fca0000000f00 */
        /* <DEDUP_REMOVED lines=12> */
.L_x_96:
[----:B------:R-:W-:Y:S02]  /*11230*/  @P0 LEA R9, R31, UR42, 0x1 ;  /* 0x0000002a1f090c11 */ /* 0x000fe4000f8e08ff */
[----:B------:R-:W-:Y:S01]  /*11240*/  MOV R13, R0 ;  /* 0x00000000000d7202 */ /* 0x000fe20000000f00 */
[----:B------:R-:W-:-:S07]  /*11250*/  IMAD.MOV.U32 R5, RZ, RZ, R14 ;  /* 0x000000ffff057224 */ /* 0x000fce00078e000e */
[----:B------:R-:W-:Y:S05]  /*11260*/  WARPSYNC.COLLECTIVE R15, `(.L_x_97) ;  /* 0x000000000f087348 */ /* 0x000fea0003c00000 */
[----:B------:R0:W1:Y:S02]  /*11270*/  SHFL.IDX P6, R14, R13, R12, R11 ;  /* 0x0000000c0d0e7389 */ /* 0x00006400000c000b */
[----:B01----:R-:W-:Y:S01]  /*11280*/  ENDCOLLECTIVE ;  /* 0x000000000000791b */ /* 0x003fe20003800000 */
.L_x_97:
[----:B------:R-:W-:Y:S01]  /*11290*/  ULDC.64 UR4, c[0x0][0x208] ;  /* 0x0000820000047ab9 */ /* 0x000fe20000000a00 */
[----:B------:R-:W-:Y:S02]  /*112a0*/  IMAD.MOV.U32 R13, RZ, RZ, R7 ;  /* 0x000000ffff0d7224 */ /* 0x000fe400078e0007 */
        /* <DEDUP_REMOVED lines=14> */
.L_x_98:
[----:B------:R-:W-:Y:S01]  /*11390*/  @P0 LEA R21, R31, UR42, 0x1 ;  /* 0x0000002a1f150c11 */ /* 0x000fe2000f8e08ff */
[----:B------:R-:W-:Y:S01]  /*113a0*/  IMAD.MOV.U32 R13, RZ, RZ, R0 ;  /* 0x000000ffff0d7224 */ /* 0x000fe200078e0000 */
[----:B------:R-:W-:-:S07]  /*113b0*/  MOV R3, R14 ;  /* 0x0000000e00037202 */ /* 0x000fce0000000f00 */
[----:B------:R-:W-:Y:S05]  /*113c0*/  WARPSYNC.COLLECTIVE R15, `(.L_x_99) ;  /* 0x000000000f087348 */ /* 0x000fea0003c00000 */
[----:B------:R0:W1:Y:S02]  /*113d0*/  SHFL.IDX P6, R14, R13, R12, R11 ;  /* 0x0000000c0d0e7389 */ /* 0x00006400000c000b */
[----:B01----:R-:W-:Y:S01]  /*113e0*/  ENDCOLLECTIVE ;  /* 0x000000000000791b */ /* 0x003fe20003800000 */
.L_x_99:
[----:B------:R-:W-:Y:S01]  /*113f0*/  ULDC.64 UR4, c[0x0][0x208] ;  /* 0x0000820000047ab9 */ /* 0x000fe20000000a00 */
[----:B------:R-:W-:Y:S01]  /*11400*/  IMAD.MOV.U32 R13, RZ, RZ, R7 ;  /* 0x000000ffff0d7224 */ /* 0x000fe200078e0007 */
[----:B------:R-:W-:Y:S01]  /*11410*/  MOV R12, 0x4 ;  /* 0x00000004000c7802 */ /* 0x000fe20000000f00 */
        /* <DEDUP_REMOVED lines=8> */
[----:B------:R0:W-:Y:S02]  /*114a0*/  @P0 LDGSTS.E.BYPASS.LTC128B.128 [R21+0x2d400], desc[UR4][R2.64+0x180], !P1 ;  /* 0x2d40018002150fae */ /* 0x0001e4000c901d44 */
[----:B0-----:R-:W-:Y:S05]  /*114b0*/  WARPSYNC.COLLECTIVE R15, `(.L_x_100) ;  /* 0x000000000f087348 */ /* 0x001fea0003c00000 */
[----:B------:R1:W2:Y:S02]  /*114c0*/  SHFL.IDX P6, R14, R13, R12, R11 ;  /* 0x0000000c0d0e7389 */ /* 0x0002a400000c000b */
[----:B012---:R-:W-:Y:S01]  /*114d0*/  ENDCOLLECTIVE ;  /* 0x000000000000791b */ /* 0x007fe20003800000 */
.L_x_100:
[----:B------:R-:W-:Y:S02]  /*114e0*/  IMAD.MOV.U32 R13, RZ, RZ, R0 ;  /* 0x000000ffff0d7224 */ /* 0x000fe400078e0000 */
[----:B------:R-:W-:-:S07]  /*114f0*/  IMAD.MOV.U32 R4, RZ, RZ, R14 ;  /* 0x000000ffff047224 */ /* 0x000fce00078e000e */
[----:B------:R-:W-:Y:S05]  /*11500*/  WARPSYNC.COLLECTIVE R15, `(.L_x_101) ;  /* 0x000000000f087348 */ /* 0x000fea0003c00000 */
[----:B------:R0:W1:Y:S02]  /*11510*/  SHFL.IDX P6, R14, R13, R12, R11 ;  /* 0x0000000c0d0e7389 */ /* 0x00006400000c000b */
[----:B01----:R-:W-:Y:S01]  /*11520*/  ENDCOLLECTIVE ;  /* 0x000000000000791b */ /* 0x003fe20003800000 */
.L_x_101:
[----:B------:R-:W-:Y:S05]  /*11530*/  BRA `(.L_x_102) ;  /* 0xffffffcc003c7947 */ /* 0x000fea000383ffff */
.L_x_53:
[----:B------:R-:W-:Y:S01]  /*11540*/  IMAD.MOV.U32 R13, RZ, RZ, R8 ;  /* 0x000000ffff0d7224 */ /* 0x000fe200078e0008 */
[----:B------:R-:W-:Y:S01]  /*11550*/  MOV R12, RZ ;  /* 0x000000ff000c7202 */ /* 0x000fe20000000f00 */
[----:B------:R-:W-:Y:S02]  /*11560*/  IMAD.MOV.U32 R11, RZ, RZ, 0x181f ;  /* 0x0000181fff0b7424 */ /* 0x000fe400078e00ff */
[----:B------:R-:W-:Y:S02]  /*11570*/  IMAD.MOV.U32 R15, RZ, RZ, -0x1 ;  /* 0xffffffffff0f7424 */ /* 0x000fe400078e00ff */
[----:B------:R-:W-:-:S07]  /*11580*/  IMAD R7, R23, 0x80, R27 ;  /* 0x0000008017077824 */ /* 0x000fce00078e021b */
[----:B------:R-:W-:Y:S05]  /*11590*/  WARPSYNC.COLLECTIVE R15, `(.L_x_103) ;  /* 0x000000000f087348 */ /* 0x000fea0003c00000 */
[----:B------:R0:W1:Y:S02]  /*115a0*/  SHFL.IDX P6, R14, R13, R12, R11 ;  /* 0x0000000c0d0e7389 */ /* 0x00006400000c000b */
[----:B01----:R-:W-:Y:S01]  /*115b0*/  ENDCOLLECTIVE ;  /* 0x000000000000791b */ /* 0x003fe20003800000 */
.L_x_103:
[----:B------:R-:W-:Y:S01]  /*115c0*/  VIADD R5, R7, 0x10 ;  /* 0x0000001007057836 */ /* 0x000fe20000000000 */
[----:B------:R-:W-:Y:S01]  /*115d0*/  MOV R13, R6 ;  /* 0x00000006000d7202 */ /* 0x000fe20000000f00 */
[----:B------:R-:W-:-:S07]  /*115e0*/  IMAD.MOV.U32 R3, RZ, RZ, R14 ;  /* 0x000000ffff037224 */ /* 0x000fce00078e000e */
[----:B------:R-:W-:Y:S05]  /*115f0*/  WARPSYNC.COLLECTIVE R15, `(.L_x_104) ;  /* 0x000000000f087348 */ /* 0x000fea0003c00000 */
[----:B------:R0:W1:Y:S02]  /*11600*/  SHFL.IDX P6, R14, R13, R12, R11 ;  /* 0x0000000c0d0e7389 */ /* 0x00006400000c000b */
[----:B01----:R-:W-:Y:S01]  /*11610*/  ENDCOLLECTIVE ;  /* 0x000000000000791b */ /* 0x003fe20003800000 */
.L_x_104:
[----:B------:R-:W-:Y:S01]  /*11620*/  ULDC UR4, c[0x0][0x288] ;  /* 0x0000a20000047ab9 */ /* 0x000fe20000000800 */
[----:B------:R-:W-:Y:S01]  /*11630*/  ULDC.64 UR6, c[0x0][0x208] ;  /* 0x0000820000067ab9 */ /* 0x000fe20000000a00 */
[----:B------:R-:W-:-:S05]  /*11640*/  IMAD R0, R0, UR4, RZ ;  /* 0x0000000400007c24 */ /* 0x000fca000f8e02ff */
[----:B------:R-:W-:Y:S02]  /*11650*/  ISETP.GE.AND P0, PT, R7, R0, PT ;  /* 0x000000000700720c */ /* 0x000fe40003f06270 */
[----:B------:R-:W-:Y:S01]  /*11660*/  MOV R13, R8 ;  /* 0x00000008000d7202 */ /* 0x000fe20000000f00 */
[----:B------:R-:W-:-:S10]  /*11670*/  IMAD.MOV.U32 R12, RZ, RZ, 0x1 ;  /* 0x00000001ff0c7424 */ /* 0x000fd400078e00ff */
[----:B------:R-:W-:Y:S01]  /*11680*/  @!P0 LEA R9, R31, UR42, 0x1 ;  /* 0x0000002a1f098c11 */ /* 0x000fe2000f8e08ff */
[----:B------:R-:W-:-:S04]  /*11690*/  IMAD.MOV.U32 R2, RZ, RZ, R14 ;  /* 0x000000ffff027224 */ /* 0x000fc800078e000e */
[----:B------:R-:W-:-:S05]  /*116a0*/  @!P0 IMAD.WIDE.U32 R2, R22, 0x2, R2 ;  /* 0x0000000216028825 */ /* 0x000fca00078e0002 */
[----:B------:R-:W-:Y:S01]  /*116b0*/  @!PT LDS RZ, [RZ] ;  /* 0x00000000fffff984 */ /* 0x000fe20000000800 */
[----:B------:R-:W-:Y:S01]  /*116c0*/  @!PT LDS RZ, [RZ] ;  /* 0x00000000fffff984 */ /* 0x000fe20000000800 */
[----:B------:R-:W-:Y:S01]  /*116d0*/  @!PT LDS RZ, [RZ] ;  /* 0x00000000fffff984 */ /* 0x000fe20000000800 */
[----:B------:R0:W-:Y:S04]  /*116e0*/  @!P0 LDGSTS.E.BYPASS.LTC128B.128 [R9+0x14400], desc[UR6][R2.64], !P4 ;  /* 0x1440000002098fae */ /* 0x0001e8000e101d46 */
[----:B------:R0:W-:Y:S04]  /*116f0*/  @!P0 LDGSTS.E.BYPASS.LTC128B.128 [R9+0x18400], desc[UR6][R2.64+0x80], !P3 ;  /* 0x1840008002098fae */ /* 0x0001e8000d901d46 */
[----:B------:R0:W-:Y:S04]  /*11700*/  @!P0 LDGSTS.E.BYPASS.LTC128B.128 [R9+0x1c400], desc[UR6][R2.64+0x100], !P2 ;  /* 0x1c40010002098fae */ /* 0x0001e8000d101d46 */
[----:B------:R0:W-:Y:S01]  /*11710*/  @!P0 LDGSTS.E.BYPASS.LTC128B.128 [R9+0x20400], desc[UR6][R2.64+0x180], !P1 ;  /* 0x2040018002098fae */ /* 0x0001e2000c901d46 */
[----:B------:R-:W-:-:S13]  /*11720*/  ISETP.GE.AND P0, PT, R5, R0, PT ;  /* 0x000000000500720c */ /* 0x000fda0003f06270 */
[----:B0-----:R-:W-:Y:S05]  /*11730*/  WARPSYNC.COLLECTIVE R15, `(.L_x_105) ;  /* 0x000000000f087348 */ /* 0x001fea0003c00000 */
[----:B------:R1:W2:Y:S02]  /*11740*/  SHFL.IDX P6, R14, R13, R12, R11 ;  /* 0x0000000c0d0e7389 */ /* 0x0002a400000c000b */
[----:B012---:R-:W-:Y:S01]  /*11750*/  ENDCOLLECTIVE ;  /* 0x000000000000791b */ /* 0x007fe20003800000 */
.L_x_105:
[----:B------:R-:W-:Y:S01]  /*11760*/  VIADD R3, R7, 0x20 ;  /* 0x0000002007037836 */ /* 0x000fe20000000000 */
[----:B------:R-:W-:Y:S01]  /*11770*/  @!P0 LEA R21, R31, UR42, 0x1 ;  /* 0x0000002a1f158c11 */ /* 0x000fe2000f8e08ff */
[----:B------:R-:W-:Y:S02]  /*11780*/  IMAD.MOV.U32 R13, RZ, RZ, R6 ;  /* 0x000000ffff0d7224 */ /* 0x000fe400078e0006 */
[----:B------:R-:W-:-:S07]  /*11790*/  IMAD.MOV.U32 R5, RZ, RZ, R14 ;  /* 0x000000ffff057224 */ /* 0x000fce00078e000e */
[----:B------:R-:W-:Y:S05]  /*117a0*/  WARPSYNC.COLLECTIVE R15, `(.L_x_106) ;  /* 0x000000000f087348 */ /* 0x000fea0003c00000 */
[----:B------:R0:W1:Y:S02]  /*117b0*/  SHFL.IDX P6, R14, R13, R12, R11 ;  /* 0x0000000c0d0e7389 */ /* 0x00006400000c000b */
[----:B01----:R-:W-:Y:S01]  /*117c0*/  ENDCOLLECTIVE ;  /* 0x000000000000791b */ /* 0x003fe20003800000 */
.L_x_106:
[----:B------:R-:W-:Y:S01]  /*117d0*/  ULDC.64 UR4, c[0x0][0x208] ;  /* 0x0000820000047ab9 */ /* 0x000fe20000000a00 */
[----:B------:R-:W-:Y:S02]  /*117e0*/  IMAD.MOV.U32 R13, RZ, RZ, R8 ;  /* 0x000000ffff0d7224 */ /* 0x000fe400078e0008 */
[----:B------:R-:W-:Y:S01]  /*117f0*/  IMAD.MOV.U32 R12, RZ, RZ, 0x2 ;  /* 0x00000002ff0c7424 */ /* 0x000fe200078e00ff */
[----:B------:R-:W-:-:S05]  /*11800*/  MOV R4, R14 ;  /* 0x0000000e00047202 */ /* 0x000fca0000000f00 */
        /* <DEDUP_REMOVED lines=12> */
.L_x_107:
[----:B------:R-:W-:Y:S01]  /*118d0*/  VIADD R5, R7, 0x30 ;  /* 0x0000003007057836 */ /* 0x000fe20000000000 */
[----:B------:R-:W-:Y:S01]  /*118e0*/  @!P0 LEA R9, R31, UR42, 0x1 ;  /* 0x0000002a1f098c11 */ /* 0x000fe2000f8e08ff */
[----:B------:R-:W-:Y:S01]  /*118f0*/  IMAD.MOV.U32 R13, RZ, RZ, R6 ;  /* 0x000000ffff0d7224 */ /* 0x000fe200078e0006 */
[----:B------:R-:W-:-:S07]  /*11900*/  MOV R3, R14 ;  /* 0x0000000e00037202 */ /* 0x000fce0000000f00 */
[----:B------:R-:W-:Y:S05]  /*11910*/  WARPSYNC.COLLECTIVE R15, `(.L_x_108) ;  /* 0x000000000f087348 */ /* 0x000fea0003c00000 */
[----:B------:R0:W1:Y:S02]  /*11920*/  SHFL.IDX P6, R14, R13, R12, R11 ;  /* 0x0000000c0d0e7389 */ /* 0x00006400000c000b */
[----:B01----:R-:W-:Y:S01]  /*11930*/  ENDCOLLECTIVE ;  /* 0x000000000000791b */ /* 0x003fe20003800000 */
.L_x_108:
[----:B------:R-:W-:Y:S01]  /*11940*/  ULDC.64 UR4, c[0x0][0x208] ;  /* 0x0000820000047ab9 */ /* 0x000fe20000000a00 */
[----:B------:R-:W-:Y:S01]  /*11950*/  MOV R13, R8 ;  /* 0x00000008000d7202 */ /* 0x000fe20000000f00 */
[----:B------:R-:W-:Y:S02]  /*11960*/  IMAD.MOV.U32 R12, RZ, RZ, 0x3 ;  /* 0x00000003ff0c7424 */ /* 0x000fe400078e00ff */
        /* <DEDUP_REMOVED lines=13> */
.L_x_109:
[----:B------:R-:W-:Y:S01]  /*11a40*/  VIADD R3, R7, 0x40 ;  /* 0x0000004007037836 */ /* 0x000fe20000000000 */
[----:B------:R-:W-:Y:S02]  /*11a50*/  @!P0 LEA R21, R31, UR42, 0x1 ;  /* 0x0000002a1f158c11 */ /* 0x000fe4000f8e08ff */
[----:B------:R-:W-:Y:S01]  /*11a60*/  MOV R13, R6 ;  /* 0x00000006000d7202 */ /* 0x000fe20000000f00 */
[----:B------:R-:W-:-:S07]  /*11a70*/  IMAD.MOV.U32 R5, RZ, RZ, R14 ;  /* 0x000000ffff057224 */ /* 0x000fce00078e000e */
[----:B------:R-:W-:Y:S05]  /*11a80*/  WARPSYNC.COLLECTIVE R15, `(.L_x_110) ;  /* 0x000000000f087348 */ /* 0x000fea0003c00000 */
[----:B------:R0:W1:Y:S02]  /*11a90*/  SHFL.IDX P6, R14, R13, R12, R11 ;  /* 0x0000000c0d0e7389 */ /* 0x00006400000c000b */
[----:B01----:R-:W-:Y:S01]  /*11aa0*/  ENDCOLLECTIVE ;  /* 0x000000000000791b */ /* 0x003fe20003800000 */
.L_x_110:
        /* <DEDUP_REMOVED lines=16> */
.L_x_111:
[----:B------:R-:W-:Y:S01]  /*11bb0*/  VIADD R5, R7, 0x50 ;  /* 0x0000005007057836 */ /* 0x000fe20000000000 */
[----:B------:R-:W-:Y:S02]  /*11bc0*/  @!P0 LEA R9, R31, UR42, 0x1 ;  /* 0x0000002a1f098c11 */ /* 0x000fe4000f8e08ff */
[----:B------:R-:W-:Y:S01]  /*11bd0*/  MOV R13, R6 ;  /* 0x00000006000d7202 */ /* 0x000fe20000000f00 */
[----:B------:R-:W-:-:S07]  /*11be0*/  IMAD.MOV.U32 R3, RZ, RZ, R14 ;  /* 0x000000ffff037224 */ /* 0x000fce00078e000e */
[----:B------:R-:W-:Y:S05]  /*11bf0*/  WARPSYNC.COLLECTIVE R15, `(.L_x_112) ;  /* 0x000000000f087348 */ /* 0x000fea0003c00000 */
[----:B------:R0:W1:Y:S02]  /*11c00*/  SHFL.IDX P6, R14, R13, R12, R11 ;  /* 0x0000000c0d0e7389 */ /* 0x00006400000c000b */
[----:B01----:R-:W-:Y:S01]  /*11c10*/  ENDCOLLECTIVE ;  /* 0x000000000000791b */ /* 0x003fe20003800000 */
.L_x_112:
        /* <DEDUP_REMOVED lines=16> */
.L_x_113:
[----:B------:R-:W-:Y:S01]  /*11d20*/  VIADD R3, R7, 0x60 ;  /* 0x0000006007037836 */ /* 0x000fe20000000000 */
[----:B------:R-:W-:Y:S02]  /*11d30*/  @!P0 LEA R21, R31, UR42, 0x1 ;  /* 0x0000002a1f158c11 */ /* 0x000fe4000f8e08ff */
[----:B------:R-:W-:Y:S01]  /*11d40*/  MOV R13, R6 ;  /* 0x00000006000d7202 */ /* 0x000fe20000000f00 */
[----:B------:R-:W-:-:S07]  /*11d50*/  IMAD.MOV.U32 R5, RZ, RZ, R14 ;  /* 0x000000ffff057224 */ /* 0x000fce00078e000e */
[----:B------:R-:W-:Y:S05]  /*11d60*/  WARPSYNC.COLLECTIVE R15, `(.L_x_114) ;  /* 0x000000000f087348 */ /* 0x000fea0003c00000 */
[----:B------:R0:W1:Y:S02]  /*11d70*/  SHFL.IDX P6, R14, R13, R12, R11 ;  /* 0x0000000c0d0e7389 */ /* 0x00006400000c000b */
[----:B01----:R-:W-:Y:S01]  /*11d80*/  ENDCOLLECTIVE ;  /* 0x000000000000791b */ /* 0x003fe20003800000 */
.L_x_114:
        /* <DEDUP_REMOVED lines=16> */
.L_x_115:
[----:B------:R-:W-:Y:S02]  /*11e90*/  @!P0 LEA R9, R31, UR42, 0x1 ;  /* 0x0000002a1f098c11 */ /* 0x000fe4000f8e08ff */
[----:B------:R-:W-:Y:S01]  /*11ea0*/  MOV R13, R6 ;  /* 0x00000006000d7202 */ /* 0x000fe20000000f00 */
[----:B------:R-:W-:-:S07]  /*11eb0*/  IMAD.MOV.U32 R3, RZ, RZ, R14 ;  /* 0x000000ffff037224 */ /* 0x000fce00078e000e */
[----:B------:R-:W-:Y:S05]  /*11ec0*/  WARPSYNC.COLLECTIVE R15, `(.L_x_116) ;  /* 0x000000000f087348 */ /* 0x000fea0003c00000 */
[----:B------:R0:W1:Y:S02]  /*11ed0*/  SHFL.IDX P6, R14, R13, R12, R11 ;  /* 0x0000000c0d0e7389 */ /* 0x00006400000c000b */
[----:B01----:R-:W-:Y:S01]  /*11ee0*/  ENDCOLLECTIVE ;  /* 0x000000000000791b */ /* 0x003fe20003800000 */
.L_x_116:
[----:B------:R-:W-:Y:S01]  /*11ef0*/  ULDC.64 UR4, c[0x0][0x208] ;  /* 0x0000820000047ab9 */ /* 0x000fe20000000a00 */
[----:B------:R-:W-:Y:S01]  /*11f00*/  IMAD.MOV.U32 R13, RZ, RZ, R8 ;  /* 0x000000ffff0d7224 */ /* 0x000fe200078e0008 */
[----:B------:R-:W-:Y:S01]  /*11f10*/  MOV R12, 0x7 ;  /* 0x00000007000c7802 */ /* 0x000fe20000000f00 */
        /* <DEDUP_REMOVED lines=8> */
[----:B------:R0:W-:Y:S02]  /*11fa0*/  @!P0 LDGSTS.E.BYPASS.LTC128B.128 [R9+0x23400], desc[UR4][R2.64+0x180], !P1 ;  /* 0x2340018002098fae */ /* 0x0001e4000c901d44 */
[----:B0-----:R-:W-:Y:S05]  /*11fb0*/  WARPSYNC.COLLECTIVE R15, `(.L_x_117) ;  /* 0x000000000f087348 */ /* 0x001fea0003c00000 */
[----:B------:R1:W2:Y:S02]  /*11fc0*/  SHFL.IDX P6, R14, R13, R12, R11 ;  /* 0x0000000c0d0e7389 */ /* 0x0002a400000c000b */
[----:B012---:R-:W-:Y:S01]  /*11fd0*/  ENDCOLLECTIVE ;  /* 0x000000000000791b */ /* 0x007fe20003800000 */
.L_x_117:
[----:B------:R-:W-:Y:S02]  /*11fe0*/  IMAD.MOV.U32 R13, RZ, RZ, R6 ;  /* 0x000000ffff0d7224 */ /* 0x000fe400078e0006 */
[----:B------:R-:W-:-:S07]  /*11ff0*/  IMAD.MOV.U32 R8, RZ, RZ, R14 ;  /* 0x000000ffff087224 */ /* 0x000fce00078e000e */
[----:B------:R-:W-:Y:S05]  /*12000*/  WARPSYNC.COLLECTIVE R15, `(.L_x_118) ;  /* 0x000000000f087348 */ /* 0x000fea0003c00000 */
[----:B------:R0:W1:Y:S02]  /*12010*/  SHFL.IDX P6, R14, R13, R12, R11 ;  /* 0x0000000c0d0e7389 */ /* 0x00006400000c000b */
[----:B01----:R-:W-:Y:S01]  /*12020*/  ENDCOLLECTIVE ;  /* 0x000000000000791b */ /* 0x003fe20003800000 */
.L_x_118:
[----:B------:R-:W-:Y:S05]  /*12030*/  BRA `(.L_x_119) ;  /* 0xffffffcc00407947 */ /* 0x000fea000383ffff */
.L_x_56:
[----:B0-----:R-:W-:-:S04]  /*12040*/  MOV R3, UR42 ;  /* 0x0000002a00037c02 */ /* 0x001fc80008000f00 */
[----:B------:R0:W1:Y:S03]  /*12050*/  SYNCS.PHASECHK.TRANS64.TRYWAIT P0, [R3+URZ+0x38820], R0 ;  /* 0x03882000030075a7 */ /* 0x000066000800017f */
[----:B-1----:R-:W-:Y:S05]  /*12060*/  @!P0 NANOSLEEP.SYNCS 0x989680 ;  /* 0x009896800000895d */ /* 0x002fea0003900000 */
[----:B------:R-:W1:Y:S02]  /*12070*/  @!P0 SYNCS.PHASECHK.TRANS64 P0, [R3+URZ+0x38820], R0 ;  /* 0x03882000030085a7 */ /* 0x000e64000800007f */
[----:B-1----:R-:W-:Y:S05]  /*12080*/  @!P0 BRA `(.L_x_56) ;  /* 0xfffffffc00ec8947 */ /* 0x002fea000383ffff */
[----:B------:R-:W-:Y:S05]  /*12090*/  BRA `(.L_x_120) ;  /* 0xffffffcc00907947 */ /* 0x000fea000383ffff */
.L_x_60:
[----:B-1----:R1:W2:Y:S02]  /*120a0*/  SYNCS.PHASECHK.TRANS64.TRYWAIT P0, [R19+URZ+0x38840], R2 ;  /* 0x03884002130075a7 */ /* 0x0022a4000800017f */
[----:B--2---:R-:W-:Y:S05]  /*120b0*/  @!P0 NANOSLEEP.SYNCS 0x989680 ;  /* 0x009896800000895d */ /* 0x004fea0003900000 */
[----:B------:R-:W2:Y:S02]  /*120c0*/  @!P0 SYNCS.PHASECHK.TRANS64 P0, [R19+URZ+0x38840], R2 ;  /* 0x03884002130085a7 */ /* 0x000ea4000800007f */
[----:B--2---:R-:W-:Y:S05]  /*120d0*/  @!P0 BRA `(.L_x_60) ;  /* 0xfffffffc00f08947 */ /* 0x004fea000383ffff */
[----:B------:R-:W-:Y:S05]  /*120e0*/  BRA `(.L_x_121) ;  /* 0xffffffd0009c7947 */ /* 0x000fea000383ffff */
.L_x_61:
        /* <DEDUP_REMOVED lines=8> */
.L_x_123:
[----:B------:R-:W-:Y:S05]  /*12170*/  BSYNC B1 ;  /* 0x0000000000017941 */ /* 0x000fea0003800000 */
.L_x_122:
[----:B------:R-:W-:Y:S01]  /*12180*/  MOV R13, R24 ;  /* 0x00000018000d7202 */ /* 0x000fe20000000f00 */
[----:B------:R-:W-:Y:S01]  /*12190*/  IMAD.MOV.U32 R12, RZ, RZ, RZ ;  /* 0x000000ffff0c7224 */ /* 0x000fe200078e00ff */
[----:B------:R-:W-:Y:S01]  /*121a0*/  MOV R15, 0xffffffff ;  /* 0xffffffff000f7802 */ /* 0x000fe20000000f00 */
[----:B------:R-:W-:Y:S01]  /*121b0*/  IMAD.MOV.U32 R11, RZ, RZ, 0x181f ;  /* 0x0000181fff0b7424 */ /* 0x000fe200078e00ff */
[----:B------:R-:W-:Y:S01]  /*121c0*/  P2R R4, PR, RZ, 0x8 ;  /* 0x00000008ff047803 */ /* 0x000fe20000000000 */
[----:B------:R-:W-:Y:S01]  /*121d0*/  IMAD.MOV.U32 R3, RZ, RZ, R14 ;  /* 0x000000ffff037224 */ /* 0x000fe200078e000e */
[----:B------:R-:W-:Y:S01]  /*121e0*/  LOP3.LUT P3, RZ, R16, 0x10, RZ, 0xc0, !PT ;  /* 0x0000001010ff7812 */ /* 0x000fe2000786c0ff */
[----:B------:R-:W-:-:S12]  /*121f0*/  IMAD.SHL.U32 R32, R22, 0x2, RZ ;  /* 0x0000000216207824 */ /* 0x000fd800078e00ff */
[----:B------:R-:W-:Y:S05]  /*12200*/  WARPSYNC.COLLECTIVE R15, `(.L_x_124) ;  /* 0x000000000f087348 */ /* 0x000fea0003c00000 */
[----:B------:R0:W1:Y:S02]  /*12210*/  SHFL.IDX P6, R14, R13, R12, R11 ;  /* 0x0000000c0d0e7389 */ /* 0x00006400000c000b */
[----:B01----:R-:W-:Y:S01]  /*12220*/  ENDCOLLECTIVE ;  /* 0x000000000000791b */ /* 0x003fe20003800000 */
.L_x_124:
[----:B------:R-:W-:Y:S01]  /*12230*/  P2R R6, PR, RZ, 0x4 ;  /* 0x00000004ff067803 */ /* 0x000fe20000000000 */
[----:B------:R-:W-:Y:S01]  /*12240*/  ULDC.64 UR4, c[0x0][0x208] ;  /* 0x0000820000047ab9 */ /* 0x000fe20000000a00 */
[C---:B------:R-:W-:Y:S02]  /*12250*/  LOP3.LUT P2, RZ, R16.reuse, 0x8, RZ, 0xc0, !PT ;  /* 0x0000000810ff7812 */ /* 0x040fe4000784c0ff */
[----:B------:R-:W-:Y:S02]  /*12260*/  P2R R7, PR, RZ, 0x2 ;  /* 0x00000002ff077803 */ /* 0x000fe40000000000 */
[----:B------:R-:W-:Y:S02]  /*12270*/  LOP3.LUT P1, RZ, R16, 0x4, RZ, 0xc0, !PT ;  /* 0x0000000410ff7812 */ /* 0x000fe4000782c0ff */
[----:B------:R-:W-:Y:S02]  /*12280*/  LEA R25, R25, UR42, 0x1 ;  /* 0x0000002a19197c11 */ /* 0x000fe4000f8e08ff */
[----:B------:R-:W-:Y:S01]  /*12290*/  MOV R13, R27 ;  /* 0x0000001b000d7202 */ /* 0x000fe20000000f00 */
[----:B------:R-:W-:Y:S01]  /*122a0*/  IMAD.MOV.U32 R12, RZ, RZ, 0x1 ;  /* 0x00000001ff0c7424 */ /* 0x000fe200078e00ff */
[----:B------:R-:W-:-:S05]  /*122b0*/  IADD3 R2, P0, R14, R32, RZ ;  /* 0x000000200e027210 */ /* 0x000fca0007f1e0ff */
[----:B------:R-:W-:-:S05]  /*122c0*/  IMAD.X R3, RZ, RZ, R3, P0 ;  /* 0x000000ffff037224 */ /* 0x000fca00000e0603 */
[----:B------:R-:W-:Y:S01]  /*122d0*/  @!PT LDS RZ, [RZ] ;  /* 0x00000000fffff984 */ /* 0x000fe20000000800 */
[----:B------:R-:W-:Y:S01]  /*122e0*/  @!PT LDS RZ, [RZ] ;  /* 0x00000000fffff984 */ /* 0x000fe20000000800 */
[----:B------:R-:W-:Y:S01]  /*122f0*/  @!PT LDS RZ, [RZ] ;  /* 0x00000000fffff984 */ /* 0x000fe20000000800 */
[----:B------:R0:W-:Y:S04]  /*12300*/  LDGSTS.E.BYPASS.LTC128B.128 [R25+0x24400], desc[UR4][R2.64], !P3 ;  /* 0x2440000002197fae */ /* 0x0001e8000d901d44 */
[----:B------:R0:W-:Y:S04]  /*12310*/  LDGSTS.E.BYPASS.LTC128B.128 [R25+0x26c00], desc[UR4][R2.64+0x80], !P2 ;  /* 0x26c0008002197fae */ /* 0x0001e8000d101d44 */
[----:B------:R0:W-:Y:S04]  /*12320*/  LDGSTS.E.BYPASS.LTC128B.128 [R25+0x29400], desc[UR4][R2.64+0x100], !P1 ;  /* 0x2940010002197fae */ /* 0x0001e8000c901d44 */
[----:B------:R0:W-:Y:S02]  /*12330*/  LDGSTS.E.BYPASS.LTC128B.128 [R25+0x2bc00], desc[UR4][R2.64+0x180], !P5 ;  /* 0x2bc0018002197fae */ /* 0x0001e4000e901d44 */
[----:B0-----:R-:W-:Y:S05]  /*12340*/  WARPSYNC.COLLECTIVE R15, `(.L_x_125) ;  /* 0x000000000f087348 */ /* 0x001fea0003c00000 */
[----:B------:R1:W2:Y:S02]  /*12350*/  SHFL.IDX P6, R14, R13, R12, R11 ;  /* 0x0000000c0d0e7389 */ /* 0x0002a400000c000b */
[----:B012---:R-:W-:Y:S01]  /*12360*/  ENDCOLLECTIVE ;  /* 0x000000000000791b */ /* 0x007fe20003800000 */
.L_x_125:
[----:B------:R-:W-:Y:S01]  /*12370*/  MOV R13, R24 ;  /* 0x00000018000d7202 */ /* 0x000fe20000000f00 */
[----:B------:R-:W-:-:S07]  /*12380*/  IMAD.MOV.U32 R5, RZ, RZ, R14 ;  /* 0x000000ffff057224 */ /* 0x000fce00078e000e */
[----:B------:R-:W-:Y:S05]  /*12390*/  WARPSYNC.COLLECTIVE R15, `(.L_x_126) ;  /* 0x000000000f087348 */ /* 0x000fea0003c00000 */
[----:B------:R0:W1:Y:S02]  /*123a0*/  SHFL.IDX P6, R14, R13, R12, R11 ;  /* 0x0000000c0d0e7389 */ /* 0x00006400000c000b */
[----:B01----:R-:W-:Y:S01]  /*123b0*/  ENDCOLLECTIVE ;  /* 0x000000000000791b */ /* 0x003fe20003800000 */
.L_x_126:
[----:B------:R-:W-:Y:S01]  /*123c0*/  ULDC.64 UR4, c[0x0][0x208] ;  /* 0x0000820000047ab9 */ /* 0x000fe20000000a00 */
[----:B------:R-:W-:Y:S01]  /*123d0*/  MOV R13, R27 ;  /* 0x0000001b000d7202 */ /* 0x000fe20000000f00 */
[----:B------:R-:W-:Y:S02]  /*123e0*/  IMAD.MOV.U32 R12, RZ, RZ, 0x2 ;  /* 0x00000002ff0c7424 */ /* 0x000fe400078e00ff */
[----:B------:R-:W-:-:S05]  /*123f0*/  IMAD.MOV.U32 R11, RZ, RZ, R14 ;  /* 0x000000ffff0b7224 */ /* 0x000fca00078e000e */
[----:B------:R-:W-:Y:S01]  /*12400*/  IADD3 R2, P0, R11, R32, RZ ;  /* 0x000000200b027210 */ /* 0x000fe20007f1e0ff */
[----:B------:R-:W-:-:S04]  /*12410*/  IMAD.MOV.U32 R11, RZ, RZ, 0x181f ;  /* 0x0000181fff0b7424 */ /* 0x000fc800078e00ff */
        /* <DEDUP_REMOVED lines=11> */
.L_x_127:
[----:B------:R-:W-:Y:S01]  /*124d0*/  IMAD.MOV.U32 R13, RZ, RZ, R24 ;  /* 0x000000ffff0d7224 */ /* 0x000fe200078e0018 */
[----:B------:R-:W-:-:S07]  /*124e0*/  MOV R5, R14 ;  /* 0x0000000e00057202 */ /* 0x000fce0000000f00 */
[----:B------:R-:W-:Y:S05]  /*124f0*/  WARPSYNC.COLLECTIVE R15, `(.L_x_128) ;  /* 0x000000000f087348 */ /* 0x000fea0003c00000 */
[----:B------:R0:W1:Y:S02]  /*12500*/  SHFL.IDX P6, R14, R13, R12, R11 ;  /* 0x0000000c0d0e7389 */ /* 0x00006400000c000b */
[----:B01----:R-:W-:Y:S01]  /*12510*/  ENDCOLLECTIVE ;  /* 0x000000000000791b */ /* 0x003fe20003800000 */
.L_x_128:
[----:B------:R-:W-:Y:S01]  /*12520*/  ULDC.64 UR4, c[0x0][0x208] ;  /* 0x0000820000047ab9 */ /* 0x000fe20000000a00 */
[----:B------:R-:W-:Y:S02]  /*12530*/  IMAD.MOV.U32 R13, RZ, RZ, R27 ;  /* 0x000000ffff0d7224 */ /* 0x000fe400078e001b */
[----:B------:R-:W-:Y:S02]  /*12540*/  IMAD.MOV.U32 R12, RZ, RZ, 0x3 ;  /* 0x00000003ff0c7424 */ /* 0x000fe400078e00ff */
[----:B------:R-:W-:-:S05]  /*12550*/  IMAD.MOV.U32 R11, RZ, RZ, R14 ;  /* 0x000000ffff0b7224 */ /* 0x000fca00078e000e */
[----:B------:R-:W-:Y:S02]  /*12560*/  IADD3 R2, P0, R11, R32, RZ ;  /* 0x000000200b027210 */ /* 0x000fe40007f1e0ff */
[----:B------:R-:W-:Y:S02]  /*12570*/  MOV R11, 0x181f ;  /* 0x0000181f000b7802 */ /* 0x000fe40000000f00 */
[----:B------:R-:W-:Y:S02]  /*12580*/  IADD3.X R3, RZ, R5, RZ, P0, !PT ;  /* 0x00000005ff037210 */ /* 0x000fe400007fe4ff */
[----:B------:R-:W-:-:S03]  /*12590*/  SHF.L.U32 R5, R22, 0x1, RZ ;  /* 0x0000000116057819 */ /* 0x000fc600000006ff */
        /* <DEDUP_REMOVED lines=10> */
.L_x_129:
[----:B------:R-:W-:Y:S02]  /*12640*/  IMAD.MOV.U32 R13, RZ, RZ, R24 ;  /* 0x000000ffff0d7224 */ /* 0x000fe400078e0018 */
[----:B------:R-:W-:-:S07]  /*12650*/  IMAD.MOV.U32 R32, RZ, RZ, R14 ;  /* 0x000000ffff207224 */ /* 0x000fce00078e000e */
[----:B------:R-:W-:Y:S05]  /*12660*/  WARPSYNC.COLLECTIVE R15, `(.L_x_130) ;  /* 0x000000000f087348 */ /* 0x000fea0003c00000 */
[----:B------:R0:W1:Y:S02]  /*12670*/  SHFL.IDX P6, R14, R13, R12, R11 ;  /* 0x0000000c0d0e7389 */ /* 0x00006400000c000b */
[----:B01----:R-:W-:Y:S01]  /*12680*/  ENDCOLLECTIVE ;  /* 0x000000000000791b */ /* 0x003fe20003800000 */
.L_x_130:
[----:B------:R-:W-:Y:S01]  /*12690*/  ULDC.64 UR4, c[0x0][0x208] ;  /* 0x0000820000047ab9 */ /* 0x000fe20000000a00 */
[----:B------:R-:W-:Y:S01]  /*126a0*/  MOV R13, R27 ;  /* 0x0000001b000d7202 */ /* 0x000fe20000000f00 */
[----:B------:R-:W-:Y:S02]  /*126b0*/  IMAD.MOV.U32 R12, RZ, RZ, 0x4 ;  /* 0x00000004ff0c7424 */ /* 0x000fe400078e00ff */
[----:B------:R-:W-:-:S05]  /*126c0*/  IMAD.MOV.U32 R2, RZ, RZ, R14 ;  /* 0x000000ffff027224 */ /* 0x000fca00078e000e */
[----:B------:R-:W-:-:S05]  /*126d0*/  IADD3 R2, P0, R2, R5, RZ ;  /* 0x0000000502027210 */ /* 0x000fca0007f1e0ff */
[----:B------:R-:W-:-:S05]  /*126e0*/  IMAD.X R3, RZ, RZ, R32, P0 ;  /* 0x000000ffff037224 */ /* 0x000fca00000e0620 */
[----:B------:R-:W-:Y:S01]  /*126f0*/  @!PT LDS RZ, [RZ] ;  /* 0x00000000fffff984 */ /* 0x000fe20000000800 */
[----:B------:R-:W-:Y:S01]  /*12700*/  @!PT LDS RZ, [RZ] ;  /* 0x00000000fffff984 */ /* 0x000fe20000000800 */
[----:B------:R-:W-:Y:S01]  /*12710*/  @!PT LDS RZ, [RZ] ;  /* 0x00000000fffff984 */ /* 0x000fe20000000800 */
[----:B------:R0:W-:Y:S01]  /*12720*/  LDGSTS.E.BYPASS.LTC128B.128 [R25+0x25c00], desc[UR4][R2.64], !P3 ;  /* 0x25c0000002197fae */ /* 0x0001e2000d901d44 */
[----:B------:R-:W-:-:S03]  /*12730*/  ISETP.NE.AND P3, PT, R4, RZ, PT ;  /* 0x000000ff0400720c */ /* 0x000fc60003f65270 */
[----:B------:R0:W-:Y:S01]  /*12740*/  LDGSTS.E.BYPASS.LTC128B.128 [R25+0x28400], desc[UR4][R2.64+0x80], !P2 ;  /* 0x2840008002197fae */ /* 0x0001e2000d101d44 */
[----:B------:R-:W-:-:S03]  /*12750*/  ISETP.NE.AND P2, PT, R6, RZ, PT ;  /* 0x000000ff0600720c */ /* 0x000fc60003f45270 */
[----:B------:R0:W-:Y:S01]  /*12760*/  LDGSTS.E.BYPASS.LTC128B.128 [R25+0x2ac00], desc[UR4][R2.64+0x100], !P1 ;  /* 0x2ac0010002197fae */ /* 0x0001e2000c901d44 */
[----:B------:R-:W-:-:S03]  /*12770*/  ISETP.NE.AND P1, PT, R7, RZ, PT ;  /* 0x000000ff0700720c */ /* 0x000fc60003f25270 */
[----:B------:R0:W-:Y:S10]  /*12780*/  LDGSTS.E.BYPASS.LTC128B.128 [R25+0x2d400], desc[UR4][R2.64+0x180], !P5 ;  /* 0x2d40018002197fae */ /* 0x0001f4000e901d44 */
[----:B0-----:R-:W-:Y:S05]  /*12790*/  WARPSYNC.COLLECTIVE R15, `(.L_x_131) ;  /* 0x000000000f087348 */ /* 0x001fea0003c00000 */
[----:B------:R1:W2:Y:S02]  /*127a0*/  SHFL.IDX P6, R14, R13, R12, R11 ;  /* 0x0000000c0d0e7389 */ /* 0x0002a400000c000b */
[----:B012---:R-:W-:Y:S01]  /*127b0*/  ENDCOLLECTIVE ;  /* 0x000000000000791b */ /* 0x007fe20003800000 */
.L_x_131:
[----:B------:R-:W-:Y:S01]  /*127c0*/  MOV R13, R24 ;  /* 0x00000018000d7202 */ /* 0x000fe20000000f00 */
[----:B------:R-:W-:-:S07]  /*127d0*/  IMAD.MOV.U32 R27, RZ, RZ, R14 ;  /* 0x000000ffff1b7224 */ /* 0x000fce00078e000e */
[----:B------:R-:W-:Y:S05]  /*127e0*/  WARPSYNC.COLLECTIVE R15, `(.L_x_132) ;  /* 0x000000000f087348 */ /* 0x000fea0003c00000 */
[----:B------:R0:W1:Y:S02]  /*127f0*/  SHFL.IDX P6, R14, R13, R12, R11 ;  /* 0x0000000c0d0e7389 */ /* 0x00006400000c000b */
[----:B01----:R-:W-:Y:S01]  /*12800*/  ENDCOLLECTIVE ;  /* 0x000000000000791b */ /* 0x003fe20003800000 */
.L_x_132:
[----:B------:R-:W-:Y:S05]  /*12810*/  BRA `(.L_x_133) ;  /* 0xffffffcc00f87947 */ /* 0x000fea000383ffff */
.L_x_66:
[----:B0-----:R0:W2:Y:S02]  /*12820*/  SYNCS.PHASECHK.TRANS64.TRYWAIT P0, [R4+URZ+0x38860], R3 ;  /* 0x03886003040075a7 */ /* 0x0010a4000800017f */
[----:B--2---:R-:W-:Y:S05]  /*12830*/  @!P0 NANOSLEEP.SYNCS 0x989680 ;  /* 0x009896800000895d */ /* 0x004fea0003900000 */
[----:B------:R-:W2:Y:S02]  /*12840*/  @!P0 SYNCS.PHASECHK.TRANS64 P0, [R4+URZ+0x38860], R3 ;  /* 0x03886003040085a7 */ /* 0x000ea4000800007f */
[----:B--2---:R-:W-:Y:S05]  /*12850*/  @!P0 BRA `(.L_x_66) ;  /* 0xfffffffc00f08947 */ /* 0x004fea000383ffff */
[----:B------:R-:W-:Y:S05]  /*12860*/  BRA `(.L_x_134) ;  /* 0xffffffd000747947 */ /* 0x000fea000383ffff */
.L_x_67:
[----:B------:R-:W-:Y:S01]  /*12870*/  BSSY B1, `(.L_x_135) ;  /* 0x0000008000017945 */ /* 0x000fe20003800000 */
[----:B------:R-:W-:Y:S01]  /*12880*/  IMAD.MOV.U32 R13, RZ, RZ, R18 ;  /* 0x000000ffff0d7224 */ /* 0x000fe200078e0012 */
[----:B------:R-:W-:Y:S01]  /*12890*/  MOV R11, 0x181f ;  /* 0x0000181f000b7802 */ /* 0x000fe20000000f00 */
[----:B------:R-:W-:Y:S02]  /*128a0*/  IMAD.MOV.U32 R12, RZ, RZ, RZ ;  /* 0x000000ffff0c7224 */ /* 0x000fe400078e00ff */
[----:B------:R-:W-:-:S07]  /*128b0*/  IMAD.MOV.U32 R15, RZ, RZ, -0x1 ;  /* 0xffffffffff0f7424 */ /* 0x000fce00078e00ff */
[----:B01----:R-:W-:Y:S05]  /*128c0*/  WARPSYNC.COLLECTIVE R15, `(.L_x_136) ;  /* 0x000000000f087348 */ /* 0x003fea0003c00000 */
[----:B------:R2:W3:Y:S02]  /*128d0*/  SHFL.IDX P6, R14, R13, R12, R11 ;  /* 0x0000000c0d0e7389 */ /* 0x0004e400000c000b */
[----:B0123--:R-:W-:Y:S01]  /*128e0*/  ENDCOLLECTIVE ;  /* 0x000000000000791b */ /* 0x00ffe20003800000 */
.L_x_136:
[----:B------:R-:W-:Y:S05]  /*128f0*/  BSYNC B1 ;  /* 0x0000000000017941 */ /* 0x000fea0003800000 */
.L_x_135:
[----:B------:R-:W-:Y:S01]  /*12900*/  MOV R13, R17 ;  /* 0x00000011000d7202 */ /* 0x000fe20000000f00 */
[----:B------:R-:W-:Y:S01]  /*12910*/  IMAD.MOV.U32 R12, RZ, RZ, RZ ;  /* 0x000000ffff0c7224 */ /* 0x000fe200078e00ff */
[----:B------:R-:W-:Y:S01]  /*12920*/  MOV R15, 0xffffffff ;  /* 0xffffffff000f7802 */ /* 0x000fe20000000f00 */
[----:B------:R-:W-:Y:S01]  /*12930*/  IMAD.MOV.U32 R11, RZ, RZ, 0x181f ;  /* 0x0000181fff0b7424 */ /* 0x000fe200078e00ff */
[----:B------:R-:W-:Y:S01]  /*12940*/  LEA R5, R5, UR42, 0x1 ;  /* 0x0000002a05057c11 */ /* 0x000fe2000f8e08ff */
[----:B------:R-:W-:-:S07]  /*12950*/  IMAD.MOV.U32 R3, RZ, RZ, R14 ;  /* 0x000000ffff037224 */ /* 0x000fce00078e000e */
[----:B------:R-:W-:Y:S05]  /*12960*/  WARPSYNC.COLLECTIVE R15, `(.L_x_137) ;  /* 0x000000000f087348 */ /* 0x000fea0003c00000 */
[----:B------:R0:W1:Y:S02]  /*12970*/  SHFL.IDX P6, R14, R13, R12, R11 ;  /* 0x0000000c0d0e7389 */ /* 0x00006400000c000b */
[----:B01----:R-:W-:Y:S01]  /*12980*/  ENDCOLLECTIVE ;  /* 0x000000000000791b */ /* 0x003fe20003800000 */
.L_x_137:
[----:B------:R-:W-:Y:S01]  /*12990*/  ULDC.64 UR4, c[0x0][0x208] ;  /* 0x0000820000047ab9 */ /* 0x000fe20000000a00 */
[----:B------:R-:W-:Y:S01]  /*129a0*/  IMAD.MOV.U32 R13, RZ, RZ, R18 ;  /* 0x000000ffff0d7224 */ /* 0x000fe200078e0012 */
[----:B------:R-:W-:Y:S02]  /*129b0*/  MOV R12, 0x1 ;  /* 0x00000001000c7802 */ /* 0x000fe40000000f00 */
[----:B------:R-:W-:-:S05]  /*129c0*/  IADD3 R2, P0, R14, R6, RZ ;  /* 0x000000060e027210 */ /* 0x000fca0007f1e0ff */
[----:B------:R-:W-:Y:S01]  /*129d0*/  IMAD.X R3, RZ, RZ, R3, P0 ;  /* 0x000000ffff037224 */ /* 0x000fe200000e0603 */
[----:B------:R-:W-:-:S13]  /*129e0*/  ISETP.LT.OR P0, PT, R0, 0x1, P4 ;  /* 0x000000010000780c */ /* 0x000fda0002701670 */
[----:B------:R-:W-:Y:S01]  /*129f0*/  @!PT LDS RZ, [RZ] ;  /* 0x00000000fffff984 */ /* 0x000fe20000000800 */
[----:B------:R-:W-:Y:S01]  /*12a00*/  @!PT LDS RZ, [RZ] ;  /* 0x00000000fffff984 */ /* 0x000fe20000000800 */
[----:B------:R-:W-:Y:S01]  /*12a10*/  @!PT LDS RZ, [RZ] ;  /* 0x00000000fffff984 */ /* 0x000fe20000000800 */
[----:B------:R0:W-:Y:S01]  /*12a20*/  LDGSTS.E.BYPASS.LTC128B.128 [R5+0x400], desc[UR4][R2.64], !P0 ;  /* 0x0040000002057fae */ /* 0x0001e2000c101d44 */
[----:B------:R-:W-:-:S13]  /*12a30*/  ISETP.LT.OR P0, PT, R0, 0x1, P3 ;  /* 0x000000010000780c */ /* 0x000fda0001f01670 */
[----:B------:R0:W-:Y:S01]  /*12a40*/  LDGSTS.E.BYPASS.LTC128B.128 [R5+0x2c00], desc[UR4][R2.64+0x80], !P0 ;  /* 0x02c0008002057fae */ /* 0x0001e2000c101d44 */
[----:B------:R-:W-:-:S13]  /*12a50*/  ISETP.LT.OR P0, PT, R0, 0x1, P2 ;  /* 0x000000010000780c */ /* 0x000fda0001701670 */
[----:B------:R0:W-:Y:S01]  /*12a60*/  LDGSTS.E.BYPASS.LTC128B.128 [R5+0x5400], desc[UR4][R2.64+0x100], !P0 ;  /* 0x0540010002057fae */ /* 0x0001e2000c101d44 */
[----:B------:R-:W-:-:S13]  /*12a70*/  ISETP.LT.OR P0, PT, R0, 0x1, P1 ;  /* 0x000000010000780c */ /* 0x000fda0000f01670 */
[----:B------:R0:W-:Y:S02]  /*12a80*/  LDGSTS.E.BYPASS.LTC128B.128 [R5+0x7c00], desc[UR4][R2.64+0x180], !P0 ;  /* 0x07c0018002057fae */ /* 0x0001e4000c101d44 */
[----:B0-----:R-:W-:Y:S05]  /*12a90*/  WARPSYNC.COLLECTIVE R15, `(.L_x_138) ;  /* 0x000000000f087348 */ /* 0x001fea0003c00000 */
[----:B------:R1:W2:Y:S02]  /*12aa0*/  SHFL.IDX P6, R14, R13, R12, R11 ;  /* 0x0000000c0d0e7389 */ /* 0x0002a400000c000b */
[----:B012---:R-:W-:Y:S01]  /*12ab0*/  ENDCOLLECTIVE ;  /* 0x000000000000791b */ /* 0x007fe20003800000 */
.L_x_138:
[----:B------:R-:W-:Y:S02]  /*12ac0*/  IMAD.MOV.U32 R13, RZ, RZ, R17 ;  /* 0x000000ffff0d7224 */ /* 0x000fe400078e0011 */
[----:B------:R-:W-:-:S07]  /*12ad0*/  IMAD.MOV.U32 R3, RZ, RZ, R14 ;  /* 0x000000ffff037224 */ /* 0x000fce00078e000e */
[----:B------:R-:W-:Y:S05]  /*12ae0*/  WARPSYNC.COLLECTIVE R15, `(.L_x_139) ;  /* 0x000000000f087348 */ /* 0x000fea0003c00000 */
[----:B------:R0:W1:Y:S02]  /*12af0*/  SHFL.IDX P6, R14, R13, R12, R11 ;  /* 0x0000000c0d0e7389 */ /* 0x00006400000c000b */
[----:B01----:R-:W-:Y:S01]  /*12b00*/  ENDCOLLECTIVE ;  /* 0x000000000000791b */ /* 0x003fe20003800000 */
.L_x_139:
[----:B------:R-:W-:Y:S01]  /*12b10*/  ULDC.64 UR4, c[0x0][0x208] ;  /* 0x0000820000047ab9 */ /* 0x000fe20000000a00 */
[----:B------:R-:W-:Y:S02]  /*12b20*/  IMAD.MOV.U32 R13, RZ, RZ, R18 ;  /* 0x000000ffff0d7224 */ /* 0x000fe400078e0012 */
[----:B------:R-:W-:Y:S01]  /*12b30*/  IMAD.MOV.U32 R12, RZ, RZ, 0x2 ;  /* 0x00000002ff0c7424 */ /* 0x000fe200078e00ff */
[----:B------:R-:W-:-:S04]  /*12b40*/  IADD3 R2, P0, R14, R6, RZ ;  /* 0x000000060e027210 */ /* 0x000fc80007f1e0ff */
[----:B------:R-:W-:Y:S02]  /*12b50*/  IADD3.X R3, RZ, R3, RZ, P0, !PT ;  /* 0x00000003ff037210 */ /* 0x000fe400007fe4ff */
        /* <DEDUP_REMOVED lines=14> */
.L_x_140:
[----:B------:R-:W-:Y:S01]  /*12c40*/  IMAD.MOV.U32 R13, RZ, RZ, R17 ;  /* 0x000000ffff0d7224 */ /* 0x000fe200078e0011 */
[----:B------:R-:W-:-:S07]  /*12c50*/  MOV R3, R14 ;  /* 0x0000000e00037202 */ /* 0x000fce0000000f00 */
[----:B------:R-:W-:Y:S05]  /*12c60*/  WARPSYNC.COLLECTIVE R15, `(.L_x_141) ;  /* 0x000000000f087348 */ /* 0x000fea0003c00000 */
[----:B------:R0:W1:Y:S02]  /*12c70*/  SHFL.IDX P6, R14, R13, R12, R11 ;  /* 0x0000000c0d0e7389 */ /* 0x00006400000c000b */
[----:B01----:R-:W-:Y:S01]  /*12c80*/  ENDCOLLECTIVE ;  /* 0x000000000000791b */ /* 0x003fe20003800000 */
.L_x_141:
[----:B------:R-:W-:Y:S01]  /*12c90*/  ULDC.64 UR4, c[0x0][0x208] ;  /* 0x0000820000047ab9 */ /* 0x000fe20000000a00 */
[----:B------:R-:W-:Y:S01]  /*12ca0*/  MOV R13, R18 ;  /* 0x00000012000d7202 */ /* 0x000fe20000000f00 */
[----:B------:R-:W-:Y:S01]  /*12cb0*/  IMAD.MOV.U32 R12, RZ, RZ, 0x3 ;  /* 0x00000003ff0c7424 */ /* 0x000fe200078e00ff */
        /* <DEDUP_REMOVED lines=16> */
.L_x_142:
[----:B------:R-:W-:Y:S01]  /*12dc0*/  MOV R13, R17 ;  /* 0x00000011000d7202 */ /* 0x000fe20000000f00 */
[----:B------:R-:W-:-:S07]  /*12dd0*/  IMAD.MOV.U32 R3, RZ, RZ, R14 ;  /* 0x000000ffff037224 */ /* 0x000fce00078e000e */
[----:B------:R-:W-:Y:S05]  /*12de0*/  WARPSYNC.COLLECTIVE R15, `(.L_x_143) ;  /* 0x000000000f087348 */ /* 0x000fea0003c00000 */
[----:B------:R0:W1:Y:S02]  /*12df0*/  SHFL.IDX P6, R14, R13, R12, R11 ;  /* 0x0000000c0d0e7389 */ /* 0x00006400000c000b */
[----:B01----:R-:W-:Y:S01]  /*12e00*/  ENDCOLLECTIVE ;  /* 0x000000000000791b */ /* 0x003fe20003800000 */
.L_x_143:
        /* <DEDUP_REMOVED lines=19> */
.L_x_144:
[----:B------:R-:W-:Y:S02]  /*12f40*/  IMAD.MOV.U32 R13, RZ, RZ, R17 ;  /* 0x000000ffff0d7224 */ /* 0x000fe400078e0011 */
[----:B------:R-:W-:-:S07]  /*12f50*/  IMAD.MOV.U32 R18, RZ, RZ, R14 ;  /* 0x000000ffff127224 */ /* 0x000fce00078e000e */
[----:B------:R-:W-:Y:S05]  /*12f60*/  WARPSYNC.COLLECTIVE R15, `(.L_x_145) ;  /* 0x000000000f087348 */ /* 0x000fea0003c00000 */
[----:B------:R0:W1:Y:S02]  /*12f70*/  SHFL.IDX P6, R14, R13, R12, R11 ;  /* 0x0000000c0d0e7389 */ /* 0x00006400000c000b */
[----:B01----:R-:W-:Y:S01]  /*12f80*/  ENDCOLLECTIVE ;  /* 0x000000000000791b */ /* 0x003fe20003800000 */
.L_x_145:
[----:B------:R-:W-:Y:S05]  /*12f90*/  BRA `(.L_x_146) ;  /* 0xffffffcc008c7947 */ /* 0x000fea000383ffff */
.L_x_73:
[----:B0-----:R0:W1:Y:S02]  /*12fa0*/  SYNCS.PHASECHK.TRANS64.TRYWAIT P0, [R0+URZ+0x38860], R3 ;  /* 0x03886003000075a7 */ /* 0x001064000800017f */
[----:B-1----:R-:W-:Y:S05]  /*12fb0*/  @!P0 NANOSLEEP.SYNCS 0x989680 ;  /* 0x009896800000895d */ /* 0x002fea0003900000 */
[----:B------:R-:W1:Y:S02]  /*12fc0*/  @!P0 SYNCS.PHASECHK.TRANS64 P0, [R0+URZ+0x38860], R3 ;  /* 0x03886003000085a7 */ /* 0x000e64000800007f */
[----:B-1----:R-:W-:Y:S05]  /*12fd0*/  @!P0 BRA `(.L_x_73) ;  /* 0xfffffffc00f08947 */ /* 0x002fea000383ffff */
[----:B------:R-:W-:Y:S05]  /*12fe0*/  BRA `(.L_x_147) ;  /* 0xffffffd000947947 */ /* 0x000fea000383ffff */
.L_x_74:
[----:B------:R-:W-:Y:S01]  /*12ff0*/  BSSY B0, `(.L_x_148) ;  /* 0x0000008000007945 */ /* 0x000fe20003800000 */
[----:B------:R-:W-:Y:S01]  /*13000*/  MOV R13, R18 ;  /* 0x00000012000d7202 */ /* 0x000fe20000000f00 */
[----:B------:R-:W-:Y:S01]  /*13010*/  IMAD.MOV.U32 R12, RZ, RZ, RZ ;  /* 0x000000ffff0c7224 */ /* 0x000fe200078e00ff */
[----:B------:R-:W-:Y:S01]  /*13020*/  MOV R15, 0xffffffff ;  /* 0xffffffff000f7802 */ /* 0x000fe20000000f00 */
[----:B------:R-:W-:-:S07]  /*13030*/  IMAD.MOV.U32 R11, RZ, RZ, 0x181f ;  /* 0x0000181fff0b7424 */ /* 0x000fce00078e00ff */
[----:B0-----:R-:W-:Y:S05]  /*13040*/  WARPSYNC.COLLECTIVE R15, `(.L_x_149) ;  /* 0x000000000f087348 */ /* 0x001fea0003c00000 */
[----:B------:R1:W2:Y:S02]  /*13050*/  SHFL.IDX P6, R14, R13, R12, R11 ;  /* 0x0000000c0d0e7389 */ /* 0x0002a400000c000b */
[----:B012---:R-:W-:Y:S01]  /*13060*/  ENDCOLLECTIVE ;  /* 0x000000000000791b */ /* 0x007fe20003800000 */
.L_x_149:
[----:B------:R-:W-:Y:S05]  /*13070*/  BSYNC B0 ;  /* 0x0000000000007941 */ /* 0x000fea0003800000 */
.L_x_148:
[----:B------:R-:W-:Y:S01]  /*13080*/  IMAD.MOV.U32 R13, RZ, RZ, R17 ;  /* 0x000000ffff0d7224 */ /* 0x000fe200078e0011 */
[----:B------:R-:W-:Y:S01]  /*13090*/  MOV R12, RZ ;  /* 0x000000ff000c7202 */ /* 0x000fe20000000f00 */
[----:B------:R-:W-:Y:S01]  /*130a0*/  IMAD.MOV.U32 R11, RZ, RZ, 0x181f ;  /* 0x0000181fff0b7424 */ /* 0x000fe200078e00ff */
[----:B------:R-:W-:Y:S01]  /*130b0*/  LEA R4, R4, UR42, 0x1 ;  /* 0x0000002a04047c11 */ /* 0x000fe2000f8e08ff */
[----:B------:R-:W-:Y:S02]  /*130c0*/  IMAD.MOV.U32 R15, RZ, RZ, -0x1 ;  /* 0xffffffffff0f7424 */ /* 0x000fe400078e00ff */
[----:B------:R-:W-:-:S07]  /*130d0*/  IMAD.MOV.U32 R3, RZ, RZ, R14 ;  /* 0x000000ffff037224 */ /* 0x000fce00078e000e */
[----:B------:R-:W-:Y:S05]  /*130e0*/  WARPSYNC.COLLECTIVE R15, `(.L_x_150) ;  /* 0x000000000f087348 */ /* 0x000fea0003c00000 */
[----:B------:R0:W1:Y:S02]  /*130f0*/  SHFL.IDX P6, R14, R13, R12, R11 ;  /* 0x0000000c0d0e7389 */ /* 0x00006400000c000b */
[----:B01----:R-:W-:Y:S01]  /*13100*/  ENDCOLLECTIVE ;  /* 0x000000000000791b */ /* 0x003fe20003800000 */
.L_x_150:
[----:B------:R-:W-:Y:S01]  /*13110*/  ULDC UR4, c[0x0][0x2f4] ;  /* 0x0000bd0000047ab9 */ /* 0x000fe20000000800 */
[----:B------:R-:W-:Y:S01]  /*13120*/  ULDC.64 UR6, c[0x0][0x208] ;  /* 0x0000820000067ab9 */ /* 0x000fe20000000a00 */
[----:B------:R-:W-:Y:S02]  /*13130*/  ISETP.GE.AND P2, PT, R22, UR4, PT ;  /* 0x0000000416007c0c */ /* 0x000fe4000bf46270 */
[----:B------:R-:W-:Y:S02]  /*13140*/  ISETP.GE.AND P3, PT, R37, UR4, PT ;  /* 0x0000000425007c0c */ /* 0x000fe4000bf66270 */
[C---:B------:R-:W-:Y:S02]  /*13150*/  ISETP.LT.OR P5, PT, R5.reuse, 0x1, P2 ;  /* 0x000000010500780c */ /* 0x040fe400017a1670 */
[----:B------:R-:W-:Y:S02]  /*13160*/  ISETP.LT.OR P4, PT, R5, 0x1, P3 ;  /* 0x000000010500780c */ /* 0x000fe40001f81670 */
[----:B------:R-:W-:-:S02]  /*13170*/  ISETP.GE.AND P1, PT, R36, UR4, PT ;  /* 0x0000000424007c0c */ /* 0x000fc4000bf26270 */
[----:B------:R-:W-:Y:S01]  /*13180*/  ISETP.GE.AND P0, PT, R35, UR4, PT ;  /* 0x0000000423007c0c */ /* 0x000fe2000bf06270 */
[----:B------:R-:W-:Y:S02]  /*13190*/  IMAD.MOV.U32 R13, RZ, RZ, R18 ;  /* 0x000000ffff0d7224 */ /* 0x000fe400078e0012 */
[----:B------:R-:W-:Y:S01]  /*131a0*/  IMAD.MOV.U32 R12, RZ, RZ, 0x1 ;  /* 0x00000001ff0c7424 */ /* 0x000fe200078e00ff */
[----:B------:R-:W-:-:S05]  /*131b0*/  MOV R2, R14 ;  /* 0x0000000e00027202 */ /* 0x000fca0000000f00 */
[----:B------:R-:W-:-:S05]  /*131c0*/  IMAD.WIDE.U32 R2, R22, 0x2, R2 ;  /* 0x0000000216027825 */ /* 0x000fca00078e0002 */
[----:B------:R-:W-:Y:S01]  /*131d0*/  @!PT LDS RZ, [RZ] ;  /* 0x00000000fffff984 */ /* 0x000fe20000000800 */
[----:B------:R-:W-:Y:S01]  /*131e0*/  @!PT LDS RZ, [RZ] ;  /* 0x00000000fffff984 */ /* 0x000fe20000000800 */
[----:B------:R-:W-:Y:S01]  /*131f0*/  @!PT LDS RZ, [RZ] ;  /* 0x00000000fffff984 */ /* 0x000fe20000000800 */
[----:B------:R0:W-:Y:S01]  /*13200*/  LDGSTS.E.BYPASS.LTC128B.128 [R4+0x400], desc[UR6][R2.64], !P5 ;  /* 0x0040000002047fae */ /* 0x0001e2000e901d46 */
[----:B------:R-:W-:-:S03]  /*13210*/  ISETP.LT.OR P5, PT, R5, 0x1, P1 ;  /* 0x000000010500780c */ /* 0x000fc60000fa1670 */
[----:B------:R0:W-:Y:S01]  /*13220*/  LDGSTS.E.BYPASS.LTC128B.128 [R4+0x2c00], desc[UR6][R2.64+0x80], !P4 ;  /* 0x02c0008002047fae */ /* 0x0001e2000e101d46 */
[----:B------:R-:W-:-:S09]  /*13230*/  ISETP.LT.OR P4, PT, R5, 0x1, P0 ;  /* 0x000000010500780c */ /* 0x000fd20000781670 */
[----:B------:R0:W-:Y:S01]  /*13240*/  LDGSTS.E.BYPASS.LTC128B.128 [R4+0x5400], desc[UR6][R2.64+0x100], !P5 ;  /* 0x0540010002047fae */ /* 0x0001e2000e901d46 */
[----:B------:R-:W-:-:S03]  /*13250*/  ISETP.LT.OR P5, PT, R5, 0x11, P2 ;  /* 0x000000110500780c */ /* 0x000fc600017a1670 */
[----:B------:R0:W-:Y:S01]  /*13260*/  LDGSTS.E.BYPASS.LTC128B.128 [R4+0x7c00], desc[UR6][R2.64+0x180], !P4 ;  /* 0x07c0018002047fae */ /* 0x0001e2000e101d46 */
[----:B------:R-:W-:-:S13]  /*13270*/  ISETP.LT.OR P4, PT, R5, 0x11, P3 ;  /* 0x000000110500780c */ /* 0x000fda0001f81670 */
[----:B0-----:R-:W-:Y:S05]  /*13280*/  WARPSYNC.COLLECTIVE R15, `(.L_x_151) ;  /* 0x000000000f087348 */ /* 0x001fea0003c00000 */
[----:B------:R1:W2:Y:S02]  /*13290*/  SHFL.IDX P6, R14, R13, R12, R11 ;  /* 0x0000000c0d0e7389 */ /* 0x0002a400000c000b */
[----:B012---:R-:W-:Y:S01]  /*132a0*/  ENDCOLLECTIVE ;  /* 0x000000000000791b */ /* 0x007fe20003800000 */
.L_x_151:
[----:B------:R-:W-:Y:S01]  /*132b0*/  IMAD.MOV.U32 R13, RZ, RZ, R17 ;  /* 0x000000ffff0d7224 */ /* 0x000fe200078e0011 */
[----:B------:R-:W-:-:S07]  /*132c0*/  MOV R6, R14 ;  /* 0x0000000e00067202 */ /* 0x000fce0000000f00 */
[----:B------:R-:W-:Y:S05]  /*132d0*/  WARPSYNC.COLLECTIVE R15, `(.L_x_152) ;  /* 0x000000000f087348 */ /* 0x000fea0003c00000 */
[----:B------:R0:W1:Y:S02]  /*132e0*/  SHFL.IDX P6, R14, R13, R12, R11 ;  /* 0x0000000c0d0e7389 */ /* 0x00006400000c000b */
[----:B01----:R-:W-:Y:S01]  /*132f0*/  ENDCOLLECTIVE ;  /* 0x000000000000791b */ /* 0x003fe20003800000 */
.L_x_152:
[----:B------:R-:W-:Y:S01]  /*13300*/  ULDC.64 UR4, c[0x0][0x208] ;  /* 0x0000820000047ab9 */ /* 0x000fe20000000a00 */
[----:B------:R-:W-:Y:S01]  /*13310*/  MOV R3, R6 ;  /* 0x0000000600037202 */ /* 0x000fe20000000f00 */
[----:B------:R-:W-:Y:S02]  /*13320*/  IMAD.MOV.U32 R13, RZ, RZ, R18 ;  /* 0x000000ffff0d7224 */ /* 0x000fe400078e0012 */
[----:B------:R-:W-:Y:S02]  /*13330*/  IMAD.MOV.U32 R12, RZ, RZ, 0x2 ;  /* 0x00000002ff0c7424 */ /* 0x000fe400078e00ff */
[----:B------:R-:W-:-:S04]  /*13340*/  IMAD.MOV.U32 R2, RZ, RZ, R14 ;  /* 0x000000ffff027224 */ /* 0x000fc800078e000e */
        /* <DEDUP_REMOVED lines=15> */
.L_x_153:
[----:B------:R-:W-:Y:S01]  /*13440*/  IMAD.MOV.U32 R13, RZ, RZ, R17 ;  /* 0x000000ffff0d7224 */ /* 0x000fe200078e0011 */
[----:B------:R-:W-:-:S07]  /*13450*/  MOV R6, R14 ;  /* 0x0000000e00067202 */ /* 0x000fce0000000f00 */
[----:B------:R-:W-:Y:S05]  /*13460*/  WARPSYNC.COLLECTIVE R15, `(.L_x_154) ;  /* 0x000000000f087348 */ /* 0x000fea0003c00000 */
[----:B------:R0:W1:Y:S02]  /*13470*/  SHFL.IDX P6, R14, R13, R12, R11 ;  /* 0x0000000c0d0e7389 */ /* 0x00006400000c000b */
[----:B01----:R-:W-:Y:S01]  /*13480*/  ENDCOLLECTIVE ;  /* 0x000000000000791b */ /* 0x003fe20003800000 */
.L_x_154:
        /* <DEDUP_REMOVED lines=20> */
.L_x_155:
[----:B------:R-:W-:Y:S01]  /*135d0*/  IMAD.MOV.U32 R13, RZ, RZ, R17 ;  /* 0x000000ffff0d7224 */ /* 0x000fe200078e0011 */
[----:B------:R-:W-:-:S07]  /*135e0*/  MOV R6, R14 ;  /* 0x0000000e00067202 */ /* 0x000fce0000000f00 */
[----:B------:R-:W-:Y:S05]  /*135f0*/  WARPSYNC.COLLECTIVE R15, `(.L_x_156) ;  /* 0x000000000f087348 */ /* 0x000fea0003c00000 */
[----:B------:R0:W1:Y:S02]  /*13600*/  SHFL.IDX P6, R14, R13, R12, R11 ;  /* 0x0000000c0d0e7389 */ /* 0x00006400000c000b */
[----:B01----:R-:W-:Y:S01]  /*13610*/  ENDCOLLECTIVE ;  /* 0x000000000000791b */ /* 0x003fe20003800000 */
.L_x_156:
[----:B------:R-:W-:Y:S01]  /*13620*/  ULDC.64 UR4, c[0x0][0x208] ;  /* 0x0000820000047ab9 */ /* 0x000fe20000000a00 */
[----:B------:R-:W-:Y:S01]  /*13630*/  MOV R3, R6 ;  /* 0x0000000600037202 */ /* 0x000fe20000000f00 */
[----:B------:R-:W-:Y:S02]  /*13640*/  IMAD.MOV.U32 R6, RZ, RZ, RZ ;  /* 0x000000ffff067224 */ /* 0x000fe400078e00ff */
        /* <DEDUP_REMOVED lines=11> */
[----:B------:R0:W-:Y:S04]  /*13700*/  LDGSTS.E.BYPASS.LTC128B.128 [R4+0x6c00], desc[UR4][R2.64+0x100], !P5 ;  /* 0x06c0010002047fae */ /* 0x0001e8000e901d44 */
[----:B------:R0:W-:Y:S02]  /*13710*/  LDGSTS.E.BYPASS.LTC128B.128 [R4+0x9400], desc[UR4][R2.64+0x180], !P4 ;  /* 0x0940018002047fae */ /* 0x0001e4000e101d44 */
[----:B0-----:R-:W-:Y:S05]  /*13720*/  WARPSYNC.COLLECTIVE R15, `(.L_x_157) ;  /* 0x000000000f087348 */ /* 0x001fea0003c00000 */
[----:B------:R1:W2:Y:S02]  /*13730*/  SHFL.IDX P6, R14, R13, R12, R11 ;  /* 0x0000000c0d0e7389 */ /* 0x0002a400000c000b */
[----:B012---:R-:W-:Y:S01]  /*13740*/  ENDCOLLECTIVE ;  /* 0x000000000000791b */ /* 0x007fe20003800000 */
.L_x_157:
[----:B------:R-:W-:Y:S01]  /*13750*/  IMAD.MOV.U32 R13, RZ, RZ, R17 ;  /* 0x000000ffff0d7224 */ /* 0x000fe200078e0011 */
[----:B------:R-:W-:-:S07]  /*13760*/  MOV R18, R14 ;  /* 0x0000000e00127202 */ /* 0x000fce0000000f00 */
[----:B------:R-:W-:Y:S05]  /*13770*/  WARPSYNC.COLLECTIVE R15, `(.L_x_158) ;  /* 0x000000000f087348 */ /* 0x000fea0003c00000 */
[----:B------:R0:W1:Y:S02]  /*13780*/  SHFL.IDX P6, R14, R13, R12, R11 ;  /* 0x0000000c0d0e7389 */ /* 0x00006400000c000b */
[----:B01----:R-:W-:Y:S01]  /*13790*/  ENDCOLLECTIVE ;  /* 0x000000000000791b */ /* 0x003fe20003800000 */
.L_x_158:
[----:B------:R-:W-:Y:S05]  /*137a0*/  BRA `(.L_x_159) ;  /* 0xffffffcc00a07947 */ /* 0x000fea000383ffff */
.L_x_77:
[----:B0-----:R0:W1:Y:S02]  /*137b0*/  SYNCS.PHASECHK.TRANS64.TRYWAIT P0, [R7+URZ+0x38820], R6 ;  /* 0x03882006070075a7 */ /* 0x001064000800017f */
[----:B-1----:R-:W-:Y:S05]  /*137c0*/  @!P0 NANOSLEEP.SYNCS 0x989680 ;  /* 0x009896800000895d */ /* 0x002fea0003900000 */
[----:B------:R-:W1:Y:S02]  /*137d0*/  @!P0 SYNCS.PHASECHK.TRANS64 P0, [R7+URZ+0x38820], R6 ;  /* 0x03882006070085a7 */ /* 0x000e64000800007f */
[----:B-1----:R-:W-:Y:S05]  /*137e0*/  @!P0 BRA `(.L_x_77) ;  /* 0xfffffffc00f08947 */ /* 0x002fea000383ffff */
[----:B------:R-:W-:Y:S05]  /*137f0*/  BRA `(.L_x_160) ;  /* 0xffffffd000287947 */ /* 0x000fea000383ffff */
.L_x_78:
[----:B------:R-:W1:Y:S01]  /*13800*/  S2R R3, SR_TID.X ;  /* 0x0000000000037919 */ /* 0x000e620000002100 */
[----:B------:R-:W-:Y:S01]  /*13810*/  BSSY B0, `(.L_x_161) ;  /* 0x000000a000007945 */ /* 0x000fe20003800000 */
[----:B------:R-:W-:Y:S01]  /*13820*/  IMAD.MOV.U32 R12, RZ, RZ, RZ ;  /* 0x000000ffff0c7224 */ /* 0x000fe200078e00ff */
[----:B------:R-:W-:Y:S01]  /*13830*/  MOV R15, 0xffffffff ;  /* 0xffffffff000f7802 */ /* 0x000fe20000000f00 */
[----:B------:R-:W-:Y:S01]  /*13840*/  IMAD.MOV.U32 R11, RZ, RZ, 0x1f ;  /* 0x0000001fff0b7424 */ /* 0x000fe200078e00ff */
[----:B-1----:R-:W-:-:S04]  /*13850*/  SHF.R.U32.HI R3, RZ, 0x5, R3 ;  /* 0x00000005ff037819 */ /* 0x002fc80000011603 */
[----:B------:R-:W-:-:S04]  /*13860*/  LOP3.LUT R3, R3, 0x3, RZ, 0xc0, !PT ;  /* 0x0000000303037812 */ /* 0x000fc800078ec0ff */
[----:B------:R-:W-:-:S07]  /*13870*/  MOV R13, R3 ;  /* 0x00000003000d7202 */ /* 0x000fce0000000f00 */
[----:B0----5:R-:W-:Y:S05]  /*13880*/  WARPSYNC.COLLECTIVE R15, `(.L_x_162) ;  /* 0x000000000f087348 */ /* 0x021fea0003c00000 */
[----:B------:R1:W2:Y:S02]  /*13890*/  SHFL.IDX P6, R14, R13, R12, R11 ;  /* 0x0000000c0d0e7389 */ /* 0x0002a400000c000b */
[----:B012--5:R-:W-:Y:S01]  /*138a0*/  ENDCOLLECTIVE ;  /* 0x000000000000791b */ /* 0x027fe20003800000 */
.L_x_162:
[----:B------:R-:W-:Y:S05]  /*138b0*/  BSYNC B0 ;  /* 0x0000000000007941 */ /* 0x000fea0003800000 */
.L_x_161:
[----:B------:R-:W-:Y:S05]  /*138c0*/  BRA `(.L_x_163) ;  /* 0xffffffd0000c7947 */ /* 0x000fea000383ffff */
.L_x_79:
[----:B------:R-:W-:Y:S01]  /*138d0*/  BSSY B0, `(.L_x_164) ;  /* 0x0000006000007945 */ /* 0x000fe20003800000 */
[----:B------:R-:W-:-:S07]  /*138e0*/  IMAD.MOV.U32 R15, RZ, RZ, -0x1 ;  /* 0xffffffffff0f7424 */ /* 0x000fce00078e00ff */
[----:B01---5:R-:W-:Y:S05]  /*138f0*/  WARPSYNC.COLLECTIVE R15, `(.L_x_165) ;  /* 0x000000000f0c7348 */ /* 0x023fea0003c00000 */
[----:B------:R-:W-:Y:S02]  /*13900*/  ELECT P6, UR62, PT ;  /* 0x00000000003e782f */ /* 0x000fe400038c0000 */
[----:B------:R-:W-:Y:S01]  /*13910*/  MOV R14, UR62 ;  /* 0x0000003e000e7c02 */ /* 0x000fe20008000f00 */
[----:B01---5:R-:W-:Y:S10]  /*13920*/  ENDCOLLECTIVE ;  /* 0x000000000000791b */ /* 0x023ff40003800000 */
.L_x_165:
[----:B------:R-:W-:Y:S05]  /*13930*/  BSYNC B0 ;  /* 0x0000000000007941 */ /* 0x000fea0003800000 */
.L_x_164:
[----:B------:R-:W-:Y:S05]  /*13940*/  BRA `(.L_x_166) ;  /* 0xffffffd000007947 */ /* 0x000fea000383ffff */
.L_x_81:
[----:B-1----:R1:W2:Y:S02]  /*13950*/  SYNCS.PHASECHK.TRANS64.TRYWAIT P1, [R5+URZ+0x38840], R4 ;  /* 0x03884004050075a7 */ /* 0x0022a4000802017f */
[----:B--2---:R-:W-:Y:S05]  /*13960*/  @!P1 NANOSLEEP.SYNCS 0x989680 ;  /* 0x009896800000995d */ /* 0x004fea0003900000 */
[----:B------:R-:W2:Y:S02]  /*13970*/  @!P1 SYNCS.PHASECHK.TRANS64 P1, [R5+URZ+0x38840], R4 ;  /* 0x03884004050095a7 */ /* 0x000ea4000802007f */
[----:B--2---:R-:W-:Y:S05]  /*13980*/  @!P1 BRA `(.L_x_81) ;  /* 0xfffffffc00f09947 */ /* 0x004fea000383ffff */
[----:B------:R-:W-:Y:S05]  /*13990*/  BRA `(.L_x_167) ;  /* 0xffffffd000287947 */ /* 0x000fea000383ffff */
.L_x_83:
[----:B--2---:R2:W3:Y:S02]  /*139a0*/  SYNCS.PHASECHK.TRANS64.TRYWAIT P1, [R3+URZ+0x38840], R0 ;  /* 0x03884000030075a7 */ /* 0x0044e4000802017f */
[----:B---3--:R-:W-:Y:S05]  /*139b0*/  @!P1 NANOSLEEP.SYNCS 0x989680 ;  /* 0x009896800000995d */ /* 0x008fea0003900000 */
[----:B------:R-:W3:Y:S02]  /*139c0*/  @!P1 SYNCS.PHASECHK.TRANS64 P1, [R3+URZ+0x38840], R0 ;  /* 0x03884000030095a7 */ /* 0x000ee4000802007f */
[----:B---3--:R-:W-:Y:S05]  /*139d0*/  @!P1 BRA `(.L_x_83) ;  /* 0xfffffffc00f09947 */ /* 0x008fea000383ffff */
[----:B------:R-:W-:Y:S05]  /*139e0*/  BRA `(.L_x_168) ;  /* 0xffffffd000347947 */ /* 0x000fea000383ffff */
.L_x_85:
[----:B---3--:R3:W4:Y:S02]  /*139f0*/  SYNCS.PHASECHK.TRANS64.TRYWAIT P1, [R5+URZ+0x38860], R4 ;  /* 0x03886004050075a7 */ /* 0x008724000802017f */
[----:B----4-:R-:W-:Y:S05]  /*13a00*/  @!P1 NANOSLEEP.SYNCS 0x989680 ;  /* 0x009896800000995d */ /* 0x010fea0003900000 */
[----:B------:R-:W4:Y:S02]  /*13a10*/  @!P1 SYNCS.PHASECHK.TRANS64 P1, [R5+URZ+0x38860], R4 ;  /* 0x03886004050095a7 */ /* 0x000f24000802007f */
[----:B----4-:R-:W-:Y:S05]  /*13a20*/  @!P1 BRA `(.L_x_85) ;  /* 0xfffffffc00f09947 */ /* 0x010fea000383ffff */
[----:B------:R-:W-:Y:S05]  /*13a30*/  BRA `(.L_x_169) ;  /* 0xffffffd000307947 */ /* 0x000fea000383ffff */
.L_x_170:
[----:B------:R-:W-:-:S00]  /*13a40*/  BRA `(.L_x_170) ;  /* 0xfffffffc00fc7947 */ /* 0x000fc0000383ffff */
[----:B------:R-:W-:-:S00]  /*13a50*/  NOP ;  /* 0x0000000000007918 */ /* 0x000fc00000000000 */
        /* <DEDUP_REMOVED lines=10> */
.L_x_3271:


//--------------------- .text._ZN7cutlass13device_kernelIN5flash11enable_sm90INS1_16FlashAttnFwdSm90INS1_25CollectiveMainloopFwdSm90ILi2EN4cute5tupleIJNS5_1CILi1EEES8_S8_EEENS6_IJNS7_ILi128EEENS7_ILi80EEENS7_ILi256EEEEEELi256ENS_6half_tEfNS_4arch4Sm90ELb0ELb0ELb0ELb1ELb1ELb0ELb0ELb1ELb1ELb1ELb1ELb0EEENS1_21CollectiveEpilogueFwdINS6_IJSA_SC_SB_EEES9_SE_SG_Li256ELb1ELb1ELb1ELb0EEENS1_36VarlenDynamicPersistentTileSchedulerILi128ELi80ELi256ELi128ELb1ELb1ELb1ELb0ELb1ELb1EEEEEEEEEvNT_6ParamsE --------------------------
	.section	.text._ZN7cutlass13device_kernelIN5flash11enable_sm90INS1_16FlashAttnFwdSm90INS1_25CollectiveMainloopFwdSm90ILi2EN4cute5tupleIJNS5_1CILi1EEES8_S8_EEENS6_IJNS7_ILi128EEENS7_ILi80EEENS7_ILi256EEEEEELi256ENS_6half_tEfNS_4arch4Sm90ELb0ELb0ELb0ELb1ELb1ELb0ELb0ELb1ELb1ELb1ELb1ELb0EEENS1_21CollectiveEpilogueFwdINS6_IJSA_SC_SB_EEES9_SE_SG_Li256ELb1ELb1ELb1ELb0EEENS1_36VarlenDynamicPersistentTileSchedulerILi128ELi80ELi256ELi128ELb1ELb1ELb1ELb0ELb1ELb1EEEEEEEEEvNT_6ParamsE,"ax",@progbits
	.align	128
.text._ZN7cutlass13device_kernelIN5flash11enable_sm90INS1_16FlashAttnFwdSm90INS1_25CollectiveMainloopFwdSm90ILi2EN4cute5tupleIJNS5_1CILi1EEES8_S8_EEENS6_IJNS7_ILi128EEENS7_ILi80EEENS7_ILi256EEEEEELi256ENS_6half_tEfNS_4arch4Sm90ELb0ELb0ELb0ELb1ELb1ELb0ELb0ELb1ELb1ELb1ELb1ELb0EEENS1_21CollectiveEpilogueFwdINS6_IJSA_SC_SB_EEES9_SE_SG_Li256ELb1ELb1ELb1ELb0EEENS1_36VarlenDynamicPersistentTileSchedulerILi128ELi80ELi256ELi128ELb1ELb1ELb1ELb0ELb1ELb1EEEEEEEEEvNT_6ParamsE:
        .type           _ZN7cutlass13device_kernelIN5flash11enable_sm90INS1_16FlashAttnFwdSm90INS1_25CollectiveMainloopFwdSm90ILi2EN4cute5tupleIJNS5_1CILi1EEES8_S8_EEENS6_IJNS7_ILi128EEENS7_ILi80EEENS7_ILi256EEEEEELi256ENS_6half_tEfNS_4arch4Sm90ELb0ELb0ELb0ELb1ELb1ELb0ELb0ELb1ELb1ELb1ELb1ELb0EEENS1_21CollectiveEpilogueFwdINS6_IJSA_SC_SB_EEES9_SE_SG_Li256ELb1ELb1ELb1ELb0EEENS1_36VarlenDynamicPersistentTileSchedulerILi128ELi80ELi256ELi128ELb1ELb1ELb1ELb0ELb1ELb1EEEEEEEEEvNT_6ParamsE,@function
        .size           _ZN7cutlass13device_kernelIN5flash11enable_sm90INS1_16FlashAttnFwdSm90INS1_25CollectiveMainloopFwdSm90ILi2EN4cute5tupleIJNS5_1CILi1EEES8_S8_EEENS6_IJNS7_ILi128EEENS7_ILi80EEENS7_ILi256EEEEEELi256ENS_6half_tEfNS_4arch4Sm90ELb0ELb0ELb0ELb1ELb1ELb0ELb0ELb1ELb1ELb1ELb1ELb0EEENS1_21CollectiveEpilogueFwdINS6_IJSA_SC_SB_EEES9_SE_SG_Li256ELb1ELb1ELb1ELb0EEENS1_36VarlenDynamicPersistentTileSchedulerILi128ELi80ELi256ELi128ELb1ELb1ELb1ELb0ELb1ELb1EEEEEEEEEvNT_6ParamsE,(.L_x_3272 - _ZN7cutlass13device_kernelIN5flash11enable_sm90INS1_16FlashAttnFwdSm90INS1_25CollectiveMainloopFwdSm90ILi2EN4cute5tupleIJNS5_1CILi1EEES8_S8_EEENS6_IJNS7_ILi128EEENS7_ILi80EEENS7_ILi256EEEEEELi256ENS_6half_tEfNS_4arch4Sm90ELb0ELb0ELb0ELb1ELb1ELb0ELb0ELb1ELb1ELb1ELb1ELb0EEENS1_21CollectiveEpilogueFwdINS6_IJSA_SC_SB_EEES9_SE_SG_Li256ELb1ELb1ELb1ELb0EEENS1_36VarlenDynamicPersistentTileSchedulerILi128ELi80ELi256ELi128ELb1ELb1ELb1ELb0ELb1ELb1EEEEEEEEEvNT_6ParamsE)
        .other          _ZN7cutlass13device_kernelIN5flash11enable_sm90INS1_16FlashAttnFwdSm90INS1_25CollectiveMainloopFwdSm90ILi2EN4cute5tupleIJNS5_1CILi1EEES8_S8_EEENS6_IJNS7_ILi128EEENS7_ILi80EEENS7_ILi256EEEEEELi256ENS_6half_tEfNS_4arch4Sm90ELb0ELb0ELb0ELb1ELb1ELb0ELb0ELb1ELb1ELb1ELb1ELb0EEENS1_21CollectiveEpilogueFwdINS6_IJSA_SC_SB_EEES9_SE_SG_Li256ELb1ELb1ELb1ELb0EEENS1_36VarlenDynamicPersistentTileSchedulerILi128ELi80ELi256ELi128ELb1ELb1ELb1ELb0ELb1ELb1EEEEEEEEEvNT_6ParamsE,@"STO_CUDA_ENTRY STV_DEFAULT"
_ZN7cutlass13device_kernelIN5flash11enable_sm90INS1_16FlashAttnFwdSm90INS1_25CollectiveMainloopFwdSm90ILi2EN4cute5tupleIJNS5_1CILi1EEES8_S8_EEENS6_IJNS7_ILi128EEENS7_ILi80EEENS7_ILi256EEEEEELi256ENS_6half_tEfNS_4arch4Sm90ELb0ELb0ELb0ELb1ELb1ELb0ELb0ELb1ELb1ELb1ELb1ELb0EEENS1_21CollectiveEpilogueFwdINS6_IJSA_SC_SB_EEES9_SE_SG_Li256ELb1ELb1ELb1ELb0EEENS1_36VarlenDynamicPersistentTileSchedulerILi128ELi80ELi256ELi128ELb1ELb1ELb1ELb0ELb1ELb1EEEEEEEEEvNT_6ParamsE:
        /* <DEDUP_REMOVED lines=45> */
.L_x_171:
        /* <DEDUP_REMOVED lines=22> */
.L_x_172:
        /* <DEDUP_REMOVED lines=18> */
.L_x_173:
        /* <DEDUP_REMOVED lines=22> */
.L_x_174:
        /* <DEDUP_REMOVED lines=23> */
.L_x_175:
[----:B------:R-:W-:Y:S01]  /*0820*/  UISETP.NE.AND UP0, UPT, UR9, URZ, UPT ;  /* 0x0000003f0900728c */ /* 0x000fe2000bf05270 */
[----:B------:R-:W-:Y:S01]  /*0830*/  NOP ;  /* 0x0000000000007918 */ /* 0x000fe20000000000 */
[----:B0-----:R-:W-:Y:S01]  /*0840*/  UMOV UR4, 0x1 ;  /* 0x0000000100047882 */ /* 0x001fe20000000000 */
[----:B------:R-:W-:Y:S01]  /*0850*/  ULDC.64 UR36, c[0x0][0x208] ;  /* 0x0000820000247ab9 */ /* 0x000fe20000000a00 */
[----:B------:R-:W-:Y:S01]  /*0860*/  USEL UR4, UR4, 0x2, !UP0 ;  /* 0x0000000204047887 */ /* 0x000fe2000c000000 */
[----:B-1234-:R-:W-:Y:S01]  /*0870*/  BAR.SYNC.DEFER_BLOCKING 0x0 ;  /* 0x0000000000007b1d */ /* 0x01efe20000010000 */
[----:B------:R-:W-:-:S04]  /*0880*/  PLOP3.LUT P0, PT, PT, PT, UP0, 0x80, 0x0 ;  /* 0x000000000000781c */ /* 0x000fc80003f0f008 */
[----:B------:R-:W-:-:S05]  /*0890*/  IMAD.U32 R3, RZ, RZ, UR4 ;  /* 0x00000004ff037e24 */ /* 0x000fca000f8e00ff */
[----:B------:R0:W-:Y:S04]  /*08a0*/  STL [R1+0x50], R3 ;  /* 0x0000500301007387 */ /* 0x0001e80000100800 */
[----:B------:R-:W-:Y:S05]  /*08b0*/  @!P0 BRA `(.L_x_176) ;  /* 0x000000f400c08947 */ /* 0x000fea0003800000 */
.L_x_177:
[----:B------:R-:W-:-:S08]  /*08c0*/  NOP ;  /* 0x0000000000007918 */ /* 0x000fd00000000000 */
[----:B------:R-:W1:Y:S02]  /*08d0*/  USETMAXREG.TRY_ALLOC.CTAPOOL UP0, 0xe8 ;  /* 0x000000e8000079c8 */ /* 0x000e640008000600 */
[----:B-1----:R-:W-:-:S13]  /*08e0*/  PLOP3.LUT P0, PT, PT, PT, UP0, 0x80, 0x0 ;  /* 0x000000000000781c */ /* 0x002fda0003f0f008 */
[----:B------:R-:W-:Y:S05]  /*08f0*/  @!P0 BRA `(.L_x_177) ;  /* 0xfffffffc00f08947 */ /* 0x000fea000383ffff */
[----:B------:R-:W1:Y:S08]  /*0900*/  S2UR UR5, SR_CgaCtaId ;  /* 0x00000000000579c3 */ /* 0x000e700000008800 */
[----:B------:R-:W-:Y:S06]  /*0910*/  BAR.ARV 0x8, 0x180 ;  /* 0x0206000000007b1d */ /* 0x000fec0000002000 */
[----:B------:R-:W-:-:S02]  /*0920*/  UMOV UR4, 0x400 ;  /* 0x0000040000047882 */ /* 0x000fc40000000000 */
[----:B------:R-:W-:Y:S01]  /*0930*/  BAR.SYNC.DEFER_BLOCKING 0x5, 0x180 ;  /* 0x0146000000007b1d */ /* 0x000fe20000010000 */
[----:B-1----:R-:W-:-:S09]  /*0940*/  ULEA UR4, UR5, UR4, 0x18 ;  /* 0x0000000405047291 */ /* 0x002fd2000f8ec03f */
[----:B------:R-:W1:Y:S01]  /*0950*/  LDS.128 R8, [UR4+0x388d0] ;  /* 0x0388d004ff087984 */ /* 0x000e620008000c00 */
[----:B------:R-:W-:Y:S01]  /*0960*/  ULDC UR4, c[0x0][0xc3c] ;  /* 0x00030f0000047ab9 */ /* 0x000fe20000000800 */
[----:B------:R-:W-:Y:S06]  /*0970*/  BAR.ARV 0x4, 0x180 ;  /* 0x0106000000007b1d */ /* 0x000fec0000002000 */
[----:B-1----:R-:W-:-:S13]  /*0980*/  ISETP.GE.AND P0, PT, R11, UR4, PT ;  /* 0x000000040b007c0c */ /* 0x002fda000bf06270 */
[----:B------:R-:W-:Y:S05]  /*0990*/  @P0 EXIT ;  /* 0x000000000000094d */ /* 0x000fea0003800000 */
[----:B------:R-:W2:Y:S01]  /*09a0*/  LDL R2, [R1+0x50] ;  /* 0x0000500001027983 */ /* 0x000ea20000100800 */
[----:B------:R-:W-:Y:S01]  /*09b0*/  VIADD R0, R0, 0xffffff80 ;  /* 0xffffff8000007836 */ /* 0x000fe20000000000 */
[----:B------:R-:W-:Y:S01]  /*09c0*/  R2UR UR7, R11 ;  /* 0x000000000b0772ca */ /* 0x000fe200000e0000 */
[----:B------:R-:W-:Y:S01]  /*09d0*/  UMOV UR38, URZ ;  /* 0x0000003f00267c82 */ /* 0x000fe20008000000 */
[----:B------:R-:W-:Y:S02]  /*09e0*/  R2UR UR6, R9 ;  /* 0x00000000090672ca */ /* 0x000fe400000e0000 */
[----:B0-----:R-:W-:Y:S02]  /*09f0*/  SHF.R.S32.HI R3, RZ, 0x1f, R0 ;  /* 0x0000001fff037819 */ /* 0x001fe40000011400 */
[----:B------:R-:W-:Y:S02]  /*0a00*/  R2UR UR5, R10 ;  /* 0x000000000a0572ca */ /* 0x000fe400000e0000 */
[----:B------:R-:W-:-:S05]  /*0a10*/  LEA.HI R4, R3, R0, RZ, 0x5 ;  /* 0x0000000003047211 */ /* 0x000fca00078f28ff */
[----:B------:R-:W-:-:S05]  /*0a20*/  IMAD.SHL.U32 R6, R4, 0x20, RZ ;  /* 0x0000002004067824 */ /* 0x000fca00078e00ff */
[----:B------:R-:W-:Y:S02]  /*0a30*/  LOP3.LUT R6, R6, 0xfffffc00, RZ, 0xc0, !PT ;  /* 0xfffffc0006067812 */ /* 0x000fe400078ec0ff */
[----:B--2---:R-:W-:Y:S02]  /*0a40*/  R2UR UR4, R2 ;  /* 0x00000000020472ca */ /* 0x004fe400000e0000 */
[----:B------:R-:W-:-:S04]  /*0a50*/  LEA.HI R2, R3, R0, RZ, 0x7 ;  /* 0x0000000003027211 */ /* 0x000fc800078f38ff */
[----:B------:R-:W-:-:S05]  /*0a60*/  LOP3.LUT R5, R2, 0xffffff80, RZ, 0xc0, !PT ;  /* 0xffffff8002057812 */ /* 0x000fca00078ec0ff */
[C---:B------:R-:W-:Y:S01]  /*0a70*/  IMAD.IADD R13, R0.reuse, 0x1, -R5 ;  /* 0x00000001000d7824 */ /* 0x040fe200078e0a05 */
[CC--:B------:R-:W-:Y:S01]  /*0a80*/  LEA.HI R5, R3.reuse, R0.reuse, RZ, 0x2 ;  /* 0x0000000003057211 */ /* 0x0c0fe200078f10ff */
[----:B------:R-:W-:Y:S01]  /*0a90*/  ULOP3.LUT UR8, UR4, 0x1, URZ, 0xfc, !UPT ;  /* 0x0000000104087892 */ /* 0x000fe2000f8efc3f */
[----:B------:R-:W-:Y:S02]  /*0aa0*/  LEA.HI R3, R3, R0, RZ, 0x4 ;  /* 0x0000000003037211 */ /* 0x000fe400078f20ff */
[----:B------:R-:W-:Y:S01]  /*0ab0*/  SHF.R.S32.HI R8, RZ, 0x1f, R13 ;  /* 0x0000001fff087819 */ /* 0x000fe2000001140d */
[----:B------:R-:W-:Y:S01]  /*0ac0*/  STL [R1+0x3c], R13 ;  /* 0x00003c0d01007387 */ /* 0x000fe20000100800 */
[----:B------:R-:W-:Y:S01]  /*0ad0*/  LOP3.LUT R11, R5, 0xfffffffc, RZ, 0xc0, !PT ;  /* 0xfffffffc050b7812 */ /* 0x000fe200078ec0ff */
[----:B------:R-:W-:Y:S01]  /*0ae0*/  UMOV UR4, URZ ;  /* 0x0000003f00047c82 */ /* 0x000fe20008000000 */
[C---:B------:R-:W-:Y:S02]  /*0af0*/  LOP3.LUT R5, R3.reuse, 0x3fffff0, RZ, 0xc0, !PT ;  /* 0x03fffff003057812 */ /* 0x040fe400078ec0ff */
[----:B------:R-:W-:Y:S01]  /*0b00*/  SHF.R.S32.HI R4, RZ, 0x4, R3 ;  /* 0x00000004ff047819 */ /* 0x000fe20000011403 */
[----:B------:R-:W-:Y:S01]  /*0b10*/  IMAD.IADD R12, R0, 0x1, -R11 ;  /* 0x00000001000c7824 */ /* 0x000fe200078e0a0b */
[----:B------:R-:W-:Y:S01]  /*0b20*/  LEA.HI R9, R8, R13, RZ, 0x2 ;  /* 0x0000000d08097211 */ /* 0x000fe200078f10ff */
[----:B------:R-:W-:Y:S01]  /*0b30*/  IMAD.IADD R5, R0, 0x1, -R5 ;  /* 0x0000000100057824 */ /* 0x000fe200078e0a05 */
[----:B------:R-:W-:-:S02]  /*0b40*/  LEA.HI R0, R3, R4, RZ, 0x1 ;  /* 0x0000000403007211 */ /* 0x000fc400078f08ff */
[--C-:B------:R-:W-:Y:S01]  /*0b50*/  SHF.R.S32.HI R10, RZ, 0x2, R9.reuse ;  /* 0x00000002ff0a7819 */ /* 0x100fe20000011409 */
[----:B------:R-:W-:Y:S01]  /*0b60*/  IMAD R6, R5, 0x40, R6 ;  /* 0x0000004005067824 */ /* 0x000fe200078e0206 */
[----:B------:R-:W-:Y:S02]  /*0b70*/  SHF.R.S32.HI R7, RZ, 0x1f, R9 ;  /* 0x0000001fff077819 */ /* 0x000fe40000011409 */
[----:B------:R-:W-:Y:S02]  /*0b80*/  SHF.R.S32.HI R3, RZ, 0x7, R2 ;  /* 0x00000007ff037819 */ /* 0x000fe40000011402 */
[----:B------:R-:W-:Y:S02]  /*0b90*/  LEA.HI R11, R7, R10, RZ, 0x3 ;  /* 0x0000000a070b7211 */ /* 0x000fe400078f18ff */
[----:B------:R-:W-:Y:S02]  /*0ba0*/  LEA.HI R2, R2, R3, RZ, 0x1 ;  /* 0x0000000302027211 */ /* 0x000fe400078f08ff */
[----:B------:R-:W-:-:S02]  /*0bb0*/  LOP3.LUT R7, R0, 0x1ffffffe, RZ, 0xc0, !PT ;  /* 0x1ffffffe00077812 */ /* 0x000fc400078ec0ff */
[----:B------:R-:W-:Y:S02]  /*0bc0*/  LOP3.LUT R11, R11, 0xfffffff8, RZ, 0xc0, !PT ;  /* 0xfffffff80b0b7812 */ /* 0x000fe400078ec0ff */
[----:B------:R-:W-:Y:S01]  /*0bd0*/  LEA.HI R8, R8, R13, RZ, 0x5 ;  /* 0x0000000d08087211 */ /* 0x000fe200078f28ff */
[----:B------:R-:W-:Y:S01]  /*0be0*/  IMAD.IADD R7, R4, 0x1, -R7 ;  /* 0x0000000104077824 */ /* 0x000fe200078e0a07 */
[----:B------:R-:W-:Y:S01]  /*0bf0*/  LOP3.LUT R2, R2, 0x3fffffe, RZ, 0xc0, !PT ;  /* 0x03fffffe02027812 */ /* 0x000fe200078ec0ff */
[----:B------:R-:W-:Y:S01]  /*0c00*/  IMAD.IADD R11, R10, 0x1, -R11 ;  /* 0x000000010a0b7824 */ /* 0x000fe200078e0a0b */
[----:B------:R-:W-:Y:S02]  /*0c10*/  LEA.HI R0, R12, R12, RZ, 0x1 ;  /* 0x0000000c0c007211 */ /* 0x000fe400078f08ff */
[----:B------:R-:W-:Y:S01]  /*0c20*/  SHF.R.S32.HI R8, RZ, 0x5, R8 ;  /* 0x00000005ff087819 */ /* 0x000fe20000011408 */
[----:B------:R-:W-:Y:S01]  /*0c30*/  IMAD.IADD R2, R3, 0x1, -R2 ;  /* 0x0000000103027824 */ /* 0x000fe200078e0a02 */
[----:B------:R-:W-:Y:S01]  /*0c40*/  LOP3.LUT R3, R0, 0x1ffffffe, RZ, 0xc0, !PT ;  /* 0x1ffffffe00037812 */ /* 0x000fe200078ec0ff */
[----:B------:R-:W-:Y:S01]  /*0c50*/  IMAD R0, R7, 0x8, R6 ;  /* 0x0000000807007824 */ /* 0x000fe200078e0206 */
[----:B------:R-:W-:Y:S01]  /*0c60*/  LOP3.LUT R9, R9, 0x7ffffffc, RZ, 0xc0, !PT ;  /* 0x7ffffffc09097812 */ /* 0x000fe200078ec0ff */
[----:B------:R-:W-:-:S02]  /*0c70*/  IMAD R11, R8, 0x10, R11 ;  /* 0x00000010080b7824 */ /* 0x000fc400078e020b */
[----:B------:R-:W-:Y:S01]  /*0c80*/  IMAD.IADD R3, R12, 0x1, -R3 ;  /* 0x000000010c037824 */ /* 0x000fe200078e0a03 */
[----:B------:R0:W-:Y:S01]  /*0c90*/  STL [R1+0x48], R0 ;  /* 0x0000480001007387 */ /* 0x0001e20000100800 */
[----:B------:R-:W-:-:S04]  /*0ca0*/  IMAD.IADD R9, R13, 0x1, -R9 ;  /* 0x000000010d097824 */ /* 0x000fc800078e0a09 */
[----:B------:R-:W-:-:S04]  /*0cb0*/  IMAD.SHL.U32 R23, R9, 0x2, RZ ;  /* 0x0000000209177824 */ /* 0x000fc800078e00ff */
[C---:B------:R-:W-:Y:S02]  /*0cc0*/  VIADD R16, R23.reuse, 0x8 ;  /* 0x0000000817107836 */ /* 0x040fe40000000000 */
[----:B0-----:R-:W-:Y:S02]  /*0cd0*/  IMAD R0, R2, 0x40, R11 ;  /* 0x0000004002007824 */ /* 0x001fe400078e020b */
[----:B------:R-:W-:Y:S01]  /*0ce0*/  IMAD.U32 R2, RZ, RZ, UR8 ;  /* 0x00000008ff027e24 */ /* 0x000fe2000f8e00ff */
[----:B------:R-:W-:Y:S01]  /*0cf0*/  SHF.R.S32.HI R18, RZ, 0x1f, R16 ;  /* 0x0000001fff127819 */ /* 0x000fe20000011410 */
[C---:B------:R-:W-:Y:S01]  /*0d00*/  VIADD R15, R23.reuse, 0x10 ;  /* 0x00000010170f7836 */ /* 0x040fe20000000000 */
[----:B------:R0:W-:Y:S01]  /*0d10*/  STL [R1+0x40], R0 ;  /* 0x0000400001007387 */ /* 0x0001e20000100800 */
[C---:B------:R-:W-:Y:S02]  /*0d20*/  VIADD R14, R23.reuse, 0x18 ;  /* 0x00000018170e7836 */ /* 0x040fe40000000000 */
[C---:B------:R-:W-:Y:S01]  /*0d30*/  VIADD R13, R23.reuse, 0x20 ;  /* 0x00000020170d7836 */ /* 0x040fe20000000000 */
[----:B------:R1:W-:Y:S01]  /*0d40*/  STL [R1+0x4c], R2 ;  /* 0x00004c0201007387 */ /* 0x0003e20000100800 */
[C---:B------:R-:W-:Y:S01]  /*0d50*/  VIADD R12, R23.reuse, 0x28 ;  /* 0x00000028170c7836 */ /* 0x040fe20000000000 */
[----:B------:R-:W-:Y:S01]  /*0d60*/  SHF.R.S32.HI R17, RZ, 0x1f, R15 ;  /* 0x0000001fff117819 */ /* 0x000fe2000001140f */
[C---:B------:R-:W-:Y:S01]  /*0d70*/  VIADD R11, R23.reuse, 0x30 ;  /* 0x00000030170b7836 */ /* 0x040fe20000000000 */
[----:B------:R-:W-:Y:S01]  /*0d80*/  SHF.R.S32.HI R16, RZ, 0x1f, R14 ;  /* 0x0000001fff107819 */ /* 0x000fe2000001140e */
[----:B------:R-:W-:Y:S01]  /*0d90*/  VIADD R10, R23, 0x38 ;  /* 0x00000038170a7836 */ /* 0x000fe20000000000 */
[----:B0-----:R-:W-:Y:S01]  /*0da0*/  LEA R0, R3, R0, 0x3 ;  /* 0x0000000003007211 */ /* 0x001fe200078e18ff */
[C---:B------:R-:W-:Y:S01]  /*0db0*/  VIADD R9, R23.reuse, 0x40 ;  /* 0x0000004017097836 */ /* 0x040fe20000000000 */
[----:B------:R-:W-:Y:S01]  /*0dc0*/  SHF.R.S32.HI R15, RZ, 0x1f, R13 ;  /* 0x0000001fff0f7819 */ /* 0x000fe2000001140d */
[C---:B------:R-:W-:Y:S01]  /*0dd0*/  VIADD R8, R23.reuse, 0x48 ;  /* 0x0000004817087836 */ /* 0x040fe20000000000 */
[----:B------:R-:W-:Y:S01]  /*0de0*/  SHF.R.S32.HI R14, RZ, 0x1f, R12 ;  /* 0x0000001fff0e7819 */ /* 0x000fe2000001140c */
[----:B-1----:R-:W-:Y:S01]  /*0df0*/  IMAD.U32 R2, RZ, RZ, UR4 ;  /* 0x00000004ff027e24 */ /* 0x002fe2000f8e00ff */
[----:B------:R-:W-:Y:S01]  /*0e00*/  SHF.R.S32.HI R13, RZ, 0x1f, R11 ;  /* 0x0000001fff0d7819 */ /* 0x000fe2000001140b */
[C---:B------:R-:W-:Y:S01]  /*0e10*/  VIADD R7, R23.reuse, 0x50 ;  /* 0x0000005017077836 */ /* 0x040fe20000000000 */
[----:B------:R-:W-:Y:S01]  /*0e20*/  SHF.R.S32.HI R12, RZ, 0x1f, R10 ;  /* 0x0000001fff0c7819 */ /* 0x000fe2000001140a */
[C---:B------:R-:W-:Y:S01]  /*0e30*/  VIADD R6, R23.reuse, 0x58 ;  /* 0x0000005817067836 */ /* 0x040fe20000000000 */
[----:B------:R0:W-:Y:S01]  /*0e40*/  STL [R1+0x38], R2 ;  /* 0x0000380201007387 */ /* 0x0001e20000100800 */
[C---:B------:R-:W-:Y:S01]  /*0e50*/  VIADD R5, R23.reuse, 0x60 ;  /* 0x0000006017057836 */ /* 0x040fe20000000000 */
[----:B------:R-:W-:Y:S01]  /*0e60*/  SHF.R.S32.HI R11, RZ, 0x1f, R9 ;  /* 0x0000001fff0b7819 */ /* 0x000fe20000011409 */
[C---:B------:R-:W-:Y:S01]  /*0e70*/  VIADD R4, R23.reuse, 0x68 ;  /* 0x0000006817047836 */ /* 0x040fe20000000000 */
[----:B------:R1:W-:Y:S01]  /*0e80*/  STL [R1+0x44], R0 ;  /* 0x0000440001007387 */ /* 0x0003e20000100800 */
[C---:B------:R-:W-:Y:S01]  /*0e90*/  VIADD R227, R23.reuse, 0x78 ;  /* 0x0000007817e37836 */ /* 0x040fe20000000000 */
[----:B------:R-:W-:Y:S01]  /*0ea0*/  SHF.R.S32.HI R10, RZ, 0x1f, R8 ;  /* 0x0000001fff0a7819 */ /* 0x000fe20000011408 */
[C---:B------:R-:W-:Y:S01]  /*0eb0*/  VIADD R226, R23.reuse, 0x80 ;  /* 0x0000008017e27836 */ /* 0x040fe20000000000 */
[----:B------:R-:W-:Y:S01]  /*0ec0*/  SHF.R.S32.HI R9, RZ, 0x1f, R7 ;  /* 0x0000001fff097819 */ /* 0x000fe20000011407 */
[C---:B------:R-:W-:Y:S01]  /*0ed0*/  VIADD R225, R23.reuse, 0x88 ;  /* 0x0000008817e17836 */ /* 0x040fe20000000000 */
[----:B------:R-:W-:Y:S01]  /*0ee0*/  SHF.R.S32.HI R8, RZ, 0x1f, R6 ;  /* 0x0000001fff087819 */ /* 0x000fe20000011406 */
[C---:B0-----:R-:W-:Y:S01]  /*0ef0*/  VIADD R2, R23.reuse, 0x70 ;  /* 0x0000007017027836 */ /* 0x041fe20000000000 */
[----:B------:R-:W-:Y:S01]  /*0f00*/  SHF.R.S32.HI R7, RZ, 0x1f, R5 ;  /* 0x0000001fff077819 */ /* 0x000fe20000011405 */
[C---:B------:R-:W-:Y:S01]  /*0f10*/  VIADD R224, R23.reuse, 0x90 ;  /* 0x0000009017e07836 */ /* 0x040fe20000000000 */
        /* <DEDUP_REMOVED lines=17> */
[----:B------:R-:W-:Y:S01]  /*1030*/  VIADD R213, R23, 0xd8 ;  /* 0x000000d817d57836 */ /* 0x000fe20000000000 */
[----:B------:R-:W-:Y:S01]  /*1040*/  SHF.R.S32.HI R2, RZ, 0x1f, R220 ;  /* 0x0000001fff027819 */ /* 0x000fe200000114dc */
[----:B------:R-:W-:Y:S01]  /*1050*/  IMAD.U32 R16, RZ, RZ, UR4 ;  /* 0x00000004ff107e24 */ /* 0x000fe2000f8e00ff */
[----:B------:R-:W-:-:S02]  /*1060*/  SHF.R.S32.HI R5, RZ, 0x1f, R219 ;  /* 0x0000001fff057819 */ /* 0x000fc400000114db */
[----:B------:R-:W-:Y:S02]  /*1070*/  SHF.R.S32.HI R4, RZ, 0x1f, R218 ;  /* 0x0000001fff047819 */ /* 0x000fe400000114da */
[----:B-1----:R-:W-:-:S07]  /*1080*/  SHF.R.S32.HI R2, RZ, 0x1f, R217 ;  /* 0x0000001fff027819 */ /* 0x002fce00000114d9 */
.L_x_227:
[----:B------:R-:W-:Y:S01]  /*1090*/  ULDC.64 UR8, c[0x0][0xc88] ;  /* 0x0003220000087ab9 */ /* 0x000fe20000000a00 */
[----:B------:R-:W-:Y:S01]  /*10a0*/  ULDC.64 UR10, c[0x0][0xa20] ;  /* 0x00028800000a7ab9 */ /* 0x000fe20000000a00 */
[----:B------:R-:W-:Y:S02]  /*10b0*/  UIMAD.WIDE UR8, UR7, 0x4, UR8 ;  /* 0x00000004070878a5 */ /* 0x000fe4000f8e0208 */
[----:B------:R-:W-:Y:S01]  /*10c0*/  UISETP.NE.U32.AND UP1, UPT, UR10, URZ, UPT ;  /* 0x0000003f0a00728c */ /* 0x000fe2000bf25070 */
[----:B------:R-:W-:Y:S01]  /*10d0*/  UMOV UR61, URZ ;  /* 0x0000003f003d7c82 */ /* 0x000fe20008000000 */
[----:B------:R-:W-:Y:S02]  /*10e0*/  ULDC UR7, c[0x0][0x2f0] ;  /* 0x0000bc0000077ab9 */ /* 0x000fe40000000800 */
[----:B0-2---:R-:W-:Y:S02]  /*10f0*/  IMAD.U32 R2, RZ, RZ, UR8 ;  /* 0x00000008ff027e24 */ /* 0x005fe4000f8e00ff */
[----:B-1----:R-:W-:Y:S01]  /*1100*/  IMAD.U32 R3, RZ, RZ, UR9 ;  /* 0x00000009ff037e24 */ /* 0x002fe2000f8e00ff */
[----:B------:R-:W-:-:S04]  /*1110*/  ULDC.64 UR8, c[0x0][0xa28] ;  /* 0x00028a0000087ab9 */ /* 0x000fc80000000a00 */
[----:B------:R-:W2:Y:S01]  /*1120*/  LDG.E R2, desc[UR36][R2.64] ;  /* 0x0000002402027981 */ /* 0x000ea2000c1e1900 */
[----:B------:R-:W-:Y:S02]  /*1130*/  UISETP.NE.U32.AND UP0, UPT, UR8, URZ, UPT ;  /* 0x0000003f0800728c */ /* 0x000fe4000bf05070 */
[----:B------:R-:W-:Y:S02]  /*1140*/  UISETP.NE.AND.EX UP1, UPT, UR11, URZ, UPT, UP1 ;  /* 0x0000003f0b00728c */ /* 0x000fe4000bf25310 */
[----:B------:R-:W-:-:S04]  /*1150*/  UISETP.NE.AND.EX UP0, UPT, UR9, URZ, UPT, UP0 ;  /* 0x0000003f0900728c */ /* 0x000fc8000bf05300 */
[----:B------:R-:W-:Y:S02]  /*1160*/  PLOP3.LUT P1, PT, PT, PT, UP1, 0x80, 0x0 ;  /* 0x000000000000781c */ /* 0x000fe40003f2f018 */
[----:B------:R-:W-:Y:S02]  /*1170*/  PLOP3.LUT P0, PT, PT, PT, UP0, 0x80, 0x0 ;  /* 0x000000000000781c */ /* 0x000fe40003f0f008 */
[----:B--2---:R-:W-:-:S13]  /*1180*/  R2UR UR4, R2 ;  /* 0x00000000020472ca */ /* 0x004fda00000e0000 */
[----:B------:R-:W-:Y:S02]  /*1190*/  USHF.R.S32.HI UR12, URZ, 0x1f, UR4 ;  /* 0x0000001f3f0c7899 */ /* 0x000fe40008011404 */
[----:B-----5:R-:W-:Y:S01]  /*11a0*/  IMAD.U32 R0, RZ, RZ, UR4 ;  /* 0x00000004ff007e24 */ /* 0x020fe2000f8e00ff */
[----:B------:R-:W-:-:S03]  /*11b0*/  @UP0 ULEA UR8, UP2, UR4, UR8, 0x2 ;  /* 0x0000000804080291 */ /* 0x000fc6000f84103f */
[----:B------:R-:W-:Y:S01]  /*11c0*/  IMAD.U32 R2, RZ, RZ, UR12 ;  /* 0x0000000cff027e24 */ /* 0x000fe2000f8e00ff */
[----:B------:R-:W-:Y:S01]  /*11d0*/  @UP0 ULEA.HI.X UR9, UR4, UR9, UR12, 0x2, UP2 ;  /* 0x0000000904090291 */ /* 0x000fe200090f140c */
[----:B------:R-:W-:Y:S01]  /*11e0*/  STL [R1+0x30], R0 ;  /* 0x0000300001007387 */ /* 0x000fe20000100800 */
[----:B------:R-:W-:-:S03]  /*11f0*/  @UP1 ULEA UR10, UP0, UR4, UR10, 0x2 ;  /* 0x0000000a040a1291 */ /* 0x000fc6000f80103f */
[----:B------:R0:W-:Y:S01]  /*1200*/  STL [R1+0x34], R2 ;  /* 0x0000340201007387 */ /* 0x0001e20000100800 */
[----:B------:R-:W-:Y:S01]  /*1210*/  IMAD.U32 R3, RZ, RZ, UR9 ;  /* 0x00000009ff037e24 */ /* 0x000fe2000f8e00ff */
[----:B------:R-:W-:Y:S01]  /*1220*/  @UP1 ULEA.HI.X UR11, UR4, UR11, UR12, 0x2, UP0 ;  /* 0x0000000b040b1291 */ /* 0x000fe200080f140c */
[----:B------:R-:W-:Y:S02]  /*1230*/  IMAD.U32 R4, RZ, RZ, UR10 ;  /* 0x0000000aff047e24 */ /* 0x000fe4000f8e00ff */
[----:B------:R-:W-:Y:S01]  /*1240*/  ULDC UR4, c[0x0][0x424] ;  /* 0x0001090000047ab9 */ /* 0x000fe20000000800 */
[----:B0-----:R-:W-:Y:S01]  /*1250*/  IMAD.U32 R2, RZ, RZ, UR8 ;  /* 0x00000008ff027e24 */ /* 0x001fe2000f8e00ff */
[----:B------:R-:W-:-:S05]  /*1260*/  ULDC.64 UR8, c[0x0][0x418] ;  /* 0x0001060000087ab9 */ /* 0x000fca0000000a00 */
[----:B------:R-:W2:Y:S01]  /*1270*/  @P0 LDG.E R2, desc[UR36][R2.64] ;  /* 0x0000002402020981 */ /* 0x000ea2000c1e1900 */
[----:B------:R-:W-:-:S05]  /*1280*/  IMAD.U32 R5, RZ, RZ, UR11 ;  /* 0x0000000bff057e24 */ /* 0x000fca000f8e00ff */
[----:B---3--:R-:W3:Y:S01]  /*1290*/  @P1 LDG.E R4, desc[UR36][R4.64] ;  /* 0x0000002404041981 */ /* 0x008ee2000c1e1900 */
[----:B------:R-:W-:Y:S02]  /*12a0*/  UISETP.NE.U32.AND UP0, UPT, UR8, URZ, UPT ;  /* 0x0000003f0800728c */ /* 0x000fe4000bf05070 */
[----:B------:R-:W-:Y:S02]  /*12b0*/  ULOP3.LUT UR8, UR5, 0xff000000, URZ, 0xc0, !UPT ;  /* 0xff00000005087892 */ /* 0x000fe4000f8ec03f */
[----:B------:R-:W-:-:S04]  /*12c0*/  UISETP.NE.AND.EX UP0, UPT, UR9, URZ, UPT, UP0 ;  /* 0x0000003f0900728c */ /* 0x000fc8000bf05300 */
[----:B------:R-:W-:-:S04]  /*12d0*/  USEL UR4, UR4, 0x1, UP0 ;  /* 0x0000000104047887 */ /* 0x000fc80008000000 */
[----:B------:R-:W-:Y:S01]  /*12e0*/  UIMAD UR4, UR4, UR7, URZ ;  /* 0x00000007040472a4 */ /* 0x000fe2000f8e023f */
[----:B--2---:R-:W-:Y:S01]  /*12f0*/  @P0 R2UR UR61, R2 ;  /* 0x00000000023d02ca */ /* 0x004fe200000e0000 */
[----:B------:R-:W-:-:S05]  /*1300*/  IMAD.U32 R2, RZ, RZ, UR6 ;  /* 0x00000006ff027e24 */ /* 0x000fca000f8e00ff */
[----:B------:R0:W-:Y:S01]  /*1310*/  STL [R1+0x2c], R2 ;  /* 0x00002c0201007387 */ /* 0x0001e20000100800 */
[----:B---3--:R-:W-:Y:S01]  /*1320*/  @P1 R2UR UR4, R4 ;  /* 0x00000000040412ca */ /* 0x008fe200000e0000 */
[----:B----4-:R-:W-:-:S14]  /*1330*/  @P1 BRA `(.L_x_178) ;  /* 0x0000000000381947 */ /* 0x010fdc0003800000 */
[----:B------:R-:W-:Y:S02]  /*1340*/  ULDC.64 UR6, c[0x0][0xa08] ;  /* 0x0002820000067ab9 */ /* 0x000fe40000000a00 */
[----:B------:R-:W-:-:S04]  /*1350*/  ISETP.NE.U32.AND P0, PT, RZ, UR6, PT ;  /* 0x00000006ff007c0c */ /* 0x000fc8000bf05070 */
[----:B------:R-:W-:-:S13]  /*1360*/  ISETP.NE.AND.EX P0, PT, RZ, UR7, PT, P0 ;  /* 0x00000007ff007c0c */ /* 0x000fda000bf05300 */
[----:B------:R-:W-:Y:S05]  /*1370*/  @!P0 BRA `(.L_x_178) ;  /* 0x0000000000288947 */ /* 0x000fea0003800000 */
[----:B------:R-:W-:Y:S01]  /*1380*/  R2UR UR4, R0 ;  /* 0x00000000000472ca */ /* 0x000fe200000e0000 */
[----:B------:R-:W-:-:S12]  /*1390*/  ULDC.64 UR6, c[0x0][0xa08] ;  /* 0x0002820000067ab9 */ /* 0x000fd80000000a00 */
[----:B------:R-:W-:-:S06]  /*13a0*/  UIMAD.WIDE UR6, UR4, 0x4, UR6 ;  /* 0x00000004040678a5 */ /* 0x000fcc000f8e0206 */
[----:B0-----:R-:W-:Y:S02]  /*13b0*/  IMAD.U32 R2, RZ, RZ, UR6 ;  /* 0x00000006ff027e24 */ /* 0x001fe4000f8e00ff */
[----:B------:R-:W-:-:S05]  /*13c0*/  IMAD.U32 R3, RZ, RZ, UR7 ;  /* 0x00000007ff037e24 */ /* 0x000fca000f8e00ff */
[----:B------:R-:W2:Y:S04]  /*13d0*/  LDG.E R4, desc[UR36][R2.64] ;  /* 0x0000002402047981 */ /* 0x000ea8000c1e1900 */
[----:B------:R-:W3:Y:S01]  /*13e0*/  LDG.E R0, desc[UR36][R2.64+0x4] ;  /* 0x0000042402007981 */ /* 0x000ee2000c1e1900 */
[----:B--2---:R-:W-:Y:S02]  /*13f0*/  R2UR UR4, R4 ;  /* 0x00000000040472ca */ /* 0x004fe400000e0000 */
[----:B---3--:R-:W-:-:S13]  /*1400*/  R2UR UR6, R0 ;  /* 0x00000000000672ca */ /* 0x008fda00000e0000 */
[----:B------:R-:W-:-:S12]  /*1410*/  UIADD3 UR4, -UR4, UR6, URZ ;  /* 0x0000000604047290 */ /* 0x000fd8000fffe13f */
.L_x_178:
[----:B------:R-:W-:Y:S02]  /*1420*/  UIADD3 UR61, -UR61, UR4, URZ ;  /* 0x000000043d3d7290 */ /* 0x000fe4000fffe13f */
[----:B------:R-:W-:Y:S02]  /*1430*/  ULOP3.LUT UR4, UR5, 0xff0000, URZ, 0xc0, !UPT ;  /* 0x00ff000005047892 */ /* 0x000fe4000f8ec03f */
[----:B------:R-:W-:Y:S02]  /*1440*/  UISETP.GE.AND UP0, UPT, UR61, 0x1, UPT ;  /* 0x000000013d00788c */ /* 0x000fe4000bf06270 */
[----:B------:R-:W-:Y:S02]  /*1450*/  USHF.R.U32.HI UR8, URZ, 0x8, UR8 ;  /* 0x000000083f087899 */ /* 0x000fe40008011608 */
[----:B------:R-:W-:Y:S02]  /*1460*/  UIADD3 UR6, UR61, 0x4f, URZ ;  /* 0x0000004f3d067890 */ /* 0x000fe4000fffe03f */
[----:B------:R-:W-:Y:S01]  /*1470*/  PLOP3.LUT P0, PT, PT, PT, UP0, 0x80, 0x0 ;  /* 0x000000000000781c */ /* 0x000fe20003f0f008 */
[----:B------:R-:W-:-:S02]  /*1480*/  ULEA.HI UR8, UR4, UR8, URZ, 0x10 ;  /* 0x0000000804087291 */ /* 0x000fc4000f8f803f */
[----:B------:R-:W-:Y:S02]  /*1490*/  UIMAD.WIDE UR6, UR6, 0x66666667, URZ ;  /* 0x66666667060678a5 */ /* 0x000fe4000f8e023f */
[----:B------:R-:W-:Y:S02]  /*14a0*/  ULOP3.LUT UR4, UR8, 0xff, URZ, 0xc0, !UPT ;  /* 0x000000ff08047892 */ /* 0x000fe4000f8ec03f */
[----:B------:R-:W-:Y:S02]  /*14b0*/  ULOP3.LUT UR9, UR5, 0xffff, URZ, 0xc0, !UPT ;  /* 0x0000ffff05097892 */ /* 0x000fe4000f8ec03f */
[----:B------:R-:W-:Y:S02]  /*14c0*/  USHF.R.U32.HI UR5, URZ, 0x10, UR8 ;  /* 0x000000103f057899 */ /* 0x000fe40008011608 */
[----:B------:R-:W-:Y:S01]  /*14d0*/  USHF.R.U32.HI UR6, URZ, 0x1f, UR7 ;  /* 0x0000001f3f067899 */ /* 0x000fe20008011607 */
[----:B------:R-:W-:Y:S01]  /*14e0*/  IMAD.U32 R215, RZ, RZ, UR4 ;  /* 0x00000004ffd77e24 */ /* 0x000fe2000f8e00ff */
[----:B------:R-:W-:Y:S01]  /*14f0*/  UMOV UR4, URZ ;  /* 0x0000003f00047c82 */ /* 0x000fe20008000000 */
[----:B------:R-:W-:Y:S01]  /*1500*/  IMAD.U32 R216, RZ, RZ, UR9 ;  /* 0x00000009ffd87e24 */ /* 0x000fe2000f8e00ff */
[----:B------:R-:W-:Y:S01]  /*1510*/  ULEA.HI.SX32 UR9, UR7, UR6, 0x1b ;  /* 0x0000000607097291 */ /* 0x000fe2000f8fda3f */
[----:B------:R-:W-:Y:S01]  /*1520*/  IMAD.U32 R212, RZ, RZ, UR5 ;  /* 0x00000005ffd47e24 */ /* 0x000fe2000f8e00ff */
[----:B------:R-:W-:Y:S10]  /*1530*/  @!P0 BRA `(.L_x_179) ;  /* 0x0000000000948947 */ /* 0x000ff40003800000 */
[----:B------:R-:W-:Y:S01]  /*1540*/  R2UR UR5, R212 ;  /* 0x00000000d40572ca */ /* 0x000fe200000e0000 */
[----:B------:R-:W-:-:S12]  /*1550*/  ULDC UR4, c[0x0][0x9f0] ;  /* 0x00027c0000047ab9 */ /* 0x000fd80000000800 */
[----:B------:R-:W-:-:S04]  /*1560*/  UISETP.NE.AND UP0, UPT, UR5, URZ, UPT ;  /* 0x0000003f0500728c */ /* 0x000fc8000bf05270 */
[----:B------:R-:W-:-:S03]  /*1570*/  USEL UR10, UR5, UR4, UP0 ;  /* 0x00000004050a7287 */ /* 0x000fc60008000000 */
[----:B------:R-:W-:Y:S01]  /*1580*/  UMOV UR4, URZ ;  /* 0x0000003f00047c82 */ /* 0x000fe20008000000 */
[----:B------:R-:W-:Y:S02]  /*1590*/  UIADD3 UR6, UR9, -0x1, UR10 ;  /* 0xffffffff09067890 */ /* 0x000fe4000fffe00a */
[----:B------:R-:W-:-:S04]  /*15a0*/  IMAD.U32 R3, RZ, RZ, UR10 ;  /* 0x0000000aff037e24 */ /* 0x000fc8000f8e00ff */
[----:B------:R-:W-:Y:S01]  /*15b0*/  IMAD.U32 R4, RZ, RZ, UR6 ;  /* 0x00000006ff047e24 */ /* 0x000fe2000f8e00ff */
[-C--:B------:R-:W-:Y:S01]  /*15c0*/  IABS R0, R3.reuse ;  /* 0x0000000300007213 */ /* 0x080fe20000000000 */
[----:B------:R-:W-:Y:S01]  /*15d0*/  ULOP3.LUT UR6, UR6, UR10, URZ, 0x3c, !UPT ;  /* 0x0000000a06067292 */ /* 0x000fe2000f8e3c3f */
[----:B------:R-:W-:Y:S02]  /*15e0*/  IABS R5, R3 ;  /* 0x0000000300057213 */ /* 0x000fe40000000000 */
[----:B------:R-:W-:Y:S02]  /*15f0*/  R2UR UR11, R0 ;  /* 0x00000000000b72ca */ /* 0x000fe400000e0000 */
[----:B------:R-:W-:-:S05]  /*1600*/  IABS R4, R4 ;  /* 0x0000000400047213 */ /* 0x000fca0000000000 */
[----:B------:R-:W-:-:S05]  /*1610*/  IMAD.MOV.U32 R3, RZ, RZ, R4 ;  /* 0x000000ffff037224 */ /* 0x000fca00078e0004 */
[----:B------:R-:W-:Y:S01]  /*1620*/  R2UR UR8, R3 ;  /* 0x00000000030872ca */ /* 0x000fe200000e0000 */
        /* <DEDUP_REMOVED lines=22> */
.L_x_179:
[----:B------:R-:W-:Y:S01]  /*1790*/  R2UR UR5, R215 ;  /* 0x00000000d70572ca */ /* 0x000fe200000e0000 */
[----:B------:R-:W-:Y:S01]  /*17a0*/  IMAD.U32 R0, RZ, RZ, UR9 ;  /* 0x00000009ff007e24 */ /* 0x000fe2000f8e00ff */
[----:B------:R-:W-:Y:S01]  /*17b0*/  PLOP3.LUT P0, PT, PT, PT, PT, 0x80, 0x0 ;  /* 0x000000000000781c */ /* 0x000fe20003f0f070 */
[----:B------:R-:W-:Y:S01]  /*17c0*/  IMAD.U32 R3, RZ, RZ, UR4 ;  /* 0x00000004ff037e24 */ /* 0x000fe2000f8e00ff */
[----:B------:R-:W-:Y:S01]  /*17d0*/  CS2R R150, SRZ ;  /* 0x0000000000967805 */ /* 0x000fe2000001ff00 */
[----:B0-----:R-:W-:Y:S01]  /*17e0*/  IMAD.MOV.U32 R2, RZ, RZ, RZ ;  /* 0x000000ffff027224 */ /* 0x001fe200078e00ff */
[----:B------:R-:W-:Y:S02]  /*17f0*/  CS2R R148, SRZ ;  /* 0x0000000000947805 */ /* 0x000fe4000001ff00 */
[----:B------:R-:W-:Y:S02]  /*1800*/  CS2R R146, SRZ ;  /* 0x0000000000927805 */ /* 0x000fe4000001ff00 */
[----:B------:R-:W-:-:S02]  /*1810*/  CS2R R144, SRZ ;  /* 0x0000000000907805 */ /* 0x000fc4000001ff00 */
[----:B------:R-:W-:Y:S02]  /*1820*/  CS2R R142, SRZ ;  /* 0x00000000008e7805 */ /* 0x000fe4000001ff00 */
[----:B------:R-:W-:Y:S02]  /*1830*/  CS2R R140, SRZ ;  /* 0x00000000008c7805 */ /* 0x000fe4000001ff00 */
[----:B------:R-:W-:Y:S02]  /*1840*/  CS2R R138, SRZ ;  /* 0x00000000008a7805 */ /* 0x000fe4000001ff00 */
[----:B------:R-:W-:Y:S01]  /*1850*/  CS2R R136, SRZ ;  /* 0x0000000000887805 */ /* 0x000fe2000001ff00 */
[----:B------:R-:W-:Y:S01]  /*1860*/  UIMAD UR5, UR5, UR4, URZ ;  /* 0x00000004050572a4 */ /* 0x000fe2000f8e023f */
[----:B------:R-:W-:Y:S02]  /*1870*/  CS2R R134, SRZ ;  /* 0x0000000000867805 */ /* 0x000fe4000001ff00 */
[----:B------:R-:W-:-:S02]  /*1880*/  CS2R R132, SRZ ;  /* 0x0000000000847805 */ /* 0x000fc4000001ff00 */
[----:B------:R-:W-:Y:S02]  /*1890*/  CS2R R130, SRZ ;  /* 0x0000000000827805 */ /* 0x000fe4000001ff00 */
[----:B------:R-:W-:Y:S02]  /*18a0*/  CS2R R128, SRZ ;  /* 0x0000000000807805 */ /* 0x000fe4000001ff00 */
[----:B------:R-:W-:Y:S02]  /*18b0*/  CS2R R126, SRZ ;  /* 0x00000000007e7805 */ /* 0x000fe4000001ff00 */
[----:B------:R-:W-:Y:S01]  /*18c0*/  VIADDMNMX R3, R3, UR5, R0, PT ;  /* 0x0000000503037c46 */ /* 0x000fe2000b800100 */
[----:B------:R-:W-:Y:S01]  /*18d0*/  IMAD.U32 R22, RZ, RZ, UR5 ;  /* 0x00000005ff167e24 */ /* 0x000fe2000f8e00ff */
[----:B------:R-:W-:Y:S01]  /*18e0*/  CS2R R124, SRZ ;  /* 0x00000000007c7805 */ /* 0x000fe2000001ff00 */
[----:B------:R-:W-:Y:S01]  /*18f0*/  IMAD.MOV.U32 R0, RZ, RZ, RZ ;  /* 0x000000ffff007224 */ /* 0x000fe200078e00ff */
[----:B------:R-:W-:-:S02]  /*1900*/  R2UR UR60, R3 ;  /* 0x00000000033c72ca */ /* 0x000fc400000e0000 */
        /* <DEDUP_REMOVED lines=12> */
[----:B------:R-:W-:Y:S01]  /*19d0*/  UISETP.GT.AND UP0, UPT, UR60, UR5, UPT ;  /* 0x000000053c00728c */ /* 0x000fe2000bf04270 */
[----:B------:R-:W-:-:S02]  /*19e0*/  CS2R R98, SRZ ;  /* 0x0000000000627805 */ /* 0x000fc4000001ff00 */
[----:B------:R-:W-:Y:S02]  /*19f0*/  CS2R R96, SRZ ;  /* 0x0000000000607805 */ /* 0x000fe4000001ff00 */
[----:B------:R-:W-:Y:S02]  /*1a00*/  CS2R R94, SRZ ;  /* 0x00000000005e7805 */ /* 0x000fe4000001ff00 */
[----:B------:R-:W-:Y:S02]  /*1a10*/  CS2R R92, SRZ ;  /* 0x00000000005c7805 */ /* 0x000fe4000001ff00 */
[----:B------:R-:W-:Y:S02]  /*1a20*/  CS2R R90, SRZ ;  /* 0x00000000005a7805 */ /* 0x000fe4000001ff00 */
[----:B------:R-:W-:Y:S02]  /*1a30*/  PLOP3.LUT P1, PT, PT, PT, UP0, 0x80, 0x0 ;  /* 0x000000000000781c */ /* 0x000fe40003f2f008 */
        /* <DEDUP_REMOVED lines=33> */
[----:B------:R-:W-:Y:S06]  /*1c50*/  @!P1 BRA `(.L_x_180) ;  /* 0x0000009400b09947 */ /* 0x000fec0003800000 */
[----:B------:R-:W0:Y:S01]  /*1c60*/  S2R R0, SR_TID.X ;  /* 0x0000000000007919 */ /* 0x000e220000002100 */
[----:B------:R-:W1:Y:S01]  /*1c70*/  S2UR UR7, SR_CgaCtaId ;  /* 0x00000000000779c3 */ /* 0x000e620000008800 */
[----:B------:R-:W-:Y:S02]  /*1c80*/  UMOV UR6, 0x400 ;  /* 0x0000040000067882 */ /* 0x000fe40000000000 */
[----:B-1----:R-:W-:-:S04]  /*1c90*/  ULEA UR6, UR7, UR6, 0x18 ;  /* 0x0000000607067291 */ /* 0x002fc8000f8ec03f */
[----:B------:R-:W-:Y:S01]  /*1ca0*/  UIADD3 UR6, UR6, 0x14400, URZ ;  /* 0x0001440006067890 */ /* 0x000fe2000fffe03f */
[----:B0-----:R-:W-:-:S03]  /*1cb0*/  VIADD R0, R0, 0xffffff80 ;  /* 0xffffff8000007836 */ /* 0x001fc60000000000 */
[----:B------:R-:W-:Y:S02]  /*1cc0*/  ULOP3.LUT UP0, URZ, UR6, 0x9f, URZ, 0xc0, !UPT ;  /* 0x0000009f063f7892 */ /* 0x000fe4000f80c03f */
[----:B------:R-:W-:-:S04]  /*1cd0*/  SHF.R.S32.HI R3, RZ, 0x1f, R0 ;  /* 0x0000001fff037819 */ /* 0x000fc80000011400 */
[----:B------:R-:W-:Y:S02]  /*1ce0*/  PLOP3.LUT P0, PT, PT, PT, UP0, 0x80, 0x0 ;  /* 0x000000000000781c */ /* 0x000fe40003f0f008 */
[----:B------:R-:W-:-:S04]  /*1cf0*/  LEA.HI R3, R3, R0, RZ, 0x7 ;  /* 0x0000000003037211 */ /* 0x000fc800078f38ff */
[----:B------:R-:W-:-:S06]  /*1d00*/  SHF.R.S32.HI R3, RZ, 0x7, R3 ;  /* 0x00000007ff037819 */ /* 0x000fcc0000011403 */
[----:B------:R-:W0:Y:S02]  /*1d10*/  SHFL.IDX PT, R3, R3, RZ, 0x1f ;  /* 0x00001fff03037589 */ /* 0x000e2400000e0000 */
[----:B0-----:R-:W-:-:S13]  /*1d20*/  R2UR UR4, R3 ;  /* 0x00000000030472ca */ /* 0x001fda00000e0000 */
        /* <DEDUP_REMOVED lines=14> */
[----:B------:R-:W-:Y:S02]  /*1e10*/  IMAD.U32 R10, RZ, RZ, UR6 ;  /* 0x00000006ff0a7e24 */ /* 0x000fe4000f8e00ff */
[----:B------:R-:W-:Y:S02]  /*1e20*/  IMAD.U32 R6, RZ, RZ, UR4 ;  /* 0x00000004ff067e24 */ /* 0x000fe4000f8e00ff */
[----:B------:R-:W-:-:S02]  /*1e30*/  IMAD.U32 R7, RZ, RZ, UR5 ;  /* 0x00000005ff077e24 */ /* 0x000fc4000f8e00ff */
[----:B------:R-:W-:Y:S02]  /*1e40*/  IMAD.U32 R11, RZ, RZ, UR7 ;  /* 0x00000007ff0b7e24 */ /* 0x000fe4000f8e00ff */
[----:B------:R-:W-:Y:S02]  /*1e50*/  IMAD.MOV.U32 R8, RZ, RZ, 0x70 ;  /* 0x00000070ff087424 */ /* 0x000fe400078e00ff */
[----:B------:R-:W-:Y:S02]  /*1e60*/  IMAD.MOV.U32 R12, RZ, RZ, 0x1 ;  /* 0x00000001ff0c7424 */ /* 0x000fe400078e00ff */
[----:B0-----:R-:W-:-:S07]  /*1e70*/  IMAD.MOV.U32 R13, RZ, RZ, RZ ;  /* 0x000000ffff0d7224 */ /* 0x001fce00078e00ff */
[----:B------:R-:W-:-:S07]  /*1e80*/  LEPC R20, `(.L_x_181) ;  /* 0x000000001014794e */ /* 0x000fce0000000000 */
[----:B-1----:R-:W-:Y:S05]  /*1e90*/  CALL.ABS.NOINC R2 ;  /* 0x0000000002007343 */ /* 0x002fea0003c00000 */
.L_x_181:
[----:B------:R-:W2:Y:S04]  /*1ea0*/  LDL R17, [R1+0x38] ;  /* 0x0000380001117983 */ /* 0x000ea80000100800 */
[----:B------:R-:W3:Y:S01]  /*1eb0*/  LDL R2, [R1+0x4c] ;  /* 0x00004c0001027983 */ /* 0x000ee20000100800 */
[----:B------:R-:W0:Y:S01]  /*1ec0*/  S2UR UR5, SR_CgaCtaId ;  /* 0x00000000000579c3 */ /* 0x000e220000008800 */
[----:B------:R-:W-:Y:S01]  /*1ed0*/  MOV R5, 0x400 ;  /* 0x0000040000057802 */ /* 0x000fe20000000f00 */
[----:B0-----:R-:W-:-:S05]  /*1ee0*/  IMAD.U32 R6, RZ, RZ, UR5 ;  /* 0x00000005ff067e24 */ /* 0x001fca000f8e00ff */
[----:B------:R-:W-:Y:S02]  /*1ef0*/  LEA R5, R6, R5, 0x18 ;  /* 0x0000000506057211 */ /* 0x000fe400078ec0ff */
[----:B--2---:R-:W-:Y:S02]  /*1f00*/  R2UR UR7, R17 ;  /* 0x00000000110772ca */ /* 0x004fe400000e0000 */
[----:B---3--:R-:W-:-:S11]  /*1f10*/  R2UR UR6, R2 ;  /* 0x00000000020672ca */ /* 0x008fd600000e0000 */
[----:B------:R-:W-:-:S04]  /*1f20*/  ULEA.HI UR4, UR7, UR7, URZ, 0x1 ;  /* 0x0000000707047291 */ /* 0x000fc8000f8f083f */
[----:B------:R-:W-:Y:S01]  /*1f30*/  ULOP3.LUT UR4, UR4, 0xfffffffe, URZ, 0xc0, !UPT ;  /* 0xfffffffe04047892 */ /* 0x000fe2000f8ec03f */
[----:B------:R-:W-:-:S03]  /*1f40*/  IMAD.U32 R2, RZ, RZ, UR6 ;  /* 0x00000006ff027e24 */ /* 0x000fc6000f8e00ff */
[----:B------:R-:W-:Y:S02]  /*1f50*/  UIADD3 UR4, UR7, -UR4, URZ ;  /* 0x8000000407047290 */ /* 0x000fe4000fffe03f */
[----:B------:R-:W-:-:S04]  /*1f60*/  ISETP.NE.AND P0, PT, R2, 0x3, PT ;  /* 0x000000030200780c */ /* 0x000fc80003f05270 */
[----:B------:R-:W-:-:S05]  /*1f70*/  IMAD.U32 R0, RZ, RZ, UR4 ;  /* 0x00000004ff007e24 */ /* 0x000fca000f8e00ff */
[----:B------:R-:W-:-:S04]  /*1f80*/  SHF.L.U32 R0, R0, 0x1f, RZ ;  /* 0x0000001f00007819 */ /* 0x000fc800000006ff */
[----:B------:R-:W0:Y:S02]  /*1f90*/  SYNCS.PHASECHK.TRANS64.TRYWAIT P1, [R5+URZ+0x38800], R0 ;  /* 0x03880000050075a7 */ /* 0x000e24000802017f */
[----:B0-----:R-:W-:Y:S05]  /*1fa0*/  @!P1 BRA `(.L_x_182) ;  /* 0x0000013800f49947 */ /* 0x001fea0003800000 */
.L_x_314:
[----:B------:R-:W-:Y:S05]  /*1fb0*/  @!P0 BRA `(.L_x_183) ;  /* 0x0000000000048947 */ /* 0x000fea0003800000 */
[----:B------:R-:W-:Y:S01]  /*1fc0*/  BPT.TRAP 0x1 ;  /* 0x000000040000795c */ /* 0x000fe20000300000 */
.L_x_183:
[----:B------:R-:W-:Y:S01]  /*1fd0*/  R2UR UR4, R16 ;  /* 0x00000000100472ca */ /* 0x000fe200000e0000 */
[----:B0-----:R-:W-:-:S04]  /*1fe0*/  IMAD.U32 R0, RZ, RZ, UR38 ;  /* 0x00000026ff007e24 */ /* 0x001fc8000f8e00ff */
[----:B------:R-:W-:-:S08]  /*1ff0*/  IMAD R0, R0, 0x8, R5 ;  /* 0x0000000800007824 */ /* 0x000fd000078e0205 */
[----:B------:R-:W-:-:S05]  /*2000*/  IMAD.U32 R3, RZ, RZ, UR4 ;  /* 0x00000004ff037e24 */ /* 0x000fca000f8e00ff */
[----:B------:R-:W-:-:S04]  /*2010*/  SHF.L.U32 R3, R3, 0x1f, RZ ;  /* 0x0000001f03037819 */ /* 0x000fc800000006ff */
[----:B------:R0:W1:Y:S01]  /*2020*/  SYNCS.PHASECHK.TRANS64.TRYWAIT P1, [R0+URZ+0x38830], R3 ;  /* 0x03883003000075a7 */ /* 0x000062000802017f */
[----:B------:R-:W-:Y:S05]  /*2030*/  @!P0 BRA `(.L_x_184) ;  /* 0x0000000000048947 */ /* 0x000fea0003800000 */
[----:B------:R-:W-:Y:S01]  /*2040*/  BPT.TRAP 0x1 ;  /* 0x000000040000795c */ /* 0x000fe20000300000 */
.L_x_184:
[----:B------:R-:W-:Y:S01]  /*2050*/  IMAD.MOV.U32 R151, RZ, RZ, RZ ;  /* 0x000000ffff977224 */ /* 0x000fe200078e00ff */
[----:B-1----:R-:W-:Y:S06]  /*2060*/  @P1 BRA `(.L_x_185) ;  /* 0x0000000000081947 */ /* 0x002fec0003800000 */
[----:B------:R-:W1:Y:S02]  /*2070*/  SYNCS.PHASECHK.TRANS64.TRYWAIT P1, [R0+URZ+0x38830], R3 ;  /* 0x03883003000075a7 */ /* 0x000e64000802017f */
[----:B-1----:R-:W-:Y:S05]  /*2080*/  @!P1 BRA `(.L_x_186) ;  /* 0x0000013800d09947 */ /* 0x002fea0003800000 */
.L_x_185:
[----:B------:R-:W-:Y:S05]  /*2090*/  WARPSYNC.ALL ;  /* 0x0000000000007948 */ /* 0x000fea0003800000 */
[----:B------:R-:W-:Y:S01]  /*20a0*/  R2UR UR4, R5 ;  /* 0x00000000050472ca */ /* 0x000fe200000e0000 */
[----:B------:R-:W-:Y:S01]  /*20b0*/  ULOP3.LUT UR5, UR39, 0x10000, URZ, 0xfc, !UPT ;  /* 0x0001000027057892 */ /* 0x000fe2000f8efc3f */
[----:B------:R-:W-:Y:S01]  /*20c0*/  WARPGROUP.ARRIVE ;  /* 0x00000000000079c5 */ /* 0x000fe20000000000 */
[----:B------:R-:W-:Y:S01]  /*20d0*/  UMOV UR17, 0x40000040 ;  /* 0x4000004000117882 */ /* 0x000fe20000000000 */
[----:B------:R-:W-:Y:S01]  /*20e0*/  UMOV UR19, 0x40000040 ;  /* 0x4000004000137882 */ /* 0x000fe20000000000 */
[----:B------:R-:W-:Y:S01]  /*20f0*/  UMOV UR9, UR17 ;  /* 0x0000001100097c82 */ /* 0x000fe20008000000 */
[----:B------:R-:W-:Y:S01]  /*2100*/  UMOV UR11, 0x40000040 ;  /* 0x40000040000b7882 */ /* 0x000fe20000000000 */
[----:B------:R-:W-:Y:S01]  /*2110*/  UMOV UR13, UR17 ;  /* 0x00000011000d7c82 */ /* 0x000fe20008000000 */
[----:B------:R-:W-:Y:S01]  /*2120*/  UMOV UR16, UR5 ;  /* 0x0000000500107c82 */ /* 0x000fe20008000000 */
[----:B------:R-:W-:Y:S01]  /*2130*/  UMOV UR15, 0x40000040 ;  /* 0x40000040000f7882 */ /* 0x000fe20000000000 */
[----:B------:R-:W-:Y:S01]  /*2140*/  UMOV UR8, UR16 ;  /* 0x0000001000087c82 */ /* 0x000fe20008000000 */
[----:B------:R-:W-:Y:S01]  /*2150*/  UMOV UR12, UR16 ;  /* 0x00000010000c7c82 */ /* 0x000fe20008000000 */
[----:B------:R-:W-:Y:S01]  /*2160*/  IMAD.U32 R18, RZ, RZ, UR16 ;  /* 0x00000010ff127e24 */ /* 0x000fe2000f8e00ff */
[----:B------:R-:W-:Y:S01]  /*2170*/  UIADD3 UR4, UR4, 0x24400, URZ ;  /* 0x0002440004047890 */ /* 0x000fe2000fffe03f */
[----:B------:R-:W-:Y:S01]  /*2180*/  IMAD.U32 R19, RZ, RZ, UR17 ;  /* 0x00000011ff137e24 */ /* 0x000fe2000f8e00ff */
[----:B------:R-:W-:Y:S01]  /*2190*/  UMOV UR23, 0x40000040 ;  /* 0x4000004000177882 */ /* 0x000fe20000000000 */
[----:B------:R-:W-:Y:S01]  /*21a0*/  UMOV UR27, 0x40000040 ;  /* 0x40000040001b7882 */ /* 0x000fe20000000000 */
[----:B------:R-:W-:Y:S01]  /*21b0*/  USHF.R.U32.HI UR4, URZ, 0x4, UR4 ;  /* 0x000000043f047899 */ /* 0x000fe20008011604 */
[----:B------:R-:W-:Y:S01]  /*21c0*/  MOV R7, UR38 ;  /* 0x0000002600077c02 */ /* 0x000fe20008000f00 */
[----:B------:R-:W-:Y:S01]  /*21d0*/  UMOV UR31, 0x40000040 ;  /* 0x40000040001f7882 */ /* 0x000fe20000000000 */
[----:B------:R-:W-:Y:S01]  /*21e0*/  UMOV UR35, 0x40000040 ;  /* 0x4000004000237882 */ /* 0x000fe20000000000 */
[----:B------:R-:W-:Y:S01]  /*21f0*/  ULOP3.LUT UR4, UR4, 0x3fff, URZ, 0xc0, !UPT ;  /* 0x00003fff04047892 */ /* 0x000fe2000f8ec03f */
[----:B------:R-:W-:Y:S01]  /*2200*/  MOV R17, UR37 ;  /* 0x0000002500117c02 */ /* 0x000fe20008000f00 */
[----:B------:R-:W-:Y:S01]  /*2210*/  UMOV UR43, 0x40000040 ;  /* 0x40000040002b7882 */ /* 0x000fe20000000000 */
[----:B------:R-:W-:Y:S01]  /*2220*/  UMOV UR47, 0x40000040 ;  /* 0x40000040002f7882 */ /* 0x000fe20000000000 */
[----:B------:R-:W-:Y:S01]  /*2230*/  ULOP3.LUT UR39, UR4, 0x10000, URZ, 0xfc, !UPT ;  /* 0x0001000004277892 */ /* 0x000fe2000f8efc3f */
[----:B------:R-:W-:Y:S01]  /*2240*/  MOV R20, UR36 ;  /* 0x0000002400147c02 */ /* 0x000fe20008000f00 */
[----:B------:R-:W-:Y:S01]  /*2250*/  UMOV UR51, 0x40000040 ;  /* 0x4000004000337882 */ /* 0x000fe20000000000 */
[----:B------:R-:W-:Y:S01]  /*2260*/  UMOV UR55, 0x40000040 ;  /* 0x4000004000377882 */ /* 0x000fe20000000000 */
[----:B------:R-:W-:Y:S01]  /*2270*/  UIMAD UR4, UR38, 0xa00, UR39 ;  /* 0x00000a00260478a4 */ /* 0x000fe2000f8e0227 */
[----:B------:R-:W-:Y:S01]  /*2280*/  UMOV UR59, 0x40000040 ;  /* 0x40000040003b7882 */ /* 0x000fe20000000000 */
[----:B------:R-:W-:-:S02]  /*2290*/  MOV R4, UR39 ;  /* 0x0000002700047c02 */ /* 0x000fc40008000f00 */
[----:B------:R-:W-:Y:S02]  /*22a0*/  UIADD3 UR10, UR4, 0x80, URZ ;  /* 0x00000080040a7890 */ /* 0x000fe4000fffe03f */
[----:B------:R-:W-:Y:S02]  /*22b0*/  UIADD3 UR14, UR4, 0x100, URZ ;  /* 0x00000100040e7890 */ /* 0x000fe4000fffe03f */
[----:B------:R-:W-:Y:S01]  /*22c0*/  UMOV UR18, UR4 ;  /* 0x0000000400127c82 */ /* 0x000fe20008000000 */
[----:B------:R-:W-:Y:S01]  /*22d0*/  UIADD3 UR6, UR4, 0x180, URZ ;  /* 0x0000018004067890 */ /* 0x000fe2000fffe03f */
[----:B------:R-:W-:Y:S01]  /*22e0*/  HGMMA.64x16x16.F32 R56, gdesc[UR16], RZ, !UPT, gsb0 ;  /* 0x00200000103879f0 */ /* 0x000fe2000c0008ff */
[----:B------:R-:W-:Y:S01]  /*22f0*/  UIADD3 UR7, UR4, 0x200, URZ ;  /* 0x0000020004077890 */ /* 0x000fe2000fffe03f */
[----:B------:R-:W-:Y:S01]  /*2300*/  UMOV UR19, 0x40000040 ;  /* 0x4000004000137882 */ /* 0x000fe20000000000 */
[----:B------:R-:W-:Y:S02]  /*2310*/  UIADD3 UR22, UR4, 0x384, URZ ;  /* 0x0000038404167890 */ /* 0x000fe4000fffe03f */
[----:B------:R-:W-:-:S02]  /*2320*/  UIADD3 UR26, UR4, 0x386, URZ ;  /* 0x00000386041a7890 */ /* 0x000fc4000fffe03f */
[----:B------:R-:W-:Y:S02]  /*2330*/  UIADD3 UR30, UR4, 0x600, URZ ;  /* 0x00000600041e7890 */ /* 0x000fe4000fffe03f */
[----:B------:R-:W-:Y:S02]  /*2340*/  UIADD3 UR34, UR4, 0x582, URZ ;  /* 0x0000058204227890 */ /* 0x000fe4000fffe03f */
[----:B------:R-:W-:Y:S02]  /*2350*/  UIADD3 UR42, UR4, 0x584, URZ ;  /* 0x00000584042a7890 */ /* 0x000fe4000fffe03f */
[----:B------:R-:W-:Y:S02]  /*2360*/  UIADD3 UR46, UR4, 0x586, URZ ;  /* 0x00000586042e7890 */ /* 0x000fe4000fffe03f */
[----:B------:R-:W-:Y:S02]  /*2370*/  UIADD3 UR50, UR4, 0x800, URZ ;  /* 0x0000080004327890 */ /* 0x000fe4000fffe03f */
[----:B------:R-:W-:-:S02]  /*2380*/  UIADD3 UR54, UR4, 0x802, URZ ;  /* 0x0000080204367890 */ /* 0x000fc4000fffe03f */
[----:B------:R-:W-:Y:S01]  /*2390*/  UIADD3 UR58, UR4, 0x804, URZ ;  /* 0x00000804043a7890 */ /* 0x000fe2000fffe03f */
[----:B------:R-:W-:Y:S01]  /*23a0*/  UMOV UR39, 0x40000040 ;  /* 0x4000004000277882 */ /* 0x000fe20000000000 */
[----:B------:R-:W-:Y:S02]  /*23b0*/  WARPGROUP.DEPBAR.LE gsb0, 0x0 ;  /* 0x00008000000079c5 */ /* 0x000fe40000010000 */
[----:B------:R-:W-:-:S06]  /*23c0*/  WARPGROUP.ARRIVE ;  /* 0x00000000000079c5 */ /* 0x000fcc0000000000 */
[----:B------:R-:W-:Y:S01]  /*23d0*/  HGMMA.64x16x16.F32 R48, gdesc[UR8], RZ, !UPT, gsb0 ;  /* 0x00200000083079f0 */ /* 0x000fe2000c0008ff */
[----:B------:R-:W-:Y:S01]  /*23e0*/  UMOV UR8, UR16 ;  /* 0x0000001000087c82 */ /* 0x000fe20008000000 */
[----:B------:R-:W-:Y:S01]  /*23f0*/  UMOV UR9, UR17 ;  /* 0x0000001100097c82 */ /* 0x000fe20008000000 */
[----:B------:R-:W-:Y:S01]  /*2400*/  UMOV UR10, UR6 ;  /* 0x00000006000a7c82 */ /* 0x000fe20008000000 */
[----:B------:R-:W-:Y:S01]  /*2410*/  UMOV UR11, 0x40000040 ;  /* 0x40000040000b7882 */ /* 0x000fe20000000000 */
[----:B------:R-:W-:Y:S01]  /*2420*/  UIADD3 UR6, UR5, 0x2, URZ ;  /* 0x0000000205067890 */ /* 0x000fe2000fffe03f */
        /* <DEDUP_REMOVED lines=12> */
[----:B------:R-:W-:Y:S01]  /*24f0*/  UMOV UR16, UR6 ;  /* 0x0000000600107c82 */ /* 0x000fe20008000000 */
[----:B------:R-:W-:Y:S01]  /*2500*/  UIADD3 UR6, UR4, 0x2, URZ ;  /* 0x0000000204067890 */ /* 0x000fe2000fffe03f */
[----:B------:R-:W-:Y:S01]  /*2510*/  MOV R14, UR16 ;  /* 0x00000010000e7c02 */ /* 0x000fe20008000f00 */
[----:B------:R-:W-:Y:S01]  /*2520*/  UMOV UR17, 0x40000040 ;  /* 0x4000004000117882 */ /* 0x000fe20000000000 */
[----:B------:R-:W-:Y:S01]  /*2530*/  UMOV UR12, UR16 ;  /* 0x00000010000c7c82 */ /* 0x000fe20008000000 */
[----:B------:R-:W-:Y:S01]  /*2540*/  UMOV UR13, UR17 ;  /* 0x00000011000d7c82 */ /* 0x000fe20008000000 */
[----:B------:R-:W-:Y:S01]  /*2550*/  UIADD3 UR7, UR4, 0x202, URZ ;  /* 0x0000020204077890 */ /* 0x000fe2000fffe03f */
[----:B------:R-:W-:Y:S01]  /*2560*/  IMAD.U32 R15, RZ, RZ, UR17 ;  /* 0x00000011ff0f7e24 */ /* 0x000fe2000f8e00ff */
[----:B------:R-:W-:Y:S01]  /*2570*/  UMOV UR18, UR6 ;  /* 0x0000000600127c82 */ /* 0x000fe20008000000 */
[----:B------:R-:W-:Y:S01]  /*2580*/  UIADD3 UR6, UR4, 0x182, URZ ;  /* 0x0000018204067890 */ /* 0x000fe2000fffe03f */
        /* <DEDUP_REMOVED lines=10> */
[----:B------:R-:W-:Y:S02]  /*2630*/  UMOV UR19, 0x40000040 ;  /* 0x4000004000137882 */ /* 0x000fe40000000000 */
        /* <DEDUP_REMOVED lines=20> */
[----:B------:R-:W-:Y:S01]  /*2780*/  UMOV UR16, UR6 ;  /* 0x0000000600107c82 */ /* 0x000fe20008000000 */
[----:B------:R-:W-:Y:S01]  /*2790*/  UIADD3 UR6, UR4, 0x4, URZ ;  /* 0x0000000404067890 */ /* 0x000fe2000fffe03f */
[----:B------:R-:W-:Y:S01]  /*27a0*/  IMAD.U32 R12, RZ, RZ, UR16 ;  /* 0x00000010ff0c7e24 */ /* 0x000fe2000f8e00ff */
        /* <DEDUP_REMOVED lines=111> */
[----:B------:R-:W-:Y:S02]  /*2ea0*/  MOV R2, UR13 ;  /* 0x0000000d00027c02 */ /* 0x000fe40008000f00 */
[----:B01----:R-:W-:Y:S01]  /*2eb0*/  MOV R3, UR12 ;  /* 0x0000000c00037c02 */ /* 0x003fe20008000f00 */
[----:B------:R-:W-:-:S02]  /*2ec0*/  WARPGROUP.DEPBAR.LE gsb0, 0x0 ;  /* 0x00008000000079c5 */ /* 0x000fc40000010000 */
        /* <DEDUP_REMOVED lines=39> */
[----:B------:R-:W-:Y:S01]  /*3140*/  UMOV UR13, 0x40000040 ;  /* 0x40000040000d7882 */ /* 0x000fe20000000000 */
[----:B------:R-:W-:Y:S01]  /*3150*/  UMOV UR15, 0x40000040 ;  /* 0x40000040000f7882 */ /* 0x000fe20000000000 */
[----:B------:R-:W-:Y:S01]  /*3160*/  UMOV UR37, UR13 ;  /* 0x0000000d00257c82 */ /* 0x000fe20008000000 */
[----:B------:R-:W-:Y:S01]  /*3170*/  IMAD.U32 R9, RZ, RZ, UR13 ;  /* 0x0000000dff097e24 */ /* 0x000fe2000f8e00ff */
        /* <DEDUP_REMOVED lines=225> */
[----:B------:R-:W-:-:S07]  /*3f90*/  UIADD3 UR5, UR5, 0xc06, URZ ;  /* 0x00000c0605057890 */ /* 0x000fce000fffe03f */
[----:B------:R-:W-:Y:S01]  /*3fa0*/  UMOV UR12, UR5 ;  /* 0x00000005000c7c82 */ /* 0x000fe20008000000 */
[----:B------:R-:W-:Y:S01]  /*3fb0*/  UIADD3 UR5, UR4, 0x806, URZ ;  /* 0x0000080604057890 */ /* 0x000fe2000fffe03f */
[----:B------:R-:W-:Y:S01]  /*3fc0*/  IMAD.U32 R8, RZ, RZ, UR12 ;  /* 0x0000000cff087e24 */ /* 0x000fe2000f8e00ff */
[----:B------:R-:W-:-:S05]  /*3fd0*/  UMOV UR36, UR12 ;  /* 0x0000000c00247c82 */ /* 0x000fca0008000000 */
        /* <DEDUP_REMOVED lines=58> */
[----:B------:R-:W-:Y:S02]  /*4380*/  R2UR UR39, R4 ;  /* 0x00000000042772ca */ /* 0x000fe400000e0000 */
[----:B------:R-:W-:Y:S02]  /*4390*/  R2UR UR38, R7 ;  /* 0x00000000072672ca */ /* 0x000fe400000e0000 */
[----:B------:R-:W-:Y:S02]  /*43a0*/  R2UR UR37, R17 ;  /* 0x00000000112572ca */ /* 0x000fe400000e0000 */
[----:B------:R-:W-:Y:S01]  /*43b0*/  R2UR UR36, R20 ;  /* 0x00000000142472ca */ /* 0x000fe200000e0000 */
        /* <DEDUP_REMOVED lines=16> */
.L_x_187:
[----:B------:R-:W-:Y:S01]  /*44c0*/  IMAD.U32 R2, RZ, RZ, UR61 ;  /* 0x0000003dff027e24 */ /* 0x000fe2000f8e00ff */
[----:B------:R-:W-:Y:S01]  /*44d0*/  ULDC UR4, c[0x0][0x988] ;  /* 0x0002620000047ab9 */ /* 0x000fe20000000800 */
[----:B------:R-:W-:Y:S01]  /*44e0*/  IMAD.U32 R3, RZ, RZ, UR60 ;  /* 0x0000003cff037e24 */ /* 0x000fe2000f8e00ff */
[----:B------:R-:W-:Y:S01]  /*44f0*/  P2R R20, PR, RZ, 0x1 ;  /* 0x00000001ff147803 */ /* 0x000fe20000000000 */
[----:B------:R-:W-:Y:S01]  /*4500*/  UIADD3 UR60, UR60, -0x2, URZ ;  /* 0xfffffffe3c3c7890 */ /* 0x000fe2000fffe03f */
[----:B------:R-:W-:Y:S01]  /*4510*/  IADD3 R2, R2, 0x50, -R23 ;  /* 0x0000005002027810 */ /* 0x000fe20007ffe817 */
[--C-:B------:R-:W-:Y:S01]  /*4520*/  IMAD.MOV.U32 R150, RZ, RZ, R151.reuse ;  /* 0x000000ffff967224 */ /* 0x100fe200078e0097 */
[----:B------:R-:W-:Y:S01]  /*4530*/  R2UR UR5, R22 ;  /* 0x00000000160572ca */ /* 0x000fe200000e0000 */
[--C-:B------:R-:W-:Y:S01]  /*4540*/  IMAD.MOV.U32 R149, RZ, RZ, R151.reuse ;  /* 0x000000ffff957224 */ /* 0x100fe200078e0097 */
[-C--:B------:R-:W-:Y:S01]  /*4550*/  MOV R118, R151.reuse ;  /* 0x0000009700767202 */ /* 0x080fe20000000f00 */
[----:B------:R-:W-:Y:S01]  /*4560*/  IMAD R2, R3, -0x50, R2 ;  /* 0xffffffb003027824 */ /* 0x000fe200078e0202 */
[----:B------:R-:W-:Y:S01]  /*4570*/  MOV R73, R151 ;  /* 0x0000009700497202 */ /* 0x000fe20000000f00 */
[----:B------:R-:W-:-:S02]  /*4580*/  IMAD.MOV.U32 R148, RZ, RZ, R151 ;  /* 0x000000ffff947224 */ /* 0x000fc400078e0097 */
[--C-:B------:R-:W-:Y:S01]  /*4590*/  IMAD.MOV.U32 R147, RZ, RZ, R151.reuse ;  /* 0x000000ffff937224 */ /* 0x100fe200078e0097 */
[C---:B------:R-:W-:Y:S01]  /*45a0*/  ISETP.GT.AND P2, PT, R2.reuse, RZ, PT ;  /* 0x000000ff0200720c */ /* 0x040fe20003f44270 */
[--C-:B------:R-:W-:Y:S01]  /*45b0*/  IMAD.MOV.U32 R146, RZ, RZ, R151.reuse ;  /* 0x000000ffff927224 */ /* 0x100fe200078e0097 */
[C---:B------:R-:W-:Y:S01]  /*45c0*/  ISETP.GT.AND P1, PT, R2.reuse, 0x1, PT ;  /* 0x000000010200780c */ /* 0x040fe20003f24270 */
[--C-:B------:R-:W-:Y:S01]  /*45d0*/  IMAD.MOV.U32 R145, RZ, RZ, R151.reuse ;  /* 0x000000ffff917224 */ /* 0x100fe200078e0097 */
[----:B------:R-:W-:Y:S01]  /*45e0*/  ISETP.GT.AND P6, PT, R2, 0x8, PT ;  /* 0x000000080200780c */ /* 0x000fe20003fc4270 */
[----:B------:R-:W-:Y:S01]  /*45f0*/  UISETP.GE.AND UP0, UPT, UR60, UR5, UPT ;  /* 0x000000053c00728c */ /* 0x000fe2000bf06270 */
[----:B------:R-:W-:Y:S01]  /*4600*/  FSEL R56, R56, -INF , P2 ;  /* 0xff80000038387808 */ /* 0x000fe20001000000 */
        /* <DEDUP_REMOVED lines=135> */
[----:B------:R-:W-:Y:S01]  /*4e80*/  FMNMX.FTZ R2, R28, R3, !PT ;  /* 0x000000031c027209 */ /* 0x000fe20007810000 */
[--C-:B------:R-:W-:Y:S01]  /*4e90*/  IMAD.MOV.U32 R75, RZ, RZ, R151.reuse ;  /* 0x000000ffff4b7224 */ /* 0x100fe200078e0097 */
[----:B------:R-:W-:Y:S01]  /*4ea0*/  FMNMX.FTZ R3, R58, R59, !PT ;  /* 0x0000003b3a037209 */ /* 0x000fe20007810000 */
[--C-:B------:R-:W-:Y:S01]  /*4eb0*/  IMAD.MOV.U32 R74, RZ, RZ, R151.reuse ;  /* 0x000000ffff4a7224 */ /* 0x100fe200078e0097 */
[----:B------:R-:W-:Y:S01]  /*4ec0*/  FMNMX.FTZ R7, R29, R2, !PT ;  /* 0x000000021d077209 */ /* 0x000fe20007810000 */
[--C-:B------:R-:W-:Y:S01]  /*4ed0*/  IMAD.MOV.U32 R72, RZ, RZ, R151.reuse ;  /* 0x000000ffff487224 */ /* 0x100fe200078e0097 */
[----:B------:R-:W-:Y:S01]  /*4ee0*/  FSEL R38, R38, -INF , P6 ;  /* 0xff80000026267808 */ /* 0x000fe20003000000 */
[--C-:B------:R-:W-:Y:S01]  /*4ef0*/  IMAD.MOV.U32 R71, RZ, RZ, R151.reuse ;  /* 0x000000ffff477224 */ /* 0x100fe200078e0097 */
[----:B------:R-:W-:Y:S01]  /*4f00*/  FSEL R39, R39, -INF , P5 ;  /* 0xff80000027277808 */ /* 0x000fe20002800000 */
[----:B------:R-:W0:Y:S01]  /*4f10*/  SHFL.BFLY PT, R2, R7, 0x2, 0x1f ;  /* 0x0c401f0007027f89 */ /* 0x000e2200000e0000 */
[----:B------:R-:W-:Y:S01]  /*4f20*/  FSEL R26, R26, -INF , P4 ;  /* 0xff8000001a1a7808 */ /* 0x000fe20002000000 */
[--C-:B------:R-:W-:Y:S01]  /*4f30*/  IMAD.MOV.U32 R70, RZ, RZ, R151.reuse ;  /* 0x000000ffff467224 */ /* 0x100fe200078e0097 */
[----:B------:R-:W-:Y:S01]  /*4f40*/  FSEL R27, R27, -INF , P3 ;  /* 0xff8000001b1b7808 */ /* 0x000fe20001800000 */
[--C-:B------:R-:W-:Y:S01]  /*4f50*/  IMAD.MOV.U32 R69, RZ, RZ, R151.reuse ;  /* 0x000000ffff457224 */ /* 0x100fe200078e0097 */
[----:B------:R-:W-:Y:S01]  /*4f60*/  FSEL R30, R30, -INF , P2 ;  /* 0xff8000001e1e7808 */ /* 0x000fe20001000000 */
[--C-:B------:R-:W-:Y:S01]  /*4f70*/  IMAD.MOV.U32 R68, RZ, RZ, R151.reuse ;  /* 0x000000ffff447224 */ /* 0x100fe200078e0097 */
[----:B------:R-:W-:Y:S01]  /*4f80*/  FSEL R31, R31, -INF , P1 ;  /* 0xff8000001f1f7808 */ /* 0x000fe20000800000 */
[----:B------:R-:W-:-:S02]  /*4f90*/  IMAD.MOV.U32 R67, RZ, RZ, R151 ;  /* 0x000000ffff437224 */ /* 0x000fc400078e0097 */
[--C-:B------:R-:W-:Y:S02]  /*4fa0*/  IMAD.MOV.U32 R66, RZ, RZ, R151.reuse ;  /* 0x000000ffff427224 */ /* 0x100fe400078e0097 */
[--C-:B------:R-:W-:Y:S02]  /*4fb0*/  IMAD.MOV.U32 R65, RZ, RZ, R151.reuse ;  /* 0x000000ffff417224 */ /* 0x100fe400078e0097 */
[----:B------:R-:W-:Y:S01]  /*4fc0*/  IMAD.MOV.U32 R64, RZ, RZ, R151 ;  /* 0x000000ffff407224 */ /* 0x000fe200078e0097 */
[----:B0-----:R-:W-:-:S05]  /*4fd0*/  FMNMX.FTZ R17, R7, R2, !PT ;  /* 0x0000000207117209 */ /* 0x001fca0007810000 */
[----:B------:R-:W0:Y:S02]  /*4fe0*/  SHFL.BFLY PT, R4, R17, 0x1, 0x1f ;  /* 0x0c201f0011047f89 */ /* 0x000e2400000e0000 */
        /* <DEDUP_REMOVED lines=37> */
[----:B------:R-:W-:Y:S01]  /*5240*/  FFMA.FTZ R21, R29, UR4, -R21 ;  /* 0x000000041d157c23 */ /* 0x000fe20008010815 */
[--C-:B------:R-:W-:Y:S01]  /*5250*/  IMAD.MOV.U32 R60, RZ, RZ, R151.reuse ;  /* 0x000000ffff3c7224 */ /* 0x100fe200078e0097 */
[----:B------:R-:W-:Y:S01]  /*5260*/  FMNMX.FTZ R3, R47, R2, !PT ;  /* 0x000000022f037209 */ /* 0x000fe20007810000 */
[----:B------:R-:W-:-:S03]  /*5270*/  IMAD.MOV.U32 R56, RZ, RZ, R151 ;  /* 0x000000ffff387224 */ /* 0x000fc600078e0097 */
[----:B------:R-:W-:Y:S01]  /*5280*/  FMNMX.FTZ R2, R34, R3, !PT ;  /* 0x0000000322027209 */ /* 0x000fe20007810000 */
[----:B------:R-:W-:Y:S03]  /*5290*/  MUFU.EX2 R204, R204 ;  /* 0x000000cc00cc7308 */ /* 0x000fe60000000800 */
[----:B------:R-:W-:-:S04]  /*52a0*/  FMNMX.FTZ R3, R35, R2, !PT ;  /* 0x0000000223037209 */ /* 0x000fc80007810000 */
[----:B------:R-:W-:Y:S01]  /*52b0*/  FMNMX.FTZ R2, R38, R3, !PT ;  /* 0x0000000326027209 */ /* 0x000fe20007810000 */
[----:B------:R-:W-:Y:S03]  /*52c0*/  MUFU.EX2 R49, R49 ;  /* 0x0000003100317308 */ /* 0x000fe60000000800 */
[----:B------:R-:W-:-:S04]  /*52d0*/  FMNMX.FTZ R3, R39, R2, !PT ;  /* 0x0000000227037209 */ /* 0x000fc80007810000 */
[----:B------:R-:W-:Y:S01]  /*52e0*/  FMNMX.FTZ R2, R26, R3, !PT ;  /* 0x000000031a027209 */ /* 0x000fe20007810000 */
[----:B------:R0:W-:Y:S03]  /*52f0*/  MUFU.EX2 R29, R21 ;  /* 0x00000015001d7308 */ /* 0x0001e60000000800 */
[----:B------:R-:W-:-:S04]  /*5300*/  FMNMX.FTZ R3, R27, R2, !PT ;  /* 0x000000021b037209 */ /* 0x000fc80007810000 */
[----:B------:R-:W-:Y:S01]  /*5310*/  FMNMX.FTZ R2, R30, R3, !PT ;  /* 0x000000031e027209 */ /* 0x000fe20007810000 */
[----:B------:R-:W-:Y:S01]  /*5320*/  MUFU.EX2 R52, R52 ;  /* 0x0000003400347308 */ /* 0x000fe20000000800 */
[----:B0-----:R-:W-:Y:S01]  /*5330*/  FADD.FTZ R21, R208, R7 ;  /* 0x00000007d0157221 */ /* 0x001fe20000010000 */
[----:B------:R-:W-:Y:S02]  /*5340*/  F2FP.F16.F32.PACK_AB R208, R7, R208 ;  /* 0x000000d007d0723e */ /* 0x000fe400000000ff */
[----:B------:R-:W-:-:S04]  /*5350*/  FMNMX.FTZ R2, R31, R2, !PT ;  /* 0x000000021f027209 */ /* 0x000fc80007810000 */
[----:B------:R-:W0:Y:S01]  /*5360*/  MUFU.EX2 R53, R53 ;  /* 0x0000003500357308 */ /* 0x000e220000000800 */
[----:B------:R-:W1:Y:S07]  /*5370*/  SHFL.BFLY PT, R3, R2, 0x2, 0x1f ;  /* 0x0c401f0002037f89 */ /* 0x000e6e00000e0000 */
[----:B------:R-:W-:Y:S08]  /*5380*/  MUFU.EX2 R40, R40 ;  /* 0x0000002800287308 */ /* 0x000ff00000000800 */
[----:B------:R-:W2:Y:S01]  /*5390*/  MUFU.EX2 R41, R41 ;  /* 0x0000002900297308 */ /* 0x000ea20000000800 */
[----:B0-----:R-:W-:-:S07]  /*53a0*/  F2FP.F16.F32.PACK_AB R206, R53, R52 ;  /* 0x0000003435ce723e */ /* 0x001fce00000000ff */
[----:B------:R-:W-:Y:S01]  /*53b0*/  MUFU.EX2 R44, R44 ;  /* 0x0000002c002c7308 */ /* 0x000fe20000000800 */
[----:B-1----:R-:W-:-:S05]  /*53c0*/  FMNMX.FTZ R20, R2, R3, !PT ;  /* 0x0000000302147209 */ /* 0x002fca0007810000 */
[----:B------:R-:W0:Y:S02]  /*53d0*/  SHFL.BFLY PT, R3, R20, 0x1, 0x1f ;  /* 0x0c201f0014037f89 */ /* 0x000e2400000e0000 */
[----:B------:R-:W1:Y:S01]  /*53e0*/  MUFU.EX2 R45, R45 ;  /* 0x0000002d002d7308 */ /* 0x000e620000000800 */
[----:B--2---:R-:W-:-:S07]  /*53f0*/  F2FP.F16.F32.PACK_AB R200, R41, R40 ;  /* 0x0000002829c8723e */ /* 0x004fce00000000ff */
[----:B------:R-:W-:Y:S08]  /*5400*/  MUFU.EX2 R32, R32 ;  /* 0x0000002000207308 */ /* 0x000ff00000000800 */
[----:B------:R-:W2:Y:S01]  /*5410*/  MUFU.EX2 R33, R33 ;  /* 0x0000002100217308 */ /* 0x000ea20000000800 */
[----:B-1----:R-:W-:Y:S02]  /*5420*/  F2FP.F16.F32.PACK_AB R202, R45, R44 ;  /* 0x0000002c2dca723e */ /* 0x002fe400000000ff */
[----:B0-----:R-:W-:Y:S01]  /*5430*/  FMNMX.FTZ R3, R20, R3, !PT ;  /* 0x0000000314037209 */ /* 0x001fe20007810000 */
[----:B------:R-:W-:-:S04]  /*5440*/  FADD.FTZ R20, R210, R21 ;  /* 0x00000015d2147221 */ /* 0x000fc80000010000 */
[----:B------:R-:W-:Y:S01]  /*5450*/  MUFU.EX2 R36, R36 ;  /* 0x0000002400247308 */ /* 0x000fe20000000800 */
[----:B------:R-:W-:Y:S01]  /*5460*/  F2FP.F16.F32.PACK_AB R210, R17, R210 ;  /* 0x000000d211d2723e */ /* 0x000fe200000000ff */
[C---:B------:R-:W-:Y:S01]  /*5470*/  FMUL.FTZ R2, R3.reuse, UR4 ;  /* 0x0000000403027c20 */ /* 0x040fe20008410000 */
[----:B------:R-:W-:Y:S01]  /*5480*/  FSETP.NEU.FTZ.AND P1, PT, R3, -INF , PT ;  /* 0xff8000000300780b */ /* 0x000fe20003f3d000 */
[----:B------:R-:W-:-:S03]  /*5490*/  FADD.FTZ R21, R17, R20 ;  /* 0x0000001411157221 */ /* 0x000fc60000010000 */
[----:B------:R-:W-:Y:S01]  /*54a0*/  FSEL R2, R2, RZ, P1 ;  /* 0x000000ff02027208 */ /* 0x000fe20000800000 */
[----:B------:R-:W-:Y:S01]  /*54b0*/  FADD.FTZ R20, R204, R21 ;  /* 0x00000015cc147221 */ /* 0x000fe20000010000 */
[----:B------:R-:W-:Y:S01]  /*54c0*/  MUFU.EX2 R37, R37 ;  /* 0x0000002500257308 */ /* 0x000fe20000000800 */
[----:B------:R-:W-:Y:S02]  /*54d0*/  PLOP3.LUT P1, PT, PT, PT, UP0, 0x80, 0x0 ;  /* 0x000000000000781c */ /* 0x000fe40003f2f008 */
        /* <DEDUP_REMOVED lines=21> */
[--C-:B------:R-:W-:Y:S01]  /*5630*/  FFMA.FTZ R26, R26, UR4, -R2.reuse ;  /* 0x000000041a1a7c23 */ /* 0x100fe20008010802 */
[----:B------:R-:W1:Y:S01]  /*5640*/  MUFU.EX2 R62, R62 ;  /* 0x0000003e003e7308 */ /* 0x000e620000000800 */
[--C-:B------:R-:W-:Y:S01]  /*5650*/  FFMA.FTZ R27, R27, UR4, -R2.reuse ;  /* 0x000000041b1b7c23 */ /* 0x100fe20008010802 */
[--C-:B------:R-:W-:Y:S01]  /*5660*/  FFMA.FTZ R30, R30, UR4, -R2.reuse ;  /* 0x000000041e1e7c23 */ /* 0x100fe20008010802 */
[----:B------:R-:W-:Y:S01]  /*5670*/  FFMA.FTZ R2, R31, UR4, -R2 ;  /* 0x000000041f027c23 */ /* 0x000fe20008010802 */
[----:B------:R-:W-:Y:S01]  /*5680*/  F2FP.F16.F32.PACK_AB R204, R49, R204 ;  /* 0x000000cc31cc723e */ /* 0x000fe200000000ff */
[--C-:B------:R-:W-:Y:S01]  /*5690*/  IMAD.MOV.U32 R53, RZ, RZ, R151.reuse ;  /* 0x000000ffff357224 */ /* 0x100fe200078e0097 */
[----:B--2---:R-:W-:Y:S01]  /*56a0*/  F2FP.F16.F32.PACK_AB R196, R33, R32 ;  /* 0x0000002021c4723e */ /* 0x004fe200000000ff */
[----:B------:R-:W-:Y:S01]  /*56b0*/  IMAD.MOV.U32 R52, RZ, RZ, R151 ;  /* 0x000000ffff347224 */ /* 0x000fe200078e0097 */
[----:B------:R-:W2:Y:S01]  /*56c0*/  MUFU.EX2 R63, R63 ;  /* 0x0000003f003f7308 */ /* 0x000ea20000000800 */
[----:B0-----:R-:W-:Y:S01]  /*56d0*/  FADD.FTZ R21, R58, R59 ;  /* 0x0000003b3a157221 */ /* 0x001fe20000010000 */
[----:B------:R-:W-:Y:S01]  /*56e0*/  F2FP.F16.F32.PACK_AB R198, R37, R36 ;  /* 0x0000002425c6723e */ /* 0x000fe200000000ff */
[--C-:B------:R-:W-:Y:S01]  /*56f0*/  IMAD.MOV.U32 R49, RZ, RZ, R151.reuse ;  /* 0x000000ffff317224 */ /* 0x100fe200078e0097 */
[----:B------:R-:W-:Y:S01]  /*5700*/  F2FP.F16.F32.PACK_AB R209, R59, R58 ;  /* 0x0000003a3bd1723e */ /* 0x000fe200000000ff */
[----:B------:R-:W-:-:S02]  /*5710*/  IMAD.MOV.U32 R59, RZ, RZ, R151 ;  /* 0x000000ffff3b7224 */ /* 0x000fc400078e0097 */
[----:B------:R-:W-:Y:S01]  /*5720*/  IMAD.MOV.U32 R58, RZ, RZ, R151 ;  /* 0x000000ffff3a7224 */ /* 0x000fe200078e0097 */
[----:B------:R-:W0:Y:S01]  /*5730*/  MUFU.EX2 R50, R50 ;  /* 0x0000003200327308 */ /* 0x000e220000000800 */
[----:B-1----:R-:W-:Y:S01]  /*5740*/  FADD.FTZ R20, R62, R21 ;  /* 0x000000153e147221 */ /* 0x002fe20000010000 */
[----:B------:R-:W-:-:S06]  /*5750*/  IMAD.MOV.U32 R48, RZ, RZ, R151 ;  /* 0x000000ffff307224 */ /* 0x000fcc00078e0097 */
[----:B------:R-:W1:Y:S01]  /*5760*/  MUFU.EX2 R51, R51 ;  /* 0x0000003300337308 */ /* 0x000e620000000800 */
[C---:B--2---:R-:W-:Y:S01]  /*5770*/  FADD.FTZ R21, R63.reuse, R20 ;  /* 0x000000143f157221 */ /* 0x044fe20000010000 */
[----:B------:R-:W-:Y:S01]  /*5780*/  F2FP.F16.F32.PACK_AB R211, R63, R62 ;  /* 0x0000003e3fd3723e */ /* 0x000fe200000000ff */
[--C-:B------:R-:W-:Y:S02]  /*5790*/  IMAD.MOV.U32 R63, RZ, RZ, R151.reuse ;  /* 0x000000ffff3f7224 */ /* 0x100fe400078e0097 */
[----:B------:R-:W-:-:S03]  /*57a0*/  IMAD.MOV.U32 R62, RZ, RZ, R151 ;  /* 0x000000ffff3e7224 */ /* 0x000fc600078e0097 */
[----:B------:R-:W2:Y:S01]  /*57b0*/  MUFU.EX2 R54, R54 ;  /* 0x0000003600367308 */ /* 0x000ea20000000800 */
[----:B0-----:R-:W-:Y:S01]  /*57c0*/  FADD.FTZ R20, R50, R21 ;  /* 0x0000001532147221 */ /* 0x001fe20000010000 */
[----:B------:R-:W-:Y:S02]  /*57d0*/  VIADD R21, R0, 0x38840 ;  /* 0x0003884000157836 */ /* 0x000fe40000000000 */
[----:B------:R-:W-:Y:S01]  /*57e0*/  FADD.FTZ R0, R40, R57 ;  /* 0x0000003928007221 */ /* 0x000fe20000010000 */
[----:B------:R-:W-:Y:S02]  /*57f0*/  IMAD.MOV.U32 R40, RZ, RZ, R151 ;  /* 0x000000ffff287224 */ /* 0x000fe400078e0097 */
[----:B------:R-:W-:Y:S01]  /*5800*/  PRMT R21, R6, 0x654, R21 ;  /* 0x0000065406157816 */ /* 0x000fe20000000015 */
[----:B------:R-:W0:Y:S01]  /*5810*/  MUFU.EX2 R55, R55 ;  /* 0x0000003700377308 */ /* 0x000e220000000800 */
[----:B-1----:R-:W-:Y:S01]  /*5820*/  FADD.FTZ R57, R51, R20 ;  /* 0x0000001433397221 */ /* 0x002fe20000010000 */
[----:B------:R-:W-:Y:S01]  /*5830*/  FADD.FTZ R61, R41, R0 ;  /* 0x00000000293d7221 */ /* 0x000fe20000010000 */
[----:B------:R0:W-:Y:S01]  /*5840*/  SYNCS.ARRIVE.TRANS64.RED.A1T0 RZ, [R21+URZ], RZ ;  /* 0x000000ff15ff79a7 */ /* 0x0001e2000810043f */
[----:B------:R-:W-:Y:S01]  /*5850*/  F2FP.F16.F32.PACK_AB R205, R51, R50 ;  /* 0x0000003233cd723e */ /* 0x000fe200000000ff */
[----:B------:R-:W-:-:S02]  /*5860*/  IMAD.MOV.U32 R51, RZ, RZ, R151 ;  /* 0x000000ffff337224 */ /* 0x000fc400078e0097 */
[----:B------:R-:W-:Y:S01]  /*5870*/  FADD.FTZ R20, R44, R61 ;  /* 0x0000003d2c147221 */ /* 0x000fe20000010000 */
[----:B------:R-:W-:Y:S01]  /*5880*/  IMAD.MOV.U32 R61, RZ, RZ, R151 ;  /* 0x000000ffff3d7224 */ /* 0x000fe200078e0097 */
[----:B------:R-:W1:Y:S01]  /*5890*/  MUFU.EX2 R42, R42 ;  /* 0x0000002a002a7308 */ /* 0x000e620000000800 */
[----:B--2---:R-:W-:Y:S01]  /*58a0*/  FADD.FTZ R0, R54, R57 ;  /* 0x0000003936007221 */ /* 0x004fe20000010000 */
[----:B------:R-:W-:Y:S01]  /*58b0*/  FADD.FTZ R57, R45, R20 ;  /* 0x000000142d397221 */ /* 0x000fe20000010000 */
[--C-:B------:R-:W-:Y:S02]  /*58c0*/  IMAD.MOV.U32 R50, RZ, RZ, R151.reuse ;  /* 0x000000ffff327224 */ /* 0x100fe400078e0097 */
[----:B------:R-:W-:Y:S02]  /*58d0*/  IMAD.MOV.U32 R45, RZ, RZ, R151 ;  /* 0x000000ffff2d7224 */ /* 0x000fe400078e0097 */
[----:B------:R-:W-:Y:S01]  /*58e0*/  FADD.FTZ R20, R32, R57 ;  /* 0x0000003920147221 */ /* 0x000fe20000010000 */
[--C-:B------:R-:W-:Y:S01]  /*58f0*/  IMAD.MOV.U32 R57, RZ, RZ, R151.reuse ;  /* 0x000000ffff397224 */ /* 0x100fe200078e0097 */
[----:B------:R-:W2:Y:S01]  /*5900*/  MUFU.EX2 R43, R43 ;  /* 0x0000002b002b7308 */ /* 0x000ea20000000800 */
[----:B0-----:R-:W-:Y:S01]  /*5910*/  FADD.FTZ R21, R55, R0 ;  /* 0x0000000037157221 */ /* 0x001fe20000010000 */
[----:B------:R-:W-:Y:S01]  /*5920*/  FADD.FTZ R31, R33, R20 ;  /* 0x00000014211f7221 */ /* 0x000fe20000010000 */
[----:B------:R-:W-:Y:S01]  /*5930*/  F2FP.F16.F32.PACK_AB R207, R55, R54 ;  /* 0x0000003637cf723e */ /* 0x000fe200000000ff */
[----:B------:R-:W-:-:S02]  /*5940*/  IMAD.MOV.U32 R55, RZ, RZ, R151 ;  /* 0x000000ffff377224 */ /* 0x000fc400078e0097 */
[----:B------:R-:W-:Y:S01]  /*5950*/  FADD.FTZ R20, R36, R31 ;  /* 0x0000001f24147221 */ /* 0x000fe20000010000 */
[----:B------:R-:W-:Y:S01]  /*5960*/  IMAD.MOV.U32 R54, RZ, RZ, R151 ;  /* 0x000000ffff367224 */ /* 0x000fe200078e0097 */
[----:B------:R-:W0:Y:S01]  /*5970*/  MUFU.EX2 R46, R46 ;  /* 0x0000002e002e7308 */ /* 0x000e220000000800 */
[----:B-1----:R-:W-:Y:S01]  /*5980*/  FADD.FTZ R0, R42, R21 ;  /* 0x000000152a007221 */ /* 0x002fe20000010000 */
[----:B------:R-:W-:Y:S01]  /*5990*/  FADD.FTZ R17, R37, R20 ;  /* 0x0000001425117221 */ /* 0x000fe20000010000 */
[--C-:B------:R-:W-:Y:S02]  /*59a0*/  IMAD.MOV.U32 R44, RZ, RZ, R151.reuse ;  /* 0x000000ffff2c7224 */ /* 0x100fe400078e0097 */
[--C-:B------:R-:W-:Y:S02]  /*59b0*/  IMAD.MOV.U32 R41, RZ, RZ, R151.reuse ;  /* 0x000000ffff297224 */ /* 0x100fe400078e0097 */
[--C-:B------:R-:W-:Y:S01]  /*59c0*/  IMAD.MOV.U32 R37, RZ, RZ, R151.reuse ;  /* 0x000000ffff257224 */ /* 0x100fe200078e0097 */
[----:B------:R-:W1:Y:S01]  /*59d0*/  MUFU.EX2 R47, R47 ;  /* 0x0000002f002f7308 */ /* 0x000e620000000800 */
[C---:B--2---:R-:W-:Y:S01]  /*59e0*/  FADD.FTZ R21, R43.reuse, R0 ;  /* 0x000000002b157221 */ /* 0x044fe20000010000 */
[----:B------:R-:W-:Y:S01]  /*59f0*/  F2FP.F16.F32.PACK_AB R201, R43, R42 ;  /* 0x0000002a2bc9723e */ /* 0x000fe200000000ff */
[----:B------:R-:W-:-:S02]  /*5a00*/  IMAD.MOV.U32 R43, RZ, RZ, R151 ;  /* 0x000000ffff2b7224 */ /* 0x000fc400078e0097 */
[--C-:B------:R-:W-:Y:S02]  /*5a10*/  IMAD.MOV.U32 R42, RZ, RZ, R151.reuse ;  /* 0x000000ffff2a7224 */ /* 0x100fe400078e0097 */
        /* <DEDUP_REMOVED lines=9> */
[----:B------:R-:W-:-:S02]  /*5ab0*/  IMAD.MOV.U32 R47, RZ, RZ, R151 ;  /* 0x000000ffff2f7224 */ /* 0x000fc400078e0097 */
[----:B------:R-:W-:-:S03]  /*5ac0*/  IMAD.MOV.U32 R46, RZ, RZ, R151 ;  /* 0x000000ffff2e7224 */ /* 0x000fc600078e0097 */
[----:B------:R-:W1:Y:S01]  /*5ad0*/  MUFU.EX2 R38, R38 ;  /* 0x0000002600267308 */ /* 0x000e620000000800 */
[----:B--2---:R-:W-:-:S07]  /*5ae0*/  FADD.FTZ R0, R34, R7 ;  /* 0x0000000722007221 */ /* 0x004fce0000010000 */
[----:B------:R-:W2:Y:S01]  /*5af0*/  MUFU.EX2 R39, R39 ;  /* 0x0000002700277308 */ /* 0x000ea20000000800 */
[C---:B0-----:R-:W-:Y:S01]  /*5b00*/  FADD.FTZ R7, R35.reuse, R0 ;  /* 0x0000000023077221 */ /* 0x041fe20000010000 */
[----:B------:R-:W-:Y:S01]  /*5b10*/  F2FP.F16.F32.PACK_AB R197, R35, R34 ;  /* 0x0000002223c5723e */ /* 0x000fe200000000ff */
[--C-:B------:R-:W-:Y:S02]  /*5b20*/  IMAD.MOV.U32 R35, RZ, RZ, R151.reuse ;  /* 0x000000ffff237224 */ /* 0x100fe400078e0097 */
[----:B------:R-:W-:-:S03]  /*5b30*/  IMAD.MOV.U32 R34, RZ, RZ, R151 ;  /* 0x000000ffff227224 */ /* 0x000fc600078e0097 */
[----:B------:R-:W0:Y:S01]  /*5b40*/  MUFU.EX2 R26, R26 ;  /* 0x0000001a001a7308 */ /* 0x000e220000000800 */
[----:B-1----:R-:W-:-:S07]  /*5b50*/  FADD.FTZ R0, R38, R7 ;  /* 0x0000000726007221 */ /* 0x002fce0000010000 */
        /* <DEDUP_REMOVED lines=15> */
[C---:B0-----:R-:W-:Y:S01]  /*5c50*/  FADD.FTZ R17, R25.reuse, R20 ;  /* 0x0000001419117221 */ /* 0x041fe20000010000 */
[----:B------:R-:W-:Y:S01]  /*5c60*/  F2FP.F16.F32.PACK_AB R192, R25, R24 ;  /* 0x0000001819c0723e */ /* 0x000fe200000000ff */
[--C-:B------:R-:W-:Y:S02]  /*5c70*/  IMAD.MOV.U32 R25, RZ, RZ, R151.reuse ;  /* 0x000000ffff197224 */ /* 0x100fe400078e0097 */
[----:B------:R-:W-:-:S03]  /*5c80*/  IMAD.MOV.U32 R24, RZ, RZ, R151 ;  /* 0x000000ffff187224 */ /* 0x000fc600078e0097 */
[----:B------:R0:W3:Y:S01]  /*5c90*/  MUFU.EX2 R195, R2 ;  /* 0x0000000200c37308 */ /* 0x0000e20000000800 */
[----:B-1----:R-:W-:Y:S01]  /*5ca0*/  FADD.FTZ R0, R30, R7 ;  /* 0x000000071e007221 */ /* 0x002fe20000010000 */
[----:B--2---:R-:W-:Y:S01]  /*5cb0*/  FADD.FTZ R20, R28, R17 ;  /* 0x000000111c147221 */ /* 0x004fe20000010000 */
[C---:B------:R-:W-:Y:S01]  /*5cc0*/  F2FP.F16.F32.PACK_AB R194, R29.reuse, R28 ;  /* 0x0000001c1dc2723e */ /* 0x040fe200000000ff */
[----:B0-----:R-:W-:Y:S01]  /*5cd0*/  IMAD.MOV.U32 R2, RZ, RZ, 0x3f800000 ;  /* 0x3f800000ff027424 */ /* 0x001fe200078e00ff */
[----:B------:R-:W-:Y:S01]  /*5ce0*/  MOV R28, R151 ;  /* 0x00000097001c7202 */ /* 0x000fe20000000f00 */
[----:B------:R-:W-:Y:S01]  /*5cf0*/  FADD.FTZ R17, R29, R20 ;  /* 0x000000141d117221 */ /* 0x000fe20000010000 */
[----:B------:R-:W-:Y:S02]  /*5d00*/  IMAD.MOV.U32 R29, RZ, RZ, R151 ;  /* 0x000000ffff1d7224 */ /* 0x000fe400078e0097 */
[C---:B---3--:R-:W-:Y:S01]  /*5d10*/  FADD.FTZ R7, R195.reuse, R0 ;  /* 0x00000000c3077221 */ /* 0x048fe20000010000 */
[----:B------:R-:W-:Y:S01]  /*5d20*/  F2FP.F16.F32.PACK_AB R195, R195, R30 ;  /* 0x0000001ec3c3723e */ /* 0x000fe200000000ff */
[----:B------:R-:W-:-:S02]  /*5d30*/  IMAD.MOV.U32 R0, RZ, RZ, 0x3f800000 ;  /* 0x3f800000ff007424 */ /* 0x000fc400078e00ff */
[----:B------:R-:W-:Y:S01]  /*5d40*/  IMAD.MOV.U32 R30, RZ, RZ, R151 ;  /* 0x000000ffff1e7224 */ /* 0x000fe200078e0097 */
[----:B------:R-:W-:Y:S06]  /*5d50*/  @!P1 BRA `(.L_x_188) ;  /* 0x0000003c00e09947 */ /* 0x000fec0003800000 */
[----:B------:R-:W-:Y:S01]  /*5d60*/  R2UR UR4, R16 ;  /* 0x00000000100472ca */ /* 0x000fe200000e0000 */
[----:B------:R-:W-:Y:S01]  /*5d70*/  IMAD.MOV.U32 R21, RZ, RZ, R3 ;  /* 0x000000ffff157224 */ /* 0x000fe200078e0003 */
[----:B------:R-:W-:Y:S01]  /*5d80*/  CS2R R150, SRZ ;  /* 0x0000000000967805 */ /* 0x000fe2000001ff00 */
[----:B------:R-:W-:Y:S01]  /*5d90*/  IMAD.MOV.U32 R20, RZ, RZ, R4 ;  /* 0x000000ffff147224 */ /* 0x000fe200078e0004 */
[----:B------:R-:W-:Y:S01]  /*5da0*/  CS2R R146, SRZ ;  /* 0x0000000000927805 */ /* 0x000fe2000001ff00 */
[----:B------:R-:W-:Y:S01]  /*5db0*/  IMAD.MOV.U32 R2, RZ, RZ, 0x3f800000 ;  /* 0x3f800000ff027424 */ /* 0x000fe200078e00ff */
[----:B------:R-:W-:Y:S02]  /*5dc0*/  CS2R R142, SRZ ;  /* 0x00000000008e7805 */ /* 0x000fe4000001ff00 */
[----:B------:R-:W-:Y:S02]  /*5dd0*/  CS2R R138, SRZ ;  /* 0x00000000008a7805 */ /* 0x000fe4000001ff00 */
[----:B------:R-:W-:-:S02]  /*5de0*/  CS2R R134, SRZ ;  /* 0x0000000000867805 */ /* 0x000fc4000001ff00 */
[----:B------:R-:W-:Y:S02]  /*5df0*/  CS2R R130, SRZ ;  /* 0x0000000000827805 */ /* 0x000fe4000001ff00 */
[----:B------:R-:W-:Y:S02]  /*5e00*/  CS2R R126, SRZ ;  /* 0x00000000007e7805 */ /* 0x000fe4000001ff00 */
[----:B------:R-:W-:Y:S02]  /*5e10*/  CS2R R122, SRZ ;  /* 0x00000000007a7805 */ /* 0x000fe4000001ff00 */
[----:B------:R-:W-:Y:S01]  /*5e20*/  CS2R R118, SRZ ;  /* 0x0000000000767805 */ /* 0x000fe2000001ff00 */
[----:B------:R-:W-:Y:S01]  /*5e30*/  IMAD.U32 R229, RZ, RZ, UR4 ;  /* 0x00000004ffe57e24 */ /* 0x000fe2000f8e00ff */
        /* <DEDUP_REMOVED lines=54> */
[----:B------:R-:W-:Y:S01]  /*61a0*/  CS2R R24, SRZ ;  /* 0x0000000000187805 */ /* 0x000fe2000001ff00 */
[----:B------:R-:W-:Y:S01]  /*61b0*/  IMAD.U32 R228, RZ, RZ, UR60 ;  /* 0x0000003cffe47e24 */ /* 0x000fe2000f8e00ff */
[----:B------:R-:W-:-:S06]  /*61c0*/  UMOV UR60, UR38 ;  /* 0x00000026003c7c82 */ /* 0x000fcc0008000000 */
.L_x_199:
[----:B------:R-:W-:Y:S01]  /*61d0*/  R2UR UR5, R229 ;  /* 0x00000000e50572ca */ /* 0x000fe200000e0000 */
[----:B------:R-:W-:-:S04]  /*61e0*/  UISETP.NE.AND UP0, UPT, UR60, 0x1, UPT ;  /* 0x000000013c00788c */ /* 0x000fc8000bf05270 */
[----:B------:R-:W-:-:S08]  /*61f0*/  USEL UR4, URZ, 0x1, UP0 ;  /* 0x000000013f047887 */ /* 0x000fd00008000000 */
[----:B------:R-:W-:-:S06]  /*6200*/  ULOP3.LUT UR4, UR5, UR4, URZ, 0x3c, !UPT ;  /* 0x0000000405047292 */ /* 0x000fcc000f8e3c3f */
[----:B------:R-:W-:Y:S01]  /*6210*/  IMAD.U32 R16, RZ, RZ, UR4 ;  /* 0x00000004ff107e24 */ /* 0x000fe2000f8e00ff */
[----:B------:R-:W-:Y:S06]  /*6220*/  @!P0 BRA `(.L_x_189) ;  /* 0x0000000000048947 */ /* 0x000fec0003800000 */
[----:B------:R-:W-:Y:S01]  /*6230*/  BPT.TRAP 0x1 ;  /* 0x000000040000795c */ /* 0x000fe20000300000 */
.L_x_189:
[----:B------:R-:W0:Y:S01]  /*6240*/  S2UR UR4, SR_CgaCtaId ;  /* 0x00000000000479c3 */ /* 0x000e220000008800 */
[----:B------:R-:W-:Y:S01]  /*6250*/  MOV R5, 0x400 ;  /* 0x0000040000057802 */ /* 0x000fe20000000f00 */
[----:B------:R-:W-:Y:S01]  /*6260*/  UIADD3 UR38, UR60, 0x1, URZ ;  /* 0x000000013c267890 */ /* 0x000fe2000fffe03f */
[----:B------:R-:W-:-:S03]  /*6270*/  R2UR UR5, R16 ;  /* 0x00000000100572ca */ /* 0x000fc600000e0000 */
[----:B------:R-:W-:-:S04]  /*6280*/  UISETP.NE.AND UP0, UPT, UR38, 0x2, UPT ;  /* 0x000000022600788c */ /* 0x000fc8000bf05270 */
[----:B------:R-:W-:-:S06]  /*6290*/  USEL UR38, UR38, URZ, UP0 ;  /* 0x0000003f26267287 */ /* 0x000fcc0008000000 */
[----:B------:R-:W-:-:S05]  /*62a0*/  IMAD.U32 R3, RZ, RZ, UR5 ;  /* 0x00000005ff037e24 */ /* 0x000fca000f8e00ff */
[----:B------:R-:W-:Y:S01]  /*62b0*/  SHF.L.U32 R3, R3, 0x1f, RZ ;  /* 0x0000001f03037819 */ /* 0x000fe200000006ff */
[----:B0-----:R-:W-:-:S05]  /*62c0*/  IMAD.U32 R6, RZ, RZ, UR4 ;  /* 0x00000004ff067e24 */ /* 0x001fca000f8e00ff */
[----:B------:R-:W-:-:S04]  /*62d0*/  LEA R5, R6, R5, 0x18 ;  /* 0x0000000506057211 */ /* 0x000fc800078ec0ff */
[----:B------:R-:W-:-:S13]  /*62e0*/  R2UR UR61, R5 ;  /* 0x00000000053d72ca */ /* 0x000fda00000e0000 */
[----:B------:R-:W-:-:S09]  /*62f0*/  ULEA UR61, UR38, UR61, 0x3 ;  /* 0x0000003d263d7291 */ /* 0x000fd2000f8e183f */
[----:B------:R0:W1:Y:S01]  /*6300*/  SYNCS.PHASECHK.TRANS64.TRYWAIT P1, [UR61+0x38830], R3 ;  /* 0x03883003ff0075a7 */ /* 0x000062000802017d */
[----:B------:R-:W-:Y:S05]  /*6310*/  @!P0 BRA `(.L_x_190) ;  /* 0x0000000000048947 */ /* 0x000fea0003800000 */
[----:B------:R-:W-:Y:S01]  /*6320*/  BPT.TRAP 0x1 ;  /* 0x000000040000795c */ /* 0x000fe20000300000 */
.L_x_190:
[----:B-1----:R-:W-:Y:S05]  /*6330*/  @P1 BRA `(.L_x_191) ;  /* 0x0000000000081947 */ /* 0x002fea0003800000 */
[----:B------:R-:W1:Y:S02]  /*6340*/  SYNCS.PHASECHK.TRANS64.TRYWAIT P1, [UR61+0x38830], R3 ;  /* 0x03883003ff0075a7 */ /* 0x000e64000802017d */
[----:B-1----:R-:W-:Y:S05]  /*6350*/  @!P1 BRA `(.L_x_192) ;  /* 0x000000f800309947 */ /* 0x002fea0003800000 */
.L_x_191:
[----:B------:R-:W-:Y:S01]  /*6360*/  R2UR UR10, R18 ;  /* 0x00000000120a72ca */ /* 0x000fe200000e0000 */
[----:B------:R-:W-:Y:S01]  /*6370*/  UIMAD UR4, UR38, 0xa00, UR39 ;  /* 0x00000a00260478a4 */ /* 0x000fe2000f8e0227 */
[----:B------:R-:W-:Y:S01]  /*6380*/  R2UR UR11, R19 ;  /* 0x00000000130b72ca */ /* 0x000fe200000e0000 */
[----:B------:R-:W-:Y:S01]  /*6390*/  WARPGROUP.ARRIVE ;  /* 0x00000000000079c5 */ /* 0x000fe20000000000 */
[----:B------:R-:W-:Y:S01]  /*63a0*/  UMOV UR59, 0x40000040 ;  /* 0x40000040003b7882 */ /* 0x000fe20000000000 */
[----:B------:R-:W-:Y:S01]  /*63b0*/  UIADD3 UR6, UR4, 0x80, URZ ;  /* 0x0000008004067890 */ /* 0x000fe2000fffe03f */
[----:B------:R-:W-:Y:S01]  /*63c0*/  R2UR UR18, R14 ;  /* 0x000000000e1272ca */ /* 0x000fe200000e0000 */
[----:B------:R-:W-:Y:S01]  /*63d0*/  UIADD3 UR5, UR4, 0x100, URZ ;  /* 0x0000010004057890 */ /* 0x000fe2000fffe03f */
[----:B------:R-:W-:Y:S01]  /*63e0*/  R2UR UR19, R15 ;  /* 0x000000000f1372ca */ /* 0x000fe200000e0000 */
[----:B------:R-:W-:Y:S01]  /*63f0*/  UMOV UR58, UR4 ;  /* 0x00000004003a7c82 */ /* 0x000fe20008000000 */
[----:B------:R-:W-:Y:S01]  /*6400*/  R2UR UR14, R12 ;  /* 0x000000000c0e72ca */ /* 0x000fe200000e0000 */
[----:B------:R-:W-:Y:S01]  /*6410*/  UIADD3 UR22, UR4, 0x286, URZ ;  /* 0x0000028604167890 */ /* 0x000fe2000fffe03f */
[----:B------:R-:W-:Y:S01]  /*6420*/  R2UR UR15, R13 ;  /* 0x000000000d0f72ca */ /* 0x000fe200000e0000 */
[----:B------:R-:W-:Y:S01]  /*6430*/  UMOV UR56, UR10 ;  /* 0x0000000a00387c82 */ /* 0x000fe20008000000 */
[----:B------:R-:W-:Y:S01]  /*6440*/  UMOV UR23, 0x40000040 ;  /* 0x4000004000177882 */ /* 0x000fe20000000000 */
[----:B------:R-:W-:Y:S01]  /*6450*/  UMOV UR57, UR11 ;  /* 0x0000000b00397c82 */ /* 0x000fe20008000000 */
[----:B------:R-:W-:Y:S01]  /*6460*/  UIADD3 UR26, UR4, 0x500, URZ ;  /* 0x00000500041a7890 */ /* 0x000fe2000fffe03f */
[----:B------:R-:W-:Y:S01]  /*6470*/  HGMMA.64x16x16.F32 R184, gdesc[UR56], RZ, !UPT, gsb0 ;  /* 0x0020000038b879f0 */ /* 0x000fe2000c0008ff */
[----:B------:R-:W-:Y:S01]  /*6480*/  UMOV UR56, UR10 ;  /* 0x0000000a00387c82 */ /* 0x000fe20008000000 */
        /* <DEDUP_REMOVED lines=58> */
[----:B------:R-:W-:Y:S01]  /*6830*/  UMOV UR56, UR10 ;  /* 0x0000000a00387c82 */ /* 0x000fe20008000000 */
[----:B------:R-:W-:Y:S01]  /*6840*/  UMOV UR57, UR11 ;  /* 0x0000000b00397c82 */ /* 0x000fe20008000000 */
[----:B------:R-:W-:Y:S01]  /*6850*/  UMOV UR58, UR5 ;  /* 0x00000005003a7c82 */ /* 0x000fe20008000000 */
[----:B------:R-:W-:Y:S01]  /*6860*/  UMOV UR59, 0x40000040 ;  /* 0x40000040003b7882 */ /* 0x000fe20000000000 */
        /* <DEDUP_REMOVED lines=101> */
[----:B------:R-:W-:-:S06]  /*6ec0*/  WARPGROUP.ARRIVE ;  /* 0x00000000000079c5 */ /* 0x000fcc0000000000 */
[----:B------:R-:W-:Y:S01]  /*6ed0*/  HGMMA.64x16x16.F32 R160, gdesc[UR56], RZ, !UPT, gsb0 ;  /* 0x0020000038a079f0 */ /* 0x000fe2000c0008ff */
[----:B------:R-:W-:Y:S01]  /*6ee0*/  UMOV UR56, UR10 ;  /* 0x0000000a00387c82 */ /* 0x000fe20008000000 */
[----:B------:R-:W-:Y:S01]  /*6ef0*/  UMOV UR57, UR11 ;  /* 0x0000000b00397c82 */ /* 0x000fe20008000000 */
[----:B------:R-:W-:Y:S01]  /*6f00*/  UMOV UR58, UR5 ;  /* 0x00000005003a7c82 */ /* 0x000fe20008000000 */
[----:B------:R-:W-:Y:S01]  /*6f10*/  UMOV UR59, 0x40000040 ;  /* 0x40000040003b7882 */ /* 0x000fe20000000000 */
[----:B------:R-:W-:Y:S01]  /*6f20*/  UIADD3 UR5, UR4, 0x102, URZ ;  /* 0x0000010204057890 */ /* 0x000fe2000fffe03f */
[----:B------:R-:W-:Y:S02]  /*6f30*/  R2UR UR10, R10 ;  /* 0x000000000a0a72ca */ /* 0x000fe400000e0000 */
[----:B------:R-:W-:Y:S01]  /*6f40*/  R2UR UR11, R11 ;  /* 0x000000000b0b72ca */ /* 0x000fe200000e0000 */
        /* <DEDUP_REMOVED lines=39> */
[----:B------:R-:W-:Y:S01]  /*71c0*/  UIADD3 UR18, UR4, 0x284, URZ ;  /* 0x0000028404127890 */ /* 0x000fe2000fffe03f */
        /* <DEDUP_REMOVED lines=143> */
[----:B------:R-:W-:Y:S02]  /*7ac0*/  R2UR UR14, R8 ;  /* 0x00000000080e72ca */ /* 0x000fe400000e0000 */
[----:B------:R-:W-:-:S11]  /*7ad0*/  R2UR UR15, R9 ;  /* 0x00000000090f72ca */ /* 0x000fd600000e0000 */
        /* <DEDUP_REMOVED lines=252> */
[----:B------:R-:W-:-:S03]  /*8aa0*/  UIADD3 UR6, UR4, 0x906, URZ ;  /* 0x0000090604067890 */ /* 0x000fc6000fffe03f */
        /* <DEDUP_REMOVED lines=25> */
.L_x_193:
[----:B------:R-:W-:Y:S01]  /*8c40*/  R2UR UR4, R229 ;  /* 0x00000000e50472ca */ /* 0x000fe200000e0000 */
[----:B------:R-:W-:-:S04]  /*8c50*/  IMAD.U32 R229, RZ, RZ, UR60 ;  /* 0x0000003cffe57e24 */ /* 0x000fc8000f8e00ff */
[----:B------:R-:W-:-:S08]  /*8c60*/  IMAD R229, R229, 0x8, R5 ;  /* 0x00000008e5e57824 */ /* 0x000fd000078e0205 */
[----:B------:R-:W-:-:S05]  /*8c70*/  IMAD.U32 R0, RZ, RZ, UR4 ;  /* 0x00000004ff007e24 */ /* 0x000fca000f8e00ff */
[----:B------:R-:W-:-:S04]  /*8c80*/  SHF.L.U32 R0, R0, 0x1f, RZ ;  /* 0x0000001f00007819 */ /* 0x000fc800000006ff */
[----:B------:R2:W3:Y:S01]  /*8c90*/  SYNCS.PHASECHK.TRANS64.TRYWAIT P1, [R229+URZ+0x38850], R0 ;  /* 0x03885000e50075a7 */ /* 0x0004e2000802017f */
[----:B------:R-:W-:Y:S05]  /*8ca0*/  @!P0 BRA `(.L_x_194) ;  /* 0x0000000000048947 */ /* 0x000fea0003800000 */
[----:B------:R-:W-:Y:S01]  /*8cb0*/  BPT.TRAP 0x1 ;  /* 0x000000040000795c */ /* 0x000fe20000300000 */
.L_x_194:
[----:B---3--:R-:W-:Y:S05]  /*8cc0*/  @P1 BRA `(.L_x_195) ;  /* 0x0000000000081947 */ /* 0x008fea0003800000 */
[----:B------:R-:W3:Y:S02]  /*8cd0*/  SYNCS.PHASECHK.TRANS64.TRYWAIT P1, [R229+URZ+0x38850], R0 ;  /* 0x03885000e50075a7 */ /* 0x000ee4000802017f */
[----:B---3--:R-:W-:Y:S05]  /*8ce0*/  @!P1 BRA `(.L_x_196) ;  /* 0x000000cc00e49947 */ /* 0x008fea0003800000 */
.L_x_195:
[----:B------:R-:W-:Y:S01]  /*8cf0*/  R2UR UR4, R5 ;  /* 0x00000000050472ca */ /* 0x000fe200000e0000 */
[----:B------:R-:W-:Y:S01]  /*8d00*/  WARPGROUP.ARRIVE ;  /* 0x00000000000079c5 */ /* 0x000fe20000000000 */
[----:B------:R-:W-:-:S11]  /*8d10*/  UMOV UR7, 0x40000040 ;  /* 0x4000004000077882 */ /* 0x000fd60000000000 */
        /* <DEDUP_REMOVED lines=34> */
.L_x_197:
[----:B--23--:R-:W-:Y:S01]  /*8f40*/  FMNMX.FTZ R0, R184, R20, !PT ;  /* 0x00000014b8007209 */ /* 0x00cfe20007810000 */
[----:B------:R-:W-:Y:S01]  /*8f50*/  ULDC UR4, c[0x0][0x988] ;  /* 0x0002620000047ab9 */ /* 0x000fe20000000800 */
[----:B------:R-:W-:Y:S01]  /*8f60*/  R2UR UR5, R6 ;  /* 0x00000000060572ca */ /* 0x000fe200000e0000 */
[----:B------:R-:W-:Y:S01]  /*8f70*/  UIADD3 UR61, UR61, 0x38840, URZ ;  /* 0x000388403d3d7890 */ /* 0x000fe2000fffe03f */
[----:B------:R-:W-:-:S04]  /*8f80*/  FMNMX.FTZ R0, R185, R0, !PT ;  /* 0x00000000b9007209 */ /* 0x000fc80007810000 */
[----:B------:R-:W-:-:S04]  /*8f90*/  FMNMX.FTZ R0, R188, R0, !PT ;  /* 0x00000000bc007209 */ /* 0x000fc80007810000 */
[----:B------:R-:W-:-:S03]  /*8fa0*/  FMNMX.FTZ R0, R189, R0, !PT ;  /* 0x00000000bd007209 */ /* 0x000fc60007810000 */
[----:B------:R-:W-:Y:S01]  /*8fb0*/  UPRMT UR61, UR5, 0x654, UR61 ;  /* 0x00000654053d7896 */ /* 0x000fe2000800003d */
[----:B------:R-:W-:-:S04]  /*8fc0*/  FMNMX.FTZ R0, R176, R0, !PT ;  /* 0x00000000b0007209 */ /* 0x000fc80007810000 */
[----:B------:R-:W-:-:S04]  /*8fd0*/  FMNMX.FTZ R0, R177, R0, !PT ;  /* 0x00000000b1007209 */ /* 0x000fc80007810000 */
[----:B------:R-:W-:Y:S01]  /*8fe0*/  FMNMX.FTZ R0, R180, R0, !PT ;  /* 0x00000000b4007209 */ /* 0x000fe20007810000 */
[----:B------:R-:W-:Y:S03]  /*8ff0*/  SYNCS.ARRIVE.TRANS64.RED.A1T0 RZ, [UR61], RZ ;  /* 0x000000ffffff79a7 */ /* 0x000fe6000810043d */
[----:B------:R-:W-:-:S04]  /*9000*/  FMNMX.FTZ R0, R181, R0, !PT ;  /* 0x00000000b5007209 */ /* 0x000fc80007810000 */
        /* <DEDUP_REMOVED lines=11> */
[----:B------:R-:W-:-:S05]  /*90c0*/  FMNMX.FTZ R0, R157, R0, !PT ;  /* 0x000000009d007209 */ /* 0x000fca0007810000 */
[----:B------:R-:W2:Y:S02]  /*90d0*/  SHFL.BFLY PT, R2, R0, 0x2, 0x1f ;  /* 0x0c401f0000027f89 */ /* 0x000ea400000e0000 */
[----:B--2---:R-:W-:Y:S02]  /*90e0*/  FMNMX.FTZ R2, R0, R2, !PT ;  /* 0x0000000200027209 */ /* 0x004fe40007810000 */
[----:B------:R-:W-:-:S03]  /*90f0*/  FMNMX.FTZ R0, R186, R21, !PT ;  /* 0x00000015ba007209 */ /* 0x000fc60007810000 */
[----:B-1----:R-:W1:Y:S01]  /*9100*/  SHFL.BFLY PT, R4, R2, 0x1, 0x1f ;  /* 0x0c201f0002047f89 */ /* 0x002e6200000e0000 */
[----:B------:R-:W-:-:S04]  /*9110*/  FMNMX.FTZ R0, R187, R0, !PT ;  /* 0x00000000bb007209 */ /* 0x000fc80007810000 */
[----:B------:R-:W-:-:S04]  /*9120*/  FMNMX.FTZ R0, R190, R0, !PT ;  /* 0x00000000be007209 */ /* 0x000fc80007810000 */
[----:B------:R-:W-:-:S04]  /*9130*/  FMNMX.FTZ R0, R191, R0, !PT ;  /* 0x00000000bf007209 */ /* 0x000fc80007810000 */
[----:B------:R-:W-:-:S04]  /*9140*/  FMNMX.FTZ R0, R178, R0, !PT ;  /* 0x00000000b2007209 */ /* 0x000fc80007810000 */
[----:B------:R-:W-:-:S04]  /*9150*/  FMNMX.FTZ R0, R179, R0, !PT ;  /* 0x00000000b3007209 */ /* 0x000fc80007810000 */
[----:B------:R-:W-:Y:S02]  /*9160*/  FMNMX.FTZ R0, R182, R0, !PT ;  /* 0x00000000b6007209 */ /* 0x000fe40007810000 */
[----:B-1----:R-:W-:Y:S02]  /*9170*/  FMNMX.FTZ R4, R2, R4, !PT ;  /* 0x0000000402047209 */ /* 0x002fe40007810000 */
[----:B------:R-:W-:-:S03]  /*9180*/  FMNMX.FTZ R0, R183, R0, !PT ;  /* 0x00000000b7007209 */ /* 0x000fc60007810000 */
[----:B------:R-:W-:Y:S01]  /*9190*/  FMUL.FTZ R192, R4, UR4 ;  /* 0x0000000404c07c20 */ /* 0x000fe20008410000 */
[----:B------:R-:W-:-:S03]  /*91a0*/  FMNMX.FTZ R0, R170, R0, !PT ;  /* 0x00000000aa007209 */ /* 0x000fc60007810000 */
        /* <DEDUP_REMOVED lines=31> */
[----:B------:R-:W-:-:S02]  /*93a0*/  FFMA.FTZ R157, R157, UR4, -R192 ;  /* 0x000000049d9d7c23 */ /* 0x000fc400080108c0 */
[----:B------:R-:W-:-:S04]  /*93b0*/  FMNMX.FTZ R0, R155, R0, !PT ;  /* 0x000000009b007209 */ /* 0x000fc80007810000 */
[----:B------:R-:W-:Y:S01]  /*93c0*/  FMNMX.FTZ R0, R158, R0, !PT ;  /* 0x000000009e007209 */ /* 0x000fe20007810000 */
[----:B------:R-:W-:Y:S03]  /*93d0*/  MUFU.EX2 R176, R176 ;  /* 0x000000b000b07308 */ /* 0x000fe60000000800 */
[----:B------:R-:W-:-:S05]  /*93e0*/  FMNMX.FTZ R0, R159, R0, !PT ;  /* 0x000000009f007209 */ /* 0x000fca0007810000 */
[----:B------:R-:W1:Y:S01]  /*93f0*/  SHFL.BFLY PT, R2, R0, 0x2, 0x1f ;  /* 0x0c401f0000027f89 */ /* 0x000e6200000e0000 */
[----:B------:R-:W-:Y:S08]  /*9400*/  MUFU.EX2 R177, R177 ;  /* 0x000000b100b17308 */ /* 0x000ff00000000800 */
[----:B------:R-:W-:Y:S08]  /*9410*/  MUFU.EX2 R180, R180 ;  /* 0x000000b400b47308 */ /* 0x000ff00000000800 */
[----:B------:R-:W-:Y:S01]  /*9420*/  MUFU.EX2 R181, R181 ;  /* 0x000000b500b57308 */ /* 0x000fe20000000800 */
[----:B-1----:R-:W-:Y:S01]  /*9430*/  FMNMX.FTZ R2, R0, R2, !PT ;  /* 0x0000000200027209 */ /* 0x002fe20007810000 */
[----:B------:R-:W-:-:S06]  /*9440*/  FADD.FTZ R0, -R4, R20 ;  /* 0x0000001404007221 */ /* 0x000fcc0000010100 */
[----:B------:R-:W-:Y:S01]  /*9450*/  MUFU.EX2 R168, R168 ;  /* 0x000000a800a87308 */ /* 0x000fe20000000800 */
[----:B0-----:R-:W0:Y:S01]  /*9460*/  SHFL.BFLY PT, R3, R2, 0x1, 0x1f ;  /* 0x0c201f0002037f89 */ /* 0x001e2200000e0000 */
[----:B------:R-:W-:-:S06]  /*9470*/  FMUL.FTZ R0, R0, UR4 ;  /* 0x0000000400007c20 */ /* 0x000fcc0008410000 */
[----:B------:R-:W-:Y:S08]  /*9480*/  MUFU.EX2 R169, R169 ;  /* 0x000000a900a97308 */ /* 0x000ff00000000800 */
[----:B------:R-:W1:Y:S08]  /*9490*/  MUFU.EX2 R0, R0 ;  /* 0x0000000000007308 */ /* 0x000e700000000800 */
[----:B------:R-:W-:Y:S01]  /*94a0*/  MUFU.EX2 R172, R172 ;  /* 0x000000ac00ac7308 */ /* 0x000fe20000000800 */
[----:B0-----:R-:W-:-:S05]  /*94b0*/  FMNMX.FTZ R3, R2, R3, !PT ;  /* 0x0000000302037209 */ /* 0x001fca0007810000 */
[C---:B------:R-:W-:Y:S01]  /*94c0*/  FADD.FTZ R2, -R3.reuse, R21 ;  /* 0x0000001503027221 */ /* 0x040fe20000010100 */
[----:B------:R-:W-:Y:S01]  /*94d0*/  FMUL.FTZ R20, R3, UR4 ;  /* 0x0000000403147c20 */ /* 0x000fe20008410000 */
[----:B-1----:R-:W-:Y:S01]  /*94e0*/  FFMA.FTZ R17, R0, R17, R184 ;  /* 0x0000001100117223 */ /* 0x002fe200000100b8 */
[----:B------:R-:W-:Y:S01]  /*94f0*/  MUFU.EX2 R173, R173 ;  /* 0x000000ad00ad7308 */ /* 0x000fe20000000800 */
[----:B------:R-:W-:Y:S01]  /*9500*/  FMUL.FTZ R2, R2, UR4 ;  /* 0x0000000402027c20 */ /* 0x000fe20008410000 */
        /* <DEDUP_REMOVED lines=13> */
[--C-:B------:R-:W-:Y:S01]  /*95e0*/  FFMA.FTZ R162, R162, UR4, -R20.reuse ;  /* 0x00000004a2a27c23 */ /* 0x100fe20008010814 */
[----:B------:R-:W0:Y:S01]  /*95f0*/  MUFU.EX2 R186, R186 ;  /* 0x000000ba00ba7308 */ /* 0x000e220000000800 */
[--C-:B------:R-:W-:Y:S01]  /*9600*/  FFMA.FTZ R163, R163, UR4, -R20.reuse ;  /* 0x00000004a3a37c23 */ /* 0x100fe20008010814 */
[--C-:B------:R-:W-:Y:S01]  /*9610*/  FFMA.FTZ R166, R166, UR4, -R20.reuse ;  /* 0x00000004a6a67c23 */ /* 0x100fe20008010814 */
[--C-:B------:R-:W-:Y:S01]  /*9620*/  FFMA.FTZ R167, R167, UR4, -R20.reuse ;  /* 0x00000004a7a77c23 */ /* 0x100fe20008010814 */
[--C-:B------:R-:W-:Y:S01]  /*9630*/  FFMA.FTZ R154, R154, UR4, -R20.reuse ;  /* 0x000000049a9a7c23 */ /* 0x100fe20008010814 */
[--C-:B------:R-:W-:Y:S01]  /*9640*/  FFMA.FTZ R155, R155, UR4, -R20.reuse ;  /* 0x000000049b9b7c23 */ /* 0x100fe20008010814 */
[--C-:B------:R-:W-:Y:S01]  /*9650*/  FFMA.FTZ R158, R158, UR4, -R20.reuse ;  /* 0x000000049e9e7c23 */ /* 0x100fe20008010814 */
[----:B------:R-:W-:Y:S01]  /*9660*/  FFMA.FTZ R195, R159, UR4, -R20 ;  /* 0x000000049fc37c23 */ /* 0x000fe20008010814 */
[----:B------:R-:W1:Y:S01]  /*9670*/  MUFU.EX2 R187, R187 ;  /* 0x000000bb00bb7308 */ /* 0x000e620000000800 */
[----:B------:R-:W-:-:S07]  /*9680*/  FADD.FTZ R17, R185, R17 ;  /* 0x00000011b9117221 */ /* 0x000fce0000010000 */
[----:B------:R-:W2:Y:S01]  /*9690*/  MUFU.EX2 R190, R190 ;  /* 0x000000be00be7308 */ /* 0x000ea20000000800 */
[----:B0-----:R-:W-:-:S07]  /*96a0*/  FFMA.FTZ R7, R2, R7, R186 ;  /* 0x0000000702077223 */ /* 0x001fce00000100ba */
[----:B------:R-:W0:Y:S01]  /*96b0*/  MUFU.EX2 R191, R191 ;  /* 0x000000bf00bf7308 */ /* 0x000e220000000800 */
[----:B-1----:R-:W-:Y:S01]  /*96c0*/  FADD.FTZ R20, R187, R7 ;  /* 0x00000007bb147221 */ /* 0x002fe20000010000 */
[----:B------:R-:W-:-:S04]  /*96d0*/  FADD.FTZ R7, R188, R17 ;  /* 0x00000011bc077221 */ /* 0x000fc80000010000 */
[----:B------:R-:W-:Y:S02]  /*96e0*/  FADD.FTZ R7, R189, R7 ;  /* 0x00000007bd077221 */ /* 0x000fe40000010000 */
[----:B------:R-:W1:Y:S01]  /*96f0*/  MUFU.EX2 R178, R178 ;  /* 0x000000b200b27308 */ /* 0x000e620000000800 */
[----:B--2---:R-:W-:Y:S01]  /*9700*/  FADD.FTZ R17, R190, R20 ;  /* 0x00000014be117221 */ /* 0x004fe20000010000 */
[----:B------:R-:W-:-:S04]  /*9710*/  FADD.FTZ R7, R176, R7 ;  /* 0x00000007b0077221 */ /* 0x000fc80000010000 */
[----:B------:R-:W-:Y:S02]  /*9720*/  FADD.FTZ R7, R177, R7 ;  /* 0x00000007b1077221 */ /* 0x000fe40000010000 */
[----:B------:R-:W2:Y:S01]  /*9730*/  MUFU.EX2 R179, R179 ;  /* 0x000000b300b37308 */ /* 0x000ea20000000800 */
[----:B0-----:R-:W-:Y:S01]  /*9740*/  FADD.FTZ R17, R191, R17 ;  /* 0x00000011bf117221 */ /* 0x001fe20000010000 */
[----:B------:R-:W-:-:S04]  /*9750*/  FADD.FTZ R7, R180, R7 ;  /* 0x00000007b4077221 */ /* 0x000fc80000010000 */
[----:B------:R-:W-:Y:S02]  /*9760*/  FADD.FTZ R7, R181, R7 ;  /* 0x00000007b5077221 */ /* 0x000fe40000010000 */
        /* <DEDUP_REMOVED lines=47> */
[----:B-1----:R-:W-:Y:S01]  /*9a60*/  FADD.FTZ R20, R158, R17 ;  /* 0x000000119e147221 */ /* 0x002fe20000010000 */
[----:B--2---:R-:W-:-:S03]  /*9a70*/  FADD.FTZ R17, R157, R7 ;  /* 0x000000079d117221 */ /* 0x004fc60000010000 */
[----:B0-----:R-:W-:Y:S01]  /*9a80*/  FADD.FTZ R7, R195, R20 ;  /* 0x00000014c3077221 */ /* 0x001fe20000010000 */
[----:B------:R-:W-:Y:S06]  /*9a90*/  @!P0 BRA `(.L_x_198) ;  /* 0x0000000000048947 */ /* 0x000fec0003800000 */
[----:B------:R-:W-:Y:S01]  /*9aa0*/  BPT.TRAP 0x1 ;  /* 0x000000040000795c */ /* 0x000fe20000300000 */
.L_x_198:
[----:B------:R-:W-:Y:S01]  /*9ab0*/  R2UR UR6, R22 ;  /* 0x00000000160672ca */ /* 0x000fe200000e0000 */
[----:B------:R-:W-:Y:S01]  /*9ac0*/  VIADD R229, R229, 0x38860 ;  /* 0x00038860e5e57836 */ /* 0x000fe20000000000 */
[----:B------:R-:W-:Y:S01]  /*9ad0*/  R2UR UR5, R228 ;  /* 0x00000000e40572ca */ /* 0x000fe200000e0000 */
[----:B------:R-:W-:Y:S01]  /*9ae0*/  UMOV UR60, UR38 ;  /* 0x00000026003c7c82 */ /* 0x000fe20008000000 */
[----:B------:R-:W-:Y:S01]  /*9af0*/  F2FP.F16.F32.PACK_AB R208, R185, R184 ;  /* 0x000000b8b9d0723e */ /* 0x000fe200000000ff */
[----:B------:R-:W-:Y:S01]  /*9b00*/  IMAD.MOV.U32 R21, RZ, RZ, R3 ;  /* 0x000000ffff157224 */ /* 0x000fe200078e0003 */
[----:B------:R-:W-:Y:S01]  /*9b10*/  PRMT R229, R6, 0x654, R229 ;  /* 0x0000065406e57816 */ /* 0x000fe200000000e5 */
[----:B------:R-:W-:Y:S01]  /*9b20*/  IMAD.MOV.U32 R20, RZ, RZ, R4 ;  /* 0x000000ffff147224 */ /* 0x000fe200078e0004 */
[----:B------:R-:W-:Y:S02]  /*9b30*/  F2FP.F16.F32.PACK_AB R209, R187, R186 ;  /* 0x000000babbd1723e */ /* 0x000fe400000000ff */
[----:B------:R0:W-:Y:S01]  /*9b40*/  SYNCS.ARRIVE.TRANS64.RED.A1T0 RZ, [R229+URZ], RZ ;  /* 0x000000ffe5ff79a7 */ /* 0x0001e2000810043f */
[----:B------:R-:W-:-:S02]  /*9b50*/  F2FP.F16.F32.PACK_AB R210, R189, R188 ;  /* 0x000000bcbdd2723e */ /* 0x000fc400000000ff */
[----:B------:R-:W-:Y:S02]  /*9b60*/  F2FP.F16.F32.PACK_AB R211, R191, R190 ;  /* 0x000000bebfd3723e */ /* 0x000fe400000000ff */
[----:B------:R-:W-:Y:S01]  /*9b70*/  UISETP.GT.AND UP0, UPT, UR5, UR6, UPT ;  /* 0x000000060500728c */ /* 0x000fe2000bf04270 */
[----:B------:R-:W-:Y:S01]  /*9b80*/  R2UR UR6, R16 ;  /* 0x00000000100672ca */ /* 0x000fe200000e0000 */
[----:B------:R-:W-:Y:S01]  /*9b90*/  UIADD3 UR5, UR5, -0x1, URZ ;  /* 0xffffffff05057890 */ /* 0x000fe2000fffe03f */
[----:B------:R-:W-:Y:S02]  /*9ba0*/  F2FP.F16.F32.PACK_AB R204, R177, R176 ;  /* 0x000000b0b1cc723e */ /* 0x000fe400000000ff */
[----:B------:R-:W-:Y:S02]  /*9bb0*/  F2FP.F16.F32.PACK_AB R205, R179, R178 ;  /* 0x000000b2b3cd723e */ /* 0x000fe400000000ff */
[----:B------:R-:W-:Y:S01]  /*9bc0*/  PLOP3.LUT P1, PT, PT, PT, UP0, 0x80, 0x0 ;  /* 0x000000000000781c */ /* 0x000fe20003f2f008 */
[----:B------:R-:W-:Y:S01]  /*9bd0*/  IMAD.U32 R228, RZ, RZ, UR5 ;  /* 0x00000005ffe47e24 */ /* 0x000fe2000f8e00ff */
[----:B------:R-:W-:-:S02]  /*9be0*/  F2FP.F16.F32.PACK_AB R206, R181, R180 ;  /* 0x000000b4b5ce723e */ /* 0x000fc400000000ff */
[----:B------:R-:W-:Y:S02]  /*9bf0*/  F2FP.F16.F32.PACK_AB R207, R183, R182 ;  /* 0x000000b6b7cf723e */ /* 0x000fe400000000ff */
[----:B------:R-:W-:Y:S01]  /*9c00*/  F2FP.F16.F32.PACK_AB R200, R169, R168 ;  /* 0x000000a8a9c8723e */ /* 0x000fe200000000ff */
[----:B0-----:R-:W-:Y:S01]  /*9c10*/  IMAD.U32 R229, RZ, RZ, UR6 ;  /* 0x00000006ffe57e24 */ /* 0x001fe2000f8e00ff */
[----:B------:R-:W-:Y:S02]  /*9c20*/  F2FP.F16.F32.PACK_AB R201, R171, R170 ;  /* 0x000000aaabc9723e */ /* 0x000fe400000000ff */
[----:B------:R-:W-:Y:S02]  /*9c30*/  F2FP.F16.F32.PACK_AB R202, R173, R172 ;  /* 0x000000acadca723e */ /* 0x000fe400000000ff */
[----:B------:R-:W-:Y:S02]  /*9c40*/  F2FP.F16.F32.PACK_AB R203, R175, R174 ;  /* 0x000000aeafcb723e */ /* 0x000fe400000000ff */
[----:B------:R-:W-:-:S02]  /*9c50*/  F2FP.F16.F32.PACK_AB R196, R161, R160 ;  /* 0x000000a0a1c4723e */ /* 0x000fc400000000ff */
[----:B------:R-:W-:Y:S02]  /*9c60*/  F2FP.F16.F32.PACK_AB R197, R163, R162 ;  /* 0x000000a2a3c5723e */ /* 0x000fe400000000ff */
[----:B------:R-:W-:Y:S02]  /*9c70*/  F2FP.F16.F32.PACK_AB R198, R165, R164 ;  /* 0x000000a4a5c6723e */ /* 0x000fe400000000ff */
[----:B------:R-:W-:Y:S02]  /*9c80*/  F2FP.F16.F32.PACK_AB R199, R167, R166 ;  /* 0x000000a6a7c7723e */ /* 0x000fe400000000ff */
[----:B------:R-:W-:Y:S02]  /*9c90*/  F2FP.F16.F32.PACK_AB R192, R153, R152 ;  /* 0x0000009899c0723e */ /* 0x000fe400000000ff */
[----:B------:R-:W-:Y:S02]  /*9ca0*/  F2FP.F16.F32.PACK_AB R193, R155, R154 ;  /* 0x0000009a9bc1723e */ /* 0x000fe400000000ff */
[----:B------:R-:W-:-:S02]  /*9cb0*/  F2FP.F16.F32.PACK_AB R194, R157, R156 ;  /* 0x0000009c9dc2723e */ /* 0x000fc400000000ff */
[----:B------:R-:W-:Y:S01]  /*9cc0*/  F2FP.F16.F32.PACK_AB R195, R195, R158 ;  /* 0x0000009ec3c3723e */ /* 0x000fe200000000ff */
[----:B------:R-:W-:Y:S06]  /*9cd0*/  @P1 BRA `(.L_x_199) ;  /* 0xffffffc4003c1947 */ /* 0x000fec000383ffff */
.L_x_188:
        /* <DEDUP_REMOVED lines=131> */
.L_x_200:
[----:B------:R-:W-:Y:S01]  /*a510*/  R2UR UR5, R16 ;  /* 0x00000000100572ca */ /* 0x000fe200000e0000 */
[----:B------:R-:W-:-:S04]  /*a520*/  IMAD.U32 R12, RZ, RZ, UR38 ;  /* 0x00000026ff0c7e24 */ /* 0x000fc8000f8e00ff */
[----:B------:R-:W-:-:S08]  /*a530*/  IMAD R12, R12, 0x8, R5 ;  /* 0x000000080c0c7824 */ /* 0x000fd000078e0205 */
[----:B------:R-:W-:-:S05]  /*a540*/  IMAD.U32 R9, RZ, RZ, UR5 ;  /* 0x00000005ff097e24 */ /* 0x000fca000f8e00ff */
[----:B------:R-:W-:-:S04]  /*a550*/  SHF.L.U32 R9, R9, 0x1f, RZ ;  /* 0x0000001f09097819 */ /* 0x000fc800000006ff */
[----:B------:R0:W1:Y:S01]  /*a560*/  SYNCS.PHASECHK.TRANS64.TRYWAIT P1, [R12+URZ+0x38850], R9 ;  /* 0x038850090c0075a7 */ /* 0x000062000802017f */
[----:B------:R-:W-:Y:S05]  /*a570*/  @!P0 BRA `(.L_x_201) ;  /* 0x0000000000048947 */ /* 0x000fea0003800000 */
[----:B------:R-:W-:Y:S01]  /*a580*/  BPT.TRAP 0x1 ;  /* 0x000000040000795c */ /* 0x000fe20000300000 */
.L_x_201:
[----:B------:R-:W-:-:S05]  /*a590*/  VIADD R5, R5, 0x400 ;  /* 0x0000040005057836 */ /* 0x000fca0000000000 */
[----:B------:R-:W-:-:S04]  /*a5a0*/  SHF.R.U32.HI R5, RZ, 0x4, R5 ;  /* 0x00000004ff057819 */ /* 0x000fc80000011605 */
[----:B------:R-:W-:Y:S01]  /*a5b0*/  LOP3.LUT R5, R5, 0x3fff, RZ, 0xc0, !PT ;  /* 0x00003fff05057812 */ /* 0x000fe200078ec0ff */
[----:B-1----:R-:W-:Y:S06]  /*a5c0*/  @P1 BRA `(.L_x_202) ;  /* 0x0000000000081947 */ /* 0x002fec0003800000 */
[----:B------:R-:W1:Y:S02]  /*a5d0*/  SYNCS.PHASECHK.TRANS64.TRYWAIT P1, [R12+URZ+0x38850], R9 ;  /* 0x038850090c0075a7 */ /* 0x000e64000802017f */
[----:B-1----:R-:W-:Y:S05]  /*a5e0*/  @!P1 BRA `(.L_x_203) ;  /* 0x000000b400b89947 */ /* 0x002fea0003800000 */
.L_x_202:
[----:B------:R-:W-:Y:S01]  /*a5f0*/  LOP3.LUT R5, R5, 0x2800000, RZ, 0xfc, !PT ;  /* 0x0280000005057812 */ /* 0x000fe200078efcff */
[----:B------:R-:W-:Y:S01]  /*a600*/  IMAD.U32 R8, RZ, RZ, UR38 ;  /* 0x00000026ff087e24 */ /* 0x000fe2000f8e00ff */
[----:B------:R-:W-:Y:S05]  /*a610*/  WARPSYNC.ALL ;  /* 0x0000000000007948 */ /* 0x000fea0003800000 */
[----:B------:R-:W-:Y:S01]  /*a620*/  IMAD R8, R8, 0xa00, R5 ;  /* 0x00000a0008087824 */ /* 0x000fe200078e0205 */
[----:B------:R-:W-:Y:S01]  /*a630*/  WARPGROUP.ARRIVE ;  /* 0x00000000000079c5 */ /* 0x000fe20000000000 */
[----:B01----:R-:W-:Y:S01]  /*a640*/  IMAD.MOV.U32 R9, RZ, RZ, 0x40000040 ;  /* 0x40000040ff097424 */ /* 0x003fe200078e00ff */
[----:B------:R-:W0:Y:S01]  /*a650*/  SHFL.BFLY PT, R0, R17, 0x2, 0x1f ;  /* 0x0c401f0011007f89 */ /* 0x000e2200000e0000 */
[C---:B------:R-:W-:Y:S01]  /*a660*/  VIADD R10, R8.reuse, 0x80 ;  /* 0x00000080080a7836 */ /* 0x040fe20000000000 */
[----:B------:R-:W-:Y:S01]  /*a670*/  R2UR UR6, R8 ;  /* 0x00000000080672ca */ /* 0x000fe200000e0000 */
[----:B------:R-:W-:Y:S01]  /*a680*/  IMAD.MOV.U32 R11, RZ, RZ, 0x40000040 ;  /* 0x40000040ff0b7424 */ /* 0x000fe200078e00ff */
[----:B------:R-:W-:Y:S01]  /*a690*/  R2UR UR7, R9 ;  /* 0x00000000090772ca */ /* 0x000fe200000e0000 */
[----:B------:R-:W-:Y:S01]  /*a6a0*/  IMAD.MOV.U32 R9, RZ, RZ, 0x40000040 ;  /* 0x40000040ff097424 */ /* 0x000fe200078e00ff */
[----:B------:R-:W1:Y:S01]  /*a6b0*/  SHFL.BFLY PT, R2, R7, 0x2, 0x1f ;  /* 0x0c401f0007027f89 */ /* 0x000e6200000e0000 */
[----:B------:R-:W-:-:S10]  /*a6c0*/  IMAD.U32 R15, RZ, RZ, UR4 ;  /* 0x00000004ff0f7e24 */ /* 0x000fd4000f8e00ff */
[----:B------:R-:W-:Y:S01]  /*a6d0*/  HGMMA.64x256x16.F32 R24, R208, gdesc[UR4].tnspB, R24, gsb0 ;  /* 0x43e00004d0187df0 */ /* 0x000fe20008000818 */
[----:B------:R-:W-:Y:S01]  /*a6e0*/  R2UR UR6, R10 ;  /* 0x000000000a0672ca */ /* 0x000fe200000e0000 */
[----:B------:R-:W-:Y:S01]  /*a6f0*/  VIADD R10, R8, 0x100 ;  /* 0x00000100080a7836 */ /* 0x000fe20000000000 */
[----:B------:R-:W-:Y:S01]  /*a700*/  R2UR UR7, R11 ;  /* 0x000000000b0772ca */ /* 0x000fe200000e0000 */
[----:B------:R-:W-:Y:S02]  /*a710*/  IMAD.MOV.U32 R11, RZ, RZ, 0x40000040 ;  /* 0x40000040ff0b7424 */ /* 0x000fe400078e00ff */
[----:B0-----:R-:W-:-:S05]  /*a720*/  FADD.FTZ R0, R0, R17 ;  /* 0x0000001100007221 */ /* 0x001fca0000010000 */
[----:B------:R-:W0:Y:S01]  /*a730*/  SHFL.BFLY PT, R5, R0, 0x1, 0x1f ;  /* 0x0c201f0000057f89 */ /* 0x000e2200000e0000 */
[----:B-1----:R-:W-:Y:S01]  /*a740*/  FADD.FTZ R2, R2, R7 ;  /* 0x0000000702027221 */ /* 0x002fe20000010000 */
[----:B------:R-:W-:Y:S01]  /*a750*/  IMAD.MOV.U32 R7, RZ, RZ, RZ ;  /* 0x000000ffff077224 */ /* 0x000fe200078e00ff */
[----:B------:R-:W-:Y:S02]  /*a760*/  WARPGROUP.DEPBAR.LE gsb0, 0x0 ;  /* 0x00008000000079c5 */ /* 0x000fe40000010000 */
[----:B------:R-:W-:-:S12]  /*a770*/  WARPGROUP.ARRIVE ;  /* 0x00000000000079c5 */ /* 0x000fd80000000000 */
[----:B------:R-:W-:Y:S01]  /*a780*/  HGMMA.64x256x16.F32 R24, R204, gdesc[UR4].tnspB, R24, gsb0 ;  /* 0x43e00004cc187df0 */ /* 0x000fe20008000818 */
[----:B------:R-:W-:Y:S01]  /*a790*/  R2UR UR6, R10 ;  /* 0x000000000a0672ca */ /* 0x000fe200000e0000 */
[C---:B------:R-:W-:Y:S01]  /*a7a0*/  VIADD R10, R8.reuse, 0x180 ;  /* 0x00000180080a7836 */ /* 0x040fe20000000000 */
[----:B------:R-:W-:Y:S01]  /*a7b0*/  R2UR UR7, R11 ;  /* 0x000000000b0772ca */ /* 0x000fe200000e0000 */
[----:B------:R-:W-:Y:S02]  /*a7c0*/  IMAD.MOV.U32 R11, RZ, RZ, 0x40000040 ;  /* 0x40000040ff0b7424 */ /* 0x000fe400078e00ff */
[----:B------:R-:W-:Y:S01]  /*a7d0*/  VIADD R8, R8, 0x200 ;  /* 0x0000020008087836 */ /* 0x000fe20000000000 */
[----:B------:R-:W-:Y:S02]  /*a7e0*/  WARPGROUP.DEPBAR.LE gsb0, 0x0 ;  /* 0x00008000000079c5 */ /* 0x000fe40000010000 */
[----:B------:R-:W-:-:S15]  /*a7f0*/  WARPGROUP.ARRIVE ;  /* 0x00000000000079c5 */ /* 0x000fde0000000000 */
[----:B------:R-:W-:-:S04]  /*a800*/  NOP ;  /* 0x0000000000007918 */ /* 0x000fc80000000000 */
[----:B------:R-:W-:Y:S01]  /*a810*/  HGMMA.64x256x16.F32 R24, R200, gdesc[UR4].tnspB, R24, gsb0 ;  /* 0x43e00004c8187df0 */ /* 0x000fe20008000818 */
[----:B------:R-:W-:Y:S02]  /*a820*/  R2UR UR6, R10 ;  /* 0x000000000a0672ca */ /* 0x000fe400000e0000 */
[----:B------:R-:W-:Y:S01]  /*a830*/  R2UR UR7, R11 ;  /* 0x000000000b0772ca */ /* 0x000fe200000e0000 */
[----:B0-----:R-:W-:Y:S01]  /*a840*/  FADD.FTZ R11, R0, R5 ;  /* 0x00000005000b7221 */ /* 0x001fe20000010000 */
[----:B------:R-:W-:Y:S02]  /*a850*/  IMAD.MOV.U32 R5, RZ, RZ, RZ ;  /* 0x000000ffff057224 */ /* 0x000fe400078e00ff */
[----:B------:R-:W-:Y:S02]  /*a860*/  IMAD.MOV.U32 R0, RZ, RZ, -0x800000 ;  /* 0xff800000ff007424 */ /* 0x000fe400078e00ff */
[----:B------:R-:W-:-:S13]  /*a870*/  FSETP.NE.FTZ.AND P1, PT, R11, RZ, PT ;  /* 0x000000ff0b00720b */ /* 0x000fda0003f35000 */
[----:B------:R-:W-:Y:S01]  /*a880*/  @P1 MUFU.RCP R7, R11 ;  /* 0x0000000b00071308 */ /* 0x000fe20000001000 */
[----:B------:R-:W-:Y:S02]  /*a890*/  WARPGROUP.DEPBAR.LE gsb0, 0x0 ;  /* 0x00008000000079c5 */ /* 0x000fe40000010000 */
[----:B------:R-:W-:-:S06]  /*a8a0*/  WARPGROUP.ARRIVE ;  /* 0x00000000000079c5 */ /* 0x000fcc0000000000 */
[----:B------:R-:W-:Y:S01]  /*a8b0*/  HGMMA.64x256x16.F32 R24, R196, gdesc[UR4].tnspB, R24, gsb0 ;  /* 0x43e00004c4187df0 */ /* 0x000fe20008000818 */
[----:B------:R-:W-:Y:S02]  /*a8c0*/  R2UR UR6, R8 ;  /* 0x00000000080672ca */ /* 0x000fe400000e0000 */
[----:B------:R-:W-:Y:S01]  /*a8d0*/  R2UR UR7, R9 ;  /* 0x00000000090772ca */ /* 0x000fe200000e0000 */
[----:B------:R-:W0:Y:S01]  /*a8e0*/  @P1 MUFU.LG2 R8, R11 ;  /* 0x0000000b00081308 */ /* 0x000e220000000c00 */
[----:B------:R-:W1:Y:S01]  /*a8f0*/  SHFL.BFLY PT, R9, R2, 0x1, 0x1f ;  /* 0x0c201f0002097f89 */ /* 0x000e6200000e0000 */
[----:B0-----:R-:W-:Y:S01]  /*a900*/  @P1 FMUL.FTZ R8, R8, 0.69314718246459960938 ;  /* 0x3f31721808081820 */ /* 0x001fe20000410000 */
[----:B-1----:R-:W-:Y:S01]  /*a910*/  FADD.FTZ R13, R2, R9 ;  /* 0x00000009020d7221 */ /* 0x002fe20000010000 */
[----:B------:R-:W-:Y:S02]  /*a920*/  IMAD.U32 R9, RZ, RZ, UR4 ;  /* 0x00000004ff097e24 */ /* 0x000fe4000f8e00ff */
[----:B------:R-:W-:-:S02]  /*a930*/  IMAD.MOV.U32 R2, RZ, RZ, -0x800000 ;  /* 0xff800000ff027424 */ /* 0x000fc400078e00ff */
[----:B------:R-:W-:Y:S01]  /*a940*/  FSETP.NE.FTZ.AND P2, PT, R13, RZ, PT ;  /* 0x000000ff0d00720b */ /* 0x000fe20003f55000 */
[----:B------:R-:W-:-:S04]  /*a950*/  @P1 FMUL.FTZ R9, R9, 0.69314718246459960938 ;  /* 0x3f31721809091820 */ /* 0x000fc80000410000 */
[----:B------:R-:W-:-:S08]  /*a960*/  @P1 FFMA.FTZ R2, R9, R4, R8 ;  /* 0x0000000409021223 */ /* 0x000fd00000010008 */
[----:B------:R-:W0:Y:S01]  /*a970*/  @P2 MUFU.LG2 R10, R13 ;  /* 0x0000000d000a2308 */ /* 0x000e220000000c00 */
[----:B------:R-:W-:-:S07]  /*a980*/  @P2 FMUL.FTZ R15, R15, 0.69314718246459960938 ;  /* 0x3f3172180f0f2820 */ /* 0x000fce0000410000 */
[----:B------:R1:W2:Y:S01]  /*a990*/  @P2 MUFU.RCP R5, R13 ;  /* 0x0000000d00052308 */ /* 0x0002a20000001000 */
[----:B0-----:R-:W-:-:S04]  /*a9a0*/  @P2 FMUL.FTZ R10, R10, 0.69314718246459960938 ;  /* 0x3f3172180a0a2820 */ /* 0x001fc80000410000 */
[----:B------:R-:W-:Y:S01]  /*a9b0*/  @P2 FFMA.FTZ R0, R15, R3, R10 ;  /* 0x000000030f002223 */ /* 0x000fe2000001000a */
[----:B------:R-:W-:Y:S02]  /*a9c0*/  WARPGROUP.DEPBAR.LE gsb0, 0x0 ;  /* 0x00008000000079c5 */ /* 0x000fe40000010000 */
[----:B------:R-:W-:-:S06]  /*a9d0*/  WARPGROUP.ARRIVE ;  /* 0x00000000000079c5 */ /* 0x000fcc0000000000 */
[----:B------:R-:W-:Y:S03]  /*a9e0*/  HGMMA.64x256x16.F32 R24, R192, gdesc[UR4].tnspB, R24, gsb0 ;  /* 0x43e00004c0187df0 */ /* 0x000fe60008000818 */
[----:B------:R-:W-:Y:S02]  /*a9f0*/  WARPGROUP.DEPBAR.LE gsb0, 0x0 ;  /* 0x00008000000079c5 */ /* 0x000fe40000010000 */
[----:B-12---:R-:W-:Y:S05]  /*aa00*/  @!P0 BRA `(.L_x_204) ;  /* 0x0000000000048947 */ /* 0x006fea0003800000 */
[----:B------:R-:W-:Y:S01]  /*aa10*/  BPT.TRAP 0x1 ;  /* 0x000000040000795c */ /* 0x000fe20000300000 */
.L_x_204:
[----:B------:R-:W2:Y:S01]  /*aa20*/  LDL.LU R3, [R1+0x38] ;  /* 0x0000380001037983 */ /* 0x000ea20000300800 */
[----:B------:R-:W-:Y:S01]  /*aa30*/  R2UR UR5, R16 ;  /* 0x00000000100572ca */ /* 0x000fe200000e0000 */
[----:B------:R-:W-:Y:S01]  /*aa40*/  UIADD3 UR38, UR38, 0x1, URZ ;  /* 0x0000000126267890 */ /* 0x000fe2000fffe03f */
[-C--:B------:R-:W-:Y:S01]  /*aa50*/  FMUL.FTZ R24, R24, R7.reuse ;  /* 0x0000000718187220 */ /* 0x080fe20000410000 */
[-C--:B------:R-:W-:Y:S01]  /*aa60*/  FMUL.FTZ R25, R25, R7.reuse ;  /* 0x0000000719197220 */ /* 0x080fe20000410000 */
[-C--:B------:R-:W-:Y:S01]  /*aa70*/  FMUL.FTZ R28, R28, R7.reuse ;  /* 0x000000071c1c7220 */ /* 0x080fe20000410000 */
[----:B------:R-:W-:Y:S01]  /*aa80*/  UISETP.NE.AND UP0, UPT, UR38, 0x2, UPT ;  /* 0x000000022600788c */ /* 0x000fe2000bf05270 */
        /* <DEDUP_REMOVED lines=126> */
[----:B------:R-:W-:Y:S01]  /*b270*/  USEL UR38, UR38, URZ, UP0 ;  /* 0x0000003f26267287 */ /* 0x000fe20008000000 */
[----:B--2---:R-:W-:Y:S01]  /*b280*/  R2UR UR4, R3 ;  /* 0x00000000030472ca */ /* 0x004fe200000e0000 */
[----:B------:R-:W-:-:S05]  /*b290*/  VIADD R3, R12, 0x38860 ;  /* 0x000388600c037836 */ /* 0x000fca0000000000 */
[----:B------:R-:W-:-:S04]  /*b2a0*/  PRMT R3, R6, 0x654, R3 ;  /* 0x0000065406037816 */ /* 0x000fc80000000003 */
[----:B------:R0:W-:Y:S03]  /*b2b0*/  SYNCS.ARRIVE.TRANS64.RED.A1T0 RZ, [R3+URZ], RZ ;  /* 0x000000ff03ff79a7 */ /* 0x0001e6000810043f */
[----:B------:R-:W-:-:S06]  /*b2c0*/  UIADD3 UR4, UR4, 0x1, URZ ;  /* 0x0000000104047890 */ /* 0x000fcc000fffe03f */
[----:B0-----:R-:W-:Y:S01]  /*b2d0*/  IMAD.U32 R3, RZ, RZ, UR4 ;  /* 0x00000004ff037e24 */ /* 0x001fe2000f8e00ff */
[----:B------:R-:W-:-:S04]  /*b2e0*/  USEL UR4, URZ, 0x1, UP0 ;  /* 0x000000013f047887 */ /* 0x000fc80008000000 */
[----:B------:R0:W-:Y:S01]  /*b2f0*/  STL [R1+0x38], R3 ;  /* 0x0000380301007387 */ /* 0x0001e20000100800 */
[----:B------:R-:W-:-:S06]  /*b300*/  ULOP3.LUT UR5, UR5, UR4, URZ, 0x3c, !UPT ;  /* 0x0000000405057292 */ /* 0x000fcc000f8e3c3f */
[----:B------:R-:W-:-:S07]  /*b310*/  IMAD.U32 R16, RZ, RZ, UR5 ;  /* 0x00000005ff107e24 */ /* 0x000fce000f8e00ff */
.L_x_180:
[----:B------:R-:W1:Y:S08]  /*b320*/  S2UR UR4, SR_CgaCtaId ;  /* 0x00000000000479c3 */ /* 0x000e700000008800 */
[----:B------:R-:W-:Y:S06]  /*b330*/  BAR.SYNC.DEFER_BLOCKING 0x5, 0x180 ;  /* 0x0146000000007b1d */ /* 0x000fec0000010000 */
[----:B------:R-:W-:Y:S01]  /*b340*/  UMOV UR8, 0x400 ;  /* 0x0000040000087882 */ /* 0x000fe20000000000 */
[----:B------:R-:W-:Y:S01]  /*b350*/  BSSY B0, `(.L_x_205) ;  /* 0x00004c1000007945 */ /* 0x000fe20003800000 */
[----:B-1----:R-:W-:-:S09]  /*b360*/  ULEA UR8, UR4, UR8, 0x18 ;  /* 0x0000000804087291 */ /* 0x002fd2000f8ec03f */
[----:B------:R-:W1:Y:S02]  /*b370*/  LDS.128 R4, [UR8+0x388d0] ;  /* 0x0388d008ff047984 */ /* 0x000e640008000c00 */
[----:B-1----:R-:W-:Y:S02]  /*b380*/  R2UR UR6, R5 ;  /* 0x00000000050672ca */ /* 0x002fe400000e0000 */
[----:B------:R-:W-:Y:S02]  /*b390*/  R2UR UR5, R6 ;  /* 0x00000000060572ca */ /* 0x000fe400000e0000 */
[----:B------:R-:W-:Y:S01]  /*b3a0*/  R2UR UR7, R7 ;  /* 0x00000000070772ca */ /* 0x000fe200000e0000 */
[----:B------:R-:W-:Y:S06]  /*b3b0*/  BAR.ARV 0x4, 0x180 ;  /* 0x0106000000007b1d */ /* 0x000fec0000002000 */
[----:B------:R-:W-:Y:S08]  /*b3c0*/  @P0 BRA `(.L_x_206) ;  /* 0x0000003800c80947 */ /* 0x000ff00003800000 */
[----:B------:R-:W2:Y:S01]  /*b3d0*/  LDL.LU R9, [R1+0x30] ;  /* 0x0000300001097983 */ /* 0x000ea20000300800 */
[----:B------:R-:W1:Y:S01]  /*b3e0*/  S2UR UR4, SR_SWINHI ;  /* 0x00000000000479c3 */ /* 0x000e620000002f00 */
[----:B------:R-:W-:Y:S01]  /*b3f0*/  IMAD.MOV.U32 R12, RZ, RZ, 0x2 ;  /* 0x00000002ff0c7424 */ /* 0x000fe200078e00ff */
[----:B------:R-:W-:Y:S01]  /*b400*/  F2FP.F16.F32.PACK_AB R6, R29, R28 ;  /* 0x0000001c1d06723e */ /* 0x000fe200000000ff */
[----:B------:R-:W3:Y:S01]  /*b410*/  LDL.LU R8, [R1+0x34] ;  /* 0x0000340001087983 */ /* 0x000ee20000300800 */
[----:B------:R-:W-:Y:S01]  /*b420*/  F2FP.F16.F32.PACK_AB R7, R31, R30 ;  /* 0x0000001e1f07723e */ /* 0x000fe200000000ff */
[----:B------:R-:W-:Y:S01]  /*b430*/  ULDC.64 UR14, c[0x0][0xc00] ;  /* 0x00030000000e7ab9 */ /* 0x000fe20000000a00 */
[----:B------:R-:W-:Y:S01]  /*b440*/  R2UR UR22, R212 ;  /* 0x00000000d41672ca */ /* 0x000fe200000e0000 */
[----:B0-----:R-:W4:Y:S01]  /*b450*/  LDL R3, [R1+0x48] ;  /* 0x0000480001037983 */ /* 0x001f220000100800 */
[----:B------:R-:W-:-:S03]  /*b460*/  ULDC UR20, c[0x0][0xbe8] ;  /* 0x0002fa0000147ab9 */ /* 0x000fc60000000800 */
[----:B------:R-:W5:Y:S01]  /*b470*/  LDL R170, [R1+0x2c] ;  /* 0x00002c0001aa7983 */ /* 0x000f620000100800 */
[----:B------:R-:W-:Y:S02]  /*b480*/  R2UR UR21, R215 ;  /* 0x00000000d71572ca */ /* 0x000fe400000e0000 */
[----:B------:R-:W-:Y:S01]  /*b490*/  R2UR UR24, R216 ;  /* 0x00000000d81872ca */ /* 0x000fe200000e0000 */
[----:B------:R-:W5:Y:S01]  /*b4a0*/  LDL R171, [R1+0x44] ;  /* 0x0000440001ab7983 */ /* 0x000f620000100800 */
[----:B------:R-:W-:Y:S01]  /*b4b0*/  UMOV UR10, UR8 ;  /* 0x00000008000a7c82 */ /* 0x000fe20008000000 */
[----:B-1----:R-:W-:Y:S01]  /*b4c0*/  UMOV UR11, UR4 ;  /* 0x00000004000b7c82 */ /* 0x002fe20008000000 */
[----:B------:R-:W-:Y:S01]  /*b4d0*/  BAR.SYNC.DEFER_BLOCKING 0x1, 0x100 ;  /* 0x0044000000007b1d */ /* 0x000fe20000010000 */
[----:B--2---:R-:W-:Y:S02]  /*b4e0*/  R2UR UR19, R9 ;  /* 0x00000000091372ca */ /* 0x004fe400000e0000 */
[----:B---3--:R-:W-:Y:S01]  /*b4f0*/  R2UR UR17, R8 ;  /* 0x00000000081172ca */ /* 0x008fe200000e0000 */
[----:B----4-:R-:W-:Y:S01]  /*b500*/  IMAD.WIDE R12, R3, R12, UR10 ;  /* 0x0000000a030c7e25 */ /* 0x010fe2000f8e020c */
[----:B-----5:R-:W-:-:S02]  /*b510*/  R2UR UR18, R170 ;  /* 0x00000000aa1272ca */ /* 0x020fc400000e0000 */
[C---:B------:R-:W-:Y:S02]  /*b520*/  IADD3 R15, P1, R12.reuse, 0x20, RZ ;  /* 0x000000200c0f7810 */ /* 0x040fe40007f3e0ff */
[----:B------:R-:W-:Y:S02]  /*b530*/  IADD3 R157, P4, R12, 0x60, RZ ;  /* 0x000000600c9d7810 */ /* 0x000fe40007f9e0ff */
[----:B------:R-:W-:Y:S02]  /*b540*/  LOP3.LUT R14, R15, 0x380, RZ, 0xc0, !PT ;  /* 0x000003800f0e7812 */ /* 0x000fe400078ec0ff */
[----:B------:R-:W-:Y:S02]  /*b550*/  LOP3.LUT R156, R157, 0x380, RZ, 0xc0, !PT ;  /* 0x000003809d9c7812 */ /* 0x000fe400078ec0ff */
[----:B------:R-:W-:Y:S02]  /*b560*/  SHF.R.U64 R14, R14, 0x3, RZ ;  /* 0x000000030e0e7819 */ /* 0x000fe400000012ff */
[----:B------:R-:W-:-:S02]  /*b570*/  IADD3 R161, P6, R12, 0x4020, RZ ;  /* 0x000040200ca17810 */ /* 0x000fc40007fde0ff */
[----:B------:R-:W-:Y:S02]  /*b580*/  LOP3.LUT R5, R12, 0x380, RZ, 0xc0, !PT ;  /* 0x000003800c057812 */ /* 0x000fe400078ec0ff */
[----:B------:R-:W-:Y:S02]  /*b590*/  SHF.R.U64 R156, R156, 0x3, RZ ;  /* 0x000000039c9c7819 */ /* 0x000fe400000012ff */
[----:B------:R-:W-:Y:S02]  /*b5a0*/  LOP3.LUT R14, R14, R15, RZ, 0x3c, !PT ;  /* 0x0000000f0e0e7212 */ /* 0x000fe400078e3cff */
[----:B------:R-:W-:Y:S02]  /*b5b0*/  IADD3 R159, P3, R12, 0x4000, RZ ;  /* 0x000040000c9f7810 */ /* 0x000fe40007f7e0ff */
[----:B------:R-:W-:Y:S02]  /*b5c0*/  LOP3.LUT R160, R161, 0x380, RZ, 0xc0, !PT ;  /* 0x00000380a1a07812 */ /* 0x000fe400078ec0ff */
[----:B------:R-:W-:-:S02]  /*b5d0*/  SHF.R.U64 R5, R5, 0x3, RZ ;  /* 0x0000000305057819 */ /* 0x000fc400000012ff */
[----:B------:R-:W-:Y:S02]  /*b5e0*/  IADD3.X R15, RZ, R13, RZ, P1, !PT ;  /* 0x0000000dff0f7210 */ /* 0x000fe40000ffe4ff */
[C---:B------:R-:W-:Y:S02]  /*b5f0*/  IADD3 R155, P0, R12.reuse, 0x40, RZ ;  /* 0x000000400c9b7810 */ /* 0x040fe40007f1e0ff */
[C---:B------:R-:W-:Y:S02]  /*b600*/  IADD3 R163, P5, R12.reuse, 0x4040, RZ ;  /* 0x000040400ca37810 */ /* 0x040fe40007fbe0ff */
[C---:B------:R-:W-:Y:S02]  /*b610*/  IADD3 R165, P2, R12.reuse, 0x4060, RZ ;  /* 0x000040600ca57810 */ /* 0x040fe40007f5e0ff */
[----:B------:R-:W-:Y:S02]  /*b620*/  IADD3 R167, P1, R12, 0x8000, RZ ;  /* 0x000080000ca77810 */ /* 0x000fe40007f3e0ff */
[----:B------:R-:W-:Y:S01]  /*b630*/  LOP3.LUT R156, R156, R157, RZ, 0x3c, !PT ;  /* 0x0000009d9c9c7212 */ /* 0x000fe200078e3cff */
[----:B------:R-:W-:Y:S01]  /*b640*/  IMAD.X R157, RZ, RZ, R13, P4 ;  /* 0x000000ffff9d7224 */ /* 0x000fe200020e060d */
[----:B------:R-:W-:-:S02]  /*b650*/  LOP3.LUT R158, R159, 0x380, RZ, 0xc0, !PT ;  /* 0x000003809f9e7812 */ /* 0x000fc400078ec0ff */
[----:B------:R-:W-:Y:S02]  /*b660*/  SHF.R.U64 R160, R160, 0x3, RZ ;  /* 0x00000003a0a07819 */ /* 0x000fe400000012ff */
[----:B------:R-:W-:Y:S01]  /*b670*/  LOP3.LUT R4, R5, R12, RZ, 0x3c, !PT ;  /* 0x0000000c05047212 */ /* 0x000fe200078e3cff */
[----:B------:R-:W-:Y:S01]  /*b680*/  IMAD.MOV.U32 R5, RZ, RZ, R13 ;  /* 0x000000ffff057224 */ /* 0x000fe200078e000d */
[----:B------:R-:W-:Y:S02]  /*b690*/  IADD3 R9, P4, R12, 0x8040, RZ ;  /* 0x000080400c097810 */ /* 0x000fe40007f9e0ff */
[----:B------:R-:W-:Y:S02]  /*b6a0*/  LOP3.LUT R154, R155, 0x380, RZ, 0xc0, !PT ;  /* 0x000003809b9a7812 */ /* 0x000fe400078ec0ff */
[----:B------:R-:W-:Y:S02]  /*b6b0*/  LOP3.LUT R162, R163, 0x380, RZ, 0xc0, !PT ;  /* 0x00000380a3a27812 */ /* 0x000fe400078ec0ff */
[----:B------:R-:W-:-:S02]  /*b6c0*/  LOP3.LUT R164, R165, 0x380, RZ, 0xc0, !PT ;  /* 0x00000380a5a47812 */ /* 0x000fc400078ec0ff */
[----:B------:R-:W-:Y:S02]  /*b6d0*/  LOP3.LUT R166, R167, 0x380, RZ, 0xc0, !PT ;  /* 0x00000380a7a67812 */ /* 0x000fe400078ec0ff */
[----:B------:R-:W-:Y:S02]  /*b6e0*/  SHF.R.U64 R158, R158, 0x3, RZ ;  /* 0x000000039e9e7819 */ /* 0x000fe400000012ff */
[----:B------:R-:W-:Y:S01]  /*b6f0*/  LOP3.LUT R160, R160, R161, RZ, 0x3c, !PT ;  /* 0x000000a1a0a07212 */ /* 0x000fe200078e3cff */
[----:B------:R-:W-:Y:S01]  /*b700*/  IMAD.X R161, RZ, RZ, R13, P6 ;  /* 0x000000ffffa17224 */ /* 0x000fe200030e060d */
[----:B------:R-:W-:Y:S02]  /*b710*/  LOP3.LUT R8, R9, 0x380, RZ, 0xc0, !PT ;  /* 0x0000038009087812 */ /* 0x000fe400078ec0ff */
[----:B------:R-:W-:Y:S02]  /*b720*/  SHF.R.U64 R154, R154, 0x3, RZ ;  /* 0x000000039a9a7819 */ /* 0x000fe400000012ff */
[----:B------:R-:W-:-:S02]  /*b730*/  SHF.R.U64 R162, R162, 0x3, RZ ;  /* 0x00000003a2a27819 */ /* 0x000fc400000012ff */
[----:B------:R-:W-:Y:S02]  /*b740*/  SHF.R.U64 R164, R164, 0x3, RZ ;  /* 0x00000003a4a47819 */ /* 0x000fe400000012ff */
[----:B------:R-:W-:Y:S02]  /*b750*/  SHF.R.U64 R166, R166, 0x3, RZ ;  /* 0x00000003a6a67819 */ /* 0x000fe400000012ff */
[----:B------:R-:W-:Y:S02]  /*b760*/  MOV R3, R4 ;  /* 0x0000000400037202 */ /* 0x000fe40000000f00 */
[----:B------:R-:W-:Y:S02]  /*b770*/  IADD3 R17, P6, R12, 0xc000, RZ ;  /* 0x0000c0000c117810 */ /* 0x000fe40007fde0ff */
[----:B------:R-:W-:Y:S02]  /*b780*/  F2FP.F16.F32.PACK_AB R4, R25, R24 ;  /* 0x000000181904723e */ /* 0x000fe400000000ff */
[----:B------:R-:W-:-:S02]  /*b790*/  F2FP.F16.F32.PACK_AB R5, R27, R26 ;  /* 0x0000001a1b05723e */ /* 0x000fc400000000ff */
[----:B------:R-:W-:Y:S01]  /*b7a0*/  LOP3.LUT R158, R158, R159, RZ, 0x3c, !PT ;  /* 0x0000009f9e9e7212 */ /* 0x000fe200078e3cff */
[--C-:B------:R-:W-:Y:S01]  /*b7b0*/  IMAD.X R159, RZ, RZ, R13.reuse, P3 ;  /* 0x000000ffff9f7224 */ /* 0x100fe200018e060d */
[----:B------:R-:W-:Y:S02]  /*b7c0*/  SHF.R.U64 R8, R8, 0x3, RZ ;  /* 0x0000000308087819 */ /* 0x000fe400000012ff */
[----:B------:R-:W-:Y:S01]  /*b7d0*/  LOP3.LUT R154, R154, R155, RZ, 0x3c, !PT ;  /* 0x0000009b9a9a7212 */ /* 0x000fe200078e3cff */
[--C-:B------:R-:W-:Y:S01]  /*b7e0*/  IMAD.X R155, RZ, RZ, R13.reuse, P0 ;  /* 0x000000ffff9b7224 */ /* 0x100fe200000e060d */
[----:B------:R-:W-:Y:S01]  /*b7f0*/  LOP3.LUT R162, R162, R163, RZ, 0x3c, !PT ;  /* 0x000000a3a2a27212 */ /* 0x000fe200078e3cff */
[--C-:B------:R-:W-:Y:S01]  /*b800*/  IMAD.X R163, RZ, RZ, R13.reuse, P5 ;  /* 0x000000ffffa37224 */ /* 0x100fe200028e060d */
[----:B------:R-:W-:Y:S01]  /*b810*/  LOP3.LUT R164, R164, R165, RZ, 0x3c, !PT ;  /* 0x000000a5a4a47212 */ /* 0x000fe200078e3cff */
[--C-:B------:R-:W-:Y:S01]  /*b820*/  IMAD.X R165, RZ, RZ, R13.reuse, P2 ;  /* 0x000000ffffa57224 */ /* 0x100fe200010e060d */
[----:B------:R-:W-:Y:S01]  /*b830*/  LOP3.LUT R166, R166, R167, RZ, 0x3c, !PT ;  /* 0x000000a7a6a67212 */ /* 0x000fe200078e3cff */
[----:B------:R-:W-:Y:S01]  /*b840*/  IMAD.X R167, RZ, RZ, R13, P1 ;  /* 0x000000ffffa77224 */ /* 0x000fe200008e060d */
[----:B------:R-:W-:-:S02]  /*b850*/  IADD3 R11, P3, R12, 0x8060, RZ ;  /* 0x000080600c0b7810 */ /* 0x000fc40007f7e0ff */
[----:B------:R-:W-:Y:S01]  /*b860*/  LOP3.LUT R10, R17, 0x380, RZ, 0xc0, !PT ;  /* 0x00000380110a7812 */ /* 0x000fe200078ec0ff */
[----:B------:R0:W-:Y:S01]  /*b870*/  STSM.16.M88.4 [R3], R4 ;  /* 0x0000000403007844 */ /* 0x0001e20000000200 */
[C---:B------:R-:W-:Y:S02]  /*b880*/  IADD3 R169, P0, R12.reuse, 0x8020, RZ ;  /* 0x000080200ca97810 */ /* 0x040fe40007f1e0ff */
[C---:B------:R-:W-:Y:S02]  /*b890*/  IADD3 R20, P5, R12.reuse, 0xc020, RZ ;  /* 0x0000c0200c147810 */ /* 0x040fe40007fbe0ff */
[C---:B------:R-:W-:Y:S02]  /*b8a0*/  IADD3 R153, P2, R12.reuse, 0xc040, RZ ;  /* 0x0000c0400c997810 */ /* 0x040fe40007f5e0ff */
[----:B------:R-:W-:Y:S02]  /*b8b0*/  IADD3 R18, P1, R12, 0xc060, RZ ;  /* 0x0000c0600c127810 */ /* 0x000fe40007f3e0ff */
[----:B------:R-:W-:-:S02]  /*b8c0*/  SHF.R.U64 R10, R10, 0x3, RZ ;  /* 0x000000030a0a7819 */ /* 0x000fc400000012ff */
[----:B------:R-:W-:Y:S02]  /*b8d0*/  LOP3.LUT R168, R169, 0x380, RZ, 0xc0, !PT ;  /* 0x00000380a9a87812 */ /* 0x000fe400078ec0ff */
[----:B------:R-:W-:Y:S02]  /*b8e0*/  LOP3.LUT R21, R20, 0x380, RZ, 0xc0, !PT ;  /* 0x0000038014157812 */ /* 0x000fe400078ec0ff */
[----:B0-----:R-:W-:Y:S01]  /*b8f0*/  LOP3.LUT R4, R8, R9, RZ, 0x3c, !PT ;  /* 0x0000000908047212 */ /* 0x001fe200078e3cff */
[----:B------:R-:W-:Y:S01]  /*b900*/  IMAD.X R5, RZ, RZ, R13, P4 ;  /* 0x000000ffff057224 */ /* 0x000fe200020e060d */
[----:B------:R-:W-:Y:S02]  /*b910*/  LOP3.LUT R8, R11, 0x380, RZ, 0xc0, !PT ;  /* 0x000003800b087812 */ /* 0x000fe400078ec0ff */
[----:B------:R-:W-:Y:S02]  /*b920*/  LOP3.LUT R152, R153, 0x380, RZ, 0xc0, !PT ;  /* 0x0000038099987812 */ /* 0x000fe400078ec0ff */
[----:B------:R-:W-:-:S02]  /*b930*/  LOP3.LUT R19, R18, 0x380, RZ, 0xc0, !PT ;  /* 0x0000038012137812 */ /* 0x000fc400078ec0ff */
[----:B------:R-:W-:Y:S02]  /*b940*/  SHF.R.U64 R8, R8, 0x3, RZ ;  /* 0x0000000308087819 */ /* 0x000fe400000012ff */
[----:B------:R-:W-:Y:S02]  /*b950*/  LOP3.LUT R10, R10, R17, RZ, 0x3c, !PT ;  /* 0x000000110a0a7212 */ /* 0x000fe400078e3cff */
[----:B------:R-:W-:Y:S02]  /*b960*/  MOV R17, R4 ;  /* 0x0000000400117202 */ /* 0x000fe40000000f00 */
[----:B------:R-:W-:Y:S02]  /*b970*/  SHF.R.U64 R168, R168, 0x3, RZ ;  /* 0x00000003a8a87819 */ /* 0x000fe400000012ff */
[----:B------:R-:W-:Y:S02]  /*b980*/  SHF.R.U64 R21, R21, 0x3, RZ ;  /* 0x0000000315157819 */ /* 0x000fe400000012ff */
[----:B------:R-:W-:-:S02]  /*b990*/  SHF.R.U64 R152, R152, 0x3, RZ ;  /* 0x0000000398987819 */ /* 0x000fc400000012ff */
[----:B------:R-:W-:Y:S02]  /*b9a0*/  SHF.R.U64 R19, R19, 0x3, RZ ;  /* 0x0000000313137819 */ /* 0x000fe400000012ff */
[----:B------:R-:W-:Y:S02]  /*b9b0*/  MOV R14, R14 ;  /* 0x0000000e000e7202 */ /* 0x000fe40000000f00 */
[----:B------:R-:W-:Y:S02]  /*b9c0*/  F2FP.F16.F32.PACK_AB R4, R33, R32 ;  /* 0x000000202104723e */ /* 0x000fe400000000ff */
[----:B------:R-:W-:Y:S02]  /*b9d0*/  F2FP.F16.F32.PACK_AB R5, R35, R34 ;  /* 0x000000222305723e */ /* 0x000fe400000000ff */
[----:B------:R-:W-:Y:S02]  /*b9e0*/  F2FP.F16.F32.PACK_AB R6, R37, R36 ;  /* 0x000000242506723e */ /* 0x000fe400000000ff */
[----:B------:R-:W-:Y:S01]  /*b9f0*/  F2FP.F16.F32.PACK_AB R7, R39, R38 ;  /* 0x000000262707723e */ /* 0x000fe200000000ff */
[--C-:B------:R-:W-:Y:S01]  /*ba00*/  IMAD.X R9, RZ, RZ, R13.reuse, P3 ;  /* 0x000000ffff097224 */ /* 0x100fe200018e060d */
[----:B------:R-:W-:Y:S01]  /*ba10*/  LOP3.LUT R8, R8, R11, RZ, 0x3c, !PT ;  /* 0x0000000b08087212 */ /* 0x000fe200078e3cff */
        /* <DEDUP_REMOVED lines=9> */
[----:B------:R0:W-:Y:S01]  /*bab0*/  STSM.16.M88.4 [R14], R4 ;  /* 0x000000040e007844 */ /* 0x0001e20000000200 */
[----:B------:R-:W-:-:S02]  /*bac0*/  MOV R154, R154 ;  /* 0x0000009a009a7202 */ /* 0x000fc40000000f00 */
[----:B------:R-:W-:Y:S02]  /*bad0*/  F2FP.F16.F32.PACK_AB R12, R41, R40 ;  /* 0x00000028290c723e */ /* 0x000fe400000000ff */
[----:B------:R-:W-:Y:S02]  /*bae0*/  F2FP.F16.F32.PACK_AB R13, R43, R42 ;  /* 0x0000002a2b0d723e */ /* 0x000fe400000000ff */
[----:B------:R-:W-:Y:S02]  /*baf0*/  F2FP.F16.F32.PACK_AB R15, R47, R46 ;  /* 0x0000002e2f0f723e */ /* 0x000fe400000000ff */
[----:B------:R-:W-:Y:S02]  /*bb00*/  MOV R156, R156 ;  /* 0x0000009c009c7202 */ /* 0x000fe40000000f00 */
[----:B------:R-:W-:Y:S02]  /*bb10*/  MOV R22, R8 ;  /* 0x0000000800167202 */ /* 0x000fe40000000f00 */
[----:B------:R-:W-:-:S02]  /*bb20*/  MOV R3, R10 ;  /* 0x0000000a00037202 */ /* 0x000fc40000000f00 */
[----:B0-----:R-:W-:Y:S02]  /*bb30*/  F2FP.F16.F32.PACK_AB R14, R45, R44 ;  /* 0x0000002c2d0e723e */ /* 0x001fe400000000ff */
[----:B------:R-:W-:Y:S02]  /*bb40*/  F2FP.F16.F32.PACK_AB R4, R49, R48 ;  /* 0x000000303104723e */ /* 0x000fe400000000ff */
[----:B------:R-:W-:Y:S02]  /*bb50*/  F2FP.F16.F32.PACK_AB R5, R51, R50 ;  /* 0x000000323305723e */ /* 0x000fe400000000ff */
[----:B------:R-:W-:Y:S02]  /*bb60*/  F2FP.F16.F32.PACK_AB R6, R53, R52 ;  /* 0x000000343506723e */ /* 0x000fe400000000ff */
[----:B------:R-:W-:Y:S02]  /*bb70*/  F2FP.F16.F32.PACK_AB R7, R55, R54 ;  /* 0x000000363707723e */ /* 0x000fe400000000ff */
[----:B------:R-:W-:-:S02]  /*bb80*/  MOV R158, R158 ;  /* 0x0000009e009e7202 */ /* 0x000fc40000000f00 */
[----:B------:R-:W-:Y:S02]  /*bb90*/  F2FP.F16.F32.PACK_AB R8, R57, R56 ;  /* 0x000000383908723e */ /* 0x000fe400000000ff */
[----:B------:R-:W-:Y:S02]  /*bba0*/  F2FP.F16.F32.PACK_AB R9, R59, R58 ;  /* 0x0000003a3b09723e */ /* 0x000fe400000000ff */
[----:B------:R-:W-:Y:S02]  /*bbb0*/  F2FP.F16.F32.PACK_AB R10, R61, R60 ;  /* 0x0000003c3d0a723e */ /* 0x000fe400000000ff */
[----:B------:R-:W-:Y:S01]  /*bbc0*/  F2FP.F16.F32.PACK_AB R11, R63, R62 ;  /* 0x0000003e3f0b723e */ /* 0x000fe200000000ff */
[----:B------:R0:W-:Y:S01]  /*bbd0*/  STSM.16.M88.4 [R154], R12 ;  /* 0x0000000c9a007844 */ /* 0x0001e20000000200 */
[----:B------:R-:W-:Y:S02]  /*bbe0*/  MOV R160, R160 ;  /* 0x000000a000a07202 */ /* 0x000fe40000000f00 */
[----:B------:R-:W-:Y:S01]  /*bbf0*/  MOV R20, R20 ;  /* 0x0000001400147202 */ /* 0x000fe20000000f00 */
[----:B------:R1:W-:Y:S01]  /*bc00*/  STSM.16.M88.4 [R156], R4 ;  /* 0x000000049c007844 */ /* 0x0003e20000000200 */
[----:B------:R-:W-:-:S02]  /*bc10*/  MOV R21, R152 ;  /* 0x0000009800157202 */ /* 0x000fc40000000f00 */
[----:B------:R-:W-:Y:S01]  /*bc20*/  MOV R162, R162 ;  /* 0x000000a200a27202 */ /* 0x000fe20000000f00 */
[----:B------:R2:W-:Y:S01]  /*bc30*/  STSM.16.M88.4 [R158], R8 ;  /* 0x000000089e007844 */ /* 0x0005e20000000200 */
[----:B------:R-:W-:Y:S02]  /*bc40*/  F2FP.F16.F32.PACK_AB R152, R73, R72 ;  /* 0x000000484998723e */ /* 0x000fe400000000ff */
[----:B------:R-:W-:Y:S02]  /*bc50*/  F2FP.F16.F32.PACK_AB R153, R75, R74 ;  /* 0x0000004a4b99723e */ /* 0x000fe400000000ff */
[----:B------:R-:W-:Y:S02]  /*bc60*/  F2FP.F16.F32.PACK_AB R155, R79, R78 ;  /* 0x0000004e4f9b723e */ /* 0x000fe400000000ff */
[----:B0-----:R-:W-:Y:S02]  /*bc70*/  F2FP.F16.F32.PACK_AB R12, R65, R64 ;  /* 0x00000040410c723e */ /* 0x001fe400000000ff */
[----:B------:R-:W-:-:S02]  /*bc80*/  F2FP.F16.F32.PACK_AB R13, R67, R66 ;  /* 0x00000042430d723e */ /* 0x000fc400000000ff */
[----:B------:R-:W-:Y:S02]  /*bc90*/  F2FP.F16.F32.PACK_AB R14, R69, R68 ;  /* 0x00000044450e723e */ /* 0x000fe400000000ff */
[----:B------:R-:W-:Y:S02]  /*bca0*/  F2FP.F16.F32.PACK_AB R15, R71, R70 ;  /* 0x00000046470f723e */ /* 0x000fe400000000ff */
[----:B------:R-:W-:Y:S02]  /*bcb0*/  F2FP.F16.F32.PACK_AB R154, R77, R76 ;  /* 0x0000004c4d9a723e */ /* 0x000fe400000000ff */
[----:B------:R-:W-:Y:S02]  /*bcc0*/  MOV R164, R164 ;  /* 0x000000a400a47202 */ /* 0x000fe40000000f00 */
[----:B-1----:R-:W-:Y:S02]  /*bcd0*/  F2FP.F16.F32.PACK_AB R156, R81, R80 ;  /* 0x00000050519c723e */ /* 0x002fe400000000ff */
[----:B------:R-:W-:-:S02]  /*bce0*/  F2FP.F16.F32.PACK_AB R157, R83, R82 ;  /* 0x00000052539d723e */ /* 0x000fc400000000ff */
[----:B--2---:R-:W-:Y:S02]  /*bcf0*/  F2FP.F16.F32.PACK_AB R158, R85, R84 ;  /* 0x00000054559e723e */ /* 0x004fe400000000ff */
[----:B------:R-:W-:Y:S01]  /*bd00*/  F2FP.F16.F32.PACK_AB R159, R87, R86 ;  /* 0x00000056579f723e */ /* 0x000fe200000000ff */
[----:B------:R0:W-:Y:S01]  /*bd10*/  STSM.16.M88.4 [R160], R12 ;  /* 0x0000000ca0007844 */ /* 0x0001e20000000200 */
[----:B------:R-:W-:Y:S02]  /*bd20*/  MOV R166, R166 ;  /* 0x000000a600a67202 */ /* 0x000fe40000000f00 */
[----:B------:R-:W-:Y:S02]  /*bd30*/  F2FP.F16.F32.PACK_AB R4, R89, R88 ;  /* 0x000000585904723e */ /* 0x000fe400000000ff */
[----:B------:R-:W-:Y:S02]  /*bd40*/  F2FP.F16.F32.PACK_AB R5, R91, R90 ;  /* 0x0000005a5b05723e */ /* 0x000fe400000000ff */
[----:B------:R-:W-:-:S02]  /*bd50*/  F2FP.F16.F32.PACK_AB R6, R93, R92 ;  /* 0x0000005c5d06723e */ /* 0x000fc400000000ff */
[----:B------:R-:W-:Y:S02]  /*bd60*/  F2FP.F16.F32.PACK_AB R7, R95, R94 ;  /* 0x0000005e5f07723e */ /* 0x000fe400000000ff */
[----:B------:R-:W-:Y:S02]  /*bd70*/  MOV R168, R168 ;  /* 0x000000a800a87202 */ /* 0x000fe40000000f00 */
[----:B------:R-:W-:Y:S02]  /*bd80*/  F2FP.F16.F32.PACK_AB R8, R97, R96 ;  /* 0x000000606108723e */ /* 0x000fe400000000ff */
[----:B------:R-:W-:Y:S02]  /*bd90*/  F2FP.F16.F32.PACK_AB R9, R99, R98 ;  /* 0x000000626309723e */ /* 0x000fe400000000ff */
[----:B------:R-:W-:Y:S02]  /*bda0*/  F2FP.F16.F32.PACK_AB R10, R101, R100 ;  /* 0x00000064650a723e */ /* 0x000fe400000000ff */
[----:B------:R-:W-:Y:S01]  /*bdb0*/  F2FP.F16.F32.PACK_AB R11, R103, R102 ;  /* 0x00000066670b723e */ /* 0x000fe200000000ff */
[----:B------:R1:W-:Y:S01]  /*bdc0*/  STSM.16.M88.4 [R162], R152 ;  /* 0x00000098a2007844 */ /* 0x0003e20000000200 */
[----:B0-----:R-:W-:-:S02]  /*bdd0*/  F2FP.F16.F32.PACK_AB R12, R105, R104 ;  /* 0x00000068690c723e */ /* 0x001fc400000000ff */
[----:B------:R-:W-:Y:S02]  /*bde0*/  F2FP.F16.F32.PACK_AB R13, R107, R106 ;  /* 0x0000006a6b0d723e */ /* 0x000fe400000000ff */
[----:B------:R-:W-:Y:S02]  /*bdf0*/  F2FP.F16.F32.PACK_AB R14, R109, R108 ;  /* 0x0000006c6d0e723e */ /* 0x000fe400000000ff */
[----:B------:R-:W-:Y:S01]  /*be00*/  F2FP.F16.F32.PACK_AB R15, R111, R110 ;  /* 0x0000006e6f0f723e */ /* 0x000fe200000000ff */
[----:B------:R0:W-:Y:S01]  /*be10*/  STSM.16.M88.4 [R164], R156 ;  /* 0x0000009ca4007844 */ /* 0x0001e20000000200 */
[----:B------:R-:W-:-:S03]  /*be20*/  MOV R161, R18 ;  /* 0x0000001200a17202 */ /* 0x000fc60000000f00 */
[----:B------:R2:W-:Y:S01]  /*be30*/  STSM.16.M88.4 [R166], R4 ;  /* 0x00000004a6007844 */ /* 0x0005e20000000200 */
[----:B-1----:R-:W-:Y:S02]  /*be40*/  F2FP.F16.F32.PACK_AB R152, R113, R112 ;  /* 0x000000707198723e */ /* 0x002fe400000000ff */
[----:B------:R-:W-:Y:S02]  /*be50*/  F2FP.F16.F32.PACK_AB R153, R115, R114 ;  /* 0x000000727399723e */ /* 0x000fe400000000ff */
[----:B------:R-:W-:Y:S02]  /*be60*/  F2FP.F16.F32.PACK_AB R154, R117, R116 ;  /* 0x00000074759a723e */ /* 0x000fe400000000ff */
[----:B------:R-:W-:Y:S01]  /*be70*/  F2FP.F16.F32.PACK_AB R155, R119, R118 ;  /* 0x00000076779b723e */ /* 0x000fe200000000ff */
[----:B------:R1:W-:Y:S01]  /*be80*/  STSM.16.M88.4 [R168], R8 ;  /* 0x00000008a8007844 */ /* 0x0003e20000000200 */
[----:B0-----:R-:W-:Y:S02]  /*be90*/  F2FP.F16.F32.PACK_AB R156, R121, R120 ;  /* 0x00000078799c723e */ /* 0x001fe400000000ff */
[----:B------:R-:W-:-:S02]  /*bea0*/  F2FP.F16.F32.PACK_AB R157, R123, R122 ;  /* 0x0000007a7b9d723e */ /* 0x000fc400000000ff */
[----:B------:R-:W-:Y:S02]  /*beb0*/  F2FP.F16.F32.PACK_AB R158, R125, R124 ;  /* 0x0000007c7d9e723e */ /* 0x000fe400000000ff */
[----:B------:R-:W-:Y:S01]  /*bec0*/  F2FP.F16.F32.PACK_AB R159, R127, R126 ;  /* 0x0000007e7f9f723e */ /* 0x000fe200000000ff */
[----:B------:R0:W-:Y:S01]  /*bed0*/  STSM.16.M88.4 [R17], R12 ;  /* 0x0000000c11007844 */ /* 0x0001e20000000200 */
[----:B--2---:R-:W-:Y:S02]  /*bee0*/  F2FP.F16.F32.PACK_AB R4, R129, R128 ;  /* 0x000000808104723e */ /* 0x004fe400000000ff */
[----:B------:R-:W-:Y:S02]  /*bef0*/  F2FP.F16.F32.PACK_AB R5, R131, R130 ;  /* 0x000000828305723e */ /* 0x000fe400000000ff */
[----:B------:R-:W-:Y:S02]  /*bf00*/  F2FP.F16.F32.PACK_AB R6, R133, R132 ;  /* 0x000000848506723e */ /* 0x000fe400000000ff */
[----:B------:R-:W-:-:S02]  /*bf10*/  F2FP.F16.F32.PACK_AB R7, R135, R134 ;  /* 0x000000868707723e */ /* 0x000fc400000000ff */
[----:B-1----:R-:W-:Y:S02]  /*bf20*/  F2FP.F16.F32.PACK_AB R8, R137, R136 ;  /* 0x000000888908723e */ /* 0x002fe400000000ff */
[----:B------:R-:W-:Y:S02]  /*bf30*/  F2FP.F16.F32.PACK_AB R9, R139, R138 ;  /* 0x0000008a8b09723e */ /* 0x000fe400000000ff */
[----:B------:R-:W-:Y:S02]  /*bf40*/  F2FP.F16.F32.PACK_AB R10, R141, R140 ;  /* 0x0000008c8d0a723e */ /* 0x000fe400000000ff */
[----:B------:R-:W-:Y:S01]  /*bf50*/  F2FP.F16.F32.PACK_AB R11, R143, R142 ;  /* 0x0000008e8f0b723e */ /* 0x000fe200000000ff */
[----:B------:R-:W-:Y:S01]  /*bf60*/  STSM.16.M88.4 [R22], R152 ;  /* 0x0000009816007844 */ /* 0x000fe20000000200 */
[----:B0-----:R-:W-:Y:S02]  /*bf70*/  F2FP.F16.F32.PACK_AB R12, R145, R144 ;  /* 0x00000090910c723e */ /* 0x001fe400000000ff */
[----:B------:R-:W-:-:S02]  /*bf80*/  F2FP.F16.F32.PACK_AB R13, R147, R146 ;  /* 0x00000092930d723e */ /* 0x000fc400000000ff */
[----:B------:R-:W-:Y:S02]  /*bf90*/  F2FP.F16.F32.PACK_AB R14, R149, R148 ;  /* 0x00000094950e723e */ /* 0x000fe400000000ff */
[----:B------:R-:W-:Y:S01]  /*bfa0*/  F2FP.F16.F32.PACK_AB R15, R151, R150 ;  /* 0x00000096970f723e */ /* 0x000fe200000000ff */
[----:B------:R-:W-:Y:S04]  /*bfb0*/  STSM.16.M88.4 [R3], R156 ;  /* 0x0000009c03007844 */ /* 0x000fe80000000200 */
[----:B------:R0:W-:Y:S04]  /*bfc0*/  STSM.16.M88.4 [R20], R4 ;  /* 0x0000000414007844 */ /* 0x0001e80000000200 */
[----:B------:R1:W-:Y:S04]  /*bfd0*/  STSM.16.M88.4 [R21], R8 ;  /* 0x0000000815007844 */ /* 0x0003e80000000200 */
[----:B------:R2:W-:Y:S01]  /*bfe0*/  STSM.16.M88.4 [R161], R12 ;  /* 0x0000000ca1007844 */ /* 0x0005e20000000200 */
[----:B------:R-:W-:Y:S01]  /*bff0*/  USHF.L.U32 UR4, UR19, 0x2, URZ ;  /* 0x0000000213047899 */ /* 0x000fe2000800063f */
[----:B------:R-:W-:Y:S01]  /*c000*/  BAR.SYNC.DEFER_BLOCKING 0x1, 0x100 ;  /* 0x0044000000007b1d */ /* 0x000fe20000010000 */
[----:B------:R-:W-:Y:S01]  /*c010*/  ISETP.NE.U32.AND P0, PT, RZ, UR14, PT ;  /* 0x0000000eff007c0c */ /* 0x000fe2000bf05070 */
[----:B------:R-:W-:-:S02]  /*c020*/  USHF.L.U64.HI UR16, UR19, 0x2, UR17 ;  /* 0x0000000213107899 */ /* 0x000fc40008010211 */
[----:B------:R-:W-:Y:S01]  /*c030*/  UIADD3 UR9, UP0, UR4, UR14, URZ ;  /* 0x0000000e04097290 */ /* 0x000fe2000ff1e03f */
[----:B------:R-:W-:-:S03]  /*c040*/  ISETP.NE.AND.EX P0, PT, RZ, UR15, PT, P0 ;  /* 0x0000000fff007c0c */ /* 0x000fc6000bf05300 */
[----:B------:R-:W-:Y:S02]  /*c050*/  UIADD3.X UR12, UR16, UR15, URZ, UP0, !UPT ;  /* 0x0000000f100c7290 */ /* 0x000fe400087fe43f */
[----:B------:R-:W-:-:S04]  /*c060*/  IMAD.U32 R18, RZ, RZ, UR9 ;  /* 0x00000009ff127e24 */ /* 0x000fc8000f8e00ff */
[----:B------:R-:W-:Y:S01]  /*c070*/  IMAD.U32 R19, RZ, RZ, UR12 ;  /* 0x0000000cff137e24 */ /* 0x000fe2000f8e00ff */
[----:B------:R-:W-:-:S04]  /*c080*/  ULDC.64 UR12, c[0x0][0xc08] ;  /* 0x00030200000c7ab9 */ /* 0x000fc80000000a00 */
[----:B------:R-:W3:Y:S01]  /*c090*/  @P0 LDG.E R17, desc[UR36][R18.64] ;  /* 0x0000002412110981 */ /* 0x000ee2000c1e1900 */
[----:B------:R-:W-:-:S04]  /*c0a0*/  UISETP.NE.U32.AND UP0, UPT, UR12, URZ, UPT ;  /* 0x0000003f0c00728c */ /* 0x000fc8000bf05070 */
[----:B------:R-:W-:-:S06]  /*c0b0*/  UISETP.NE.AND.EX UP0, UPT, UR13, URZ, UPT, UP0 ;  /* 0x0000003f0d00728c */ /* 0x000fcc000bf05300 */
[----:B------:R-:W-:-:S05]  /*c0c0*/  PLOP3.LUT P4, PT, PT, PT, UP0, 0x80, 0x0 ;  /* 0x000000000000781c */ /* 0x000fca0003f8f008 */
[----:B------:R-:W-:-:S03]  /*c0d0*/  @UP0 UIADD3 UR12, UP1, UR4, UR12, URZ ;  /* 0x0000000c040c0290 */ /* 0x000fc6000ff3e03f */
[----:B------:R-:W-:Y:S01]  /*c0e0*/  ULDC UR4, c[0x0][0xad4] ;  /* 0x0002b50000047ab9 */ /* 0x000fe20000000800 */
[----:B------:R-:W-:Y:S02]  /*c0f0*/  @UP0 UIADD3.X UR13, UR16, UR13, URZ, UP1, !UPT ;  /* 0x0000000d100d0290 */ /* 0x000fe40008ffe43f */
[----:B0-----:R-:W-:-:S04]  /*c100*/  IMAD.U32 R4, RZ, RZ, UR12 ;  /* 0x0000000cff047e24 */ /* 0x001fc8000f8e00ff */
[----:B------:R-:W-:-:S05]  /*c110*/  IMAD.U32 R5, RZ, RZ, UR13 ;  /* 0x0000000dff057e24 */ /* 0x000fca000f8e00ff */
[----:B------:R0:W4:Y:S01]  /*c120*/  @P4 LDG.E R3, desc[UR36][R4.64] ;  /* 0x0000002404034981 */ /* 0x000122000c1e1900 */
[----:B------:R-:W-:Y:S02]  /*c130*/  UISETP.NE.AND UP0, UPT, UR22, URZ, UPT ;  /* 0x0000003f1600728c */ /* 0x000fe4000bf05270 */
[----:B------:R-:W-:Y:S02]  /*c140*/  UISETP.NE.AND UP1, UPT, UR20, 0x1, UPT ;  /* 0x000000011400788c */ /* 0x000fe4000bf25270 */
[----:B------:R-:W-:Y:S01]  /*c150*/  USEL UR4, UR22, UR4, UP0 ;  /* 0x0000000416047287 */ /* 0x000fe20008000000 */
[----:B------:R-:W-:-:S03]  /*c160*/  UMOV UR23, 0x9b8 ;  /* 0x000009b800177882 */ /* 0x000fc60000000000 */
[----:B------:R-:W-:Y:S01]  /*c170*/  UISETP.GT.AND UP2, UPT, UR4, 0x1, UPT ;  /* 0x000000010400788c */ /* 0x000fe2000bf44270 */
[----:B------:R-:W-:Y:S01]  /*c180*/  PLOP3.LUT P1, PT, PT, PT, UP1, 0x80, 0x0 ;  /* 0x000000000000781c */ /* 0x000fe20003f2f018 */
[----:B------:R-:W-:Y:S02]  /*c190*/  UISETP.NE.U32.AND UP0, UPT, UR14, URZ, UPT ;  /* 0x0000003f0e00728c */ /* 0x000fe4000bf05070 */
[----:B------:R-:W-:Y:S01]  /*c1a0*/  USEL UR23, UR23, 0x978, UP2 ;  /* 0x0000097817177887 */ /* 0x000fe20009000000 */
[----:B-1----:R-:W-:Y:S01]  /*c1b0*/  IMAD.U32 R8, RZ, RZ, UR18 ;  /* 0x00000012ff087e24 */ /* 0x002fe2000f8e00ff */
[----:B------:R-:W-:Y:S01]  /*c1c0*/  UISETP.NE.AND.EX UP0, UPT, UR15, URZ, UPT, UP0 ;  /* 0x0000003f0f00728c */ /* 0x000fe2000bf05300 */
[----:B------:R-:W-:Y:S02]  /*c1d0*/  UMOV UR4, URZ ;  /* 0x0000003f00047c82 */ /* 0x000fe40008000000 */
[----:B------:R-:W-:Y:S01]  /*c1e0*/  IMAD R8, R8, 0x80, R171 ;  /* 0x0000008008087824 */ /* 0x000fe200078e02ab */
[----:B------:R-:W-:Y:S01]  /*c1f0*/  USEL UR9, UR19, URZ, !UP0 ;  /* 0x0000003f13097287 */ /* 0x000fe2000c000000 */
[----:B------:R-:W-:Y:S01]  /*c200*/  @UP1 ULDC UR25, c[0x0][0xbec] ;  /* 0x0002fb0000191ab9 */ /* 0x000fe20000000800 */
[----:B------:R-:W-:-:S02]  /*c210*/  USEL UR22, UR17, URZ, !UP0 ;  /* 0x0000003f11167287 */ /* 0x000fc4000c000000 */
[----:B0-----:R-:W-:Y:S01]  /*c220*/  @P1 IMAD.HI.U32 R4, R8, UR25, RZ ;  /* 0x0000001908041c27 */ /* 0x001fe2000f8e00ff */
[----:B------:R-:W-:Y:S01]  /*c230*/  USEL UR21, UR21, URZ, UP2 ;  /* 0x0000003f15157287 */ /* 0x000fe20009000000 */
[----:B------:R-:W-:Y:S01]  /*c240*/  ULDC.64 UR16, c[0x0][UR23+0x220] ;  /* 0x0000880017107abb */ /* 0x000fe20008000a00 */
[----:B------:R-:W-:Y:S01]  /*c250*/  ULDC.64 UR14, c[0x0][UR23+0x218] ;  /* 0x00008600170e7abb */ /* 0x000fe20008000a00 */
[----:B------:R-:W-:Y:S01]  /*c260*/  ULDC.64 UR18, c[0x0][UR23+0x228] ;  /* 0x00008a0017127abb */ /* 0x000fe20008000a00 */
[----:B------:R-:W-:Y:S02]  /*c270*/  UIMAD UR17, UR17, UR9, URZ ;  /* 0x00000009111172a4 */ /* 0x000fe4000f8e023f */
[----:B------:R-:W-:Y:S01]  /*c280*/  UIMAD.WIDE.U32 UR12, UR14, UR24, URZ ;  /* 0x000000180e0c72a5 */ /* 0x000fe2000f8e003f */
[----:B------:R-:W-:Y:S01]  /*c290*/  IMAD.MOV.U32 R5, RZ, RZ, R8 ;  /* 0x000000ffff057224 */ /* 0x000fe200078e0008 */
[----:B------:R-:W-:Y:S01]  /*c2a0*/  @UP1 ULDC UR28, c[0x0][0xbf0] ;  /* 0x0002fc00001c1ab9 */ /* 0x000fe20000000800 */
[----:B------:R-:W-:-:S02]  /*c2b0*/  UIMAD UR24, UR15, UR24, URZ ;  /* 0x000000180f1872a4 */ /* 0x000fc4000f8e023f */
[----:B------:R-:W-:Y:S01]  /*c2c0*/  UIMAD.WIDE.U32 UR26, UR18, UR21, URZ ;  /* 0x00000015121a72a5 */ /* 0x000fe2000f8e003f */
[----:B------:R-:W-:Y:S01]  /*c2d0*/  @P1 SHF.R.U32.HI R5, RZ, UR28, R4 ;  /* 0x0000001cff051c19 */ /* 0x000fe20008011604 */
[----:B------:R-:W-:Y:S02]  /*c2e0*/  UIMAD.WIDE.U32 UR14, UR16, UR9, URZ ;  /* 0x00000009100e72a5 */ /* 0x000fe4000f8e003f */
[----:B------:R-:W-:Y:S02]  /*c2f0*/  UIMAD UR18, UR19, UR21, URZ ;  /* 0x00000015131272a4 */ /* 0x000fe4000f8e023f */
[----:B------:R-:W-:Y:S01]  /*c300*/  UIMAD UR17, UR16, UR22, UR17 ;  /* 0x00000016101172a4 */ /* 0x000fe2000f8e0211 */
[----:B------:R-:W-:Y:S01]  /*c310*/  IMAD.U32 R4, RZ, RZ, UR26 ;  /* 0x0000001aff047e24 */ /* 0x000fe2000f8e00ff */
[----:B------:R-:W-:Y:S01]  /*c320*/  UIADD3 UR18, UR27, UR18, URZ ;  /* 0x000000121b127290 */ /* 0x000fe2000fffe03f */
[----:B------:R-:W-:Y:S01]  /*c330*/  IMAD.MOV R7, RZ, RZ, -R5 ;  /* 0x000000ffff077224 */ /* 0x000fe200078e0a05 */
[----:B------:R-:W-:-:S02]  /*c340*/  UIADD3 UR24, UR13, UR24, URZ ;  /* 0x000000180d187290 */ /* 0x000fc4000fffe03f */
[----:B------:R-:W-:Y:S01]  /*c350*/  UIADD3 UR17, UR15, UR17, URZ ;  /* 0x000000110f117290 */ /* 0x000fe2000fffe03f */
[----:B------:R-:W-:Y:S02]  /*c360*/  IMAD R7, R7, UR20, R8 ;  /* 0x0000001407077c24 */ /* 0x000fe4000f8e0208 */
[----:B------:R-:W-:-:S03]  /*c370*/  IMAD.U32 R10, RZ, RZ, UR18 ;  /* 0x00000012ff0a7e24 */ /* 0x000fc6000f8e00ff */
[----:B------:R-:W-:Y:S02]  /*c380*/  SHF.R.S32.HI R6, RZ, 0x1f, R7 ;  /* 0x0000001fff067819 */ /* 0x000fe40000011407 */
[----:B---3--:R-:W-:-:S13]  /*c390*/  @P0 R2UR UR4, R17 ;  /* 0x00000000110402ca */ /* 0x008fda00000e0000 */
[----:B------:R-:W-:Y:S02]  /*c3a0*/  UIADD3 UR12, UP0, UP3, UR14, UR12, UR4 ;  /* 0x0000000c0e0c7290 */ /* 0x000fe4000fb1e004 */
[----:B------:R-:W-:-:S04]  /*c3b0*/  USHF.R.S32.HI UR16, URZ, 0x1f, UR4 ;  /* 0x0000001f3f107899 */ /* 0x000fc80008011404 */
[----:B------:R-:W-:Y:S01]  /*c3c0*/  UIADD3.X UR14, UR17, UR24, UR16, UP0, UP3 ;  /* 0x00000018110e7290 */ /* 0x000fe200087e6410 */
[----:B------:R-:W-:Y:S02]  /*c3d0*/  IADD3 R4, P2, P3, R5, UR12, R4 ;  /* 0x0000000c05047c10 */ /* 0x000fe4000fb5e004 */
[----:B------:R-:W-:Y:S01]  /*c3e0*/  SHF.R.S32.HI R5, RZ, 0x1f, R5 ;  /* 0x0000001fff057819 */ /* 0x000fe20000011405 */
[----:B------:R-:W-:Y:S02]  /*c3f0*/  ULDC.64 UR12, c[0x0][UR23+0x210] ;  /* 0x00008400170c7abb */ /* 0x000fe40008000a00 */
[----:B------:R-:W-:Y:S01]  /*c400*/  IMAD R9, R7, UR13, RZ ;  /* 0x0000000d07097c24 */ /* 0x000fe2000f8e02ff */
[----:B------:R-:W-:Y:S01]  /*c410*/  IADD3.X R5, R5, UR14, R10, P2, P3 ;  /* 0x0000000e05057c10 */ /* 0x000fe200097e640a */
[----:B------:R-:W-:Y:S01]  /*c420*/  ULDC.64 UR14, c[0x0][0xba8] ;  /* 0x0002ea00000e7ab9 */ /* 0x000fe20000000a00 */
[----:B------:R-:W-:Y:S01]  /*c430*/  @!UP2 ULDC UR14, c[0x0][0xb50] ;  /* 0x0002d400000eaab9 */ /* 0x000fe20000000800 */
[----:B------:R-:W-:Y:S01]  /*c440*/  IMAD R9, R6, UR12, R9 ;  /* 0x0000000c06097c24 */ /* 0x000fe2000f8e0209 */
[----:B------:R-:W-:Y:S01]  /*c450*/  @!UP2 ULDC UR15, c[0x0][0xb54] ;  /* 0x0002d500000faab9 */ /* 0x000fe20000000800 */
[----:B------:R-:W-:-:S04]  /*c460*/  IMAD.WIDE.U32 R4, R7, UR12, R4 ;  /* 0x0000000c07047c25 */ /* 0x000fc8000f8e0004 */
[----:B------:R-:W-:Y:S01]  /*c470*/  IMAD.IADD R5, R5, 0x1, R9 ;  /* 0x0000000105057824 */ /* 0x000fe200078e0209 */
[C---:B------:R-:W-:Y:S01]  /*c480*/  LEA R9, P2, R4.reuse, UR14, 0x2 ;  /* 0x0000000e04097c11 */ /* 0x040fe2000f8410ff */
[----:B------:R-:W-:Y:S01]  /*c490*/  ULDC UR12, c[0x0][0xa88] ;  /* 0x0002a200000c7ab9 */ /* 0x000fe20000000800 */
[----:B----4-:R-:W-:Y:S02]  /*c4a0*/  @P4 R2UR UR12, R3 ;  /* 0x00000000030c42ca */ /* 0x010fe400000e0000 */
[----:B------:R-:W-:Y:S01]  /*c4b0*/  LEA.HI.X R10, R4, UR15, R5, 0x2, P2 ;  /* 0x0000000f040a7c11 */ /* 0x000fe200090f1405 */
[----:B--2---:R-:W-:-:S12]  /*c4c0*/  @P4 BRA `(.L_x_207) ;  /* 0x0000000000184947 */ /* 0x004fd80003800000 */
[----:B------:R-:W-:Y:S05]  /*c4d0*/  @!P0 BRA `(.L_x_207) ;  /* 0x0000000000148947 */ /* 0x000fea0003800000 */
[----:B------:R-:W2:Y:S04]  /*c4e0*/  LDG.E R4, desc[UR36][R18.64] ;  /* 0x0000002412047981 */ /* 0x000ea8000c1e1900 */
[----:B------:R-:W3:Y:S01]  /*c4f0*/  LDG.E R3, desc[UR36][R18.64+0x4] ;  /* 0x0000042412037981 */ /* 0x000ee2000c1e1900 */
[----:B--2---:R-:W-:Y:S02]  /*c500*/  R2UR UR13, R4 ;  /* 0x00000000040d72ca */ /* 0x004fe400000e0000 */
[----:B---3--:R-:W-:-:S13]  /*c510*/  R2UR UR12, R3 ;  /* 0x00000000030c72ca */ /* 0x008fda00000e0000 */
[----:B------:R-:W-:-:S12]  /*c520*/  UIADD3 UR12, -UR13, UR12, URZ ;  /* 0x0000000c0d0c7290 */ /* 0x000fd8000fffe13f */
.L_x_207:
[----:B------:R-:W2:Y:S04]  /*c530*/  LDL R12, [R1+0x40] ;  /* 0x00004000010c7983 */ /* 0x000ea80000100800 */
[----:B------:R-:W3:Y:S01]  /*c540*/  LDL R3, [R1+0x3c] ;  /* 0x00003c0001037983 */ /* 0x000ee20000100800 */
[----:B------:R-:W-:Y:S01]  /*c550*/  R2UR UR13, R170 ;  /* 0x00000000aa0d72ca */ /* 0x000fe200000e0000 */
[----:B------:R-:W-:Y:S01]  /*c560*/  UIMAD UR17, UR12, UR20, URZ ;  /* 0x000000140c1172a4 */ /* 0x000fe2000f8e023f */
[----:B------:R-:W-:Y:S01]  /*c570*/  PLOP3.LUT P3, PT, PT, PT, UP2, 0x80, 0x0 ;  /* 0x000000000000781c */ /* 0x000fe20003f6f028 */
[----:B------:R-:W-:Y:S04]  /*c580*/  SHFL.IDX PT, R4, R9, RZ, 0x1c1f ;  /* 0x001c1fff09047589 */ /* 0x000fe800000e0000 */
[----:B------:R-:W0:Y:S04]  /*c590*/  SHFL.IDX PT, R5, R10, RZ, 0x1c1f ;  /* 0x001c1fff0a057589 */ /* 0x000e2800000e0000 */
[----:B------:R-:W-:Y:S02]  /*c5a0*/  SHFL.IDX PT, R6, R9, 0x1, 0x1c1f ;  /* 0x003c1f0009067f89 */ /* 0x000fe400000e0000 */
[----:B------:R-:W-:-:S02]  /*c5b0*/  IMAD.U32 R11, RZ, RZ, UR13 ;  /* 0x0000000dff0b7e24 */ /* 0x000fc4000f8e00ff */
[----:B------:R-:W1:Y:S02]  /*c5c0*/  SHFL.IDX PT, R7, R10, 0x1, 0x1c1f ;  /* 0x003c1f000a077f89 */ /* 0x000e6400000e0000 */
[----:B--2---:R-:W-:Y:S01]  /*c5d0*/  IMAD R11, R11, 0x80, R12 ;  /* 0x000000800b0b7824 */ /* 0x004fe200078e020c */
[----:B---3--:R-:W-:-:S03]  /*c5e0*/  LOP3.LUT P0, RZ, R3, 0x3, RZ, 0xc0, !PT ;  /* 0x0000000303ff7812 */ /* 0x008fc6000780c0ff */
[C---:B------:R-:W-:Y:S01]  /*c5f0*/  VIADD R3, R11.reuse, 0x8 ;  /* 0x000000080b037836 */ /* 0x040fe20000000000 */
[----:B------:R-:W-:-:S04]  /*c600*/  ISETP.GE.OR P2, PT, R11, UR17, P0 ;  /* 0x000000110b007c0c */ /* 0x000fc80008746670 */
[----:B------:R-:W-:-:S09]  /*c610*/  ISETP.GE.OR P0, PT, R3, UR17, P0 ;  /* 0x0000001103007c0c */ /* 0x000fd20008706670 */
[----:B0-----:R0:W-:Y:S01]  /*c620*/  @!P2 ST.E desc[UR36][R4.64], R2 ;  /* 0x000000020400a985 */ /* 0x0011e2000c101924 */
[----:B------:R-:W-:-:S03]  /*c630*/  ISETP.GE.AND P2, PT, R11, UR17, PT ;  /* 0x000000110b007c0c */ /* 0x000fc6000bf46270 */
[----:B-1----:R0:W-:Y:S01]  /*c640*/  @!P0 ST.E desc[UR36][R6.64], R0 ;  /* 0x0000000006008985 */ /* 0x0021e2000c101924 */
[----:B------:R-:W-:Y:S01]  /*c650*/  ISETP.GE.AND P0, PT, R3, UR17, PT ;  /* 0x0000001103007c0c */ /* 0x000fe2000bf06270 */
[----:B------:R-:W-:-:S12]  /*c660*/  @P3 BRA `(.L_x_208) ;  /* 0x0000001000183947 */ /* 0x000fd80003800000 */
[----:B0-----:R-:W0:Y:S01]  /*c670*/  S2R R0, SR_TID.X ;  /* 0x0000000000007919 */ /* 0x001e220000002100 */
[----:B------:R-:W-:Y:S01]  /*c680*/  ULDC.64 UR14, c[0x0][0xaa0] ;  /* 0x0002a800000e7ab9 */ /* 0x000fe20000000a00 */
[----:B------:R-:W-:Y:S02]  /*c690*/  R2UR UR19, R216 ;  /* 0x00000000d81372ca */ /* 0x000fe400000e0000 */
[----:B------:R-:W-:Y:S01]  /*c6a0*/  R2UR UR18, R170 ;  /* 0x00000000aa1272ca */ /* 0x000fe200000e0000 */
[----:B0-----:R-:W-:-:S05]  /*c6b0*/  VIADD R0, R0, 0xffffff80 ;  /* 0xffffff8000007836 */ /* 0x001fca0000000000 */
[----:B------:R-:W-:-:S04]  /*c6c0*/  SHF.R.S32.HI R3, RZ, 0x1f, R0 ;  /* 0x0000001fff037819 */ /* 0x000fc80000011400 */
[----:B------:R-:W-:-:S04]  /*c6d0*/  LEA.HI R3, R3, R0, RZ, 0x3 ;  /* 0x0000000003037211 */ /* 0x000fc800078f18ff */
[----:B------:R-:W-:Y:S02]  /*c6e0*/  LOP3.LUT R5, R3, 0xfffffff8, RZ, 0xc0, !PT ;  /* 0xfffffff803057812 */ /* 0x000fe400078ec0ff */
[----:B------:R-:W-:Y:S01]  /*c6f0*/  SHF.R.S32.HI R17, RZ, 0x3, R3 ;  /* 0x00000003ff117819 */ /* 0x000fe20000011403 */
[----:B------:R-:W-:Y:S02]  /*c700*/  IMAD.MOV.U32 R3, RZ, RZ, 0x2 ;  /* 0x00000002ff037424 */ /* 0x000fe400078e00ff */
[----:B------:R-:W-:-:S04]  /*c710*/  IMAD.IADD R18, R0, 0x1, -R5 ;  /* 0x0000000100127824 */ /* 0x000fc800078e0a05 */
[----:B------:R-:W-:-:S04]  /*c720*/  IMAD.SHL.U32 R0, R18, 0x8, RZ ;  /* 0x0000000812007824 */ /* 0x000fc800078e00ff */
[----:B------:R-:W-:-:S04]  /*c730*/  IMAD R2, R17, 0x40, R0 ;  /* 0x0000004011027824 */ /* 0x000fc800078e0200 */
[----:B------:R-:W-:-:S03]  /*c740*/  IMAD.WIDE R2, R2, R3, UR10 ;  /* 0x0000000a02027e25 */ /* 0x000fc6000f8e0203 */
[C---:B------:R-:W-:Y:S02]  /*c750*/  IADD3 R25, P2, R2.reuse, 0x3000, RZ ;  /* 0x0000300002197810 */ /* 0x040fe40007f5e0ff */
[C---:B------:R-:W-:Y:S02]  /*c760*/  IADD3 R9, P4, R2.reuse, 0x1000, RZ ;  /* 0x0000100002097810 */ /* 0x040fe40007f9e0ff */
[----:B------:R-:W-:Y:S02]  /*c770*/  IADD3 R13, P3, R2, 0x2000, RZ ;  /* 0x00002000020d7810 */ /* 0x000fe40007f7e0ff */
[----:B------:R-:W-:Y:S02]  /*c780*/  LOP3.LUT R24, R25, 0x380, RZ, 0xc0, !PT ;  /* 0x0000038019187812 */ /* 0x000fe400078ec0ff */
[----:B------:R-:W-:Y:S02]  /*c790*/  LOP3.LUT R8, R9, 0x380, RZ, 0xc0, !PT ;  /* 0x0000038009087812 */ /* 0x000fe400078ec0ff */
[----:B------:R-:W-:-:S02]  /*c7a0*/  LOP3.LUT R12, R13, 0x380, RZ, 0xc0, !PT ;  /* 0x000003800d0c7812 */ /* 0x000fc400078ec0ff */
[----:B------:R-:W-:Y:S02]  /*c7b0*/  SHF.R.U64 R24, R24, 0x3, RZ ;  /* 0x0000000318187819 */ /* 0x000fe400000012ff */
[----:B------:R-:W-:Y:S02]  /*c7c0*/  SHF.R.U64 R8, R8, 0x3, RZ ;  /* 0x0000000308087819 */ /* 0x000fe400000012ff */
[----:B------:R-:W-:Y:S02]  /*c7d0*/  SHF.R.U64 R12, R12, 0x3, RZ ;  /* 0x000000030c0c7819 */ /* 0x000fe400000012ff */
[----:B------:R-:W-:Y:S01]  /*c7e0*/  LOP3.LUT R24, R24, R25, RZ, 0x3c, !PT ;  /* 0x0000001918187212 */ /* 0x000fe200078e3cff */
[--C-:B------:R-:W-:Y:S01]  /*c7f0*/  IMAD.X R25, RZ, RZ, R3.reuse, P2 ;  /* 0x000000ffff197224 */ /* 0x100fe200010e0603 */
[----:B------:R-:W-:Y:S01]  /*c800*/  LOP3.LUT R8, R8, R9, RZ, 0x3c, !PT ;  /* 0x0000000908087212 */ /* 0x000fe200078e3cff */
[--C-:B------:R-:W-:Y:S01]  /*c810*/  IMAD.X R9, RZ, RZ, R3.reuse, P4 ;  /* 0x000000ffff097224 */ /* 0x100fe200020e0603 */
[----:B------:R-:W-:Y:S01]  /*c820*/  LOP3.LUT R12, R12, R13, RZ, 0x3c, !PT ;  /* 0x0000000d0c0c7212 */ /* 0x000fe200078e3cff */
[----:B------:R-:W-:Y:S01]  /*c830*/  IMAD.X R13, RZ, RZ, R3, P3 ;  /* 0x000000ffff0d7224 */ /* 0x000fe200018e0603 */
[C---:B------:R-:W-:Y:S01]  /*c840*/  IADD3 R49, P2, R2.reuse, 0x9000, RZ ;  /* 0x0000900002317810 */ /* 0x040fe20007f5e0ff */
[----:B------:R-:W-:Y:S01]  /*c850*/  UIMAD UR12, UR16, UR14, URZ ;  /* 0x0000000e100c72a4 */ /* 0x000fe2000f8e023f */
[C---:B------:R-:W-:Y:S01]  /*c860*/  IADD3 R29, P0, R2.reuse, 0x4000, RZ ;  /* 0x00004000021d7810 */ /* 0x040fe20007f1e0ff */
[----:B------:R-:W-:Y:S01]  /*c870*/  UIMAD.WIDE.U32 UR10, UR4, UR14, URZ ;  /* 0x0000000e040a72a5 */ /* 0x000fe2000f8e003f */
[C---:B------:R-:W-:Y:S01]  /*c880*/  IADD3 R33, P6, R2.reuse, 0x5000, RZ ;  /* 0x0000500002217810 */ /* 0x040fe20007fde0ff */
[----:B------:R-:W-:Y:S01]  /*c890*/  IMAD.U32 R78, RZ, RZ, UR18 ;  /* 0x00000012ff4e7e24 */ /* 0x000fe2000f8e00ff */
[C---:B------:R-:W-:Y:S01]  /*c8a0*/  IADD3 R37, P5, R2.reuse, 0x6000, RZ ;  /* 0x0000600002257810 */ /* 0x040fe20007fbe0ff */
[----:B------:R-:W5:Y:S01]  /*c8b0*/  LD.E.128 R8, desc[UR36][R8.64] ;  /* 0x0000002408087980 */ /* 0x000f62000c101d00 */
[----:B------:R-:W-:-:S02]  /*c8c0*/  IADD3 R41, P4, R2, 0x7000, RZ ;  /* 0x0000700002297810 */ /* 0x000fc40007f9e0ff */
[C---:B------:R-:W-:Y:S01]  /*c8d0*/  IADD3 R45, P3, R2.reuse, 0x8000, RZ ;  /* 0x00008000022d7810 */ /* 0x040fe20007f7e0ff */
[----:B------:R-:W5:Y:S01]  /*c8e0*/  LD.E.128 R12, desc[UR36][R12.64] ;  /* 0x000000240c0c7980 */ /* 0x000f62000c101d00 */
[----:B------:R-:W-:Y:S02]  /*c8f0*/  LOP3.LUT R48, R49, 0x380, RZ, 0xc0, !PT ;  /* 0x0000038031307812 */ /* 0x000fe400078ec0ff */
[----:B------:R-:W-:Y:S01]  /*c900*/  LOP3.LUT R7, R2, 0x380, RZ, 0xc0, !PT ;  /* 0x0000038002077812 */ /* 0x000fe200078ec0ff */
[----:B------:R-:W-:Y:S01]  /*c910*/  UIMAD UR12, UR4, UR15, UR12 ;  /* 0x0000000f040c72a4 */ /* 0x000fe2000f8e020c */
[----:B------:R-:W-:Y:S01]  /*c920*/  LOP3.LUT R28, R29, 0x380, RZ, 0xc0, !PT ;  /* 0x000003801d1c7812 */ /* 0x000fe200078ec0ff */
[----:B------:R-:W-:Y:S01]  /*c930*/  @UP1 ULDC UR14, c[0x0][0xbec] ;  /* 0x0002fb00000e1ab9 */ /* 0x000fe20000000800 */
[----:B------:R-:W-:Y:S01]  /*c940*/  LOP3.LUT R32, R33, 0x380, RZ, 0xc0, !PT ;  /* 0x0000038021207812 */ /* 0x000fe200078ec0ff */
[----:B------:R-:W5:Y:S01]  /*c950*/  LD.E.128 R24, desc[UR36][R24.64] ;  /* 0x0000002418187980 */ /* 0x000f62000c101d00 */
[----:B------:R-:W-:-:S02]  /*c960*/  LOP3.LUT R36, R37, 0x380, RZ, 0xc0, !PT ;  /* 0x0000038025247812 */ /* 0x000fc400078ec0ff */
[----:B------:R-:W-:Y:S02]  /*c970*/  LOP3.LUT R40, R41, 0x380, RZ, 0xc0, !PT ;  /* 0x0000038029287812 */ /* 0x000fe400078ec0ff */
[----:B------:R-:W-:Y:S02]  /*c980*/  LOP3.LUT R44, R45, 0x380, RZ, 0xc0, !PT ;  /* 0x000003802d2c7812 */ /* 0x000fe400078ec0ff */
[----:B------:R-:W-:Y:S02]  /*c990*/  SHF.R.U64 R48, R48, 0x3, RZ ;  /* 0x0000000330307819 */ /* 0x000fe400000012ff */
[----:B------:R-:W-:Y:S02]  /*c9a0*/  SHF.R.U64 R28, R28, 0x3, RZ ;  /* 0x000000031c1c7819 */ /* 0x000fe400000012ff */
[----:B------:R-:W-:Y:S02]  /*c9b0*/  SHF.R.U64 R32, R32, 0x3, RZ ;  /* 0x0000000320207819 */ /* 0x000fe400000012ff */
[----:B------:R-:W-:-:S02]  /*c9c0*/  SHF.R.U64 R36, R36, 0x3, RZ ;  /* 0x0000000324247819 */ /* 0x000fc400000012ff */
[----:B------:R-:W-:Y:S02]  /*c9d0*/  SHF.R.U64 R40, R40, 0x3, RZ ;  /* 0x0000000328287819 */ /* 0x000fe400000012ff */
        /* <DEDUP_REMOVED lines=14> */
[----:B------:R-:W-:Y:S01]  /*cac0*/  SHF.R.U64 R7, R7, 0x3, RZ ;  /* 0x0000000307077819 */ /* 0x000fe200000012ff */
[----:B------:R-:W-:Y:S01]  /*cad0*/  UIADD3 UR11, UR11, UR12, URZ ;  /* 0x0000000c0b0b7290 */ /* 0x000fe2000fffe03f */
[C---:B------:R-:W-:Y:S01]  /*cae0*/  IADD3 R53, P0, R2.reuse, 0xa000, RZ ;  /* 0x0000a00002357810 */ /* 0x040fe20007f1e0ff */
[----:B------:R-:W-:Y:S01]  /*caf0*/  IMAD.X R73, RZ, RZ, R3, P2 ;  /* 0x000000ffff497224 */ /* 0x000fe200010e0603 */
[C---:B------:R-:W-:Y:S01]  /*cb00*/  IADD3 R57, P6, R2.reuse, 0xb000, RZ ;  /* 0x0000b00002397810 */ /* 0x040fe20007fde0ff */
[----:B------:R-:W-:Y:S01]  /*cb10*/  ULDC.64 UR12, c[0x0][0xae8] ;  /* 0x0002ba00000c7ab9 */ /* 0x000fe20000000a00 */
[C---:B------:R-:W-:Y:S01]  /*cb20*/  IADD3 R61, P5, R2.reuse, 0xc000, RZ ;  /* 0x0000c000023d7810 */ /* 0x040fe20007fbe0ff */
[----:B------:R-:W-:Y:S01]  /*cb30*/  USHF.R.S32.HI UR4, URZ, 0x1f, UR9 ;  /* 0x0000001f3f047899 */ /* 0x000fe20008011409 */
[C---:B------:R-:W-:Y:S01]  /*cb40*/  IADD3 R65, P4, R2.reuse, 0xd000, RZ ;  /* 0x0000d00002417810 */ /* 0x040fe20007f9e0ff */
[----:B------:R-:W5:Y:S01]  /*cb50*/  LD.E.128 R28, desc[UR36][R28.64] ;  /* 0x000000241c1c7980 */ /* 0x000f62000c101d00 */
[----:B------:R-:W-:-:S02]  /*cb60*/  IADD3 R69, P3, R2, 0xe000, RZ ;  /* 0x0000e00002457810 */ /* 0x000fc40007f7e0ff */
[----:B------:R-:W-:Y:S01]  /*cb70*/  LOP3.LUT R4, R5, 0x380, RZ, 0xc0, !PT ;  /* 0x0000038005047812 */ /* 0x000fe200078ec0ff */
[----:B------:R-:W5:Y:S01]  /*cb80*/  LD.E.128 R32, desc[UR36][R32.64] ;  /* 0x0000002420207980 */ /* 0x000f62000c101d00 */
[----:B------:R-:W-:Y:S02]  /*cb90*/  LOP3.LUT R52, R53, 0x380, RZ, 0xc0, !PT ;  /* 0x0000038035347812 */ /* 0x000fe400078ec0ff */
[----:B------:R-:W-:Y:S01]  /*cba0*/  LOP3.LUT R56, R57, 0x380, RZ, 0xc0, !PT ;  /* 0x0000038039387812 */ /* 0x000fe200078ec0ff */
[----:B------:R-:W5:Y:S01]  /*cbb0*/  LD.E.128 R36, desc[UR36][R36.64] ;  /* 0x0000002424247980 */ /* 0x000f62000c101d00 */
[----:B------:R-:W-:Y:S02]  /*cbc0*/  LOP3.LUT R60, R61, 0x380, RZ, 0xc0, !PT ;  /* 0x000003803d3c7812 */ /* 0x000fe400078ec0ff */
[----:B------:R-:W-:Y:S01]  /*cbd0*/  LOP3.LUT R64, R65, 0x380, RZ, 0xc0, !PT ;  /* 0x0000038041407812 */ /* 0x000fe200078ec0ff */
[----:B------:R-:W5:Y:S01]  /*cbe0*/  LD.E.128 R40, desc[UR36][R40.64] ;  /* 0x0000002428287980 */ /* 0x000f62000c101d00 */
[----:B------:R-:W-:-:S02]  /*cbf0*/  LOP3.LUT R68, R69, 0x380, RZ, 0xc0, !PT ;  /* 0x0000038045447812 */ /* 0x000fc400078ec0ff */
[----:B------:R-:W-:Y:S01]  /*cc00*/  SHF.R.U64 R4, R4, 0x3, RZ ;  /* 0x0000000304047819 */ /* 0x000fe200000012ff */
[----:B------:R-:W5:Y:S01]  /*cc10*/  LD.E.128 R44, desc[UR36][R44.64] ;  /* 0x000000242c2c7980 */ /* 0x000f62000c101d00 */
[----:B------:R-:W-:Y:S02]  /*cc20*/  SHF.R.U64 R52, R52, 0x3, RZ ;  /* 0x0000000334347819 */ /* 0x000fe400000012ff */
[----:B------:R-:W-:Y:S01]  /*cc30*/  SHF.R.U64 R56, R56, 0x3, RZ ;  /* 0x0000000338387819 */ /* 0x000fe200000012ff */
[----:B------:R-:W5:Y:S01]  /*cc40*/  LD.E.128 R48, desc[UR36][R48.64] ;  /* 0x0000002430307980 */ /* 0x000f62000c101d00 */
[----:B------:R-:W-:Y:S02]  /*cc50*/  SHF.R.U64 R60, R60, 0x3, RZ ;  /* 0x000000033c3c7819 */ /* 0x000fe400000012ff */
[----:B------:R-:W-:Y:S02]  /*cc60*/  SHF.R.U64 R64, R64, 0x3, RZ ;  /* 0x0000000340407819 */ /* 0x000fe400000012ff */
[----:B------:R-:W-:-:S02]  /*cc70*/  SHF.R.U64 R68, R68, 0x3, RZ ;  /* 0x0000000344447819 */ /* 0x000fc400000012ff */
[----:B------:R-:W-:Y:S01]  /*cc80*/  LOP3.LUT R2, R7, R2, RZ, 0x3c, !PT ;  /* 0x0000000207027212 */ /* 0x000fe200078e3cff */
[----:B------:R-:W-:Y:S01]  /*cc90*/  UIMAD.WIDE.U32 UR10, UR19, UR12, UR10 ;  /* 0x0000000c130a72a5 */ /* 0x000fe2000f8e000a */
[----:B------:R-:W-:Y:S01]  /*cca0*/  LOP3.LUT R52, R52, R53, RZ, 0x3c, !PT ;  /* 0x0000003534347212 */ /* 0x000fe200078e3cff */
[--C-:B------:R-:W-:Y:S01]  /*ccb0*/  IMAD.X R53, RZ, RZ, R3.reuse, P0 ;  /* 0x000000ffff357224 */ /* 0x100fe200000e0603 */
[----:B------:R-:W-:Y:S02]  /*ccc0*/  LOP3.LUT R56, R56, R57, RZ, 0x3c, !PT ;  /* 0x0000003938387212 */ /* 0x000fe400078e3cff */
[----:B------:R-:W-:Y:S01]  /*ccd0*/  LOP3.LUT R60, R60, R61, RZ, 0x3c, !PT ;  /* 0x0000003d3c3c7212 */ /* 0x000fe200078e3cff */
[--C-:B------:R-:W-:Y:S01]  /*cce0*/  IMAD.X R61, RZ, RZ, R3.reuse, P5 ;  /* 0x000000ffff3d7224 */ /* 0x100fe200028e0603 */
[----:B------:R-:W-:Y:S01]  /*ccf0*/  LOP3.LUT R64, R64, R65, RZ, 0x3c, !PT ;  /* 0x0000004140407212 */ /* 0x000fe200078e3cff */
[--C-:B------:R-:W-:Y:S01]  /*cd00*/  IMAD.X R65, RZ, RZ, R3.reuse, P4 ;  /* 0x000000ffff417224 */ /* 0x100fe200020e0603 */
[----:B------:R-:W-:Y:S01]  /*cd10*/  LOP3.LUT R68, R68, R69, RZ, 0x3c, !PT ;  /* 0x0000004544447212 */ /* 0x000fe200078e3cff */
[----:B------:R-:W-:Y:S01]  /*cd20*/  IMAD.X R69, RZ, RZ, R3, P3 ;  /* 0x000000ffff457224 */ /* 0x000fe200018e0603 */
[----:B------:R-:W-:Y:S01]  /*cd30*/  LOP3.LUT R72, R4, R5, RZ, 0x3c, !PT ;  /* 0x0000000504487212 */ /* 0x000fe200078e3cff */
[----:B------:R-:W-:Y:S01]  /*cd40*/  UIMAD UR11, UR19, UR13, UR11 ;  /* 0x0000000d130b72a4 */ /* 0x000fe2000f8e020b */
[----:B------:R-:W-:Y:S01]  /*cd50*/  IADD3.X R57, RZ, R3, RZ, P6, !PT ;  /* 0x00000003ff397210 */ /* 0x000fe200037fe4ff */
[----:B------:R0:W5:Y:S01]  /*cd60*/  LD.E.128 R4, desc[UR36][R2.64] ;  /* 0x0000002402047980 */ /* 0x000162000c101d00 */
[----:B------:R-:W-:-:S02]  /*cd70*/  ULDC.64 UR12, c[0x0][0xaf0] ;  /* 0x0002bc00000c7ab9 */ /* 0x000fc40000000a00 */
[----:B------:R-:W-:Y:S01]  /*cd80*/  UIMAD UR4, UR4, UR12, URZ ;  /* 0x0000000c040472a4 */ /* 0x000fe2000f8e023f */
[----:B------:R-:W5:Y:S01]  /*cd90*/  LD.E.128 R52, desc[UR36][R52.64] ;  /* 0x0000002434347980 */ /* 0x000f62000c101d00 */
[----:B------:R-:W-:-:S03]  /*cda0*/  IMAD R78, R78, 0x80, R17 ;  /* 0x000000804e4e7824 */ /* 0x000fc600078e0211 */
[----:B------:R-:W5:Y:S01]  /*cdb0*/  LD.E.128 R56, desc[UR36][R56.64] ;  /* 0x0000002438387980 */ /* 0x000f62000c101d00 */
[----:B0-----:R-:W-:Y:S02]  /*cdc0*/  IMAD.U32 R3, RZ, RZ, UR18 ;  /* 0x00000012ff037e24 */ /* 0x001fe4000f8e00ff */
[----:B------:R-:W-:Y:S01]  /*cdd0*/  IMAD R2, R18, 0x20, R17 ;  /* 0x0000002012027824 */ /* 0x000fe200078e0211 */
[----:B------:R-:W5:Y:S03]  /*cde0*/  LD.E.128 R60, desc[UR36][R60.64] ;  /* 0x000000243c3c7980 */ /* 0x000f66000c101d00 */
[----:B------:R-:W-:Y:S01]  /*cdf0*/  IMAD R20, R3, 0x80, R2 ;  /* 0x0000008003147824 */ /* 0x000fe200078e0202 */
[----:B------:R-:W-:Y:S01]  /*ce00*/  UIMAD UR4, UR9, UR13, UR4 ;  /* 0x0000000d090472a4 */ /* 0x000fe2000f8e0204 */
[----:B------:R-:W5:Y:S02]  /*ce10*/  LD.E.128 R64, desc[UR36][R64.64] ;  /* 0x0000002440407980 */ /* 0x000f64000c101d00 */
[----:B------:R-:W-:Y:S01]  /*ce20*/  @P1 IMAD.HI.U32 R2, R20, UR14, RZ ;  /* 0x0000000e14021c27 */ /* 0x000fe2000f8e00ff */
[----:B------:R-:W-:Y:S01]  /*ce30*/  UIMAD.WIDE.U32 UR10, UR9, UR12, UR10 ;  /* 0x0000000c090a72a5 */ /* 0x000fe2000f8e000a */
[----:B------:R-:W5:Y:S02]  /*ce40*/  LD.E.128 R68, desc[UR36][R68.64] ;  /* 0x0000002444447980 */ /* 0x000f64000c101d00 */
[----:B------:R-:W-:Y:S01]  /*ce50*/  @UP1 ULDC UR9, c[0x0][0xbf0] ;  /* 0x0002fc0000091ab9 */ /* 0x000fe20000000800 */
[----:B------:R-:W-:Y:S01]  /*ce60*/  IMAD.MOV.U32 R19, RZ, RZ, R20 ;  /* 0x000000ffff137224 */ /* 0x000fe200078e0014 */
[----:B------:R-:W-:Y:S01]  /*ce70*/  @P1 SHF.R.U32.HI R19, RZ, UR9, R2 ;  /* 0x00000009ff131c19 */ /* 0x000fe20008011602 */
[----:B------:R-:W-:Y:S01]  /*ce80*/  UIADD3 UR4, UR11, UR4, URZ ;  /* 0x000000040b047290 */ /* 0x000fe2000fffe03f */
[----:B------:R-:W-:Y:S01]  /*ce90*/  IMAD.U32 R2, RZ, RZ, UR10 ;  /* 0x0000000aff027e24 */ /* 0x000fe2000f8e00ff */
[----:B------:R-:W5:Y:S01]  /*cea0*/  LD.E.128 R72, desc[UR36][R72.64] ;  /* 0x0000002448487980 */ /* 0x000f62000c101d00 */
[--C-:B------:R-:W-:Y:S01]  /*ceb0*/  SHF.R.S32.HI R18, RZ, 0x1f, R19.reuse ;  /* 0x0000001fff127819 */ /* 0x100fe20000011413 */
[----:B------:R-:W-:-:S02]  /*cec0*/  IMAD.MOV R21, RZ, RZ, -R19 ;  /* 0x000000ffff157224 */ /* 0x000fc400078e0a13 */
[----:B------:R-:W-:Y:S01]  /*ced0*/  IMAD.U32 R3, RZ, RZ, UR11 ;  /* 0x0000000bff037e24 */ /* 0x000fe2000f8e00ff */
[----:B------:R-:W-:Y:S01]  /*cee0*/  ULDC.64 UR10, c[0x0][0xae0] ;  /* 0x0002b800000a7ab9 */ /* 0x000fe20000000a00 */
[----:B------:R-:W-:Y:S01]  /*cef0*/  IMAD.U32 R3, RZ, RZ, UR4 ;  /* 0x00000004ff037e24 */ /* 0x000fe2000f8e00ff */
[----:B------:R-:W-:Y:S01]  /*cf00*/  @!PT LDS RZ, [RZ] ;  /* 0x00000000fffff984 */ /* 0x000fe20000000800 */
[----:B------:R-:W-:Y:S01]  /*cf10*/  @!PT LDS RZ, [RZ] ;  /* 0x00000000fffff984 */ /* 0x000fe20000000800 */
[----:B------:R-:W-:Y:S01]  /*cf20*/  @!PT LDS RZ, [RZ] ;  /* 0x00000000fffff984 */ /* 0x000fe20000000800 */
[----:B------:R-:W-:Y:S01]  /*cf30*/  @!PT LDS RZ, [RZ] ;  /* 0x00000000fffff984 */ /* 0x000fe20000000800 */
[----:B------:R0:W-:Y:S06]  /*cf40*/  MEMBAR.ALL.CTA ;  /* 0x0000000000007992 */ /* 0x0001ec0000008000 */
[----:B0-----:R-:W0:Y:S01]  /*cf50*/  FENCE.VIEW.ASYNC.S ;  /* 0x00000000000073c6 */ /* 0x001e220000000000 */
[----:B------:R-:W-:-:S02]  /*cf60*/  IMAD R18, R18, UR10, RZ ;  /* 0x0000000a12127c24 */ /* 0x000fc4000f8e02ff */
[----:B------:R-:W-:Y:S02]  /*cf70*/  IMAD R21, R21, UR20, R20 ;  /* 0x0000001415157c24 */ /* 0x000fe4000f8e0214 */
        /* <DEDUP_REMOVED lines=8> */
[----:B------:R-:W-:-:S03]  /*d000*/  ULDC.64 UR10, c[0x0][0xa80] ;  /* 0x0002a000000a7ab9 */ /* 0x000fc60000000a00 */
[----:B------:R-:W-:Y:S01]  /*d010*/  IMAD.IADD R3, R3, 0x1, R17 ;  /* 0x0000000103037824 */ /* 0x000fe200078e0211 */
[----:B------:R-:W-:Y:S01]  /*d020*/  LEA R17, P2, R2, UR10, 0x1 ;  /* 0x0000000a02117c11 */ /* 0x000fe2000f8408ff */
[----:B------:R-:W-:-:S03]  /*d030*/  UIADD3 UR8, UR8, 0x38820, URZ ;  /* 0x0003882008087890 */ /* 0x000fc6000fffe03f */
[----:B------:R-:W-:Y:S02]  /*d040*/  LEA.HI.X R22, R2, UR11, R3, 0x1, P2 ;  /* 0x0000000b02167c11 */ /* 0x000fe400090f0c03 */
[C---:B------:R-:W-:Y:S01]  /*d050*/  ISETP.GE.AND P2, PT, R78.reuse, UR17, PT ;  /* 0x000000114e007c0c */ /* 0x040fe2000bf46270 */
[----:B------:R-:W-:Y:S01]  /*d060*/  UPRMT UR8, URZ, 0x654, UR8 ;  /* 0x000006543f087896 */ /* 0x000fe20008000008 */
[C---:B------:R-:W-:Y:S02]  /*d070*/  VIADD R18, R78.reuse, 0x20 ;  /* 0x000000204e127836 */ /* 0x040fe40000000000 */
[----:B------:R-:W-:Y:S02]  /*d080*/  VIADD R19, R78, 0x40 ;  /* 0x000000404e137836 */ /* 0x000fe40000000000 */
[C---:B------:R-:W-:Y:S02]  /*d090*/  VIADD R80, R0.reuse, 0x40 ;  /* 0x0000004000507836 */ /* 0x040fe40000000000 */
[----:B------:R-:W-:-:S02]  /*d0a0*/  VIADD R82, R0, 0x80 ;  /* 0x0000008000527836 */ /* 0x000fc40000000000 */
[----:B------:R-:W-:Y:S01]  /*d0b0*/  VIADD R84, R0, 0xc0 ;  /* 0x000000c000547836 */ /* 0x000fe20000000000 */
[----:B0-----:R-:W-:Y:S01]  /*d0c0*/  SYNCS.ARRIVE.TRANS64.RED.A1T0 RZ, [UR8], RZ ;  /* 0x000000ffffff79a7 */ /* 0x001fe20008100408 */
[----:B------:R0:W1:Y:S01]  /*d0d0*/  SHFL.IDX PT, R79, R17, RZ, 0x181f ;  /* 0x00181fff114f7589 */ /* 0x00006200000e0000 */
[----:B------:R-:W-:Y:S03]  /*d0e0*/  BSSY B1, `(.L_x_209) ;  /* 0x000001a000017945 */ /* 0x000fe60003800000 */
[----:B------:R0:W2:Y:S01]  /*d0f0*/  SHFL.IDX PT, R77, R22, RZ, 0x181f ;  /* 0x00181fff164d7589 */ /* 0x0000a200000e0000 */
[----:B------:R-:W-:Y:S02]  /*d100*/  ISETP.GE.AND P1, PT, R18, UR17, PT ;  /* 0x0000001112007c0c */ /* 0x000fe4000bf26270 */
[----:B------:R-:W-:Y:S02]  /*d110*/  ISETP.GE.AND P0, PT, R19, UR17, PT ;  /* 0x0000001113007c0c */ /* 0x000fe4000bf06270 */
[----:B------:R-:W-:-:S02]  /*d120*/  SHF.R.S32.HI R86, RZ, 0x1f, R0 ;  /* 0x0000001fff567819 */ /* 0x000fc40000011400 */
[----:B------:R-:W-:Y:S02]  /*d130*/  SHF.R.S32.HI R81, RZ, 0x1f, R80 ;  /* 0x0000001fff517819 */ /* 0x000fe40000011450 */
[----:B------:R-:W-:Y:S02]  /*d140*/  SHF.R.S32.HI R83, RZ, 0x1f, R82 ;  /* 0x0000001fff537819 */ /* 0x000fe40000011452 */
[----:B------:R-:W-:Y:S01]  /*d150*/  SHF.R.S32.HI R85, RZ, 0x1f, R84 ;  /* 0x0000001fff557819 */ /* 0x000fe20000011454 */
[----:B0-----:R-:W-:Y:S06]  /*d160*/  @P2 BRA `(.L_x_210) ;  /* 0x0000000000442947 */ /* 0x001fec0003800000 */
[----:B------:R-:W-:Y:S02]  /*d170*/  ULDC UR4, c[0x0][0xac8] ;  /* 0x0002b20000047ab9 */ /* 0x000fe40000000800 */
[----:B------:R-:W-:Y:S02]  /*d180*/  ISETP.GE.AND P5, PT, R0, UR4, PT ;  /* 0x0000000400007c0c */ /* 0x000fe4000bfa6270 */
[----:B------:R-:W-:Y:S02]  /*d190*/  ISETP.GE.AND P4, PT, R80, UR4, PT ;  /* 0x0000000450007c0c */ /* 0x000fe4000bf86270 */
[----:B------:R-:W-:Y:S02]  /*d1a0*/  ISETP.GE.AND P3, PT, R82, UR4, PT ;  /* 0x0000000452007c0c */ /* 0x000fe4000bf66270 */
[----:B------:R-:W-:-:S07]  /*d1b0*/  ISETP.GE.AND P2, PT, R84, UR4, PT ;  /* 0x0000000454007c0c */ /* 0x000fce000bf46270 */
[----:B-1----:R-:W-:-:S04]  /*d1c0*/  @!P5 LEA R2, P6, R0, R79, 0x1 ;  /* 0x0000004f0002d211 */ /* 0x002fc800078c08ff */
[----:B--2---:R-:W-:Y:S02]  /*d1d0*/  @!P5 LEA.HI.X R3, R0, R77, R86, 0x1, P6 ;  /* 0x0000004d0003d211 */ /* 0x004fe400030f0c56 */
[----:B------:R-:W-:-:S03]  /*d1e0*/  @!P4 LEA R18, P6, R80, R79, 0x1 ;  /* 0x0000004f5012c211 */ /* 0x000fc600078c08ff */
[----:B-----5:R0:W-:Y:S01]  /*d1f0*/  @!P5 ST.E.128 desc[UR36][R2.64], R4 ;  /* 0x000000040200d985 */ /* 0x0201e2000c101d24 */
[----:B------:R-:W-:Y:S02]  /*d200*/  @!P4 LEA.HI.X R19, R80, R77, R81, 0x1, P6 ;  /* 0x0000004d5013c211 */ /* 0x000fe400030f0c51 */
[----:B------:R-:W-:-:S03]  /*d210*/  @!P3 LEA R20, P6, R82, R79, 0x1 ;  /* 0x0000004f5214b211 */ /* 0x000fc600078c08ff */
[----:B------:R0:W-:Y:S01]  /*d220*/  @!P4 ST.E.128 desc[UR36][R18.64], R28 ;  /* 0x0000001c1200c985 */ /* 0x0001e2000c101d24 */
[----:B------:R-:W-:Y:S02]  /*d230*/  @!P3 LEA.HI.X R21, R82, R77, R83, 0x1, P6 ;  /* 0x0000004d5215b211 */ /* 0x000fe400030f0c53 */
[----:B------:R-:W-:-:S03]  /*d240*/  @!P2 LEA R76, P6, R84, R79, 0x1 ;  /* 0x0000004f544ca211 */ /* 0x000fc600078c08ff */
[----:B------:R0:W-:Y:S01]  /*d250*/  @!P3 ST.E.128 desc[UR36][R20.64], R44 ;  /* 0x0000002c1400b985 */ /* 0x0001e2000c101d24 */
[----:B------:R-:W-:-:S05]  /*d260*/  @!P2 LEA.HI.X R77, R84, R77, R85, 0x1, P6 ;  /* 0x0000004d544da211 */ /* 0x000fca00030f0c55 */
[----:B------:R0:W-:Y:S04]  /*d270*/  @!P2 ST.E.128 desc[UR36][R76.64], R60 ;  /* 0x0000003c4c00a985 */ /* 0x0001e8000c101d24 */
.L_x_210:
[----:B------:R-:W-:Y:S05]  /*d280*/  BSYNC B1 ;  /* 0x0000000000017941 */ /* 0x000fea0003800000 */
.L_x_209:
[----:B0-----:R0:W3:Y:S01]  /*d290*/  SHFL.IDX PT, R19, R22, 0x1, 0x181f ;  /* 0x00381f0016137f89 */ /* 0x0010e200000e0000 */
[----:B------:R-:W-:Y:S03]  /*d2a0*/  BSSY B1, `(.L_x_211) ;  /* 0x0000014000017945 */ /* 0x000fe60003800000 */
[----:B-----5:R0:W4:Y:S01]  /*d2b0*/  SHFL.IDX PT, R7, R17, 0x1, 0x181f ;  /* 0x00381f0011077f89 */ /* 0x02012200000e0000 */
[----:B------:R-:W-:Y:S05]  /*d2c0*/  @P1 BRA `(.L_x_212) ;  /* 0x0000000000441947 */ /* 0x000fea0003800000 */
[----:B------:R-:W-:Y:S02]  /*d2d0*/  ULDC UR4, c[0x0][0xac8] ;  /* 0x0002b20000047ab9 */ /* 0x000fe40000000800 */
[----:B------:R-:W-:Y:S02]  /*d2e0*/  ISETP.GE.AND P4, PT, R0, UR4, PT ;  /* 0x0000000400007c0c */ /* 0x000fe4000bf86270 */
[----:B------:R-:W-:Y:S02]  /*d2f0*/  ISETP.GE.AND P3, PT, R80, UR4, PT ;  /* 0x0000000450007c0c */ /* 0x000fe4000bf66270 */
[----:B------:R-:W-:Y:S02]  /*d300*/  ISETP.GE.AND P2, PT, R82, UR4, PT ;  /* 0x0000000452007c0c */ /* 0x000fe4000bf46270 */
[----:B------:R-:W-:-:S07]  /*d310*/  ISETP.GE.AND P1, PT, R84, UR4, PT ;  /* 0x0000000454007c0c */ /* 0x000fce000bf26270 */
[-C--:B----4-:R-:W-:Y:S02]  /*d320*/  @!P4 LEA R2, P6, R0, R7.reuse, 0x1 ;  /* 0x000000070002c211 */ /* 0x090fe400078c08ff */
[----:B------:R-:W-:Y:S02]  /*d330*/  @!P3 LEA R4, P5, R80, R7, 0x1 ;  /* 0x000000075004b211 */ /* 0x000fe400078a08ff */
[----:B---3--:R-:W-:Y:S02]  /*d340*/  @!P4 LEA.HI.X R3, R0, R19, R86, 0x1, P6 ;  /* 0x000000130003c211 */ /* 0x008fe400030f0c56 */
[----:B------:R-:W-:Y:S02]  /*d350*/  @!P2 LEA R6, P6, R82, R7, 0x1 ;  /* 0x000000075206a211 */ /* 0x000fe400078c08ff */
[----:B------:R-:W-:Y:S01]  /*d360*/  @!P3 LEA.HI.X R5, R80, R19, R81, 0x1, P5 ;  /* 0x000000135005b211 */ /* 0x000fe200028f0c51 */
[----:B------:R3:W-:Y:S01]  /*d370*/  @!P4 ST.E.128 desc[UR36][R2.64], R8 ;  /* 0x000000080200c985 */ /* 0x0007e2000c101d24 */
[----:B------:R-:W-:-:S02]  /*d380*/  @!P1 LEA R18, P5, R84, R7, 0x1 ;  /* 0x0000000754129211 */ /* 0x000fc400078a08ff */
[-C--:B------:R-:W-:Y:S01]  /*d390*/  @!P2 LEA.HI.X R7, R82, R19.reuse, R83, 0x1, P6 ;  /* 0x000000135207a211 */ /* 0x080fe200030f0c53 */
[----:B------:R3:W-:Y:S01]  /*d3a0*/  @!P3 ST.E.128 desc[UR36][R4.64], R32 ;  /* 0x000000200400b985 */ /* 0x0007e2000c101d24 */
[----:B------:R-:W-:-:S03]  /*d3b0*/  @!P1 LEA.HI.X R19, R84, R19, R85, 0x1, P5 ;  /* 0x0000001354139211 */ /* 0x000fc600028f0c55 */
[----:B------:R3:W-:Y:S04]  /*d3c0*/  @!P2 ST.E.128 desc[UR36][R6.64], R48 ;  /* 0x000000300600a985 */ /* 0x0007e8000c101d24 */
[----:B------:R3:W-:Y:S02]  /*d3d0*/  @!P1 ST.E.128 desc[UR36][R18.64], R64 ;  /* 0x0000004012009985 */ /* 0x0007e4000c101d24 */
.L_x_212:
[----:B------:R-:W-:Y:S05]  /*d3e0*/  BSYNC B1 ;  /* 0x0000000000017941 */ /* 0x000fea0003800000 */
.L_x_211:
[----:B---3--:R3:W0:Y:S01]  /*d3f0*/  SHFL.IDX PT, R9, R22, 0x2, 0x181f ;  /* 0x00581f0016097f89 */ /* 0x00862200000e0000 */
[----:B------:R-:W-:Y:S03]  /*d400*/  BSSY B1, `(.L_x_213) ;  /* 0x0000014000017945 */ /* 0x000fe60003800000 */
[----:B------:R3:W0:Y:S01]  /*d410*/  SHFL.IDX PT, R5, R17, 0x2, 0x181f ;  /* 0x00581f0011057f89 */ /* 0x00062200000e0000 */
[----:B------:R-:W-:Y:S05]  /*d420*/  @P0 BRA `(.L_x_214) ;  /* 0x0000000000440947 */ /* 0x000fea0003800000 */
[----:B------:R-:W-:Y:S02]  /*d430*/  ULDC UR4, c[0x0][0xac8] ;  /* 0x0002b20000047ab9 */ /* 0x000fe40000000800 */
[----:B------:R-:W-:Y:S02]  /*d440*/  ISETP.GE.AND P3, PT, R0, UR4, PT ;  /* 0x0000000400007c0c */ /* 0x000fe4000bf66270 */
[----:B------:R-:W-:Y:S02]  /*d450*/  ISETP.GE.AND P2, PT, R80, UR4, PT ;  /* 0x0000000450007c0c */ /* 0x000fe4000bf46270 */
[----:B------:R-:W-:Y:S02]  /*d460*/  ISETP.GE.AND P1, PT, R82, UR4, PT ;  /* 0x0000000452007c0c */ /* 0x000fe4000bf26270 */
[----:B------:R-:W-:-:S07]  /*d470*/  ISETP.GE.AND P0, PT, R84, UR4, PT ;  /* 0x0000000454007c0c */ /* 0x000fce000bf06270 */
[-C--:B0-----:R-:W-:Y:S02]  /*d480*/  @!P3 LEA R2, P6, R0, R5.reuse, 0x1 ;  /* 0x000000050002b211 */ /* 0x081fe400078c08ff */
[-C--:B------:R-:W-:Y:S02]  /*d490*/  @!P2 LEA R4, P5, R80, R5.reuse, 0x1 ;  /* 0x000000055004a211 */ /* 0x080fe400078a08ff */
[----:B------:R-:W-:Y:S02]  /*d4a0*/  @!P1 LEA R6, P4, R82, R5, 0x1 ;  /* 0x0000000552069211 */ /* 0x000fe400078808ff */
[----:B------:R-:W-:Y:S02]  /*d4b0*/  @!P3 LEA.HI.X R3, R0, R9, R86, 0x1, P6 ;  /* 0x000000090003b211 */ /* 0x000fe400030f0c56 */
[----:B------:R-:W-:Y:S02]  /*d4c0*/  @!P0 LEA R8, P6, R84, R5, 0x1 ;  /* 0x0000000554088211 */ /* 0x000fe400078c08ff */
[-C--:B------:R-:W-:Y:S01]  /*d4d0*/  @!P2 LEA.HI.X R5, R80, R9.reuse, R81, 0x1, P5 ;  /* 0x000000095005a211 */ /* 0x080fe200028f0c51 */
[----:B------:R0:W-:Y:S01]  /*d4e0*/  @!P3 ST.E.128 desc[UR36][R2.64], R12 ;  /* 0x0000000c0200b985 */ /* 0x0001e2000c101d24 */
[----:B----4-:R-:W-:-:S02]  /*d4f0*/  @!P1 LEA.HI.X R7, R82, R9, R83, 0x1, P4 ;  /* 0x0000000952079211 */ /* 0x010fc400020f0c53 */
[----:B------:R-:W-:Y:S01]  /*d500*/  @!P0 LEA.HI.X R9, R84, R9, R85, 0x1, P6 ;  /* 0x0000000954098211 */ /* 0x000fe200030f0c55 */
[----:B------:R0:W-:Y:S04]  /*d510*/  @!P2 ST.E.128 desc[UR36][R4.64], R36 ;  /* 0x000000240400a985 */ /* 0x0001e8000c101d24 */
[----:B------:R0:W-:Y:S04]  /*d520*/  @!P1 ST.E.128 desc[UR36][R6.64], R52 ;  /* 0x0000003406009985 */ /* 0x0001e8000c101d24 */
[----:B------:R0:W-:Y:S02]  /*d530*/  @!P0 ST.E.128 desc[UR36][R8.64], R68 ;  /* 0x0000004408008985 */ /* 0x0001e4000c101d24 */
.L_x_214:
[----:B------:R-:W-:Y:S05]  /*d540*/  BSYNC B1 ;  /* 0x0000000000017941 */ /* 0x000fea0003800000 */
.L_x_213:
[----:B0-----:R-:W-:Y:S01]  /*d550*/  VIADD R2, R78, 0x60 ;  /* 0x000000604e027836 */ /* 0x001fe20000000000 */
[----:B------:R0:W0:Y:S04]  /*d560*/  SHFL.IDX PT, R9, R22, 0x3, 0x181f ;  /* 0x00781f0016097f89 */ /* 0x00002800000e0000 */
[----:B------:R-:W-:Y:S01]  /*d570*/  ISETP.GE.AND P0, PT, R2, UR17, PT ;  /* 0x0000001102007c0c */ /* 0x000fe2000bf06270 */
[----:B---3--:R-:W3:-:S12]  /*d580*/  SHFL.IDX PT, R17, R17, 0x3, 0x181f ;  /* 0x00781f0011117f89 */ /* 0x008ed800000e0000 */
[----:B------:R-:W-:Y:S05]  /*d590*/  @P0 BRA `(.L_x_215) ;  /* 0x0000002800700947 */ /* 0x000fea0003800000 */
[----:B------:R-:W-:Y:S02]  /*d5a0*/  ULDC UR4, c[0x0][0xac8] ;  /* 0x0002b20000047ab9 */ /* 0x000fe40000000800 */
[----:B------:R-:W-:Y:S02]  /*d5b0*/  ISETP.GE.AND P3, PT, R0, UR4, PT ;  /* 0x0000000400007c0c */ /* 0x000fe4000bf66270 */
[----:B------:R-:W-:Y:S02]  /*d5c0*/  ISETP.GE.AND P4, PT, R80, UR4, PT ;  /* 0x0000000450007c0c */ /* 0x000fe4000bf86270 */
[----:B------:R-:W-:-:S09]  /*d5d0*/  ISETP.GE.AND P5, PT, R82, UR4, PT ;  /* 0x0000000452007c0c */ /* 0x000fd2000bfa6270 */
[-C--:B---3--:R-:W-:Y:S02]  /*d5e0*/  @!P3 LEA R2, P0, R0, R17.reuse, 0x1 ;  /* 0x000000110002b211 */ /* 0x088fe400078008ff */
[-C--:B------:R-:W-:Y:S02]  /*d5f0*/  @!P4 LEA R4, P1, R80, R17.reuse, 0x1 ;  /* 0x000000115004c211 */ /* 0x080fe400078208ff */
[----:B------:R-:W-:Y:S02]  /*d600*/  @!P5 LEA R6, P2, R82, R17, 0x1 ;  /* 0x000000115206d211 */ /* 0x000fe400078408ff */
[-C--:B0-----:R-:W-:Y:S02]  /*d610*/  @!P3 LEA.HI.X R3, R0, R9.reuse, R86, 0x1, P0 ;  /* 0x000000090003b211 */ /* 0x081fe400000f0c56 */
[-C--:B------:R-:W-:Y:S02]  /*d620*/  @!P4 LEA.HI.X R5, R80, R9.reuse, R81, 0x1, P1 ;  /* 0x000000095005c211 */ /* 0x080fe400008f0c51 */
[----:B----4-:R-:W-:Y:S01]  /*d630*/  @!P5 LEA.HI.X R7, R82, R9, R83, 0x1, P2 ;  /* 0x000000095207d211 */ /* 0x010fe200010f0c53 */
[----:B------:R0:W-:Y:S01]  /*d640*/  @!P3 ST.E.128 desc[UR36][R2.64], R24 ;  /* 0x000000180200b985 */ /* 0x0001e2000c101d24 */
[----:B------:R-:W-:-:S03]  /*d650*/  ISETP.GE.AND P0, PT, R84, UR4, PT ;  /* 0x0000000454007c0c */ /* 0x000fc6000bf06270 */
[----:B------:R0:W-:Y:S04]  /*d660*/  @!P4 ST.E.128 desc[UR36][R4.64], R40 ;  /* 0x000000280400c985 */ /* 0x0001e8000c101d24 */
[----:B------:R0:W-:Y:S06]  /*d670*/  @!P5 ST.E.128 desc[UR36][R6.64], R56 ;  /* 0x000000380600d985 */ /* 0x0001ec000c101d24 */
[----:B------:R-:W-:Y:S05]  /*d680*/  @P0 BRA `(.L_x_215) ;  /* 0x0000002800340947 */ /* 0x000fea0003800000 */
[----:B0-----:R-:W-:-:S04]  /*d690*/  LEA R2, P0, R84, R17, 0x1 ;  /* 0x0000001154027211 */ /* 0x001fc800078008ff */
[----:B------:R-:W-:-:S05]  /*d6a0*/  LEA.HI.X R3, R84, R9, R85, 0x1, P0 ;  /* 0x0000000954037211 */ /* 0x000fca00000f0c55 */
[----:B------:R0:W-:Y:S01]  /*d6b0*/  ST.E.128 desc[UR36][R2.64], R72 ;  /* 0x0000004802007985 */ /* 0x0001e2000c101d24 */
[----:B------:R-:W-:Y:S05]  /*d6c0*/  BRA `(.L_x_215) ;  /* 0x0000002800247947 */ /* 0x000fea0003800000 */
.L_x_208:
[----:B------:R-:W-:Y:S01]  /*d6d0*/  ULDC.64 UR14, c[0x0][0xb08] ;  /* 0x0002c200000e7ab9 */ /* 0x000fe20000000a00 */
[----:B------:R-:W-:Y:S01]  /*d6e0*/  R2UR UR18, R216 ;  /* 0x00000000d81272ca */ /* 0x000fe200000e0000 */
[----:B------:R-:W-:Y:S01]  /*d6f0*/  UIMAD UR12, UR16, UR14, URZ ;  /* 0x0000000e100c72a4 */ /* 0x000fe2000f8e023f */
[----:B------:R-:W-:Y:S01]  /*d700*/  R2UR UR17, R215 ;  /* 0x00000000d71172ca */ /* 0x000fe200000e0000 */
[----:B------:R-:W-:Y:S01]  /*d710*/  UIMAD.WIDE.U32 UR10, UR4, UR14, URZ ;  /* 0x0000000e040a72a5 */ /* 0x000fe2000f8e003f */
[----:B0-----:R-:W-:Y:S01]  /*d720*/  IMAD.MOV.U32 R5, RZ, RZ, R8 ;  /* 0x000000ffff057224 */ /* 0x001fe200078e0008 */
[----:B------:R-:W-:Y:S01]  /*d730*/  UIMAD UR12, UR4, UR15, UR12 ;  /* 0x0000000f040c72a4 */ /* 0x000fe2000f8e020c */
[C---:B------:R-:W-:Y:S01]  /*d740*/  VIADD R161, R23.reuse, 0x70 ;  /* 0x0000007017a17836 */ /* 0x040fe20000000000 */
[----:B------:R-:W-:Y:S01]  /*d750*/  USHF.R.S32.HI UR4, URZ, 0x1f, UR9 ;  /* 0x0000001f3f047899 */ /* 0x000fe20008011409 */
[C---:B------:R-:W-:Y:S01]  /*d760*/  VIADD R163, R23.reuse, 0x68 ;  /* 0x0000006817a37836 */ /* 0x040fe20000000000 */
[----:B------:R-:W-:Y:S01]  /*d770*/  UIADD3 UR11, UR11, UR12, URZ ;  /* 0x0000000c0b0b7290 */ /* 0x000fe2000fffe03f */
[C---:B------:R-:W-:Y:S01]  /*d780*/  VIADD R165, R23.reuse, 0x60 ;  /* 0x0000006017a57836 */ /* 0x040fe20000000000 */
[----:B------:R-:W-:Y:S01]  /*d790*/  ULDC.64 UR14, c[0x0][0xb40] ;  /* 0x0002d000000e7ab9 */ /* 0x000fe20000000a00 */
[----:B------:R-:W-:Y:S01]  /*d7a0*/  ULDC.64 UR12, c[0x0][0xb38] ;  /* 0x0002ce00000c7ab9 */ /* 0x000fe20000000a00 */
[----:B------:R-:W-:Y:S01]  /*d7b0*/  UIMAD UR4, UR4, UR14, URZ ;  /* 0x0000000e040472a4 */ /* 0x000fe2000f8e023f */
[C---:B------:R-:W-:Y:S01]  /*d7c0*/  VIADD R167, R23.reuse, 0x58 ;  /* 0x0000005817a77836 */ /* 0x040fe20000000000 */
[----:B------:R-:W-:Y:S01]  /*d7d0*/  UIMAD.WIDE.U32 UR10, UR18, UR12, UR10 ;  /* 0x0000000c120a72a5 */ /* 0x000fe2000f8e000a */
[C---:B------:R-:W-:Y:S01]  /*d7e0*/  VIADD R169, R23.reuse, 0x50 ;  /* 0x0000005017a97836 */ /* 0x040fe20000000000 */
[----:B------:R-:W-:Y:S01]  /*d7f0*/  UIMAD UR4, UR9, UR15, UR4 ;  /* 0x0000000f090472a4 */ /* 0x000fe2000f8e0204 */
[C---:B------:R-:W-:Y:S01]  /*d800*/  VIADD R171, R23.reuse, 0x48 ;  /* 0x0000004817ab7836 */ /* 0x040fe20000000000 */
[----:B------:R-:W-:Y:S01]  /*d810*/  UIMAD UR11, UR18, UR13, UR11 ;  /* 0x0000000d120b72a4 */ /* 0x000fe2000f8e020b */
[C---:B------:R-:W-:Y:S01]  /*d820*/  VIADD R173, R23.reuse, 0x40 ;  /* 0x0000004017ad7836 */ /* 0x040fe20000000000 */
[----:B------:R-:W-:Y:S01]  /*d830*/  UIADD3 UR8, UR8, 0x38820, URZ ;  /* 0x0003882008087890 */ /* 0x000fe2000fffe03f */
[C---:B------:R-:W-:Y:S01]  /*d840*/  VIADD R177, R23.reuse, 0x30 ;  /* 0x0000003017b17836 */ /* 0x040fe20000000000 */
[----:B------:R-:W-:Y:S01]  /*d850*/  UIMAD.WIDE.U32 UR10, UR9, UR14, UR10 ;  /* 0x0000000e090a72a5 */ /* 0x000fe2000f8e000a */
[C---:B------:R-:W-:Y:S01]  /*d860*/  VIADD R179, R23.reuse, 0x28 ;  /* 0x0000002817b37836 */ /* 0x040fe20000000000 */
[----:B------:R-:W-:Y:S01]  /*d870*/  ULDC.64 UR12, c[0x0][0xb48] ;  /* 0x0002d200000c7ab9 */ /* 0x000fe20000000a00 */
[----:B------:R-:W-:Y:S01]  /*d880*/  @UP1 ULDC UR9, c[0x0][0xbec] ;  /* 0x0002fb0000091ab9 */ /* 0x000fe20000000800 */
[----:B------:R-:W-:Y:S01]  /*d890*/  UIADD3 UR11, UR11, UR4, URZ ;  /* 0x000000040b0b7290 */ /* 0x000fe2000fffe03f */
[----:B------:R-:W-:Y:S01]  /*d8a0*/  @P1 IMAD.HI.U32 R0, R8, UR9, RZ ;  /* 0x0000000908001c27 */ /* 0x000fe2000f8e00ff */
[----:B------:R-:W-:Y:S01]  /*d8b0*/  UPRMT UR8, URZ, 0x654, UR8 ;  /* 0x000006543f087896 */ /* 0x000fe20008000008 */
[C---:B------:R-:W-:Y:S01]  /*d8c0*/  IADD3 R175, R23.reuse, 0x38, RZ ;  /* 0x0000003817af7810 */ /* 0x040fe20007ffe0ff */
[----:B------:R-:W-:Y:S01]  /*d8d0*/  @UP1 ULDC UR4, c[0x0][0xbf0] ;  /* 0x0002fc0000041ab9 */ /* 0x000fe20000000800 */
[----:B------:R-:W-:Y:S01]  /*d8e0*/  UIMAD.WIDE.U32 UR10, UR17, UR12, UR10 ;  /* 0x0000000c110a72a5 */ /* 0x000fe2000f8e000a */
[----:B------:R-:W-:Y:S01]  /*d8f0*/  @P1 SHF.R.U32.HI R5, RZ, UR4, R0 ;  /* 0x00000004ff051c19 */ /* 0x000fe20008011600 */
[----:B------:R-:W-:Y:S01]  /*d900*/  VIADD R181, R23, 0x20 ;  /* 0x0000002017b57836 */ /* 0x000fe20000000000 */
[----:B------:R-:W-:Y:S01]  /*d910*/  BSSY B1, `(.L_x_216) ;  /* 0x00000ce000017945 */ /* 0x000fe20003800000 */
[----:B------:R-:W-:Y:S01]  /*d920*/  UIMAD UR4, UR17, UR13, UR11 ;  /* 0x0000000d110472a4 */ /* 0x000fe2000f8e020b */
[--C-:B------:R-:W-:Y:S01]  /*d930*/  SHF.R.S32.HI R0, RZ, 0x1f, R5.reuse ;  /* 0x0000001fff007819 */ /* 0x100fe20000011405 */
[----:B------:R-:W-:Y:S01]  /*d940*/  IMAD.MOV R7, RZ, RZ, -R5 ;  /* 0x000000ffff077224 */ /* 0x000fe200078e0a05 */
[----:B------:R-:W-:Y:S01]  /*d950*/  ULDC.64 UR12, c[0x0][0xb30] ;  /* 0x0002cc00000c7ab9 */ /* 0x000fe20000000a00 */
[----:B------:R-:W-:Y:S01]  /*d960*/  IMAD.U32 R3, RZ, RZ, UR11 ;  /* 0x0000000bff037e24 */ /* 0x000fe2000f8e00ff */
[----:B------:R-:W-:Y:S01]  /*d970*/  SYNCS.ARRIVE.TRANS64.RED.A1T0 RZ, [UR8], RZ ;  /* 0x000000ffffff79a7 */ /* 0x000fe20008100408 */
[----:B------:R-:W-:Y:S01]  /*d980*/  IMAD R7, R7, UR20, R8 ;  /* 0x0000001407077c24 */ /* 0x000fe2000f8e0208 */
[----:B------:R-:W-:Y:S01]  /*d990*/  SHF.R.S32.HI R18, RZ, 0x1f, R217 ;  /* 0x0000001fff127819 */ /* 0x000fe200000114d9 */
[----:B------:R-:W-:Y:S01]  /*d9a0*/  IMAD R0, R0, UR12, RZ ;  /* 0x0000000c00007c24 */ /* 0x000fe2000f8e02ff */
[----:B------:R-:W-:Y:S01]  /*d9b0*/  SHF.R.S32.HI R20, RZ, 0x1f, R218 ;  /* 0x0000001fff147819 */ /* 0x000fe200000114da */
[----:B------:R-:W-:Y:S01]  /*d9c0*/  IMAD.U32 R2, RZ, RZ, UR10 ;  /* 0x0000000aff027e24 */ /* 0x000fe2000f8e00ff */
[----:B------:R-:W-:Y:S01]  /*d9d0*/  ULDC.64 UR10, c[0x0][0xb28] ;  /* 0x0002ca00000a7ab9 */ /* 0x000fe20000000a00 */
[----:B------:R-:W-:Y:S01]  /*d9e0*/  IMAD.U32 R3, RZ, RZ, UR4 ;  /* 0x00000004ff037e24 */ /* 0x000fe2000f8e00ff */
[----:B------:R-:W-:Y:S01]  /*d9f0*/  SHF.R.S32.HI R22, RZ, 0x1f, R219 ;  /* 0x0000001fff167819 */ /* 0x000fe200000114db */
[C---:B------:R-:W-:Y:S01]  /*da00*/  IMAD R9, R5.reuse, UR13, R0 ;  /* 0x0000000d05097c24 */ /* 0x040fe2000f8e0200 */
[----:B------:R-:W-:Y:S01]  /*da10*/  SHF.R.S32.HI R0, RZ, 0x1f, R7 ;  /* 0x0000001fff007819 */ /* 0x000fe20000011407 */
[----:B------:R-:W-:Y:S01]  /*da20*/  IMAD.WIDE.U32 R2, R5, UR12, R2 ;  /* 0x0000000c05027c25 */ /* 0x000fe2000f8e0002 */
[----:B------:R-:W-:-:S02]  /*da30*/  SHF.R.S32.HI R152, RZ, 0x1f, R220 ;  /* 0x0000001fff987819 */ /* 0x000fc400000114dc */
[----:B------:R-:W-:Y:S01]  /*da40*/  SHF.R.S32.HI R153, RZ, 0x1f, R221 ;  /* 0x0000001fff997819 */ /* 0x000fe200000114dd */
[----:B------:R-:W-:Y:S01]  /*da50*/  IMAD R0, R0, UR10, RZ ;  /* 0x0000000a00007c24 */ /* 0x000fe2000f8e02ff */
[----:B------:R-:W-:Y:S01]  /*da60*/  SHF.R.S32.HI R154, RZ, 0x1f, R222 ;  /* 0x0000001fff9a7819 */ /* 0x000fe200000114de */
[----:B------:R-:W-:Y:S01]  /*da70*/  IMAD.IADD R3, R3, 0x1, R9 ;  /* 0x0000000103037824 */ /* 0x000fe200078e0209 */
[----:B------:R-:W-:Y:S01]  /*da80*/  SHF.R.S32.HI R155, RZ, 0x1f, R223 ;  /* 0x0000001fff9b7819 */ /* 0x000fe200000114df */
[C---:B------:R-:W-:Y:S01]  /*da90*/  IMAD R5, R7.reuse, UR11, R0 ;  /* 0x0000000b07057c24 */ /* 0x040fe2000f8e0200 */
[----:B------:R-:W-:Y:S01]  /*daa0*/  SHF.R.S32.HI R156, RZ, 0x1f, R224 ;  /* 0x0000001fff9c7819 */ /* 0x000fe200000114e0 */
[----:B------:R-:W-:Y:S01]  /*dab0*/  IMAD.WIDE.U32 R2, R7, UR10, R2 ;  /* 0x0000000a07027c25 */ /* 0x000fe2000f8e0002 */
[----:B------:R-:W-:Y:S01]  /*dac0*/  ULDC.64 UR10, c[0x0][0xb00] ;  /* 0x0002c000000a7ab9 */ /* 0x000fe20000000a00 */
[----:B------:R-:W-:Y:S02]  /*dad0*/  SHF.R.S32.HI R157, RZ, 0x1f, R225 ;  /* 0x0000001fff9d7819 */ /* 0x000fe400000114e1 */
[----:B------:R-:W-:Y:S01]  /*dae0*/  IMAD.IADD R3, R3, 0x1, R5 ;  /* 0x0000000103037824 */ /* 0x000fe200078e0205 */
[C---:B------:R-:W-:Y:S01]  /*daf0*/  LEA R0, P1, R2.reuse, UR10, 0x2 ;  /* 0x0000000a02007c11 */ /* 0x040fe2000f8210ff */
[C---:B------:R-:W-:Y:S01]  /*db00*/  VIADD R183, R23.reuse, 0x18 ;  /* 0x0000001817b77836 */ /* 0x040fe20000000000 */
[----:B------:R-:W-:Y:S01]  /*db10*/  SHF.R.S32.HI R158, RZ, 0x1f, R226 ;  /* 0x0000001fff9e7819 */ /* 0x000fe200000114e2 */
[C---:B------:R-:W-:Y:S01]  /*db20*/  VIADD R185, R23.reuse, 0x10 ;  /* 0x0000001017b97836 */ /* 0x040fe20000000000 */
[----:B------:R-:W-:Y:S01]  /*db30*/  LEA.HI.X R12, R2, UR11, R3, 0x2, P1 ;  /* 0x0000000b020c7c11 */ /* 0x000fe200088f1403 */
[C---:B------:R-:W-:Y:S01]  /*db40*/  VIADD R187, R23.reuse, 0x8 ;  /* 0x0000000817bb7836 */ /* 0x040fe20000000000 */
[----:B------:R0:W1:Y:S01]  /*db50*/  SHFL.IDX PT, R2, R0, RZ, 0x1c1f ;  /* 0x001c1fff00027589 */ /* 0x00006200000e0000 */
[----:B------:R-:W-:Y:S01]  /*db60*/  SHF.R.S32.HI R159, RZ, 0x1f, R227 ;  /* 0x0000001fff9f7819 */ /* 0x000fe200000114e3 */
[C---:B------:R-:W-:Y:S01]  /*db70*/  VIADD R160, R23.reuse, 0x70 ;  /* 0x0000007017a07836 */ /* 0x040fe20000000000 */
[----:B------:R-:W-:Y:S01]  /*db80*/  SHF.R.S32.HI R161, RZ, 0x1f, R161 ;  /* 0x0000001fffa17819 */ /* 0x000fe200000114a1 */
[----:B------:R0:W2:Y:S01]  /*db90*/  SHFL.IDX PT, R3, R12, RZ, 0x1c1f ;  /* 0x001c1fff0c037589 */ /* 0x0000a200000e0000 */
        /* <DEDUP_REMOVED lines=26> */
[----:B012---:R-:W-:Y:S06]  /*dd40*/  @P2 BRA `(.L_x_217) ;  /* 0x0000000800282947 */ /* 0x007fec0003800000 */
[----:B------:R-:W-:Y:S01]  /*dd50*/  ULDC UR4, c[0x0][0xac8] ;  /* 0x0002b20000047ab9 */ /* 0x000fe20000000800 */
[C---:B------:R-:W-:Y:S01]  /*dd60*/  VIADD R19, R23.reuse, 0xe0 ;  /* 0x000000e017137836 */ /* 0x040fe20000000000 */
[C---:B------:R-:W-:Y:S01]  /*dd70*/  ISETP.GE.AND P2, PT, R23.reuse, UR4, PT ;  /* 0x0000000417007c0c */ /* 0x040fe2000bf46270 */
[C---:B------:R-:W-:Y:S01]  /*dd80*/  VIADD R21, R23.reuse, 0xe8 ;  /* 0x000000e817157836 */ /* 0x040fe20000000000 */
[----:B------:R-:W-:Y:S01]  /*dd90*/  ISETP.GE.AND P1, PT, R186, UR4, PT ;  /* 0x00000004ba007c0c */ /* 0x000fe2000bf26270 */
[C---:B------:R-:W-:Y:S01]  /*dda0*/  VIADD R17, R23.reuse, 0xf0 ;  /* 0x000000f017117836 */ /* 0x040fe20000000000 */
[----:B------:R-:W-:Y:S01]  /*ddb0*/  ISETP.GE.AND P3, PT, R184, UR4, PT ;  /* 0x00000004b8007c0c */ /* 0x000fe2000bf66270 */
[----:B------:R-:W-:Y:S01]  /*ddc0*/  VIADD R13, R23, 0xf8 ;  /* 0x000000f8170d7836 */ /* 0x000fe20000000000 */
[----:B------:R-:W-:-:S07]  /*ddd0*/  ISETP.GE.AND P4, PT, R182, UR4, PT ;  /* 0x00000004b6007c0c */ /* 0x000fce000bf86270 */
[----:B------:R-:W-:Y:S02]  /*dde0*/  @!P2 IMAD.WIDE R4, R23, 0x4, R2 ;  /* 0x000000041704a825 */ /* 0x000fe400078e0202 */
[----:B------:R-:W-:-:S03]  /*ddf0*/  @!P1 LEA R6, P5, R186, R2, 0x2 ;  /* 0x00000002ba069211 */ /* 0x000fc600078a10ff */
[----:B------:R0:W-:Y:S01]  /*de00*/  @!P2 ST.E.64 desc[UR36][R4.64], R24 ;  /* 0x000000180400a985 */ /* 0x0001e2000c101b24 */
[----:B------:R-:W-:Y:S02]  /*de10*/  ISETP.GE.AND P2, PT, R180, UR4, PT ;  /* 0x00000004b4007c0c */ /* 0x000fe4000bf46270 */
[----:B------:R-:W-:-:S05]  /*de20*/  @!P1 LEA.HI.X R7, R186, R3, R187, 0x2, P5 ;  /* 0x00000003ba079211 */ /* 0x000fca00028f14bb */
[----:B------:R1:W-:Y:S01]  /*de30*/  @!P1 ST.E.64 desc[UR36][R6.64], R28 ;  /* 0x0000001c06009985 */ /* 0x0003e2000c101b24 */
[----:B------:R-:W-:Y:S02]  /*de40*/  ISETP.GE.AND P1, PT, R178, UR4, PT ;  /* 0x00000004b2007c0c */ /* 0x000fe4000bf26270 */
[----:B0-----:R-:W-:-:S04]  /*de50*/  @!P3 LEA R4, P6, R184, R2, 0x2 ;  /* 0x00000002b804b211 */ /* 0x001fc800078c10ff */
[----:B------:R-:W-:Y:S02]  /*de60*/  @!P3 LEA.HI.X R5, R184, R3, R185, 0x2, P6 ;  /* 0x00000003b805b211 */ /* 0x000fe400030f14b9 */
[----:B-1----:R-:W-:-:S03]  /*de70*/  @!P4 LEA R6, P5, R182, R2, 0x2 ;  /* 0x00000002b606c211 */ /* 0x002fc600078a10ff */
        /* <DEDUP_REMOVED lines=34> */
[----:B------:R-:W-:Y:S02]  /*e0a0*/  @!P4 LEA.HI.X R7, R166, R3, R167, 0x2, P5 ;  /* 0x00000003a607c211 */ /* 0x000fe400028f14a7 */
[----:B------:R-:W-:-:S03]  /*e0b0*/  ISETP.GE.AND P5, PT, R227, UR4, PT ;  /* 0x00000004e3007c0c */ /* 0x000fc6000bfa6270 */
[----:B------:R1:W-:Y:S01]  /*e0c0*/  @!P4 ST.E.64 desc[UR36][R6.64], R68 ;  /* 0x000000440600c985 */ /* 0x0003e2000c101b24 */
[----:B------:R-:W-:Y:S02]  /*e0d0*/  ISETP.GE.AND P4, PT, R226, UR4, PT ;  /* 0x00000004e2007c0c */ /* 0x000fe4000bf86270 */
[----:B0-----:R-:W-:-:S04]  /*e0e0*/  @!P2 LEA R4, P6, R164, R2, 0x2 ;  /* 0x00000002a404a211 */ /* 0x001fc800078c10ff */
[----:B------:R-:W-:Y:S02]  /*e0f0*/  @!P2 LEA.HI.X R5, R164, R3, R165, 0x2, P6 ;  /* 0x00000003a405a211 */ /* 0x000fe400030f14a5 */
[----:B-1----:R-:W-:-:S03]  /*e100*/  @!P1 LEA R6, P6, R162, R2, 0x2 ;  /* 0x00000002a2069211 */ /* 0x002fc600078c10ff */
[----:B------:R0:W-:Y:S01]  /*e110*/  @!P2 ST.E.64 desc[UR36][R4.64], R72 ;  /* 0x000000480400a985 */ /* 0x0001e2000c101b24 */
[----:B------:R-:W-:Y:S02]  /*e120*/  @!P1 LEA.HI.X R7, R162, R3, R163, 0x2, P6 ;  /* 0x00000003a2079211 */ /* 0x000fe400030f14a3 */
[----:B------:R-:W-:-:S03]  /*e130*/  @!P4 LEA R10, P6, R226, R2, 0x2 ;  /* 0x00000002e20ac211 */ /* 0x000fc600078c10ff */
[----:B------:R1:W-:Y:S01]  /*e140*/  @!P1 ST.E.64 desc[UR36][R6.64], R76 ;  /* 0x0000004c06009985 */ /* 0x0003e2000c101b24 */
[----:B------:R-:W-:Y:S02]  /*e150*/  ISETP.GE.AND P1, PT, R225, UR4, PT ;  /* 0x00000004e1007c0c */ /* 0x000fe4000bf26270 */
[----:B------:R-:W-:Y:S02]  /*e160*/  @!P4 LEA.HI.X R11, R226, R3, R158, 0x2, P6 ;  /* 0x00000003e20bc211 */ /* 0x000fe400030f149e */
[----:B0-----:R-:W-:-:S04]  /*e170*/  @!P3 LEA R4, P2, R160, R2, 0x2 ;  /* 0x00000002a004b211 */ /* 0x001fc800078410ff */
[----:B------:R-:W-:Y:S02]  /*e180*/  @!P3 LEA.HI.X R5, R160, R3, R161, 0x2, P2 ;  /* 0x00000003a005b211 */ /* 0x000fe400010f14a1 */
[----:B------:R-:W-:-:S03]  /*e190*/  @!P5 LEA R8, P2, R227, R2, 0x2 ;  /* 0x00000002e308d211 */ /* 0x000fc600078410ff */
[----:B------:R0:W-:Y:S01]  /*e1a0*/  @!P3 ST.E.64 desc[UR36][R4.64], R80 ;  /* 0x000000500400b985 */ /* 0x0001e2000c101b24 */
[----:B------:R-:W-:Y:S02]  /*e1b0*/  ISETP.GE.AND P3, PT, R224, UR4, PT ;  /* 0x00000004e0007c0c */ /* 0x000fe4000bf66270 */
[----:B------:R-:W-:Y:S02]  /*e1c0*/  @!P5 LEA.HI.X R9, R227, R3, R159, 0x2, P2 ;  /* 0x00000003e309d211 */ /* 0x000fe400010f149f */
[----:B------:R-:W-:-:S03]  /*e1d0*/  ISETP.GE.AND P2, PT, R223, UR4, PT ;  /* 0x00000004df007c0c */ /* 0x000fc6000bf46270 */
[----:B------:R2:W-:Y:S01]  /*e1e0*/  @!P5 ST.E.64 desc[UR36][R8.64], R84 ;  /* 0x000000540800d985 */ /* 0x0005e2000c101b24 */
[----:B------:R-:W-:-:S03]  /*e1f0*/  @!P1 LEA R14, P5, R225, R2, 0x2 ;  /* 0x00000002e10e9211 */ /* 0x000fc600078a10ff */
[----:B------:R3:W-:Y:S01]  /*e200*/  @!P4 ST.E.64 desc[UR36][R10.64], R88 ;  /* 0x000000580a00c985 */ /* 0x0007e2000c101b24 */
[----:B------:R-:W-:Y:S02]  /*e210*/  ISETP.GE.AND P4, PT, R222, UR4, PT ;  /* 0x00000004de007c0c */ /* 0x000fe4000bf86270 */
[CC--:B-1----:R-:W-:Y:S02]  /*e220*/  @!P3 LEA R6, P6, R224.reuse, R2.reuse, 0x2 ;  /* 0x00000002e006b211 */ /* 0x0c2fe400078c10ff */
[-C--:B------:R-:W-:Y:S02]  /*e230*/  @!P1 LEA.HI.X R15, R225, R3.reuse, R157, 0x2, P5 ;  /* 0x00000003e10f9211 */ /* 0x080fe400028f149d */
[----:B------:R-:W-:Y:S02]  /*e240*/  @!P3 LEA.HI.X R7, R224, R3, R156, 0x2, P6 ;  /* 0x00000003e007b211 */ /* 0x000fe400030f149c */
[----:B------:R-:W-:Y:S01]  /*e250*/  ISETP.GE.AND P6, PT, R221, UR4, PT ;  /* 0x00000004dd007c0c */ /* 0x000fe2000bfc6270 */
[----:B------:R-:W-:Y:S01]  /*e260*/  @!P1 ST.E.64 desc[UR36][R14.64], R92 ;  /* 0x0000005c0e009985 */ /* 0x000fe2000c101b24 */
[----:B0-----:R-:W-:-:S03]  /*e270*/  @!P2 LEA R4, P5, R223, R2, 0x2 ;  /* 0x00000002df04a211 */ /* 0x001fc600078a10ff */
[----:B------:R0:W-:Y:S01]  /*e280*/  @!P3 ST.E.64 desc[UR36][R6.64], R96 ;  /* 0x000000600600b985 */ /* 0x0001e2000c101b24 */
[-C--:B------:R-:W-:Y:S02]  /*e290*/  @!P2 LEA.HI.X R5, R223, R3.reuse, R155, 0x2, P5 ;  /* 0x00000003df05a211 */ /* 0x080fe400028f149b */
[----:B------:R-:W-:Y:S02]  /*e2a0*/  ISETP.GE.AND P3, PT, R220, UR4, PT ;  /* 0x00000004dc007c0c */ /* 0x000fe4000bf66270 */
[CC--:B--2---:R-:W-:Y:S01]  /*e2b0*/  @!P4 LEA R8, P1, R222.reuse, R2.reuse, 0x2 ;  /* 0x00000002de08c211 */ /* 0x0c4fe200078210ff */
[----:B------:R1:W-:Y:S01]  /*e2c0*/  @!P2 ST.E.64 desc[UR36][R4.64], R100 ;  /* 0x000000640400a985 */ /* 0x0003e2000c101b24 */
[----:B------:R-:W-:Y:S02]  /*e2d0*/  ISETP.GE.AND P2, PT, R219, UR4, PT ;  /* 0x00000004db007c0c */ /* 0x000fe4000bf46270 */
[----:B---3--:R-:W-:Y:S02]  /*e2e0*/  @!P6 LEA R10, P5, R221, R2, 0x2 ;  /* 0x00000002dd0ae211 */ /* 0x008fe400078a10ff */
[----:B------:R-:W-:-:S02]  /*e2f0*/  @!P4 LEA.HI.X R9, R222, R3, R154, 0x2, P1 ;  /* 0x00000003de09c211 */ /* 0x000fc400008f149a */
[----:B------:R-:W-:Y:S02]  /*e300*/  @!P6 LEA.HI.X R11, R221, R3, R153, 0x2, P5 ;  /* 0x00000003dd0be211 */ /* 0x000fe400028f1499 */
[----:B------:R-:W-:Y:S01]  /*e310*/  ISETP.GE.AND P1, PT, R218, UR4, PT ;  /* 0x00000004da007c0c */ /* 0x000fe2000bf26270 */
[----:B------:R2:W-:Y:S01]  /*e320*/  @!P4 ST.E.64 desc[UR36][R8.64], R104 ;  /* 0x000000680800c985 */ /* 0x0005e2000c101b24 */
[----:B------:R-:W-:-:S03]  /*e330*/  ISETP.GE.AND P5, PT, R217, UR4, PT ;  /* 0x00000004d9007c0c */ /* 0x000fc6000bfa6270 */
[----:B------:R3:W-:Y:S01]  /*e340*/  @!P6 ST.E.64 desc[UR36][R10.64], R108 ;  /* 0x0000006c0a00e985 */ /* 0x0007e2000c101b24 */
[CC--:B0-----:R-:W-:Y:S02]  /*e350*/  @!P3 LEA R6, P6, R220.reuse, R2.reuse, 0x2 ;  /* 0x00000002dc06b211 */ /* 0x0c1fe400078c10ff */
[CC--:B-1----:R-:W-:Y:S02]  /*e360*/  @!P2 LEA R4, P4, R219.reuse, R2.reuse, 0x2 ;  /* 0x00000002db04a211 */ /* 0x0c2fe400078810ff */
[-C--:B------:R-:W-:Y:S02]  /*e370*/  @!P3 LEA.HI.X R7, R220, R3.reuse, R152, 0x2, P6 ;  /* 0x00000003dc07b211 */ /* 0x080fe400030f1498 */
[----:B------:R-:W-:Y:S02]  /*e380*/  @!P2 LEA.HI.X R5, R219, R3, R22, 0x2, P4 ;  /* 0x00000003db05a211 */ /* 0x000fe400020f1416 */
[----:B------:R-:W-:Y:S01]  /*e390*/  ISETP.GE.AND P4, PT, R214, UR4, PT ;  /* 0x00000004d6007c0c */ /* 0x000fe2000bf86270 */
[----:B------:R0:W-:Y:S01]  /*e3a0*/  @!P3 ST.E.64 desc[UR36][R6.64], R112 ;  /* 0x000000700600b985 */ /* 0x0001e2000c101b24 */
[----:B------:R-:W-:-:S03]  /*e3b0*/  @!P1 LEA R14, P6, R218, R2, 0x2 ;  /* 0x00000002da0e9211 */ /* 0x000fc600078c10ff */
[----:B------:R1:W-:Y:S01]  /*e3c0*/  @!P2 ST.E.64 desc[UR36][R4.64], R116 ;  /* 0x000000740400a985 */ /* 0x0003e2000c101b24 */
[CC--:B--2---:R-:W-:Y:S02]  /*e3d0*/  @!P5 LEA R8, P2, R217.reuse, R2.reuse, 0x2 ;  /* 0x00000002d908d211 */ /* 0x0c4fe400078410ff */
[-C--:B------:R-:W-:Y:S02]  /*e3e0*/  @!P1 LEA.HI.X R15, R218, R3.reuse, R20, 0x2, P6 ;  /* 0x00000003da0f9211 */ /* 0x080fe400030f1414 */
[----:B------:R-:W-:Y:S02]  /*e3f0*/  @!P5 LEA.HI.X R9, R217, R3, R18, 0x2, P2 ;  /* 0x00000003d909d211 */ /* 0x000fe400010f1412 */
[----:B------:R-:W-:Y:S01]  /*e400*/  ISETP.GE.AND P2, PT, R213, UR4, PT ;  /* 0x00000004d5007c0c */ /* 0x000fe2000bf46270 */
[----:B------:R-:W-:Y:S01]  /*e410*/  @!P1 ST.E.64 desc[UR36][R14.64], R120 ;  /* 0x000000780e009985 */ /* 0x000fe2000c101b24 */
[----:B---3--:R-:W-:Y:S02]  /*e420*/  SHF.R.S32.HI R11, RZ, 0x1f, R214 ;  /* 0x0000001fff0b7819 */ /* 0x008fe400000114d6 */
[----:B------:R-:W-:Y:S01]  /*e430*/  @!P4 LEA R10, P3, R214, R2, 0x2 ;  /* 0x00000002d60ac211 */ /* 0x000fe200078610ff */
[----:B------:R2:W-:Y:S01]  /*e440*/  @!P5 ST.E.64 desc[UR36][R8.64], R124 ;  /* 0x0000007c0800d985 */ /* 0x0005e2000c101b24 */
[----:B------:R-:W-:-:S02]  /*e450*/  ISETP.GE.AND P1, PT, R19, UR4, PT ;  /* 0x0000000413007c0c */ /* 0x000fc4000bf26270 */
[----:B------:R-:W-:Y:S02]  /*e460*/  @!P4 LEA.HI.X R11, R214, R3, R11, 0x2, P3 ;  /* 0x00000003d60bc211 */ /* 0x000fe400018f140b */
[----:B------:R-:W-:Y:S02]  /*e470*/  ISETP.GE.AND P3, PT, R21, UR4, PT ;  /* 0x0000000415007c0c */ /* 0x000fe4000bf66270 */
[----:B0-----:R-:W-:Y:S01]  /*e480*/  SHF.R.S32.HI R7, RZ, 0x1f, R213 ;  /* 0x0000001fff077819 */ /* 0x001fe200000114d5 */
[----:B------:R0:W-:Y:S01]  /*e490*/  @!P4 ST.E.64 desc[UR36][R10.64], R128 ;  /* 0x000000800a00c985 */ /* 0x0001e2000c101b24 */
[----:B------:R-:W-:Y:S02]  /*e4a0*/  ISETP.GE.AND P4, PT, R17, UR4, PT ;  /* 0x0000000411007c0c */ /* 0x000fe4000bf86270 */
[----:B------:R-:W-:Y:S02]  /*e4b0*/  @!P2 LEA R6, P5, R213, R2, 0x2 ;  /* 0x00000002d506a211 */ /* 0x000fe400078a10ff */
[----:B-1----:R-:W-:-:S02]  /*e4c0*/  SHF.R.S32.HI R5, RZ, 0x1f, R19 ;  /* 0x0000001fff057819 */ /* 0x002fc40000011413 */
[-C--:B------:R-:W-:Y:S02]  /*e4d0*/  @!P1 LEA R4, P6, R19, R2.reuse, 0x2 ;  /* 0x0000000213049211 */ /* 0x080fe400078c10ff */
[-C--:B------:R-:W-:Y:S02]  /*e4e0*/  @!P2 LEA.HI.X R7, R213, R3.reuse, R7, 0x2, P5 ;  /* 0x00000003d507a211 */ /* 0x080fe400028f1407 */
[----:B------:R-:W-:Y:S02]  /*e4f0*/  ISETP.GE.AND P5, PT, R13, UR4, PT ;  /* 0x000000040d007c0c */ /* 0x000fe4000bfa6270 */
[----:B------:R-:W-:Y:S01]  /*e500*/  @!P1 LEA.HI.X R5, R19, R3, R5, 0x2, P6 ;  /* 0x0000000313059211 */ /* 0x000fe200030f1405 */
[----:B------:R1:W-:Y:S01]  /*e510*/  @!P2 ST.E.64 desc[UR36][R6.64], R132 ;  /* 0x000000840600a985 */ /* 0x0003e2000c101b24 */
[----:B--2---:R-:W-:Y:S02]  /*e520*/  SHF.R.S32.HI R9, RZ, 0x1f, R21 ;  /* 0x0000001fff097819 */ /* 0x004fe40000011415 */
[----:B------:R-:W-:Y:S01]  /*e530*/  @!P3 LEA R8, P6, R21, R2, 0x2 ;  /* 0x000000021508b211 */ /* 0x000fe200078c10ff */
[----:B------:R1:W-:Y:S01]  /*e540*/  @!P1 ST.E.64 desc[UR36][R4.64], R136 ;  /* 0x0000008804009985 */ /* 0x0003e2000c101b24 */
[----:B0-----:R-:W-:-:S02]  /*e550*/  SHF.R.S32.HI R11, RZ, 0x1f, R17 ;  /* 0x0000001fff0b7819 */ /* 0x001fc40000011411 */
[-C--:B------:R-:W-:Y:S02]  /*e560*/  @!P3 LEA.HI.X R9, R21, R3.reuse, R9, 0x2, P6 ;  /* 0x000000031509b211 */ /* 0x080fe400030f1409 */
[CC--:B------:R-:W-:Y:S02]  /*e570*/  @!P4 LEA R10, P6, R17.reuse, R2.reuse, 0x2 ;  /* 0x00000002110ac211 */ /* 0x0c0fe400078c10ff */
[----:B------:R-:W-:Y:S01]  /*e580*/  SHF.R.S32.HI R14, RZ, 0x1f, R13 ;  /* 0x0000001fff0e7819 */ /* 0x000fe2000001140d */
[----:B------:R1:W-:Y:S01]  /*e590*/  @!P3 ST.E.64 desc[UR36][R8.64], R140 ;  /* 0x0000008c0800b985 */ /* 0x0003e2000c101b24 */
[----:B------:R-:W-:Y:S02]  /*e5a0*/  @!P4 LEA.HI.X R11, R17, R3, R11, 0x2, P6 ;  /* 0x00000003110bc211 */ /* 0x000fe400030f140b */
[----:B------:R-:W-:-:S03]  /*e5b0*/  @!P5 LEA R2, P6, R13, R2, 0x2 ;  /* 0x000000020d02d211 */ /* 0x000fc600078c10ff */
[----:B------:R1:W-:Y:S01]  /*e5c0*/  @!P4 ST.E.64 desc[UR36][R10.64], R144 ;  /* 0x000000900a00c985 */ /* 0x0003e2000c101b24 */
[----:B------:R-:W-:-:S05]  /*e5d0*/  @!P5 LEA.HI.X R3, R13, R3, R14, 0x2, P6 ;  /* 0x000000030d03d211 */ /* 0x000fca00030f140e */
[----:B------:R1:W-:Y:S04]  /*e5e0*/  @!P5 ST.E.64 desc[UR36][R2.64], R148 ;  /* 0x000000940200d985 */ /* 0x0003e8000c101b24 */
.L_x_217:
[----:B------:R-:W-:Y:S05]  /*e5f0*/  BSYNC B1 ;  /* 0x0000000000017941 */ /* 0x000fea0003800000 */
.L_x_216:
[----:B-1----:R0:W1:Y:S04]  /*e600*/  SHFL.IDX PT, R3, R12, 0x1, 0x1c1f ;  /* 0x003c1f000c037f89 */ /* 0x00206800000e0000 */
[----:B------:R0:W2:Y:S01]  /*e610*/  SHFL.IDX PT, R2, R0, 0x1, 0x1c1f ;  /* 0x003c1f0000027f89 */ /* 0x0000a200000e0000 */
[----:B------:R-:W-:Y:S05]  /*e620*/  @P0 BRA `(.L_x_215) ;  /* 0x00000018004c0947 */ /* 0x000fea0003800000 */
[----:B------:R-:W-:Y:S01]  /*e630*/  ULDC UR4, c[0x0][0xac8] ;  /* 0x0002b20000047ab9 */ /* 0x000fe20000000800 */
[C---:B------:R-:W-:Y:S01]  /*e640*/  VIADD R17, R23.reuse, 0xe0 ;  /* 0x000000e017117836 */ /* 0x040fe20000000000 */
[----:B------:R-:W-:Y:S01]  /*e650*/  ISETP.GE.AND P0, PT, R186, UR4, PT ;  /* 0x00000004ba007c0c */ /* 0x000fe2000bf06270 */
[C---:B------:R-:W-:Y:S01]  /*e660*/  VIADD R19, R23.reuse, 0xf0 ;  /* 0x000000f017137836 */ /* 0x040fe20000000000 */
[----:B------:R-:W-:Y:S02]  /*e670*/  ISETP.GE.AND P6, PT, R23, UR4, PT ;  /* 0x0000000417007c0c */ /* 0x000fe4000bfc6270 */
[----:B------:R-:W-:Y:S02]  /*e680*/  ISETP.GE.AND P1, PT, R184, UR4, PT ;  /* 0x00000004b8007c0c */ /* 0x000fe4000bf26270 */
[----:B------:R-:W-:Y:S02]  /*e690*/  ISETP.GE.AND P2, PT, R182, UR4, PT ;  /* 0x00000004b6007c0c */ /* 0x000fe4000bf46270 */
[----:B------:R-:W-:-:S02]  /*e6a0*/  ISETP.GE.AND P3, PT, R180, UR4, PT ;  /* 0x00000004b4007c0c */ /* 0x000fc4000bf66270 */
[----:B0-----:R-:W-:-:S03]  /*e6b0*/  SHF.R.S32.HI R0, RZ, 0x1f, R17 ;  /* 0x0000001fff007819 */ /* 0x001fc60000011411 */
[-C--:B--2---:R-:W-:Y:S02]  /*e6c0*/  @!P0 LEA R6, P5, R186, R2.reuse, 0x2 ;  /* 0x00000002ba068211 */ /* 0x084fe400078a10ff */
[----:B-1----:R-:W-:Y:S02]  /*e6d0*/  @!P6 IMAD.WIDE R4, R23, 0x4, R2 ;  /* 0x000000041704e825 */ /* 0x002fe400078e0202 */
[-C--:B------:R-:W-:Y:S02]  /*e6e0*/  @!P1 LEA R8, P4, R184, R2.reuse, 0x2 ;  /* 0x00000002b8089211 */ /* 0x080fe400078810ff */
[-C--:B------:R-:W-:Y:S01]  /*e6f0*/  @!P0 LEA.HI.X R7, R186, R3.reuse, R187, 0x2, P5 ;  /* 0x00000003ba078211 */ /* 0x080fe200028f14bb */
[----:B------:R0:W-:Y:S01]  /*e700*/  @!P6 ST.E.64 desc[UR36][R4.64], R26 ;  /* 0x0000001a0400e985 */ /* 0x0001e2000c101b24 */
[----:B------:R-:W-:Y:S02]  /*e710*/  @!P1 LEA.HI.X R9, R184, R3, R185, 0x2, P4 ;  /* 0x00000003b8099211 */ /* 0x000fe400020f14b9 */
[----:B------:R-:W-:Y:S01]  /*e720*/  ISETP.GE.AND P5, PT, R178, UR4, PT ;  /* 0x00000004b2007c0c */ /* 0x000fe2000bfa6270 */
[----:B------:R1:W-:Y:S01]  /*e730*/  @!P0 ST.E.64 desc[UR36][R6.64], R30 ;  /* 0x0000001e06008985 */ /* 0x0003e2000c101b24 */
[----:B------:R-:W-:-:S02]  /*e740*/  @!P2 LEA R10, P6, R182, R2, 0x2 ;  /* 0x00000002b60aa211 */ /* 0x000fc400078c10ff */
[----:B------:R-:W-:Y:S01]  /*e750*/  ISETP.GE.AND P0, PT, R176, UR4, PT ;  /* 0x00000004b0007c0c */ /* 0x000fe2000bf06270 */
[----:B------:R2:W-:Y:S01]  /*e760*/  @!P1 ST.E.64 desc[UR36][R8.64], R34 ;  /* 0x0000002208009985 */ /* 0x0005e2000c101b24 */
[-C--:B------:R-:W-:Y:S02]  /*e770*/  @!P2 LEA.HI.X R11, R182, R3.reuse, R183, 0x2, P6 ;  /* 0x00000003b60ba211 */ /* 0x080fe400030f14b7 */
[----:B------:R-:W-:Y:S02]  /*e780*/  ISETP.GE.AND P1, PT, R174, UR4, PT ;  /* 0x00000004ae007c0c */ /* 0x000fe4000bf26270 */
[----:B------:R-:W-:Y:S01]  /*e790*/  @!P3 LEA R12, P4, R180, R2, 0x2 ;  /* 0x00000002b40cb211 */ /* 0x000fe200078810ff */
[----:B------:R3:W-:Y:S01]  /*e7a0*/  @!P2 ST.E.64 desc[UR36][R10.64], R38 ;  /* 0x000000260a00a985 */ /* 0x0007e2000c101b24 */
[----:B------:R-:W-:Y:S02]  /*e7b0*/  ISETP.GE.AND P2, PT, R172, UR4, PT ;  /* 0x00000004ac007c0c */ /* 0x000fe4000bf46270 */
[----:B------:R-:W-:-:S02]  /*e7c0*/  @!P3 LEA.HI.X R13, R180, R3, R181, 0x2, P4 ;  /* 0x00000003b40db211 */ /* 0x000fc400020f14b5 */
[-C--:B0-----:R-:W-:Y:S02]  /*e7d0*/  @!P5 LEA R4, P4, R178, R2.reuse, 0x2 ;  /* 0x00000002b204d211 */ /* 0x081fe400078810ff */
[-C--:B-1----:R-:W-:Y:S01]  /*e7e0*/  @!P0 LEA R6, P6, R176, R2.reuse, 0x2 ;  /* 0x00000002b0068211 */ /* 0x082fe200078c10ff */
[----:B------:R-:W-:Y:S01]  /*e7f0*/  @!P3 ST.E.64 desc[UR36][R12.64], R42 ;  /* 0x0000002a0c00b985 */ /* 0x000fe2000c101b24 */
[-C--:B------:R-:W-:Y:S02]  /*e800*/  @!P5 LEA.HI.X R5, R178, R3.reuse, R179, 0x2, P4 ;  /* 0x00000003b205d211 */ /* 0x080fe400020f14b3 */
[----:B------:R-:W-:Y:S02]  /*e810*/  ISETP.GE.AND P3, PT, R170, UR4, PT ;  /* 0x00000004aa007c0c */ /* 0x000fe4000bf66270 */
[----:B------:R-:W-:Y:S01]  /*e820*/  @!P1 LEA R14, P4, R174, R2, 0x2 ;  /* 0x00000002ae0e9211 */ /* 0x000fe200078810ff */
[----:B------:R0:W-:Y:S01]  /*e830*/  @!P5 ST.E.64 desc[UR36][R4.64], R46 ;  /* 0x0000002e0400d985 */ /* 0x0001e2000c101b24 */
[----:B------:R-:W-:-:S02]  /*e840*/  @!P0 LEA.HI.X R7, R176, R3, R177, 0x2, P6 ;  /* 0x00000003b0078211 */ /* 0x000fc400030f14b1 */
[-C--:B------:R-:W-:Y:S02]  /*e850*/  @!P1 LEA.HI.X R15, R174, R3.reuse, R175, 0x2, P4 ;  /* 0x00000003ae0f9211 */ /* 0x080fe400020f14af */
[----:B------:R-:W-:Y:S01]  /*e860*/  ISETP.GE.AND P5, PT, R168, UR4, PT ;  /* 0x00000004a8007c0c */ /* 0x000fe2000bfa6270 */
[----:B------:R1:W-:Y:S01]  /*e870*/  @!P0 ST.E.64 desc[UR36][R6.64], R50 ;  /* 0x0000003206008985 */ /* 0x0003e2000c101b24 */
[----:B--2---:R-:W-:Y:S02]  /*e880*/  @!P2 LEA R8, P6, R172, R2, 0x2 ;  /* 0x00000002ac08a211 */ /* 0x004fe400078c10ff */
[----:B------:R-:W-:Y:S01]  /*e890*/  ISETP.GE.AND P0, PT, R166, UR4, PT ;  /* 0x00000004a6007c0c */ /* 0x000fe2000bf06270 */
[----:B------:R-:W-:Y:S01]  /*e8a0*/  @!P1 ST.E.64 desc[UR36][R14.64], R54 ;  /* 0x000000360e009985 */ /* 0x000fe2000c101b24 */
[----:B------:R-:W-:Y:S02]  /*e8b0*/  @!P2 LEA.HI.X R9, R172, R3, R173, 0x2, P6 ;  /* 0x00000003ac09a211 */ /* 0x000fe400030f14ad */
[----:B------:R-:W-:-:S02]  /*e8c0*/  ISETP.GE.AND P1, PT, R164, UR4, PT ;  /* 0x00000004a4007c0c */ /* 0x000fc4000bf26270 */
[-C--:B---3--:R-:W-:Y:S01]  /*e8d0*/  @!P3 LEA R10, P4, R170, R2.reuse, 0x2 ;  /* 0x00000002aa0ab211 */ /* 0x088fe200078810ff */
[----:B------:R2:W-:Y:S01]  /*e8e0*/  @!P2 ST.E.64 desc[UR36][R8.64], R58 ;  /* 0x0000003a0800a985 */ /* 0x0005e2000c101b24 */
[----:B------:R-:W-:Y:S02]  /*e8f0*/  ISETP.GE.AND P2, PT, R162, UR4, PT ;  /* 0x00000004a2007c0c */ /* 0x000fe4000bf46270 */
[-C--:B------:R-:W-:Y:S02]  /*e900*/  @!P3 LEA.HI.X R11, R170, R3.reuse, R171, 0x2, P4 ;  /* 0x00000003aa0bb211 */ /* 0x080fe400020f14ab */
[-C--:B0-----:R-:W-:Y:S02]  /*e910*/  @!P5 LEA R4, P4, R168, R2.reuse, 0x2 ;  /* 0x00000002a804d211 */ /* 0x081fe400078810ff */
[----:B-1----:R-:W-:Y:S01]  /*e920*/  @!P0 LEA R6, P6, R166, R2, 0x2 ;  /* 0x00000002a6068211 */ /* 0x002fe200078c10ff */
[----:B------:R0:W-:Y:S01]  /*e930*/  @!P3 ST.E.64 desc[UR36][R10.64], R62 ;  /* 0x0000003e0a00b985 */ /* 0x0001e2000c101b24 */
[----:B------:R-:W-:-:S02]  /*e940*/  @!P5 LEA.HI.X R5, R168, R3, R169, 0x2, P4 ;  /* 0x00000003a805d211 */ /* 0x000fc400020f14a9 */
[----:B------:R-:W-:Y:S02]  /*e950*/  ISETP.GE.AND P3, PT, R160, UR4, PT ;  /* 0x00000004a0007c0c */ /* 0x000fe4000bf66270 */
[-C--:B------:R-:W-:Y:S01]  /*e960*/  @!P1 LEA R12, P4, R164, R2.reuse, 0x2 ;  /* 0x00000002a40c9211 */ /* 0x080fe200078810ff */
[----:B------:R1:W-:Y:S01]  /*e970*/  @!P5 ST.E.64 desc[UR36][R4.64], R66 ;  /* 0x000000420400d985 */ /* 0x0003e2000c101b24 */
[-C--:B------:R-:W-:Y:S02]  /*e980*/  @!P0 LEA.HI.X R7, R166, R3.reuse, R167, 0x2, P6 ;  /* 0x00000003a6078211 */ /* 0x080fe400030f14a7 */
[----:B------:R-:W-:Y:S02]  /*e990*/  @!P1 LEA.HI.X R13, R164, R3, R165, 0x2, P4 ;  /* 0x00000003a40d9211 */ /* 0x000fe400020f14a5 */
[----:B------:R-:W-:Y:S01]  /*e9a0*/  ISETP.GE.AND P6, PT, R227, UR4, PT ;  /* 0x00000004e3007c0c */ /* 0x000fe2000bfc6270 */
[----:B------:R3:W-:Y:S01]  /*e9b0*/  @!P0 ST.E.64 desc[UR36][R6.64], R70 ;  /* 0x0000004606008985 */ /* 0x0007e2000c101b24 */
[----:B--2---:R-:W-:-:S02]  /*e9c0*/  @!P2 LEA R8, P5, R162, R2, 0x2 ;  /* 0x00000002a208a211 */ /* 0x004fc400078a10ff */
[----:B------:R-:W-:Y:S01]  /*e9d0*/  ISETP.GE.AND P0, PT, R226, UR4, PT ;  /* 0x00000004e2007c0c */ /* 0x000fe2000bf06270 */
[----:B------:R-:W-:Y:S01]  /*e9e0*/  @!P1 ST.E.64 desc[UR36][R12.64], R74 ;  /* 0x0000004a0c009985 */ /* 0x000fe2000c101b24 */
[-C--:B------:R-:W-:Y:S02]  /*e9f0*/  @!P2 LEA.HI.X R9, R162, R3.reuse, R163, 0x2, P5 ;  /* 0x00000003a209a211 */ /* 0x080fe400028f14a3 */
[----:B------:R-:W-:Y:S02]  /*ea00*/  ISETP.GE.AND P1, PT, R225, UR4, PT ;  /* 0x00000004e1007c0c */ /* 0x000fe4000bf26270 */
[----:B0-----:R-:W-:Y:S01]  /*ea10*/  @!P3 LEA R10, P4, R160, R2, 0x2 ;  /* 0x00000002a00ab211 */ /* 0x001fe200078810ff */
[----:B------:R0:W-:Y:S01]  /*ea20*/  @!P2 ST.E.64 desc[UR36][R8.64], R78 ;  /* 0x0000004e0800a985 */ /* 0x0001e2000c101b24 */
[----:B------:R-:W-:Y:S02]  /*ea30*/  ISETP.GE.AND P2, PT, R224, UR4, PT ;  /* 0x00000004e0007c0c */ /* 0x000fe4000bf46270 */
[----:B------:R-:W-:-:S02]  /*ea40*/  @!P3 LEA.HI.X R11, R160, R3, R161, 0x2, P4 ;  /* 0x00000003a00bb211 */ /* 0x000fc400020f14a1 */
[CC--:B-1----:R-:W-:Y:S02]  /*ea50*/  @!P6 LEA R4, P4, R227.reuse, R2.reuse, 0x2 ;  /* 0x00000002e304e211 */ /* 0x0c2fe400078810ff */
[CC--:B---3--:R-:W-:Y:S01]  /*ea60*/  @!P0 LEA R6, P5, R226.reuse, R2.reuse, 0x2 ;  /* 0x00000002e2068211 */ /* 0x0c8fe200078a10ff */
[----:B------:R1:W-:Y:S01]  /*ea70*/  @!P3 ST.E.64 desc[UR36][R10.64], R82 ;  /* 0x000000520a00b985 */ /* 0x0003e2000c101b24 */
        /* <DEDUP_REMOVED lines=8> */
[C---:B0-----:R-:W-:Y:S02]  /*eb00*/  @!P2 LEA R8, P6, R224.reuse, R2, 0x2 ;  /* 0x00000002e008a211 */ /* 0x041fe400078c10ff */
[----:B------:R-:W-:Y:S01]  /*eb10*/  ISETP.GE.AND P0, PT, R221, UR4, PT ;  /* 0x00000004dd007c0c */ /* 0x000fe2000bf06270 */
[----:B------:R0:W-:Y:S01]  /*eb20*/  @!P1 ST.E.64 desc[UR36][R14.64], R94 ;  /* 0x0000005e0e009985 */ /* 0x0001e2000c101b24 */
[----:B------:R-:W-:Y:S02]  /*eb30*/  @!P2 LEA.HI.X R9, R224, R3, R156, 0x2, P6 ;  /* 0x00000003e009a211 */ /* 0x000fe400030f149c */
[----:B------:R-:W-:-:S02]  /*eb40*/  ISETP.GE.AND P1, PT, R220, UR4, PT ;  /* 0x00000004dc007c0c */ /* 0x000fc4000bf26270 */
[-C--:B-1----:R-:W-:Y:S01]  /*eb50*/  @!P3 LEA R10, P4, R223, R2.reuse, 0x2 ;  /* 0x00000002df0ab211 */ /* 0x082fe200078810ff */
[----:B------:R1:W-:Y:S01]  /*eb60*/  @!P2 ST.E.64 desc[UR36][R8.64], R98 ;  /* 0x000000620800a985 */ /* 0x0003e2000c101b24 */
[----:B------:R-:W-:Y:S02]  /*eb70*/  ISETP.GE.AND P2, PT, R219, UR4, PT ;  /* 0x00000004db007c0c */ /* 0x000fe4000bf46270 */
[-C--:B------:R-:W-:Y:S02]  /*eb80*/  @!P3 LEA.HI.X R11, R223, R3.reuse, R155, 0x2, P4 ;  /* 0x00000003df0bb211 */ /* 0x080fe400020f149b */
[CC--:B--2---:R-:W-:Y:S02]  /*eb90*/  @!P5 LEA R4, P4, R222.reuse, R2.reuse, 0x2 ;  /* 0x00000002de04d211 */ /* 0x0c4fe400078810ff */
[----:B---3--:R-:W-:Y:S01]  /*eba0*/  @!P0 LEA R6, P6, R221, R2, 0x2 ;  /* 0x00000002dd068211 */ /* 0x008fe200078c10ff */
[----:B------:R-:W-:Y:S01]  /*ebb0*/  @!P3 ST.E.64 desc[UR36][R10.64], R102 ;  /* 0x000000660a00b985 */ /* 0x000fe2000c101b24 */
[----:B------:R-:W-:-:S02]  /*ebc0*/  @!P5 LEA.HI.X R5, R222, R3, R154, 0x2, P4 ;  /* 0x00000003de05d211 */ /* 0x000fc400020f149a */
[-C--:B------:R-:W-:Y:S02]  /*ebd0*/  @!P1 LEA R12, P4, R220, R2.reuse, 0x2 ;  /* 0x00000002dc0c9211 */ /* 0x080fe400078810ff */
[----:B------:R-:W-:Y:S01]  /*ebe0*/  ISETP.GE.AND P3, PT, R218, UR4, PT ;  /* 0x00000004da007c0c */ /* 0x000fe2000bf66270 */
[----:B------:R-:W-:Y:S01]  /*ebf0*/  @!P5 ST.E.64 desc[UR36][R4.64], R106 ;  /* 0x0000006a0400d985 */ /* 0x000fe2000c101b24 */
[-C--:B------:R-:W-:Y:S02]  /*ec00*/  @!P0 LEA.HI.X R7, R221, R3.reuse, R153, 0x2, P6 ;  /* 0x00000003dd078211 */ /* 0x080fe400030f1499 */
[----:B------:R-:W-:Y:S02]  /*ec10*/  @!P1 LEA.HI.X R13, R220, R3, R152, 0x2, P4 ;  /* 0x00000003dc0d9211 */ /* 0x000fe400020f1498 */
[----:B0-----:R-:W-:Y:S01]  /*ec20*/  @!P2 LEA R14, P5, R219, R2, 0x2 ;  /* 0x00000002db0ea211 */ /* 0x001fe200078a10ff */
[----:B------:R0:W-:Y:S01]  /*ec30*/  @!P0 ST.E.64 desc[UR36][R6.64], R110 ;  /* 0x0000006e06008985 */ /* 0x0001e2000c101b24 */
[----:B------:R-:W-:-:S02]  /*ec40*/  ISETP.GE.AND P0, PT, R214, UR4, PT ;  /* 0x00000004d6007c0c */ /* 0x000fc4000bf06270 */
[-C--:B------:R-:W-:Y:S01]  /*ec50*/  @!P2 LEA.HI.X R15, R219, R3.reuse, R22, 0x2, P5 ;  /* 0x00000003db0fa211 */ /* 0x080fe200028f1416 */
[----:B------:R2:W-:Y:S01]  /*ec60*/  @!P1 ST.E.64 desc[UR36][R12.64], R114 ;  /* 0x000000720c009985 */ /* 0x0005e2000c101b24 */
[----:B------:R-:W-:Y:S02]  /*ec70*/  ISETP.GE.AND P1, PT, R217, UR4, PT ;  /* 0x00000004d9007c0c */ /* 0x000fe4000bf26270 */
[C---:B-1----:R-:W-:Y:S01]  /*ec80*/  @!P3 LEA R8, P4, R218.reuse, R2, 0x2 ;  /* 0x00000002da08b211 */ /* 0x042fe200078810ff */
[----:B------:R-:W-:Y:S01]  /*ec90*/  @!P2 ST.E.64 desc[UR36][R14.64], R118 ;  /* 0x000000760e00a985 */ /* 0x000fe2000c101b24 */
[----:B------:R-:W-:Y:S02]  /*eca0*/  ISETP.GE.AND P2, PT, R213, UR4, PT ;  /* 0x00000004d5007c0c */ /* 0x000fe4000bf46270 */
[----:B------:R-:W-:Y:S02]  /*ecb0*/  @!P3 LEA.HI.X R9, R218, R3, R20, 0x2, P4 ;  /* 0x00000003da09b211 */ /* 0x000fe400020f1414 */
[----:B------:R-:W-:-:S02]  /*ecc0*/  ISETP.GE.AND P4, PT, R17, UR4, PT ;  /* 0x0000000411007c0c */ /* 0x000fc4000bf86270 */
[----:B0-----:R-:W-:Y:S01]  /*ecd0*/  SHF.R.S32.HI R7, RZ, 0x1f, R214 ;  /* 0x0000001fff077819 */ /* 0x001fe200000114d6 */
[----:B------:R0:W-:Y:S01]  /*ece0*/  @!P3 ST.E.64 desc[UR36][R8.64], R122 ;  /* 0x0000007a0800b985 */ /* 0x0001e2000c101b24 */
[-C--:B------:R-:W-:Y:S01]  /*ecf0*/  @!P0 LEA R6, P6, R214, R2.reuse, 0x2 ;  /* 0x00000002d6068211 */ /* 0x080fe200078c10ff */
[----:B--2---:R-:W-:Y:S01]  /*ed00*/  VIADD R13, R23, 0xe8 ;  /* 0x000000e8170d7836 */ /* 0x004fe20000000000 */
[----:B------:R-:W-:Y:S02]  /*ed10*/  @!P1 LEA R4, P5, R217, R2, 0x2 ;  /* 0x00000002d9049211 */ /* 0x000fe400078a10ff */
[----:B------:R-:W-:Y:S02]  /*ed20*/  SHF.R.S32.HI R11, RZ, 0x1f, R213 ;  /* 0x0000001fff0b7819 */ /* 0x000fe400000114d5 */
[----:B------:R-:W-:Y:S02]  /*ed30*/  ISETP.GE.AND P3, PT, R13, UR4, PT ;  /* 0x000000040d007c0c */ /* 0x000fe4000bf66270 */
[----:B------:R-:W-:-:S02]  /*ed40*/  @!P1 LEA.HI.X R5, R217, R3, R18, 0x2, P5 ;  /* 0x00000003d9059211 */ /* 0x000fc400028f1412 */
[-C--:B------:R-:W-:Y:S02]  /*ed50*/  @!P2 LEA R10, P5, R213, R2.reuse, 0x2 ;  /* 0x00000002d50aa211 */ /* 0x080fe400078a10ff */
[-C--:B------:R-:W-:Y:S01]  /*ed60*/  @!P0 LEA.HI.X R7, R214, R3.reuse, R7, 0x2, P6 ;  /* 0x00000003d6078211 */ /* 0x080fe200030f1407 */
[----:B------:R1:W-:Y:S01]  /*ed70*/  @!P1 ST.E.64 desc[UR36][R4.64], R126 ;  /* 0x0000007e04009985 */ /* 0x0003e2000c101b24 */
[----:B------:R-:W-:Y:S02]  /*ed80*/  ISETP.GE.AND P6, PT, R19, UR4, PT ;  /* 0x0000000413007c0c */ /* 0x000fe4000bfc6270 */
[----:B------:R-:W-:Y:S01]  /*ed90*/  @!P2 LEA.HI.X R11, R213, R3, R11, 0x2, P5 ;  /* 0x00000003d50ba211 */ /* 0x000fe200028f140b */
[----:B------:R1:W-:Y:S01]  /*eda0*/  @!P0 ST.E.64 desc[UR36][R6.64], R130 ;  /* 0x0000008206008985 */ /* 0x0003e2000c101b24 */
[----:B0-----:R-:W-:-:S03]  /*edb0*/  @!P4 LEA R8, P5, R17, R2, 0x2 ;  /* 0x000000021108c211 */ /* 0x001fc600078a10ff */
[----:B------:R1:W-:Y:S01]  /*edc0*/  @!P2 ST.E.64 desc[UR36][R10.64], R134 ;  /* 0x000000860a00a985 */ /* 0x0003e2000c101b24 */
[-C--:B------:R-:W-:Y:S01]  /*edd0*/  @!P4 LEA.HI.X R9, R17, R3.reuse, R0, 0x2, P5 ;  /* 0x000000031109c211 */ /* 0x080fe200028f1400 */
[----:B------:R-:W-:Y:S01]  /*ede0*/  VIADD R17, R23, 0xf8 ;  /* 0x000000f817117836 */ /* 0x000fe20000000000 */
[----:B------:R-:W-:Y:S02]  /*edf0*/  SHF.R.S32.HI R0, RZ, 0x1f, R13 ;  /* 0x0000001fff007819 */ /* 0x000fe4000001140d */
[----:B------:R-:W-:Y:S01]  /*ee00*/  @!P3 LEA R12, P5, R13, R2, 0x2 ;  /* 0x000000020d0cb211 */ /* 0x000fe200078a10ff */
[----:B------:R1:W-:Y:S01]  /*ee10*/  @!P4 ST.E.64 desc[UR36][R8.64], R138 ;  /* 0x0000008a0800c985 */ /* 0x0003e2000c101b24 */
[----:B------:R-:W-:Y:S02]  /*ee20*/  ISETP.GE.AND P0, PT, R17, UR4, PT ;  /* 0x0000000411007c0c */ /* 0x000fe4000bf06270 */
[----:B------:R-:W-:Y:S02]  /*ee30*/  @!P3 LEA.HI.X R13, R13, R3, R0, 0x2, P5 ;  /* 0x000000030d0db211 */ /* 0x000fe400028f1400 */
[----:B------:R-:W-:-:S02]  /*ee40*/  SHF.R.S32.HI R0, RZ, 0x1f, R19 ;  /* 0x0000001fff007819 */ /* 0x000fc40000011413 */
[C---:B------:R-:W-:Y:S01]  /*ee50*/  @!P6 LEA R14, P5, R19.reuse, R2, 0x2 ;  /* 0x00000002130ee211 */ /* 0x040fe200078a10ff */
[----:B------:R1:W-:Y:S03]  /*ee60*/  @!P3 ST.E.64 desc[UR36][R12.64], R142 ;  /* 0x0000008e0c00b985 */ /* 0x0003e6000c101b24 */
[----:B------:R-:W-:-:S05]  /*ee70*/  @!P6 LEA.HI.X R15, R19, R3, R0, 0x2, P5 ;  /* 0x00000003130fe211 */ /* 0x000fca00028f1400 */
[----:B------:R1:W-:Y:S01]  /*ee80*/  @!P6 ST.E.64 desc[UR36][R14.64], R146 ;  /* 0x000000920e00e985 */ /* 0x0003e2000c101b24 */
[----:B------:R-:W-:Y:S05]  /*ee90*/  @P0 BRA `(.L_x_215) ;  /* 0x0000001000300947 */ /* 0x000fea0003800000 */
[----:B------:R-:W-:Y:S02]  /*eea0*/  LEA R2, P0, R17, R2, 0x2 ;  /* 0x0000000211027211 */ /* 0x000fe400078010ff */
[----:B------:R-:W-:-:S04]  /*eeb0*/  SHF.R.S32.HI R0, RZ, 0x1f, R17 ;  /* 0x0000001fff007819 */ /* 0x000fc80000011411 */
[----:B------:R-:W-:-:S05]  /*eec0*/  LEA.HI.X R3, R17, R3, R0, 0x2, P0 ;  /* 0x0000000311037211 */ /* 0x000fca00000f1400 */
[----:B------:R0:W-:Y:S01]  /*eed0*/  ST.E.64 desc[UR36][R2.64], R150 ;  /* 0x0000009602007985 */ /* 0x0001e2000c101b24 */
[----:B------:R-:W-:Y:S05]  /*eee0*/  BRA `(.L_x_215) ;  /* 0x00000010001c7947 */ /* 0x000fea0003800000 */
.L_x_206:
[----:B------:R-:W2:Y:S01]  /*eef0*/  LDL R8, [R1+0x30] ;  /* 0x0000300001087983 */ /* 0x000ea20000100800 */
[----:B------:R-:W-:Y:S01]  /*ef00*/  ULDC.64 UR8, c[0x0][0xc00] ;  /* 0x0003000000087ab9 */ /* 0x000fe20000000a00 */
[----:B------:R-:W-:Y:S01]  /*ef10*/  R2UR UR10, R212 ;  /* 0x00000000d40a72ca */ /* 0x000fe200000e0000 */
[----:B------:R-:W-:-:S04]  /*ef20*/  UISETP.NE.U32.AND UP0, UPT, UR8, URZ, UPT ;  /* 0x0000003f0800728c */ /* 0x000fc8000bf05070 */
[----:B------:R-:W-:-:S03]  /*ef30*/  UISETP.NE.AND.EX UP0, UPT, UR9, URZ, UPT, UP0 ;  /* 0x0000003f0900728c */ /* 0x000fc6000bf05300 */
[----:B------:R-:W-:-:S03]  /*ef40*/  ULDC.64 UR8, c[0x0][0xc00] ;  /* 0x0003000000087ab9 */ /* 0x000fc60000000a00 */
[----:B------:R-:W-:Y:S02]  /*ef50*/  PLOP3.LUT P1, PT, PT, PT, UP0, 0x80, 0x0 ;  /* 0x000000000000781c */ /* 0x000fe40003f2f008 */
[----:B--2---:R-:W-:-:S13]  /*ef60*/  R2UR UR4, R8 ;  /* 0x00000000080472ca */ /* 0x004fda00000e0000 */
[----:B------:R-:W-:-:S06]  /*ef70*/  UIMAD.WIDE UR8, UR4, 0x4, UR8 ;  /* 0x00000004040878a5 */ /* 0x000fcc000f8e0208 */
[----:B------:R-:W-:Y:S02]  /*ef80*/  IMAD.U32 R2, RZ, RZ, UR8 ;  /* 0x00000008ff027e24 */ /* 0x000fe4000f8e00ff */
[----:B0-----:R-:W-:Y:S01]  /*ef90*/  IMAD.U32 R3, RZ, RZ, UR9 ;  /* 0x00000009ff037e24 */ /* 0x001fe2000f8e00ff */
[----:B------:R-:W-:Y:S02]  /*efa0*/  ULDC.64 UR8, c[0x0][0xc08] ;  /* 0x0003020000087ab9 */ /* 0x000fe40000000a00 */
[----:B------:R-:W-:Y:S02]  /*efb0*/  UISETP.NE.U32.AND UP1, UPT, UR8, URZ, UPT ;  /* 0x0000003f0800728c */ /* 0x000fe4000bf25070 */
[----:B------:R-:W2:Y:S02]  /*efc0*/  @P1 LDG.E R7, desc[UR36][R2.64] ;  /* 0x0000002402071981 */ /* 0x000ea4000c1e1900 */
[----:B------:R-:W-:-:S06]  /*efd0*/  UISETP.NE.AND.EX UP1, UPT, UR9, URZ, UPT, UP1 ;  /* 0x0000003f0900728c */ /* 0x000fcc000bf25310 */
[----:B------:R-:W-:-:S05]  /*efe0*/  PLOP3.LUT P2, PT, PT, PT, UP1, 0x80, 0x0 ;  /* 0x000000000000781c */ /* 0x000fca0003f4f018 */
[----:B------:R-:W-:Y:S02]  /*eff0*/  @UP1 ULDC.64 UR8, c[0x0][0xc08] ;  /* 0x0003020000081ab9 */ /* 0x000fe40000000a00 */
[----:B------:R-:W-:-:S03]  /*f000*/  @UP1 UIMAD.WIDE UR8, UR4, 0x4, UR8 ;  /* 0x00000004040818a5 */ /* 0x000fc6000f8e0208 */
[----:B------:R-:W-:Y:S02]  /*f010*/  ULDC UR4, c[0x0][0xa88] ;  /* 0x0002a20000047ab9 */ /* 0x000fe40000000800 */
[----:B------:R-:W-:Y:S02]  /*f020*/  IMAD.U32 R0, RZ, RZ, UR4 ;  /* 0x00000004ff007e24 */ /* 0x000fe4000f8e00ff */
[----:B------:R-:W-:Y:S02]  /*f030*/  IMAD.U32 R4, RZ, RZ, UR8 ;  /* 0x00000008ff047e24 */ /* 0x000fe4000f8e00ff */
[----:B------:R-:W-:-:S05]  /*f040*/  IMAD.U32 R5, RZ, RZ, UR9 ;  /* 0x00000009ff057e24 */ /* 0x000fca000f8e00ff */
[----:B------:R0:W5:Y:S01]  /*f050*/  @P2 LDG.E R0, desc[UR36][R4.64] ;  /* 0x0000002404002981 */ /* 0x000162000c1e1900 */
[----:B------:R-:W-:Y:S01]  /*f060*/  UMOV UR4, URZ ;  /* 0x0000003f00047c82 */ /* 0x000fe20008000000 */
[----:B------:R-:W-:Y:S01]  /*f070*/  UISETP.NE.AND UP1, UPT, UR10, URZ, UPT ;  /* 0x0000003f0a00728c */ /* 0x000fe2000bf25270 */
[----:B------:R-:W1:Y:S10]  /*f080*/  S2R R6, SR_TID.X ;  /* 0x0000000000067919 */ /* 0x000e740000002100 */
[----:B------:R-:W-:-:S02]  /*f090*/  @!UP1 ULDC UR10, c[0x0][0xad4] ;  /* 0x0002b500000a9ab9 */ /* 0x000fc40000000800 */
[----:B------:R-:W-:Y:S02]  /*f0a0*/  IMAD.U32 R212, RZ, RZ, UR10 ;  /* 0x0000000affd47e24 */ /* 0x000fe4000f8e00ff */
[----:B-1----:R-:W-:-:S05]  /*f0b0*/  VIADD R6, R6, 0xffffff80 ;  /* 0xffffff8006067836 */ /* 0x002fca0000000000 */
[----:B------:R-:W-:Y:S02]  /*f0c0*/  ISETP.GT.AND P0, PT, R6, 0x7f, PT ;  /* 0x0000007f0600780c */ /* 0x000fe40003f04270 */
[----:B--2---:R-:W-:-:S13]  /*f0d0*/  @P1 R2UR UR4, R7 ;  /* 0x00000000070412ca */ /* 0x004fda00000e0000 */
[----:B------:R-:W-:Y:S01]  /*f0e0*/  USHF.R.S32.HI UR21, URZ, 0x1f, UR4 ;  /* 0x0000001f3f157899 */ /* 0x000fe20008011404 */
[----:B0-----:R-:W-:Y:S11]  /*f0f0*/  @P2 BRA `(.L_x_218) ;  /* 0x0000000000102947 */ /* 0x001ff60003800000 */
[----:B------:R-:W-:Y:S05]  /*f100*/  @!P1 BRA `(.L_x_218) ;  /* 0x00000000000c9947 */ /* 0x000fea0003800000 */
[----:B------:R-:W2:Y:S04]  /*f110*/  LDG.E R5, desc[UR36][R2.64] ;  /* 0x0000002402057981 */ /* 0x000ea8000c1e1900 */
[----:B-----5:R-:W2:Y:S02]  /*f120*/  LDG.E R0, desc[UR36][R2.64+0x4] ;  /* 0x0000042402007981 */ /* 0x020ea4000c1e1900 */
[----:B--2---:R-:W-:-:S07]  /*f130*/  IMAD.IADD R0, R0, 0x1, -R5 ;  /* 0x0000000100007824 */ /* 0x004fce00078e0a05 */
.L_x_218:
[----:B------:R-:W2:Y:S01]  /*f140*/  LDL.LU R2, [R1+0x34] ;  /* 0x0000340001027983 */ /* 0x000ea20000300800 */
[----:B------:R-:W-:Y:S01]  /*f150*/  R2UR UR9, R8 ;  /* 0x00000000080972ca */ /* 0x000fe200000e0000 */
[----:B------:R-:W-:-:S12]  /*f160*/  BSSY B1, `(.L_x_219) ;  /* 0x0000040000017945 */ /* 0x000fd80003800000 */
[----:B------:R-:W-:Y:S01]  /*f170*/  USEL UR12, UR9, URZ, !UP0 ;  /* 0x0000003f090c7287 */ /* 0x000fe2000c000000 */
[----:B--2---:R-:W-:-:S13]  /*f180*/  R2UR UR8, R2 ;  /* 0x00000000020872ca */ /* 0x004fda00000e0000 */
[----:B------:R-:W-:Y:S01]  /*f190*/  USEL UR13, UR8, URZ, !UP0 ;  /* 0x0000003f080d7287 */ /* 0x000fe2000c000000 */
[----:B------:R-:W-:Y:S11]  /*f1a0*/  @P0 BRA `(.L_x_220) ;  /* 0x0000000000ec0947 */ /* 0x000ff60003800000 */
[----:B------:R-:W2:Y:S01]  /*f1b0*/  LDL R2, [R1+0x2c] ;  /* 0x00002c0001027983 */ /* 0x000ea20000100800 */
[----:B------:R-:W0:Y:S01]  /*f1c0*/  LDC R9, c[0x0][0xbe8] ;  /* 0x0002fa00ff097b82 */ /* 0x000e220000000800 */
[----:B--2---:R-:W-:Y:S02]  /*f1d0*/  R2UR UR8, R2 ;  /* 0x00000000020872ca */ /* 0x004fe400000e0000 */
[----:B------:R-:W1:Y:S11]  /*f1e0*/  S2R R2, SR_TID.X ;  /* 0x0000000000027919 */ /* 0x000e760000002100 */
[----:B------:R-:W-:-:S04]  /*f1f0*/  IMAD.U32 R3, RZ, RZ, UR8 ;  /* 0x00000008ff037e24 */ /* 0x000fc8000f8e00ff */
[----:B-1----:R-:W-:Y:S02]  /*f200*/  IMAD R2, R3, 0x80, R2 ;  /* 0x0000008003027824 */ /* 0x002fe400078e0202 */
[----:B0----5:R-:W-:Y:S02]  /*f210*/  IMAD R3, R0, R9, RZ ;  /* 0x0000000900037224 */ /* 0x021fe400078e02ff */
[----:B------:R-:W-:-:S05]  /*f220*/  VIADD R4, R2, 0xffffff80 ;  /* 0xffffff8002047836 */ /* 0x000fca0000000000 */
[----:B------:R-:W-:-:S13]  /*f230*/  ISETP.GE.AND P0, PT, R4, R3, PT ;  /* 0x000000030400720c */ /* 0x000fda0003f06270 */
[----:B------:R-:W-:Y:S05]  /*f240*/  @P0 BRA `(.L_x_220) ;  /* 0x0000000000c40947 */ /* 0x000fea0003800000 */
[----:B------:R-:W-:Y:S01]  /*f250*/  ISETP.NE.AND P0, PT, R9, 0x1, PT ;  /* 0x000000010900780c */ /* 0x000fe20003f05270 */
[----:B------:R-:W-:Y:S01]  /*f260*/  UMOV UR19, 0x9b8 ;  /* 0x000009b800137882 */ /* 0x000fe20000000000 */
[----:B------:R-:W-:Y:S01]  /*f270*/  R2UR UR9, R212 ;  /* 0x00000000d40972ca */ /* 0x000fe200000e0000 */
[----:B------:R-:W-:Y:S01]  /*f280*/  IMAD.MOV.U32 R5, RZ, RZ, R4 ;  /* 0x000000ffff057224 */ /* 0x000fe200078e0004 */
[----:B------:R-:W-:Y:S02]  /*f290*/  R2UR UR8, R215 ;  /* 0x00000000d70872ca */ /* 0x000fe400000e0000 */
[----:B------:R-:W-:-:S07]  /*f2a0*/  R2UR UR20, R216 ;  /* 0x00000000d81472ca */ /* 0x000fce00000e0000 */
[----:B------:R-:W0:Y:S02]  /*f2b0*/  @P0 LDC R3, c[0x0][0xbec] ;  /* 0x0002fb00ff030b82 */ /* 0x000e240000000800 */
[----:B------:R-:W-:-:S04]  /*f2c0*/  UISETP.GT.AND UP0, UPT, UR9, 0x1, UPT ;  /* 0x000000010900788c */ /* 0x000fc8000bf04270 */
[----:B------:R-:W-:Y:S02]  /*f2d0*/  USEL UR19, UR19, 0x978, UP0 ;  /* 0x0000097813137887 */ /* 0x000fe40008000000 */
[----:B------:R-:W1:Y:S01]  /*f2e0*/  @P0 LDC R7, c[0x0][0xbf0] ;  /* 0x0002fc00ff070b82 */ /* 0x000e620000000800 */
[----:B------:R-:W-:-:S09]  /*f2f0*/  USEL UR18, UR8, URZ, UP0 ;  /* 0x0000003f08127287 */ /* 0x000fd20008000000 */
[----:B------:R-:W-:Y:S01]  /*f300*/  ULDC.64 UR8, c[0x0][UR19+0x218] ;  /* 0x0000860013087abb */ /* 0x000fe20008000a00 */
[----:B------:R-:W-:Y:S01]  /*f310*/  ULDC.64 UR14, c[0x0][UR19+0x220] ;  /* 0x00008800130e7abb */ /* 0x000fe20008000a00 */
[----:B------:R-:W-:Y:S01]  /*f320*/  ULDC.64 UR16, c[0x0][UR19+0x228] ;  /* 0x00008a0013107abb */ /* 0x000fe20008000a00 */
[----:B------:R-:W-:Y:S02]  /*f330*/  UIMAD.WIDE.U32 UR10, UR8, UR20, URZ ;  /* 0x00000014080a72a5 */ /* 0x000fe4000f8e003f */
[----:B------:R-:W-:Y:S01]  /*f340*/  UIMAD UR20, UR9, UR20, URZ ;  /* 0x00000014091472a4 */ /* 0x000fe2000f8e023f */
[----:B0-----:R-:W-:Y:S01]  /*f350*/  @P0 IMAD.HI.U32 R2, R4, R3, RZ ;  /* 0x0000000304020227 */ /* 0x001fe200078e00ff */
[----:B------:R-:W-:Y:S02]  /*f360*/  UIMAD UR15, UR15, UR12, URZ ;  /* 0x0000000c0f0f72a4 */ /* 0x000fe4000f8e023f */
[----:B------:R-:W-:Y:S02]  /*f370*/  UIMAD.WIDE.U32 UR22, UR16, UR18, URZ ;  /* 0x00000012101672a5 */ /* 0x000fe4000f8e003f */
[----:B------:R-:W-:-:S02]  /*f380*/  UIMAD.WIDE.U32 UR8, UR14, UR12, URZ ;  /* 0x0000000c0e0872a5 */ /* 0x000fc4000f8e003f */
[----:B------:R-:W-:Y:S01]  /*f390*/  UIMAD UR16, UR17, UR18, URZ ;  /* 0x00000012111072a4 */ /* 0x000fe2000f8e023f */
[----:B-1----:R-:W-:Y:S01]  /*f3a0*/  @P0 SHF.R.U32.HI R5, RZ, R7, R2 ;  /* 0x00000007ff050219 */ /* 0x002fe20000011602 */
[----:B------:R-:W-:Y:S01]  /*f3b0*/  UIMAD UR15, UR14, UR13, UR15 ;  /* 0x0000000d0e0f72a4 */ /* 0x000fe2000f8e020f */
[----:B------:R-:W-:Y:S01]  /*f3c0*/  IMAD.U32 R2, RZ, RZ, UR22 ;  /* 0x00000016ff027e24 */ /* 0x000fe2000f8e00ff */
[----:B------:R-:W-:Y:S01]  /*f3d0*/  UIADD3 UR10, UP1, UP2, UR8, UR10, UR4 ;  /* 0x0000000a080a7290 */ /* 0x000fe2000fa3e004 */
[----:B------:R-:W-:Y:S01]  /*f3e0*/  IMAD.U32 R3, RZ, RZ, UR23 ;  /* 0x00000017ff037e24 */ /* 0x000fe2000f8e00ff */
[----:B------:R-:W-:Y:S01]  /*f3f0*/  UIADD3 UR16, UR23, UR16, URZ ;  /* 0x0000001017107290 */ /* 0x000fe2000fffe03f */
[--C-:B------:R-:W-:Y:S01]  /*f400*/  IMAD.MOV R7, RZ, RZ, -R5.reuse ;  /* 0x000000ffff077224 */ /* 0x100fe200078e0a05 */
[----:B------:R-:W-:Y:S02]  /*f410*/  UIADD3 UR20, UR11, UR20, URZ ;  /* 0x000000140b147290 */ /* 0x000fe4000fffe03f */
[----:B------:R-:W-:Y:S01]  /*f420*/  UIADD3 UR15, UR9, UR15, URZ ;  /* 0x0000000f090f7290 */ /* 0x000fe2000fffe03f */
[----:B------:R-:W-:Y:S01]  /*f430*/  IADD3 R2, P0, P1, R5, UR10, R2 ;  /* 0x0000000a05027c10 */ /* 0x000fe2000f91e002 */
[----:B------:R-:W-:Y:S01]  /*f440*/  IMAD R7, R9, R7, R4 ;  /* 0x0000000709077224 */ /* 0x000fe200078e0204 */
[----:B------:R-:W-:Y:S01]  /*f450*/  SHF.R.S32.HI R5, RZ, 0x1f, R5 ;  /* 0x0000001fff057819 */ /* 0x000fe20000011405 */
[----:B------:R-:W-:Y:S01]  /*f460*/  UIADD3.X UR10, UR15, UR20, UR21, UP1, UP2 ;  /* 0x000000140f0a7290 */ /* 0x000fe20008fe4415 */
[----:B------:R-:W-:Y:S01]  /*f470*/  IMAD.U32 R8, RZ, RZ, UR16 ;  /* 0x00000010ff087e24 */ /* 0x000fe2000f8e00ff */
[----:B------:R-:W-:Y:S01]  /*f480*/  ULDC.64 UR8, c[0x0][UR19+0x210] ;  /* 0x0000840013087abb */ /* 0x000fe20008000a00 */
[----:B------:R-:W-:Y:S01]  /*f490*/  SHF.R.S32.HI R4, RZ, 0x1f, R7 ;  /* 0x0000001fff047819 */ /* 0x000fe20000011407 */
[----:B------:R-:W-:-:S02]  /*f4a0*/  IMAD R9, R7, UR9, RZ ;  /* 0x0000000907097c24 */ /* 0x000fc4000f8e02ff */
[----:B------:R-:W-:Y:S01]  /*f4b0*/  IADD3.X R3, R5, UR10, R8, P0, P1 ;  /* 0x0000000a05037c10 */ /* 0x000fe200087e2408 */
[----:B------:R-:W-:Y:S01]  /*f4c0*/  ULDC.64 UR10, c[0x0][0xba8] ;  /* 0x0002ea00000a7ab9 */ /* 0x000fe20000000a00 */
[----:B------:R-:W-:Y:S01]  /*f4d0*/  IMAD R9, R4, UR8, R9 ;  /* 0x0000000804097c24 */ /* 0x000fe2000f8e0209 */
[----:B------:R-:W-:Y:S01]  /*f4e0*/  @!UP0 ULDC UR10, c[0x0][0xb50] ;  /* 0x0002d400000a8ab9 */ /* 0x000fe20000000800 */
[----:B------:R-:W-:Y:S01]  /*f4f0*/  @!UP0 ULDC UR11, c[0x0][0xb54] ;  /* 0x0002d500000b8ab9 */ /* 0x000fe20000000800 */
[----:B------:R-:W-:-:S04]  /*f500*/  IMAD.WIDE.U32 R2, R7, UR8, R2 ;  /* 0x0000000807027c25 */ /* 0x000fc8000f8e0002 */
[----:B------:R-:W-:Y:S01]  /*f510*/  IMAD.IADD R3, R3, 0x1, R9 ;  /* 0x0000000103037824 */ /* 0x000fe200078e0209 */
[----:B------:R-:W-:-:S04]  /*f520*/  LEA R4, P0, R2, UR10, 0x2 ;  /* 0x0000000a02047c11 */ /* 0x000fc8000f8010ff */
[----:B------:R-:W-:Y:S01]  /*f530*/  LEA.HI.X R5, R2, UR11, R3, 0x2, P0 ;  /* 0x0000000b02057c11 */ /* 0x000fe200080f1403 */
[----:B------:R-:W-:-:S05]  /*f540*/  IMAD.MOV.U32 R3, RZ, RZ, -0x800000 ;  /* 0xff800000ff037424 */ /* 0x000fca00078e00ff */
[----:B------:R0:W-:Y:S03]  /*f550*/  STG.E desc[UR36][R4.64], R3 ;  /* 0x0000000304007986 */ /* 0x0001e6000c101924 */
.L_x_220:
[----:B------:R-:W-:Y:S05]  /*f560*/  BSYNC B1 ;  /* 0x0000000000017941 */ /* 0x000fea0003800000 */
.L_x_219:
[----:B------:R-:W-:-:S13]  /*f570*/  R2UR UR8, R212 ;  /* 0x00000000d40872ca */ /* 0x000fda00000e0000 */
[----:B------:R-:W-:-:S06]  /*f580*/  UISETP.GT.AND UP0, UPT, UR8, 0x1, UPT ;  /* 0x000000010800788c */ /* 0x000fcc000bf04270 */
[----:B------:R-:W-:-:S13]  /*f590*/  PLOP3.LUT P0, PT, PT, PT, UP0, 0x80, 0x0 ;  /* 0x000000000000781c */ /* 0x000fda0003f0f008 */
[----:B------:R-:W-:Y:S05]  /*f5a0*/  @P0 BRA `(.L_x_215) ;  /* 0x00000008006c0947 */ /* 0x000fea0003800000 */
[----:B------:R-:W2:Y:S01]  /*f5b0*/  LDL.LU R2, [R1+0x2c] ;  /* 0x00002c0001027983 */ /* 0x000ea20000300800 */
[----:B------:R-:W1:Y:S01]  /*f5c0*/  LDC R11, c[0x0][0xbe8] ;  /* 0x0002fa00ff0b7b82 */ /* 0x000e620000000800 */
[----:B0-----:R-:W-:Y:S01]  /*f5d0*/  SHF.R.S32.HI R3, RZ, 0x1f, R6 ;  /* 0x0000001fff037819 */ /* 0x001fe20000011406 */
[----:B------:R-:W-:Y:S01]  /*f5e0*/  ULDC.64 UR10, c[0x0][0xaa0] ;  /* 0x0002a800000a7ab9 */ /* 0x000fe20000000a00 */
[----:B------:R-:W-:Y:S01]  /*f5f0*/  R2UR UR15, R216 ;  /* 0x00000000d80f72ca */ /* 0x000fe200000e0000 */
[----:B------:R-:W-:Y:S01]  /*f600*/  UIMAD.WIDE.U32 UR8, UR4, UR10, URZ ;  /* 0x0000000a040872a5 */ /* 0x000fe2000f8e003f */
[----:B------:R-:W-:Y:S01]  /*f610*/  BSSY B1, `(.L_x_221) ;  /* 0x0000052000017945 */ /* 0x000fe20003800000 */
[----:B------:R-:W-:-:S04]  /*f620*/  UIMAD UR10, UR21, UR10, URZ ;  /* 0x0000000a150a72a4 */ /* 0x000fc8000f8e023f */
[----:B------:R-:W-:-:S04]  /*f630*/  UIMAD UR10, UR4, UR11, UR10 ;  /* 0x0000000b040a72a4 */ /* 0x000fc8000f8e020a */
[----:B------:R-:W-:-:S03]  /*f640*/  UIADD3 UR9, UR9, UR10, URZ ;  /* 0x0000000a09097290 */ /* 0x000fc6000fffe03f */
[----:B------:R-:W-:Y:S02]  /*f650*/  ULDC.64 UR10, c[0x0][0xae8] ;  /* 0x0002ba00000a7ab9 */ /* 0x000fe40000000a00 */
[----:B------:R-:W-:-:S04]  /*f660*/  UIMAD.WIDE.U32 UR8, UR15, UR10, UR8 ;  /* 0x0000000a0f0872a5 */ /* 0x000fc8000f8e0008 */
[----:B------:R-:W-:Y:S01]  /*f670*/  UIMAD UR9, UR15, UR11, UR9 ;  /* 0x0000000b0f0972a4 */ /* 0x000fe2000f8e0209 */
[----:B-1----:R-:W-:Y:S02]  /*f680*/  ISETP.NE.AND P0, PT, R11, 0x1, PT ;  /* 0x000000010b00780c */ /* 0x002fe40003f05270 */
[----:B------:R-:W-:Y:S02]  /*f690*/  ULDC.64 UR10, c[0x0][0xaf0] ;  /* 0x0002bc00000a7ab9 */ /* 0x000fe40000000a00 */
[----:B------:R-:W-:-:S04]  /*f6a0*/  UIMAD UR13, UR13, UR10, URZ ;  /* 0x0000000a0d0d72a4 */ /* 0x000fc8000f8e023f */
[----:B------:R-:W-:Y:S02]  /*f6b0*/  UIMAD UR4, UR12, UR11, UR13 ;  /* 0x0000000b0c0472a4 */ /* 0x000fe4000f8e020d */
[----:B------:R-:W-:-:S03]  /*f6c0*/  UIMAD.WIDE.U32 UR12, UR12, UR10, UR8 ;  /* 0x0000000a0c0c72a5 */ /* 0x000fc6000f8e0008 */
[----:B------:R-:W0:Y:S01]  /*f6d0*/  @P0 LDC R7, c[0x0][0xbf0] ;  /* 0x0002fc00ff070b82 */ /* 0x000e220000000800 */
[----:B------:R-:W-:Y:S01]  /*f6e0*/  UIADD3 UR4, UR13, UR4, URZ ;  /* 0x000000040d047290 */ /* 0x000fe2000fffe03f */
[----:B------:R-:W-:Y:S01]  /*f6f0*/  ULDC.64 UR8, c[0x0][0xae0] ;  /* 0x0002b80000087ab9 */ /* 0x000fe20000000a00 */
[----:B--2---:R-:W-:Y:S02]  /*f700*/  R2UR UR14, R2 ;  /* 0x00000000020e72ca */ /* 0x004fe400000e0000 */
[----:B------:R-:W-:-:S03]  /*f710*/  LEA.HI R2, R3, R6, RZ, 0x3 ;  /* 0x0000000603027211 */ /* 0x000fc600078f18ff */
[----:B------:R-:W1:Y:S01]  /*f720*/  @P0 LDC R3, c[0x0][0xbec] ;  /* 0x0002fb00ff030b82 */ /* 0x000e620000000800 */
[----:B------:R-:W-:Y:S02]  /*f730*/  LOP3.LUT R5, R2, 0xfffffff8, RZ, 0xc0, !PT ;  /* 0xfffffff802057812 */ /* 0x000fe400078ec0ff */
[----:B------:R-:W-:-:S03]  /*f740*/  SHF.R.S32.HI R13, RZ, 0x3, R2 ;  /* 0x00000003ff0d7819 */ /* 0x000fc60000011402 */
[----:B------:R-:W-:Y:S02]  /*f750*/  IMAD.IADD R8, R6, 0x1, -R5 ;  /* 0x0000000106087824 */ /* 0x000fe400078e0a05 */
[----:B------:R-:W-:Y:S02]  /*f760*/  IMAD.U32 R5, RZ, RZ, UR14 ;  /* 0x0000000eff057e24 */ /* 0x000fe4000f8e00ff */
[----:B------:R-:W-:-:S04]  /*f770*/  IMAD R2, R8, 0x20, R13 ;  /* 0x0000002008027824 */ /* 0x000fc800078e020d */
[----:B------:R-:W-:-:S04]  /*f780*/  IMAD R6, R5, 0x80, R2 ;  /* 0x0000008005067824 */ /* 0x000fc800078e0202 */
[----:B------:R-:W-:Y:S02]  /*f790*/  IMAD.MOV.U32 R5, RZ, RZ, R6 ;  /* 0x000000ffff057224 */ /* 0x000fe400078e0006 */
[----:B-1----:R-:W-:-:S04]  /*f7a0*/  @P0 IMAD.HI.U32 R2, R6, R3, RZ ;  /* 0x0000000306020227 */ /* 0x002fc800078e00ff */
[----:B------:R-:W-:Y:S01]  /*f7b0*/  IMAD.U32 R3, RZ, RZ, UR13 ;  /* 0x0000000dff037e24 */ /* 0x000fe2000f8e00ff */
[----:B0-----:R-:W-:Y:S01]  /*f7c0*/  @P0 SHF.R.U32.HI R5, RZ, R7, R2 ;  /* 0x00000007ff050219 */ /* 0x001fe20000011602 */
[----:B------:R-:W-:Y:S01]  /*f7d0*/  IMAD.U32 R3, RZ, RZ, UR4 ;  /* 0x00000004ff037e24 */ /* 0x000fe2000f8e00ff */
[----:B------:R-:W-:Y:S02]  /*f7e0*/  MOV R2, UR12 ;  /* 0x0000000c00027c02 */ /* 0x000fe40008000f00 */
[--C-:B------:R-:W-:Y:S01]  /*f7f0*/  SHF.R.S32.HI R4, RZ, 0x1f, R5.reuse ;  /* 0x0000001fff047819 */ /* 0x100fe20000011405 */
[----:B------:R-:W-:Y:S02]  /*f800*/  IMAD.MOV R7, RZ, RZ, -R5 ;  /* 0x000000ffff077224 */ /* 0x000fe400078e0a05 */
[----:B------:R-:W-:-:S04]  /*f810*/  IMAD.WIDE.U32 R2, R5, UR8, R2 ;  /* 0x0000000805027c25 */ /* 0x000fc8000f8e0002 */
[----:B------:R-:W-:Y:S02]  /*f820*/  IMAD R7, R11, R7, R6 ;  /* 0x000000070b077224 */ /* 0x000fe400078e0206 */
[----:B------:R-:W-:Y:S02]  /*f830*/  IMAD R4, R4, UR8, RZ ;  /* 0x0000000804047c24 */ /* 0x000fe4000f8e02ff */
[----:B------:R-:W-:Y:S02]  /*f840*/  IMAD.U32 R6, RZ, RZ, UR14 ;  /* 0x0000000eff067e24 */ /* 0x000fe4000f8e00ff */
[----:B------:R-:W-:Y:S01]  /*f850*/  IMAD R9, R5, UR9, R4 ;  /* 0x0000000905097c24 */ /* 0x000fe2000f8e0204 */
[----:B------:R-:W-:Y:S01]  /*f860*/  SHF.R.S32.HI R4, RZ, 0x1f, R7 ;  /* 0x0000001fff047819 */ /* 0x000fe20000011407 */
[----:B------:R-:W-:Y:S01]  /*f870*/  ULDC.64 UR8, c[0x0][0xad8] ;  /* 0x0002b60000087ab9 */ /* 0x000fe20000000a00 */
[----:B------:R-:W-:Y:S02]  /*f880*/  IMAD R6, R6, 0x80, R13 ;  /* 0x0000008006067824 */ /* 0x000fe400078e020d */
[----:B------:R-:W-:-:S02]  /*f890*/  IMAD.IADD R3, R3, 0x1, R9 ;  /* 0x0000000103037824 */ /* 0x000fc400078e0209 */
[----:B------:R-:W-:Y:S02]  /*f8a0*/  IMAD R4, R4, UR8, RZ ;  /* 0x0000000804047c24 */ /* 0x000fe4000f8e02ff */
[----:B------:R-:W-:-:S04]  /*f8b0*/  IMAD.WIDE.U32 R2, R7, UR8, R2 ;  /* 0x0000000807027c25 */ /* 0x000fc8000f8e0002 */
[----:B------:R-:W-:Y:S01]  /*f8c0*/  IMAD R5, R7, UR9, R4 ;  /* 0x0000000907057c24 */ /* 0x000fe2000f8e0204 */
[----:B------:R-:W-:Y:S01]  /*f8d0*/  ULDC.64 UR8, c[0x0][0xa80] ;  /* 0x0002a00000087ab9 */ /* 0x000fe20000000a00 */
[----:B-----5:R-:W-:Y:S02]  /*f8e0*/  IMAD R11, R0, R11, RZ ;  /* 0x0000000b000b7224 */ /* 0x020fe400078e02ff */
[----:B------:R-:W-:Y:S02]  /*f8f0*/  VIADD R4, R6, 0x40 ;  /* 0x0000004006047836 */ /* 0x000fe40000000000 */
[----:B------:R-:W-:Y:S01]  /*f900*/  IMAD.IADD R3, R3, 0x1, R5 ;  /* 0x0000000103037824 */ /* 0x000fe200078e0205 */
[----:B------:R-:W-:Y:S01]  /*f910*/  LEA R5, P2, R2, UR8, 0x1 ;  /* 0x0000000802057c11 */ /* 0x000fe2000f8408ff */
[----:B------:R-:W-:Y:S01]  /*f920*/  VIADD R0, R6, 0x20 ;  /* 0x0000002006007836 */ /* 0x000fe20000000000 */
[----:B------:R-:W-:Y:S01]  /*f930*/  ISETP.GE.AND P0, PT, R4, R11, PT ;  /* 0x0000000b0400720c */ /* 0x000fe20003f06270 */
[----:B------:R-:W-:Y:S01]  /*f940*/  IMAD.SHL.U32 R7, R8, 0x8, RZ ;  /* 0x0000000808077824 */ /* 0x000fe200078e00ff */
[----:B------:R-:W-:-:S02]  /*f950*/  LEA.HI.X R4, R2, UR9, R3, 0x1, P2 ;  /* 0x0000000902047c11 */ /* 0x000fc400090f0c03 */
[-C--:B------:R-:W-:Y:S01]  /*f960*/  ISETP.GE.AND P2, PT, R6, R11.reuse, PT ;  /* 0x0000000b0600720c */ /* 0x080fe20003f46270 */
[C---:B------:R-:W-:Y:S01]  /*f970*/  VIADD R9, R7.reuse, 0x80 ;  /* 0x0000008007097836 */ /* 0x040fe20000000000 */
[----:B------:R-:W-:Y:S01]  /*f980*/  ISETP.GE.AND P1, PT, R0, R11, PT ;  /* 0x0000000b0000720c */ /* 0x000fe20003f26270 */
[C---:B------:R-:W-:Y:S01]  /*f990*/  VIADD R15, R7.reuse, 0x40 ;  /* 0x00000040070f7836 */ /* 0x040fe20000000000 */
[----:B------:R0:W1:Y:S01]  /*f9a0*/  SHFL.IDX PT, R2, R5, RZ, 0x181f ;  /* 0x00181fff05027589 */ /* 0x00006200000e0000 */
[----:B------:R-:W-:Y:S01]  /*f9b0*/  VIADD R13, R7, 0xc0 ;  /* 0x000000c0070d7836 */ /* 0x000fe20000000000 */
[----:B------:R-:W-:Y:S02]  /*f9c0*/  SHF.R.S32.HI R10, RZ, 0x1f, R7 ;  /* 0x0000001fff0a7819 */ /* 0x000fe40000011407 */
[----:B------:R0:W2:Y:S01]  /*f9d0*/  SHFL.IDX PT, R0, R4, RZ, 0x181f ;  /* 0x00181fff04007589 */ /* 0x0000a200000e0000 */
[----:B------:R-:W-:Y:S02]  /*f9e0*/  SHF.R.S32.HI R8, RZ, 0x1f, R9 ;  /* 0x0000001fff087819 */ /* 0x000fe40000011409 */
[----:B------:R-:W-:-:S02]  /*f9f0*/  SHF.R.S32.HI R12, RZ, 0x1f, R15 ;  /* 0x0000001fff0c7819 */ /* 0x000fc4000001140f */
[----:B------:R-:W-:Y:S01]  /*fa00*/  SHF.R.S32.HI R14, RZ, 0x1f, R13 ;  /* 0x0000001fff0e7819 */ /* 0x000fe2000001140d */
[----:B------:R-:W-:Y:S06]  /*fa10*/  @P2 BRA `(.L_x_222) ;  /* 0x0000000000442947 */ /* 0x000fec0003800000 */
        /* <DEDUP_REMOVED lines=8> */
[----:B------:R3:W-:Y:S01]  /*faa0*/  @!P5 ST.E.128 desc[UR36][R18.64], RZ ;  /* 0x000000ff1200d985 */ /* 0x0007e2000c101d24 */
[----:B------:R-:W-:Y:S02]  /*fab0*/  @!P4 LEA.HI.X R21, R15, R0, R12, 0x1, P6 ;  /* 0x000000000f15c211 */ /* 0x000fe400030f0c0c */
[----:B------:R-:W-:-:S03]  /*fac0*/  @!P3 LEA R24, P6, R9, R2, 0x1 ;  /* 0x000000020918b211 */ /* 0x000fc600078c08ff */
[----:B------:R3:W-:Y:S01]  /*fad0*/  @!P4 ST.E.128 desc[UR36][R20.64], RZ ;  /* 0x000000ff1400c985 */ /* 0x0007e2000c101d24 */
[----:B------:R-:W-:Y:S02]  /*fae0*/  @!P3 LEA.HI.X R25, R9, R0, R8, 0x1, P6 ;  /* 0x000000000919b211 */ /* 0x000fe400030f0c08 */
[----:B------:R-:W-:-:S03]  /*faf0*/  @!P2 LEA R2, P6, R13, R2, 0x1 ;  /* 0x000000020d02a211 */ /* 0x000fc600078c08ff */
[----:B------:R3:W-:Y:S01]  /*fb00*/  @!P3 ST.E.128 desc[UR36][R24.64], RZ ;  /* 0x000000ff1800b985 */ /* 0x0007e2000c101d24 */
[----:B------:R-:W-:-:S05]  /*fb10*/  @!P2 LEA.HI.X R3, R13, R0, R14, 0x1, P6 ;  /* 0x000000000d03a211 */ /* 0x000fca00030f0c0e */
[----:B------:R3:W-:Y:S04]  /*fb20*/  @!P2 ST.E.128 desc[UR36][R2.64], RZ ;  /* 0x000000ff0200a985 */ /* 0x0007e8000c101d24 */
.L_x_222:
[----:B------:R-:W-:Y:S05]  /*fb30*/  BSYNC B1 ;  /* 0x0000000000017941 */ /* 0x000fea0003800000 */
.L_x_221:
[----:B--2---:R2:W4:Y:S01]  /*fb40*/  SHFL.IDX PT, R0, R4, 0x1, 0x181f ;  /* 0x00381f0004007f89 */ /* 0x00452200000e0000 */
[----:B------:R-:W-:Y:S03]  /*fb50*/  BSSY B1, `(.L_x_223) ;  /* 0x0000014000017945 */ /* 0x000fe60003800000 */
[----:B-1-3--:R2:W1:Y:S01]  /*fb60*/  SHFL.IDX PT, R2, R5, 0x1, 0x181f ;  /* 0x00381f0005027f89 */ /* 0x00a46200000e0000 */
[----:B------:R-:W-:Y:S05]  /*fb70*/  @P1 BRA `(.L_x_224) ;  /* 0x0000000000441947 */ /* 0x000fea0003800000 */
[----:B------:R-:W-:Y:S02]  /*fb80*/  ULDC UR4, c[0x0][0xac8] ;  /* 0x0002b20000047ab9 */ /* 0x000fe40000000800 */
[----:B------:R-:W-:Y:S02]  /*fb90*/  ISETP.GE.AND P4, PT, R7, UR4, PT ;  /* 0x0000000407007c0c */ /* 0x000fe4000bf86270 */
[----:B------:R-:W-:Y:S02]  /*fba0*/  ISETP.GE.AND P3, PT, R15, UR4, PT ;  /* 0x000000040f007c0c */ /* 0x000fe4000bf66270 */
[----:B------:R-:W-:Y:S02]  /*fbb0*/  ISETP.GE.AND P2, PT, R9, UR4, PT ;  /* 0x0000000409007c0c */ /* 0x000fe4000bf46270 */
[----:B------:R-:W-:-:S07]  /*fbc0*/  ISETP.GE.AND P1, PT, R13, UR4, PT ;  /* 0x000000040d007c0c */ /* 0x000fce000bf26270 */
[-C--:B-1----:R-:W-:Y:S02]  /*fbd0*/  @!P4 LEA R18, P6, R7, R2.reuse, 0x1 ;  /* 0x000000020712c211 */ /* 0x082fe400078c08ff */
[----:B------:R-:W-:Y:S02]  /*fbe0*/  @!P3 LEA R20, P5, R15, R2, 0x1 ;  /* 0x000000020f14b211 */ /* 0x000fe400078a08ff */
[----:B----4-:R-:W-:Y:S02]  /*fbf0*/  @!P4 LEA.HI.X R19, R7, R0, R10, 0x1, P6 ;  /* 0x000000000713c211 */ /* 0x010fe400030f0c0a */
[----:B------:R-:W-:Y:S02]  /*fc00*/  @!P2 LEA R24, P6, R9, R2, 0x1 ;  /* 0x000000020918a211 */ /* 0x000fe400078c08ff */
[----:B------:R-:W-:Y:S01]  /*fc10*/  @!P3 LEA.HI.X R21, R15, R0, R12, 0x1, P5 ;  /* 0x000000000f15b211 */ /* 0x000fe200028f0c0c */
[----:B------:R3:W-:Y:S01]  /*fc20*/  @!P4 ST.E.128 desc[UR36][R18.64], RZ ;  /* 0x000000ff1200c985 */ /* 0x0007e2000c101d24 */
[----:B------:R-:W-:-:S02]  /*fc30*/  @!P1 LEA R2, P5, R13, R2, 0x1 ;  /* 0x000000020d029211 */ /* 0x000fc400078a08ff */
[-C--:B------:R-:W-:Y:S01]  /*fc40*/  @!P2 LEA.HI.X R25, R9, R0.reuse, R8, 0x1, P6 ;  /* 0x000000000919a211 */ /* 0x080fe200030f0c08 */
[----:B------:R3:W-:Y:S01]  /*fc50*/  @!P3 ST.E.128 desc[UR36][R20.64], RZ ;  /* 0x000000ff1400b985 */ /* 0x0007e2000c101d24 */
[----:B------:R-:W-:-:S03]  /*fc60*/  @!P1 LEA.HI.X R3, R13, R0, R14, 0x1, P5 ;  /* 0x000000000d039211 */ /* 0x000fc600028f0c0e */
[----:B------:R3:W-:Y:S04]  /*fc70*/  @!P2 ST.E.128 desc[UR36][R24.64], RZ ;  /* 0x000000ff1800a985 */ /* 0x0007e8000c101d24 */
[----:B------:R3:W-:Y:S02]  /*fc80*/  @!P1 ST.E.128 desc[UR36][R2.64], RZ ;  /* 0x000000ff02009985 */ /* 0x0007e4000c101d24 */
.L_x_224:
[----:B------:R-:W-:Y:S05]  /*fc90*/  BSYNC B1 ;  /* 0x0000000000017941 */ /* 0x000fea0003800000 */
.L_x_223:
[----:B----4-:R4:W0:Y:S01]  /*fca0*/  SHFL.IDX PT, R0, R4, 0x2, 0x181f ;  /* 0x00581f0004007f89 */ /* 0x01082200000e0000 */
        /* <DEDUP_REMOVED lines=9> */
[-C--:B------:R-:W-:Y:S02]  /*fd40*/  @!P2 LEA R20, P5, R15, R2.reuse, 0x1 ;  /* 0x000000020f14a211 */ /* 0x080fe400078a08ff */
[----:B------:R-:W-:Y:S02]  /*fd50*/  @!P1 LEA R24, P4, R9, R2, 0x1 ;  /* 0x0000000209189211 */ /* 0x000fe400078808ff */
[----:B0-----:R-:W-:Y:S02]  /*fd60*/  @!P3 LEA.HI.X R19, R7, R0, R10, 0x1, P6 ;  /* 0x000000000713b211 */ /* 0x001fe400030f0c0a */
[----:B------:R-:W-:Y:S02]  /*fd70*/  @!P0 LEA R2, P6, R13, R2, 0x1 ;  /* 0x000000020d028211 */ /* 0x000fe400078c08ff */
[-C--:B------:R-:W-:Y:S01]  /*fd80*/  @!P2 LEA.HI.X R21, R15, R0.reuse, R12, 0x1, P5 ;  /* 0x000000000f15a211 */ /* 0x080fe200028f0c0c */
[----:B------:R3:W-:Y:S01]  /*fd90*/  @!P3 ST.E.128 desc[UR36][R18.64], RZ ;  /* 0x000000ff1200b985 */ /* 0x0007e2000c101d24 */
[----:B------:R-:W-:-:S02]  /*fda0*/  @!P1 LEA.HI.X R25, R9, R0, R8, 0x1, P4 ;  /* 0x0000000009199211 */ /* 0x000fc400020f0c08 */
[----:B------:R-:W-:Y:S01]  /*fdb0*/  @!P0 LEA.HI.X R3, R13, R0, R14, 0x1, P6 ;  /* 0x000000000d038211 */ /* 0x000fe200030f0c0e */
[----:B------:R3:W-:Y:S04]  /*fdc0*/  @!P2 ST.E.128 desc[UR36][R20.64], RZ ;  /* 0x000000ff1400a985 */ /* 0x0007e8000c101d24 */
[----:B------:R3:W-:Y:S04]  /*fdd0*/  @!P1 ST.E.128 desc[UR36][R24.64], RZ ;  /* 0x000000ff18009985 */ /* 0x0007e8000c101d24 */
[----:B------:R3:W-:Y:S02]  /*fde0*/  @!P0 ST.E.128 desc[UR36][R2.64], RZ ;  /* 0x000000ff02008985 */ /* 0x0007e4000c101d24 */
.L_x_226:
[----:B------:R-:W-:Y:S05]  /*fdf0*/  BSYNC B1 ;  /* 0x0000000000017941 */ /* 0x000fea0003800000 */
.L_x_225:
[----:B0-----:R-:W-:Y:S01]  /*fe00*/  VIADD R0, R6, 0x60 ;  /* 0x0000006006007836 */ /* 0x001fe20000000000 */
[----:B--2-4-:R-:W0:Y:S04]  /*fe10*/  SHFL.IDX PT, R4, R4, 0x3, 0x181f ;  /* 0x00781f0004047f89 */ /* 0x014e2800000e0000 */
[----:B------:R-:W-:Y:S01]  /*fe20*/  ISETP.GE.AND P0, PT, R0, R11, PT ;  /* 0x0000000b0000720c */ /* 0x000fe20003f06270 */
[----:B-1-3--:R1:W2:-:S12]  /*fe30*/  SHFL.IDX PT, R2, R5, 0x3, 0x181f ;  /* 0x00781f0005027f89 */ /* 0x00a29800000e0000 */
[----:B-1----:R-:W-:Y:S05]  /*fe40*/  @P0 BRA `(.L_x_215) ;  /* 0x0000000000440947 */ /* 0x002fea0003800000 */
[----:B------:R-:W-:Y:S02]  /*fe50*/  ULDC UR4, c[0x0][0xac8] ;  /* 0x0002b20000047ab9 */ /* 0x000fe40000000800 */
[----:B------:R-:W-:Y:S02]  /*fe60*/  ISETP.GE.AND P3, PT, R7, UR4, PT ;  /* 0x0000000407007c0c */ /* 0x000fe4000bf66270 */
[----:B------:R-:W-:Y:S02]  /*fe70*/  ISETP.GE.AND P2, PT, R15, UR4, PT ;  /* 0x000000040f007c0c */ /* 0x000fe4000bf46270 */
[----:B------:R-:W-:Y:S02]  /*fe80*/  ISETP.GE.AND P1, PT, R9, UR4, PT ;  /* 0x0000000409007c0c */ /* 0x000fe4000bf26270 */
[----:B------:R-:W-:-:S07]  /*fe90*/  ISETP.GE.AND P0, PT, R13, UR4, PT ;  /* 0x000000040d007c0c */ /* 0x000fce000bf06270 */
[----:B--2---:R-:W-:-:S04]  /*fea0*/  @!P3 LEA R6, P4, R7, R2, 0x1 ;  /* 0x000000020706b211 */ /* 0x004fc800078808ff */
[----:B0-----:R-:W-:Y:S02]  /*feb0*/  @!P3 LEA.HI.X R7, R7, R4, R10, 0x1, P4 ;  /* 0x000000040707b211 */ /* 0x001fe400020f0c0a */
[-C--:B------:R-:W-:Y:S02]  /*fec0*/  @!P2 LEA R10, P4, R15, R2.reuse, 0x1 ;  /* 0x000000020f0aa211 */ /* 0x080fe400078808ff */
[-C--:B------:R-:W-:Y:S01]  /*fed0*/  @!P1 LEA R18, P5, R9, R2.reuse, 0x1 ;  /* 0x0000000209129211 */ /* 0x080fe200078a08ff */
[----:B------:R0:W-:Y:S01]  /*fee0*/  @!P3 ST.E.128 desc[UR36][R6.64], RZ ;  /* 0x000000ff0600b985 */ /* 0x0001e2000c101d24 */
[----:B------:R-:W-:Y:S02]  /*fef0*/  @!P0 LEA R2, P6, R13, R2, 0x1 ;  /* 0x000000020d028211 */ /* 0x000fe400078c08ff */
[-C--:B------:R-:W-:Y:S02]  /*ff00*/  @!P2 LEA.HI.X R11, R15, R4.reuse, R12, 0x1, P4 ;  /* 0x000000040f0ba211 */ /* 0x080fe400020f0c0c */
[----:B------:R-:W-:-:S02]  /*ff10*/  @!P1 LEA.HI.X R19, R9, R4, R8, 0x1, P5 ;  /* 0x0000000409139211 */ /* 0x000fc400028f0c08 */
[----:B------:R-:W-:Y:S01]  /*ff20*/  @!P0 LEA.HI.X R3, R13, R4, R14, 0x1, P6 ;  /* 0x000000040d038211 */ /* 0x000fe200030f0c0e */
[----:B------:R0:W-:Y:S04]  /*ff30*/  @!P2 ST.E.128 desc[UR36][R10.64], RZ ;  /* 0x000000ff0a00a985 */ /* 0x0001e8000c101d24 */
[----:B------:R0:W-:Y:S04]  /*ff40*/  @!P1 ST.E.128 desc[UR36][R18.64], RZ ;  /* 0x000000ff12009985 */ /* 0x0001e8000c101d24 */
[----:B------:R0:W-:Y:S02]  /*ff50*/  @!P0 ST.E.128 desc[UR36][R2.64], RZ ;  /* 0x000000ff02008985 */ /* 0x0001e4000c101d24 */
.L_x_215:
[----:B------:R-:W-:Y:S05]  /*ff60*/  BSYNC B0 ;  /* 0x0000000000007941 */ /* 0x000fea0003800000 */
.L_x_205:
[----:B------:R-:W-:Y:S02]  /*ff70*/  ULDC UR4, c[0x0][0xc3c] ;  /* 0x00030f0000047ab9 */ /* 0x000fe40000000800 */
[----:B------:R-:W-:-:S06]  /*ff80*/  UISETP.GE.AND UP0, UPT, UR7, UR4, UPT ;  /* 0x000000040700728c */ /* 0x000fcc000bf06270 */
[----:B------:R-:W-:-:S13]  /*ff90*/  PLOP3.LUT P0, PT, PT, PT, UP0, 0x80, 0x0 ;  /* 0x000000000000781c */ /* 0x000fda0003f0f008 */
[----:B------:R-:W-:Y:S05]  /*ffa0*/  @!P0 BRA `(.L_x_227) ;  /* 0xffffff1000388947 */ /* 0x000fea000383ffff */
[----:B------:R-:W-:Y:S05]  /*ffb0*/  EXIT ;  /* 0x000000000000794d */ /* 0x000fea0003800000 */
.L_x_176:
[----:B------:R-:W-:-:S08]  /*ffc0*/  NOP ;  /* 0x0000000000007918 */ /* 0x000fd00000000000 */
[----:B0-----:R-:W0:-:S00]  /*ffd0*/  USETMAXREG.DEALLOC.CTAPOOL 0x28 ;  /* 0x00000028000079c8 */ /* 0x001e0000080e0500 */
[----:B0-----:R-:W-:Y:S01]  /*ffe0*/  LOP3.LUT R2, R2, 0x3, RZ, 0xc0, !PT ;  /* 0x0000000302027812 */ /* 0x001fe200078ec0ff */
[----:B------:R-:W-:Y:S01]  /*fff0*/  IMAD.MOV.U32 R6, RZ, RZ, RZ ;  /* 0x000000ffff067224 */ /* 0x000fe200078e00ff */
[----:B------:R-:W-:-:S04]  /*10000*/  LOP3.LUT R23, R23, 0xfffffeff, RZ, 0xc0, !PT ;  /* 0xfffffeff17177812 */ /* 0x000fc800078ec0ff */
[----:B------:R-:W0:Y:S02]  /*10010*/  SHFL.IDX PT, R2, R2, RZ, 0x1f ;  /* 0x00001fff02027589 */ /* 0x000e2400000e0000 */
[----:B0-----:R-:W-:-:S13]  /*10020*/  ISETP.NE.AND P0, PT, R2, RZ, PT ;  /* 0x000000ff0200720c */ /* 0x001fda0003f05270 */
[----:B------:R-:W-:Y:S01]  /*10030*/  @P0 LOP3.LUT R23, R23, 0x100, RZ, 0xfc, !PT ;  /* 0x0000010017170812 */ /* 0x000fe200078efcff */
[----:B------:R-:W-:Y:S06]  /*10040*/  @!P0 BRA `(.L_x_228) ;  /* 0x00000000001c8947 */ /* 0x000fec0003800000 */
[----:B------:R-:W0:Y:S08]  /*10050*/  S2UR UR5, SR_CgaCtaId ;  /* 0x00000000000579c3 */ /* 0x000e300000008800 */
[----:B------:R-:W-:Y:S06]  /*10060*/  BAR.SYNC.DEFER_BLOCKING 0x5, 0x180 ;  /* 0x0146000000007b1d */ /* 0x000fec0000010000 */
[----:B------:R-:W-:-:S02]  /*10070*/  UMOV UR4, 0x400 ;  /* 0x0000040000047882 */ /* 0x000fc40000000000 */
[----:B0-----:R-:W-:-:S09]  /*10080*/  ULEA UR4, UR5, UR4, 0x18 ;  /* 0x0000000405047291 */ /* 0x001fd2000f8ec03f */
[----:B------:R-:W0:Y:S01]  /*10090*/  LDS.128 R16, [UR4+0x388d0] ;  /* 0x0388d004ff107984 */ /* 0x000e220008000c00 */
[----:B------:R-:W-:Y:S06]  /*100a0*/  BAR.ARV 0x4, 0x180 ;  /* 0x0106000000007b1d */ /* 0x000fec0000002000 */
[----:B------:R-:W-:Y:S05]  /*100b0*/  BRA `(.L_x_229) ;  /* 0x0000000800947947 */ /* 0x000fea0003800000 */
.L_x_228:
[----:B------:R-:W-:Y:S01]  /*100c0*/  LOP3.LUT R7, R0, 0x1f, RZ, 0xc0, !PT ;  /* 0x0000001f00077812 */ /* 0x000fe200078ec0ff */
[----:B------:R-:W-:Y:S01]  /*100d0*/  ULDC UR4, c[0x0][0xc3c] ;  /* 0x00030f0000047ab9 */ /* 0x000fe20000000800 */
[----:B------:R-:W-:Y:S01]  /*100e0*/  IMAD.MOV.U32 R9, RZ, RZ, RZ ;  /* 0x000000ffff097224 */ /* 0x000fe200078e00ff */
[----:B------:R-:W0:Y:S01]  /*100f0*/  S2UR UR6, SR_CTAID.X ;  /* 0x00000000000679c3 */ /* 0x000e220000002500 */
[----:B------:R-:W-:Y:S01]  /*10100*/  ISETP.NE.AND P0, PT, R7, 0x1f, PT ;  /* 0x0000001f0700780c */ /* 0x000fe20003f05270 */
[----:B------:R-:W-:-:S03]  /*10110*/  ULDC UR5, c[0x0][0xc38] ;  /* 0x00030e0000057ab9 */ /* 0x000fc60000000800 */
[----:B------:R-:W-:-:S13]  /*10120*/  ISETP.GE.OR P1, PT, R7, UR4, !P0 ;  /* 0x0000000407007c0c */ /* 0x000fda000c726670 */
[----:B------:R-:W1:Y:S08]  /*10130*/  @!P1 LDC.64 R4, c[0x0][0xc80] ;  /* 0x00032000ff049b82 */ /* 0x000e700000000a00 */
[----:B------:R-:W2:Y:S01]  /*10140*/  @!P1 LDC.64 R2, c[0x0][0xc78] ;  /* 0x00031e00ff029b82 */ /* 0x000ea20000000a00 */
[----:B-1----:R-:W-:-:S05]  /*10150*/  @!P1 IMAD.WIDE.U32 R4, R7, 0x4, R4 ;  /* 0x0000000407049825 */ /* 0x002fca00078e0004 */
[----:B------:R-:W3:Y:S01]  /*10160*/  @!P1 LDG.E R6, desc[UR36][R4.64] ;  /* 0x0000002404069981 */ /* 0x000ee2000c1e1900 */
[----:B--2---:R-:W-:-:S05]  /*10170*/  @!P1 IMAD.WIDE.U32 R2, R7, 0x4, R2 ;  /* 0x0000000407029825 */ /* 0x004fca00078e0002 */
[----:B------:R-:W3:Y:S01]  /*10180*/  @!P1 LDG.E R9, desc[UR36][R2.64] ;  /* 0x0000002402099981 */ /* 0x000ee2000c1e1900 */
[C---:B------:R-:W-:Y:S02]  /*10190*/  ISETP.NE.AND P1, PT, R7.reuse, RZ, PT ;  /* 0x000000ff0700720c */ /* 0x040fe40003f25270 */
[C---:B------:R-:W-:Y:S02]  /*101a0*/  ISETP.GE.U32.AND P2, PT, R7.reuse, 0x2, PT ;  /* 0x000000020700780c */ /* 0x040fe40003f46070 */
[C---:B------:R-:W-:Y:S02]  /*101b0*/  ISETP.GE.U32.AND P3, PT, R7.reuse, 0x4, PT ;  /* 0x000000040700780c */ /* 0x040fe40003f66070 */
[C---:B------:R-:W-:Y:S02]  /*101c0*/  ISETP.GE.U32.AND P4, PT, R7.reuse, 0x8, PT ;  /* 0x000000080700780c */ /* 0x040fe40003f86070 */
[----:B------:R-:W-:Y:S01]  /*101d0*/  ISETP.GE.U32.AND P5, PT, R7, 0x10, PT ;  /* 0x000000100700780c */ /* 0x000fe20003fa6070 */
[----:B------:R-:W-:Y:S01]  /*101e0*/  UMOV UR4, URZ ;  /* 0x0000003f00047c82 */ /* 0x000fe20008000000 */
[----:B---3--:R-:W-:-:S05]  /*101f0*/  IMAD R8, R6, R9, RZ ;  /* 0x0000000906087224 */ /* 0x008fca00078e02ff */
[----:B------:R-:W1:Y:S02]  /*10200*/  SHFL.UP PT, R10, R8, 0x1, RZ ;  /* 0x04200000080a7989 */ /* 0x000e6400000e00ff */
[----:B-1----:R-:W-:-:S05]  /*10210*/  SEL R11, R10, RZ, P1 ;  /* 0x000000ff0a0b7207 */ /* 0x002fca0000800000 */
[----:B------:R-:W-:-:S05]  /*10220*/  IMAD.IADD R11, R8, 0x1, R11 ;  /* 0x00000001080b7824 */ /* 0x000fca00078e020b */
        /* <DEDUP_REMOVED lines=12> */
[----:B------:R-:W1:Y:S02]  /*102f0*/  SHFL.IDX PT, R8, R5, 0x1f, 0x1f ;  /* 0x03e01f0005087f89 */ /* 0x000e6400000e0000 */
[----:B-1----:R-:W-:-:S05]  /*10300*/  IMAD R8, R8, UR5, RZ ;  /* 0x0000000508087c24 */ /* 0x002fca000f8e02ff */
[----:B0-----:R-:W-:Y:S01]  /*10310*/  ISETP.GT.AND P6, PT, R8, UR6, PT ;  /* 0x0000000608007c0c */ /* 0x001fe2000bfc4270 */
[----:B------:R-:W-:-:S12]  /*10320*/  IMAD.MOV.U32 R3, RZ, RZ, R8 ;  /* 0x000000ffff037224 */ /* 0x000fd800078e0008 */
[----:B------:R-:W-:Y:S05]  /*10330*/  @P6 BRA `(.L_x_230) ;  /* 0x0000000000986947 */ /* 0x000fea0003800000 */
[----:B------:R-:W-:Y:S01]  /*10340*/  IMAD.MOV.U32 R8, RZ, RZ, R3 ;  /* 0x000000ffff087224 */ /* 0x000fe200078e0003 */
[----:B------:R-:W-:Y:S01]  /*10350*/  UMOV UR4, URZ ;  /* 0x0000003f00047c82 */ /* 0x000fe20008000000 */
[----:B------:R-:W-:-:S05]  /*10360*/  ULDC UR5, c[0x0][0xc38] ;  /* 0x00030e0000057ab9 */ /* 0x000fca0000000800 */
.L_x_232:
[----:B------:R-:W0:Y:S01]  /*10370*/  LDC R2, c[0x0][0xc3c] ;  /* 0x00030f00ff027b82 */ /* 0x000e220000000800 */
[----:B------:R-:W-:-:S06]  /*10380*/  UIADD3 UR4, UR4, 0x1f, URZ ;  /* 0x0000001f04047890 */ /* 0x000fcc000fffe03f */
[----:B0-----:R-:W-:-:S13]  /*10390*/  ISETP.LE.AND P6, PT, R2, UR4, PT ;  /* 0x0000000402007c0c */ /* 0x001fda000bfc3270 */
[----:B------:R-:W-:Y:S05]  /*103a0*/  @P6 BRA `(.L_x_231) ;  /* 0x0000000400ac6947 */ /* 0x000fea0003800000 */
[----:B------:R-:W-:Y:S02]  /*103b0*/  VIADD R9, R7, UR4 ;  /* 0x0000000407097c36 */ /* 0x000fe40008000000 */
[----:B------:R-:W-:-:S03]  /*103c0*/  IMAD.MOV.U32 R6, RZ, RZ, RZ ;  /* 0x000000ffff067224 */ /* 0x000fc600078e00ff */
[----:B------:R-:W-:-:S13]  /*103d0*/  ISETP.GE.OR P6, PT, R9, R2, !P0 ;  /* 0x000000020900720c */ /* 0x000fda00047c6670 */
[----:B------:R-:W0:Y:S08]  /*103e0*/  @!P6 LDC.64 R4, c[0x0][0xc80] ;  /* 0x00032000ff04eb82 */ /* 0x000e300000000a00 */
[----:B------:R-:W1:Y:S01]  /*103f0*/  @!P6 LDC.64 R2, c[0x0][0xc78] ;  /* 0x00031e00ff02eb82 */ /* 0x000e620000000a00 */
[----:B0-----:R-:W-:-:S05]  /*10400*/  @!P6 IMAD.WIDE R4, R9, 0x4, R4 ;  /* 0x000000040904e825 */ /* 0x001fca00078e0204 */
[----:B------:R-:W2:Y:S01]  /*10410*/  @!P6 LDG.E R6, desc[UR36][R4.64] ;  /* 0x000000240406e981 */ /* 0x000ea2000c1e1900 */
[----:B-1----:R-:W-:-:S04]  /*10420*/  @!P6 IMAD.WIDE R2, R9, 0x4, R2 ;  /* 0x000000040902e825 */ /* 0x002fc800078e0202 */
[----:B------:R-:W-:-:S06]  /*10430*/  IMAD.MOV.U32 R9, RZ, RZ, RZ ;  /* 0x000000ffff097224 */ /* 0x000fcc00078e00ff */
[----:B------:R-:W2:Y:S02]  /*10440*/  @!P6 LDG.E R9, desc[UR36][R2.64] ;  /* 0x000000240209e981 */ /* 0x000ea4000c1e1900 */
[----:B--2---:R-:W-:-:S05]  /*10450*/  IMAD R13, R6, R9, RZ ;  /* 0x00000009060d7224 */ /* 0x004fca00078e02ff */
[----:B------:R-:W0:Y:S02]  /*10460*/  SHFL.UP PT, R10, R13, 0x1, RZ ;  /* 0x042000000d0a7989 */ /* 0x000e2400000e00ff */
[----:B0-----:R-:W-:-:S05]  /*10470*/  SEL R10, R10, RZ, P1 ;  /* 0x000000ff0a0a7207 */ /* 0x001fca0000800000 */
[----:B------:R-:W-:-:S05]  /*10480*/  IMAD.IADD R10, R13, 0x1, R10 ;  /* 0x000000010d0a7824 */ /* 0x000fca00078e020a */
        /* <DEDUP_REMOVED lines=12> */
[----:B------:R-:W0:Y:S02]  /*10550*/  SHFL.IDX PT, R2, R5, 0x1f, 0x1f ;  /* 0x03e01f0005027f89 */ /* 0x000e2400000e0000 */
[----:B0-----:R-:W-:-:S04]  /*10560*/  IMAD R3, R2, UR5, RZ ;  /* 0x0000000502037c24 */ /* 0x001fc8000f8e02ff */
[----:B------:R-:W-:-:S05]  /*10570*/  IMAD.IADD R8, R3, 0x1, R8 ;  /* 0x0000000103087824 */ /* 0x000fca00078e0208 */
[----:B------:R-:W-:-:S13]  /*10580*/  ISETP.GT.AND P6, PT, R8, UR6, PT ;  /* 0x0000000608007c0c */ /* 0x000fda000bfc4270 */
[----:B------:R-:W-:Y:S05]  /*10590*/  @!P6 BRA `(.L_x_232) ;  /* 0xfffffffc0074e947 */ /* 0x000fea000383ffff */
.L_x_230:
[----:B------:R-:W-:Y:S02]  /*105a0*/  IMAD.IADD R11, R8, 0x1, -R3 ;  /* 0x00000001080b7824 */ /* 0x000fe400078e0a03 */
[----:B------:R-:W-:Y:S02]  /*105b0*/  IMAD.MOV.U32 R16, RZ, RZ, RZ ;  /* 0x000000ffff107224 */ /* 0x000fe400078e00ff */
[----:B------:R-:W-:-:S05]  /*105c0*/  IMAD R2, R5, UR5, R11 ;  /* 0x0000000505027c24 */ /* 0x000fca000f8e020b */
[----:B------:R-:W-:-:S13]  /*105d0*/  ISETP.GT.AND P0, PT, R2, UR6, PT ;  /* 0x0000000602007c0c */ /* 0x000fda000bf04270 */
[----:B------:R-:W-:-:S04]  /*105e0*/  VOTE.ANY R8, PT, !P0 ;  /* 0x0000000000087806 */ /* 0x000fc800040e0100 */
[----:B------:R-:W0:Y:S01]  /*105f0*/  POPC R19, R8 ;  /* 0x0000000800137309 */ /* 0x000e220000000000 */
[----:B------:R-:W-:Y:S01]  /*10600*/  ISETP.NE.AND P0, PT, R8, RZ, PT ;  /* 0x000000ff0800720c */ /* 0x000fe20003f05270 */
[----:B0-----:R-:W0:Y:S04]  /*10610*/  SHFL.IDX PT, R6, R6, R19, 0x1f ;  /* 0x00001f1306067589 */ /* 0x001e2800000e0000 */
[----:B------:R1:W2:Y:S01]  /*10620*/  SHFL.IDX PT, R9, R9, R19, 0x1f ;  /* 0x00001f1309097589 */ /* 0x0002a200000e0000 */
[----:B0-----:R-:W-:-:S04]  /*10630*/  IABS R4, R6 ;  /* 0x0000000600047213 */ /* 0x001fc80000000000 */
[----:B------:R-:W0:Y:S08]  /*10640*/  I2F.RP R10, R4 ;  /* 0x00000004000a7306 */ /* 0x000e300000209400 */
[----:B0-----:R-:W0:Y:S02]  /*10650*/  MUFU.RCP R10, R10 ;  /* 0x0000000a000a7308 */ /* 0x001e240000001000 */
[----:B0-----:R-:W-:-:S06]  /*10660*/  VIADD R2, R10, 0xffffffe ;  /* 0x0ffffffe0a027836 */ /* 0x001fcc0000000000 */
[----:B------:R-:W0:Y:S02]  /*10670*/  F2I.FTZ.U32.TRUNC.NTZ R3, R2 ;  /* 0x0000000200037305 */ /* 0x000e24000021f000 */
[----:B0-----:R-:W-:Y:S01]  /*10680*/  IMAD.MOV R12, RZ, RZ, -R3 ;  /* 0x000000ffff0c7224 */ /* 0x001fe200078e0a03 */
[----:B-12---:R-:W-:Y:S06]  /*10690*/  @!P0 BRA `(.L_x_233) ;  /* 0x0000000000088947 */ /* 0x006fec0003800000 */
[----:B------:R-:W-:-:S06]  /*106a0*/  VIADD R16, R19, 0xffffffff ;  /* 0xffffffff13107836 */ /* 0x000fcc0000000000 */
[----:B------:R0:W1:Y:S02]  /*106b0*/  SHFL.IDX PT, R16, R5, R16, 0x1f ;  /* 0x00001f1005107589 */ /* 0x00006400000e0000 */
.L_x_233:
[----:B-1----:R-:W-:Y:S01]  /*106c0*/  IMAD R16, R16, UR5, R11 ;  /* 0x0000000510107c24 */ /* 0x002fe2000f8e020b */
[----:B0-----:R-:W-:Y:S01]  /*106d0*/  IABS R5, R9 ;  /* 0x0000000900057213 */ /* 0x001fe20000000000 */
[----:B------:R-:W-:Y:S01]  /*106e0*/  IMAD.MOV.U32 R11, RZ, RZ, R12 ;  /* 0x000000ffff0b7224 */ /* 0x000fe200078e000c */
[----:B------:R-:W-:Y:S01]  /*106f0*/  IABS R12, R6 ;  /* 0x00000006000c7213 */ /* 0x000fe20000000000 */
[----:B------:R-:W-:Y:S01]  /*10700*/  IMAD.MOV.U32 R2, RZ, RZ, RZ ;  /* 0x000000ffff027224 */ /* 0x000fe200078e00ff */
[----:B------:R-:W-:Y:S01]  /*10710*/  IADD3 R17, -R16, UR6, RZ ;  /* 0x0000000610117c10 */ /* 0x000fe2000fffe1ff */
[----:B------:R-:W-:Y:S01]  /*10720*/  IMAD R11, R11, R4, RZ ;  /* 0x000000040b0b7224 */ /* 0x000fe200078e02ff */
[----:B------:R-:W0:Y:S01]  /*10730*/  I2F.RP R8, R5 ;  /* 0x0000000500087306 */ /* 0x000e220000209400 */
[----:B------:R-:W-:Y:S01]  /*10740*/  IMAD.MOV R12, RZ, RZ, -R12 ;  /* 0x000000ffff0c7224 */ /* 0x000fe200078e0a0c */
[----:B------:R-:W-:Y:S01]  /*10750*/  IABS R10, R17 ;  /* 0x00000011000a7213 */ /* 0x000fe20000000000 */
[----:B------:R-:W-:-:S04]  /*10760*/  IMAD.HI.U32 R2, R3, R11, R2 ;  /* 0x0000000b03027227 */ /* 0x000fc800078e0002 */
[----:B------:R-:W-:Y:S02]  /*10770*/  IMAD.MOV.U32 R3, RZ, RZ, R10 ;  /* 0x000000ffff037224 */ /* 0x000fe400078e000a */
[----:B------:R-:W-:Y:S02]  /*10780*/  IMAD.MOV.U32 R10, RZ, RZ, R12 ;  /* 0x000000ffff0a7224 */ /* 0x000fe400078e000c */
[----:B------:R-:W-:-:S04]  /*10790*/  IMAD.HI.U32 R2, R2, R3, RZ ;  /* 0x0000000302027227 */ /* 0x000fc800078e00ff */
[----:B------:R-:W-:Y:S01]  /*107a0*/  IMAD R3, R2, R10, R3 ;  /* 0x0000000a02037224 */ /* 0x000fe200078e0203 */
[----:B0-----:R-:W0:Y:S01]  /*107b0*/  MUFU.RCP R8, R8 ;  /* 0x0000000800087308 */ /* 0x001e220000001000 */
[----:B------:R-:W-:-:S03]  /*107c0*/  VIADD R19, R19, UR4 ;  /* 0x0000000413137c36 */ /* 0x000fc60008000000 */
[----:B------:R-:W-:-:S13]  /*107d0*/  ISETP.GT.U32.AND P1, PT, R4, R3, PT ;  /* 0x000000030400720c */ /* 0x000fda0003f24070 */
[----:B------:R-:W-:Y:S02]  /*107e0*/  @!P1 IMAD.IADD R3, R3, 0x1, -R4 ;  /* 0x0000000103039824 */ /* 0x000fe400078e0a04 */
[----:B0-----:R-:W-:Y:S02]  /*107f0*/  VIADD R10, R8, 0xffffffe ;  /* 0x0ffffffe080a7836 */ /* 0x001fe40000000000 */
[----:B------:R-:W-:Y:S01]  /*10800*/  @!P1 VIADD R2, R2, 0x1 ;  /* 0x0000000102029836 */ /* 0x000fe20000000000 */
[----:B------:R-:W-:Y:S02]  /*10810*/  ISETP.GE.U32.AND P0, PT, R3, R4, PT ;  /* 0x000000040300720c */ /* 0x000fe40003f06070 */
[----:B------:R-:W-:Y:S01]  /*10820*/  LOP3.LUT R4, R17, R6, RZ, 0x3c, !PT ;  /* 0x0000000611047212 */ /* 0x000fe200078e3cff */
[----:B------:R0:W1:Y:S01]  /*10830*/  F2I.FTZ.U32.TRUNC.NTZ R3, R10 ;  /* 0x0000000a00037305 */ /* 0x000062000021f000 */
[----:B------:R-:W-:Y:S02]  /*10840*/  ISETP.NE.AND P1, PT, R6, RZ, PT ;  /* 0x000000ff0600720c */ /* 0x000fe40003f25270 */
[----:B------:R-:W-:-:S02]  /*10850*/  ISETP.GE.AND P2, PT, R4, RZ, PT ;  /* 0x000000ff0400720c */ /* 0x000fc40003f46270 */
[----:B0-----:R-:W-:-:S05]  /*10860*/  IABS R10, R9 ;  /* 0x00000009000a7213 */ /* 0x001fca0000000000 */
[----:B------:R-:W-:Y:S01]  /*10870*/  @P0 IADD3 R2, R2, 0x1, RZ ;  /* 0x0000000102020810 */ /* 0x000fe20007ffe0ff */
[----:B------:R-:W-:-:S04]  /*10880*/  IMAD.MOV R10, RZ, RZ, -R10 ;  /* 0x000000ffff0a7224 */ /* 0x000fc800078e0a0a */
[----:B------:R-:W-:Y:S02]  /*10890*/  IMAD.MOV.U32 R8, RZ, RZ, R2 ;  /* 0x000000ffff087224 */ /* 0x000fe400078e0002 */
[----:B-1----:R-:W-:Y:S02]  /*108a0*/  IMAD.MOV R2, RZ, RZ, -R3 ;  /* 0x000000ffff027224 */ /* 0x002fe400078e0a03 */
[----:B------:R-:W-:Y:S01]  /*108b0*/  @!P2 IMAD.MOV R8, RZ, RZ, -R8 ;  /* 0x000000ffff08a224 */ /* 0x000fe200078e0a08 */
[----:B------:R-:W-:Y:S01]  /*108c0*/  @!P1 LOP3.LUT R8, RZ, R6, RZ, 0x33, !PT ;  /* 0x00000006ff089212 */ /* 0x000fe200078e33ff */
[----:B------:R-:W-:Y:S02]  /*108d0*/  IMAD R11, R2, R5, RZ ;  /* 0x00000005020b7224 */ /* 0x000fe400078e02ff */
[----:B------:R-:W-:Y:S01]  /*108e0*/  IMAD.MOV.U32 R2, RZ, RZ, RZ ;  /* 0x000000ffff027224 */ /* 0x000fe200078e00ff */
[-C--:B------:R-:W-:Y:S01]  /*108f0*/  IABS R4, R8.reuse ;  /* 0x0000000800047213 */ /* 0x080fe20000000000 */
[----:B------:R-:W-:-:S02]  /*10900*/  IMAD R6, R6, R8, RZ ;  /* 0x0000000806067224 */ /* 0x000fc400078e02ff */
[----:B------:R-:W-:-:S04]  /*10910*/  IMAD.HI.U32 R2, R3, R11, R2 ;  /* 0x0000000b03027227 */ /* 0x000fc800078e0002 */
[----:B------:R-:W-:Y:S02]  /*10920*/  IMAD.MOV.U32 R3, RZ, RZ, R4 ;  /* 0x000000ffff037224 */ /* 0x000fe400078e0004 */
[----:B------:R-:W-:Y:S02]  /*10930*/  IMAD.MOV.U32 R4, RZ, RZ, R10 ;  /* 0x000000ffff047224 */ /* 0x000fe400078e000a */
[----:B------:R-:W-:-:S04]  /*10940*/  IMAD.HI.U32 R2, R2, R3, RZ ;  /* 0x0000000302027227 */ /* 0x000fc800078e00ff */
[----:B------:R-:W-:Y:S01]  /*10950*/  IMAD R4, R2, R4, R3 ;  /* 0x0000000402047224 */ /* 0x000fe200078e0203 */
[----:B------:R-:W-:Y:S01]  /*10960*/  LOP3.LUT R3, R8, R9, RZ, 0x3c, !PT ;  /* 0x0000000908037212 */ /* 0x000fe200078e3cff */
[----:B------:R-:W-:-:S03]  /*10970*/  IMAD.IADD R17, R17, 0x1, -R6 ;  /* 0x0000000111117824 */ /* 0x000fc600078e0a06 */
[----:B------:R-:W-:Y:S02]  /*10980*/  ISETP.GT.U32.AND P1, PT, R5, R4, PT ;  /* 0x000000040500720c */ /* 0x000fe40003f24070 */
[----:B------:R-:W-:-:S11]  /*10990*/  ISETP.GE.AND P2, PT, R3, RZ, PT ;  /* 0x000000ff0300720c */ /* 0x000fd60003f46270 */
[----:B------:R-:W-:Y:S02]  /*109a0*/  @!P1 IMAD.IADD R4, R4, 0x1, -R5 ;  /* 0x0000000104049824 */ /* 0x000fe400078e0a05 */
[----:B------:R-:W-:Y:S01]  /*109b0*/  @!P1 VIADD R2, R2, 0x1 ;  /* 0x0000000102029836 */ /* 0x000fe20000000000 */
[----:B------:R-:W-:Y:S02]  /*109c0*/  ISETP.NE.AND P1, PT, R9, RZ, PT ;  /* 0x000000ff0900720c */ /* 0x000fe40003f25270 */
[----:B------:R-:W-:-:S13]  /*109d0*/  ISETP.GE.U32.AND P0, PT, R4, R5, PT ;  /* 0x000000050400720c */ /* 0x000fda0003f06070 */
[----:B------:R-:W-:-:S04]  /*109e0*/  @P0 VIADD R2, R2, 0x1 ;  /* 0x0000000102020836 */ /* 0x000fc80000000000 */
[----:B------:R-:W-:Y:S01]  /*109f0*/  @!P2 IMAD.MOV R2, RZ, RZ, -R2 ;  /* 0x000000ffff02a224 */ /* 0x000fe200078e0a02 */
[----:B------:R-:W-:-:S05]  /*10a00*/  @!P1 LOP3.LUT R2, RZ, R9, RZ, 0x33, !PT ;  /* 0x00000009ff029212 */ /* 0x000fca00078e33ff */
[----:B------:R-:W-:-:S04]  /*10a10*/  IMAD.MOV R18, RZ, RZ, -R2 ;  /* 0x000000ffff127224 */ /* 0x000fc800078e0a02 */
[C---:B------:R-:W-:Y:S02]  /*10a20*/  IMAD R18, R9.reuse, R18, R8 ;  /* 0x0000001209127224 */ /* 0x040fe400078e0208 */
[----:B------:R-:W-:-:S04]  /*10a30*/  IMAD R9, R9, 0x1000000, R2 ;  /* 0x0100000009097824 */ /* 0x000fc800078e0202 */
[----:B------:R-:W-:Y:S01]  /*10a40*/  IMAD R18, R18, 0x10000, R9 ;  /* 0x0001000012127824 */ /* 0x000fe200078e0209 */
[----:B------:R-:W-:Y:S06]  /*10a50*/  BRA `(.L_x_234) ;  /* 0x0000000000147947 */ /* 0x000fec0003800000 */
.L_x_231:
[----:B------:R-:W-:Y:S01]  /*10a60*/  ULDC UR4, c[0x0][0xc3c] ;  /* 0x00030f0000047ab9 */ /* 0x000fe20000000800 */
[----:B------:R-:W-:Y:S02]  /*10a70*/  IMAD.MOV.U32 R17, RZ, RZ, RZ ;  /* 0x000000ffff117224 */ /* 0x000fe400078e00ff */
[----:B------:R-:W-:Y:S02]  /*10a80*/  IMAD.U32 R16, RZ, RZ, UR6 ;  /* 0x00000006ff107e24 */ /* 0x000fe4000f8e00ff */
[----:B------:R-:W-:Y:S02]  /*10a90*/  IMAD.MOV.U32 R18, RZ, RZ, RZ ;  /* 0x000000ffff127224 */ /* 0x000fe400078e00ff */
[----:B------:R-:W-:-:S07]  /*10aa0*/  IMAD.U32 R19, RZ, RZ, UR4 ;  /* 0x00000004ff137e24 */ /* 0x000fce000f8e00ff */
.L_x_234:
[----:B------:R-:W-:-:S13]  /*10ab0*/  ISETP.NE.AND P0, PT, R7, RZ, PT ;  /* 0x000000ff0700720c */ /* 0x000fda0003f05270 */
[----:B------:R-:W0:Y:S01]  /*10ac0*/  @!P0 S2R R3, SR_CgaCtaId ;  /* 0x0000000000038919 */ /* 0x000e220000008800 */
[----:B------:R-:W-:-:S04]  /*10ad0*/  @!P0 MOV R2, 0x400 ;  /* 0x0000040000028802 */ /* 0x000fc80000000f00 */
[----:B0-----:R-:W-:-:S05]  /*10ae0*/  @!P0 LEA R2, R3, R2, 0x18 ;  /* 0x0000000203028211 */ /* 0x001fca00078ec0ff */
[----:B------:R1:W-:Y:S01]  /*10af0*/  @!P0 STS.128 [R2+0x388d0], R16 ;  /* 0x0388d01002008388 */ /* 0x0003e20000000c00 */
[----:B------:R-:W-:Y:S06]  /*10b00*/  BAR.ARV 0x5, 0x180 ;  /* 0x0146000000007b1d */ /* 0x000fec0000002000 */
.L_x_229:
[----:B------:R2:W-:Y:S01]  /*10b10*/  STL [R1+0x28], RZ ;  /* 0x000028ff01007387 */ /* 0x0005e20000100800 */
[----:B------:R-:W-:Y:S01]  /*10b20*/  ULDC UR4, c[0x0][0xc3c] ;  /* 0x00030f0000047ab9 */ /* 0x000fe20000000800 */
[----:B------:R-:W-:Y:S01]  /*10b30*/  IMAD.MOV.U32 R28, RZ, RZ, 0x1 ;  /* 0x00000001ff1c7424 */ /* 0x000fe200078e00ff */
[----:B0-----:R-:W-:Y:S01]  /*10b40*/  ISETP.GE.AND P0, PT, R19, UR4, PT ;  /* 0x0000000413007c0c */ /* 0x001fe2000bf06270 */
[----:B------:R-:W-:-:S12]  /*10b50*/  IMAD.MOV.U32 R27, RZ, RZ, RZ ;  /* 0x000000ffff1b7224 */ /* 0x000fd800078e00ff */
[----:B--2---:R-:W-:Y:S05]  /*10b60*/  @P0 BRA `(.L_x_235) ;  /* 0x0000004c00140947 */ /* 0x004fea0003800000 */
[----:B-1----:R-:W2:Y:S01]  /*10b70*/  LDL R2, [R1+0x50] ;  /* 0x0000500001027983 */ /* 0x002ea20000100800 */
[----:B------:R-:W0:Y:S01]  /*10b80*/  S2UR UR5, SR_CgaCtaId ;  /* 0x00000000000579c3 */ /* 0x000e220000008800 */
[----:B------:R-:W-:Y:S01]  /*10b90*/  IMAD.SHL.U32 R32, R0, 0x8, RZ ;  /* 0x0000000800207824 */ /* 0x000fe200078e00ff */
[----:B------:R-:W-:Y:S01]  /*10ba0*/  BSSY B8, `(.L_x_235) ;  /* 0x00004c1000087945 */ /* 0x000fe20003800000 */
[----:B------:R1:W-:Y:S01]  /*10bb0*/  STL [R1+0x28], RZ ;  /* 0x000028ff01007387 */ /* 0x0003e20000100800 */
[----:B------:R-:W-:Y:S01]  /*10bc0*/  IMAD.MOV.U32 R28, RZ, RZ, 0x1 ;  /* 0x00000001ff1c7424 */ /* 0x000fe200078e00ff */
[----:B------:R-:W-:Y:S01]  /*10bd0*/  ULDC UR39, c[0x0][0xc] ;  /* 0x0000030000277ab9 */ /* 0x000fe20000000800 */
[----:B------:R-:W-:Y:S01]  /*10be0*/  LOP3.LUT R3, R32, 0x1f8, RZ, 0xc0, !PT ;  /* 0x000001f820037812 */ /* 0x000fe200078ec0ff */
[----:B------:R-:W-:-:S03]  /*10bf0*/  IMAD.MOV.U32 R27, RZ, RZ, RZ ;  /* 0x000000ffff1b7224 */ /* 0x000fc600078e00ff */
[----:B------:R-:W-:-:S04]  /*10c00*/  LOP3.LUT R3, R3, 0x38, R0, 0x78, !PT ;  /* 0x0000003803037812 */ /* 0x000fc800078e7800 */
[----:B------:R-:W-:Y:S02]  /*10c10*/  LOP3.LUT R31, R3, 0x200, R32, 0xf8, !PT ;  /* 0x00000200031f7812 */ /* 0x000fe400078ef820 */
[----:B------:R-:W-:-:S04]  /*10c20*/  LOP3.LUT R32, R32, 0x38, RZ, 0xc0, !PT ;  /* 0x0000003820207812 */ /* 0x000fc800078ec0ff */
[C---:B------:R-:W-:Y:S02]  /*10c30*/  LOP3.LUT R37, R32.reuse, 0x40, RZ, 0xfc, !PT ;  /* 0x0000004020257812 */ /* 0x040fe400078efcff */
[C---:B------:R-:W-:Y:S02]  /*10c40*/  LOP3.LUT R36, R32.reuse, 0x80, RZ, 0xfc, !PT ;  /* 0x0000008020247812 */ /* 0x040fe400078efcff */
[----:B------:R-:W-:Y:S02]  /*10c50*/  LOP3.LUT R34, R32, 0xc0, RZ, 0xfc, !PT ;  /* 0x000000c020227812 */ /* 0x000fe400078efcff */
[----:B--2---:R-:W-:Y:S02]  /*10c60*/  R2UR UR4, R2 ;  /* 0x00000000020472ca */ /* 0x004fe400000e0000 */
[C---:B------:R-:W-:Y:S01]  /*10c70*/  LOP3.LUT R2, R0.reuse, 0x7f, RZ, 0xc0, !PT ;  /* 0x0000007f00027812 */ /* 0x040fe200078ec0ff */
[----:B------:R-:W-:-:S03]  /*10c80*/  IMAD.SHL.U32 R0, R0, 0x10, RZ ;  /* 0x0000001000007824 */ /* 0x000fc600078e00ff */
[----:B------:R-:W-:-:S04]  /*10c90*/  SHF.R.U32.HI R2, RZ, 0x3, R2 ;  /* 0x00000003ff027819 */ /* 0x000fc80000011602 */
[----:B------:R-:W-:-:S03]  /*10ca0*/  LOP3.LUT R0, R2, 0x70, R0, 0xf8, !PT ;  /* 0x0000007002007812 */ /* 0x000fc600078ef800 */
[----:B------:R-:W-:-:S03]  /*10cb0*/  ULOP3.LUT UR38, UR4, 0x2, URZ, 0xfc, !UPT ;  /* 0x0000000204267892 */ /* 0x000fc6000f8efc3f */
[----:B------:R-:W-:Y:S02]  /*10cc0*/  UMOV UR4, 0x400 ;  /* 0x0000040000047882 */ /* 0x000fe40000000000 */
[----:B0-----:R-:W-:-:S06]  /*10cd0*/  ULEA UR4, UR5, UR4, 0x18 ;  /* 0x0000000405047291 */ /* 0x001fcc000f8ec03f */
[----:B------:R-:W-:-:S04]  /*10ce0*/  IMAD.U32 R22, RZ, RZ, UR4 ;  /* 0x00000004ff167e24 */ /* 0x000fc8000f8e00ff */
[----:B-1----:R-:W-:-:S07]  /*10cf0*/  IMAD R33, R31, 0x2, R22 ;  /* 0x000000021f217824 */ /* 0x002fce00078e0216 */
.L_x_300:
[----:B0-----:R-:W0:Y:S02]  /*10d00*/  LDC.64 R2, c[0x0][0xc88] ;  /* 0x00032200ff027b82 */ /* 0x001e240000000a00 */
[----:B0-----:R-:W-:-:S05]  /*10d10*/  IMAD.WIDE R2, R19, 0x4, R2 ;  /* 0x0000000413027825 */ /* 0x001fca00078e0202 */
[----:B--2---:R-:W2:Y:S01]  /*10d20*/  LDG.E R29, desc[UR36][R2.64] ;  /* 0x00000024021d7981 */ /* 0x004ea2000c1e1900 */
[----:B------:R-:W-:Y:S05]  /*10d30*/  YIELD ;  /* 0x0000000000007946 */ /* 0x000fea0003800000 */
[----:B------:R-:W-:Y:S01]  /*10d40*/  ULDC.64 UR4, c[0x0][0xa28] ;  /* 0x00028a0000047ab9 */ /* 0x000fe20000000a00 */
[----:B------:R-:W-:Y:S01]  /*10d50*/  IMAD.MOV.U32 R6, RZ, RZ, RZ ;  /* 0x000000ffff067224 */ /* 0x000fe200078e00ff */
[----:B------:R-:W-:Y:S01]  /*10d60*/  ISETP.NE.U32.AND P0, PT, RZ, UR4, PT ;  /* 0x00000004ff007c0c */ /* 0x000fe2000bf05070 */
[----:B------:R-:W-:-:S03]  /*10d70*/  ULDC.64 UR6, c[0x0][0xa18] ;  /* 0x0002860000067ab9 */ /* 0x000fc60000000a00 */
[----:B------:R-:W-:Y:S01]  /*10d80*/  ISETP.NE.AND.EX P0, PT, RZ, UR5, PT, P0 ;  /* 0x00000005ff007c0c */ /* 0x000fe2000bf05300 */
[----:B------:R-:W-:Y:S01]  /*10d90*/  IMAD.MOV.U32 R35, RZ, RZ, RZ ;  /* 0x000000ffff237224 */ /* 0x000fe200078e00ff */
[----:B--2---:R-:W-:-:S11]  /*10da0*/  SHF.R.S32.HI R0, RZ, 0x1f, R29 ;  /* 0x0000001fff007819 */ /* 0x004fd6000001141d */
[C---:B------:R-:W-:Y:S01]  /*10db0*/  @P0 LEA R2, P1, R29.reuse, UR4, 0x2 ;  /* 0x000000041d020c11 */ /* 0x040fe2000f8210ff */
[C---:B------:R-:W-:Y:S01]  /*10dc0*/  IMAD.SHL.U32 R24, R29.reuse, 0x4, RZ ;  /* 0x000000041d187824 */ /* 0x040fe200078e00ff */
[C-C-:B------:R-:W-:Y:S01]  /*10dd0*/  SHF.L.U64.HI R25, R29.reuse, 0x2, R0.reuse ;  /* 0x000000021d197819 */ /* 0x140fe20000010200 */
[----:B------:R0:W-:Y:S01]  /*10de0*/  STL [R1+0x10], R0 ;  /* 0x0000100001007387 */ /* 0x0001e20000100800 */
[----:B------:R-:W-:Y:S01]  /*10df0*/  @P0 LEA.HI.X R3, R29, UR5, R0, 0x2, P1 ;  /* 0x000000051d030c11 */ /* 0x000fe200088f1400 */
[----:B------:R-:W-:-:S04]  /*10e00*/  ULDC.64 UR4, c[0x0][0xa00] ;  /* 0x0002800000047ab9 */ /* 0x000fc80000000a00 */
[----:B------:R1:W2:Y:S01]  /*10e10*/  @P0 LDG.E R6, desc[UR36][R2.64] ;  /* 0x0000002402060981 */ /* 0x0002a2000c1e1900 */
[----:B------:R-:W-:Y:S02]  /*10e20*/  ISETP.NE.U32.AND P0, PT, RZ, UR4, PT ;  /* 0x00000004ff007c0c */ /* 0x000fe4000bf05070 */
[----:B------:R-:W-:Y:S02]  /*10e30*/  LOP3.LUT R23, R23, 0xffffff7f, RZ, 0xc0, !PT ;  /* 0xffffff7f17177812 */ /* 0x000fe400078ec0ff */
[----:B------:R-:W-:Y:S02]  /*10e40*/  ISETP.NE.AND.EX P2, PT, RZ, UR5, PT, P0 ;  /* 0x00000005ff007c0c */ /* 0x000fe4000bf45300 */
[----:B------:R-:W-:Y:S02]  /*10e50*/  ISETP.NE.U32.AND P0, PT, RZ, UR6, PT ;  /* 0x00000006ff007c0c */ /* 0x000fe4000bf05070 */
[----:B-1----:R-:W-:Y:S02]  /*10e60*/  IADD3 R2, P1, R24, UR4, RZ ;  /* 0x0000000418027c10 */ /* 0x002fe4000ff3e0ff */
[----:B------:R-:W-:-:S02]  /*10e70*/  ISETP.NE.AND.EX P0, PT, RZ, UR7, PT, P0 ;  /* 0x00000007ff007c0c */ /* 0x000fc4000bf05300 */
[----:B------:R-:W-:Y:S01]  /*10e80*/  IADD3.X R3, R25, UR5, RZ, P1, !PT ;  /* 0x0000000519037c10 */ /* 0x000fe20008ffe4ff */
[----:B------:R-:W-:-:S04]  /*10e90*/  ULDC.64 UR4, c[0x0][0x418] ;  /* 0x0001060000047ab9 */ /* 0x000fc80000000a00 */
[----:B------:R-:W-:Y:S01]  /*10ea0*/  @P2 LOP3.LUT R23, R23, 0x80, RZ, 0xfc, !PT ;  /* 0x0000008017172812 */ /* 0x000fe200078efcff */
[----:B------:R1:W5:Y:S05]  /*10eb0*/  @P2 LDG.E R35, desc[UR36][R2.64] ;  /* 0x0000002402232981 */ /* 0x00036a000c1e1900 */
[----:B------:R-:W-:-:S04]  /*10ec0*/  @P0 IADD3 R4, P1, R24, UR6, RZ ;  /* 0x0000000618040c10 */ /* 0x000fc8000ff3e0ff */
[----:B------:R-:W-:-:S05]  /*10ed0*/  @P0 IADD3.X R5, R25, UR7, RZ, P1, !PT ;  /* 0x0000000719050c10 */ /* 0x000fca0008ffe4ff */
[----:B------:R-:W3:Y:S01]  /*10ee0*/  @P0 LDG.E R4, desc[UR36][R4.64] ;  /* 0x0000002404040981 */ /* 0x000ee2000c1e1900 */
[----:B------:R-:W-:-:S03]  /*10ef0*/  UISETP.NE.U32.AND UP0, UPT, UR4, URZ, UPT ;  /* 0x0000003f0400728c */ /* 0x000fc6000bf05070 */
[----:B------:R-:W-:Y:S01]  /*10f00*/  ULDC UR4, c[0x0][0x424] ;  /* 0x0001090000047ab9 */ /* 0x000fe20000000800 */
[----:B------:R-:W-:-:S03]  /*10f10*/  UISETP.NE.AND.EX UP0, UPT, UR5, URZ, UPT, UP0 ;  /* 0x0000003f0500728c */ /* 0x000fc6000bf05300 */
[----:B------:R-:W-:Y:S01]  /*10f20*/  ULDC UR5, c[0x0][0x2f0] ;  /* 0x0000bc0000057ab9 */ /* 0x000fe20000000800 */
[----:B------:R-:W-:-:S04]  /*10f30*/  USEL UR4, UR4, 0x1, UP0 ;  /* 0x0000000104047887 */ /* 0x000fc80008000000 */
[----:B------:R-:W-:-:S06]  /*10f40*/  UIMAD UR4, UR4, UR5, URZ ;  /* 0x00000005040472a4 */ /* 0x000fcc000f8e023f */
[----:B0-----:R-:W-:Y:S01]  /*10f50*/  IMAD.U32 R0, RZ, RZ, UR4 ;  /* 0x00000004ff007e24 */ /* 0x001fe2000f8e00ff */
[----:B--2---:R1:W-:Y:S04]  /*10f60*/  STL [R1+0x8], R6 ;  /* 0x0000080601007387 */ /* 0x0043e80000100800 */
[----:B---3--:R1:W-:Y:S01]  /*10f70*/  @P0 STL [R1+0x20], R4 ;  /* 0x0000200401000387 */ /* 0x0083e20000100800 */
[----:B------:R-:W-:Y:S05]  /*10f80*/  @P0 BRA `(.L_x_236) ;  /* 0x0000000000200947 */ /* 0x000fea0003800000 */
[----:B------:R-:W-:Y:S02]  /*10f90*/  ULDC UR4, c[0x0][0x288] ;  /* 0x0000a20000047ab9 */ /* 0x000fe40000000800 */
[----:B-1----:R-:W-:-:S05]  /*10fa0*/  IMAD.U32 R4, RZ, RZ, UR4 ;  /* 0x00000004ff047e24 */ /* 0x002fca000f8e00ff */
[----:B------:R0:W-:Y:S01]  /*10fb0*/  STL [R1+0x20], R4 ;  /* 0x0000200401007387 */ /* 0x0001e20000100800 */
[----:B------:R-:W-:Y:S05]  /*10fc0*/  @!P2 BRA `(.L_x_236) ;  /* 0x000000000010a947 */ /* 0x000fea0003800000 */
[----:B------:R-:W2:Y:S04]  /*10fd0*/  LDG.E R5, desc[UR36][R2.64] ;  /* 0x0000002402057981 */ /* 0x000ea8000c1e1900 */
[----:B0-----:R-:W2:Y:S02]  /*10fe0*/  LDG.E R4, desc[UR36][R2.64+0x4] ;  /* 0x0000042402047981 */ /* 0x001ea4000c1e1900 */
[----:B--2---:R-:W-:-:S05]  /*10ff0*/  IMAD.IADD R2, R4, 0x1, -R5 ;  /* 0x0000000104027824 */ /* 0x004fca00078e0a05 */
[----:B------:R2:W-:Y:S02]  /*11000*/  STL [R1+0x20], R2 ;  /* 0x0000200201007387 */ /* 0x0005e40000100800 */
.L_x_236:
[----:B------:R-:W-:Y:S01]  /*11010*/  ULDC.64 UR4, c[0x0][0xa20] ;  /* 0x0002880000047ab9 */ /* 0x000fe20000000a00 */
[----:B------:R-:W-:Y:S01]  /*11020*/  IMAD.MOV.U32 R30, RZ, RZ, R29 ;  /* 0x000000ffff1e7224 */ /* 0x000fe200078e001d */
[----:B------:R-:W-:-:S04]  /*11030*/  ISETP.NE.U32.AND P0, PT, RZ, UR4, PT ;  /* 0x00000004ff007c0c */ /* 0x000fc8000bf05070 */
[----:B------:R-:W-:-:S13]  /*11040*/  ISETP.NE.AND.EX P0, PT, RZ, UR5, PT, P0 ;  /* 0x00000005ff007c0c */ /* 0x000fda000bf05300 */
[----:B------:R-:W-:Y:S05]  /*11050*/  @!P0 BRA `(.L_x_237) ;  /* 0x0000000000108947 */ /* 0x000fea0003800000 */
[----:B-12---:R-:W-:-:S04]  /*11060*/  IADD3 R2, P0, R24, UR4, RZ ;  /* 0x0000000418027c10 */ /* 0x006fc8000ff1e0ff */
[----:B------:R-:W-:-:S05]  /*11070*/  IADD3.X R3, R25, UR5, RZ, P0, !PT ;  /* 0x0000000519037c10 */ /* 0x000fca00087fe4ff */
[----:B------:R1:W5:Y:S01]  /*11080*/  LDG.E R0, desc[UR36][R2.64] ;  /* 0x0000002402007981 */ /* 0x000362000c1e1900 */
[----:B------:R-:W-:Y:S05]  /*11090*/  BRA `(.L_x_238) ;  /* 0x0000000000247947 */ /* 0x000fea0003800000 */
.L_x_237:
[----:B------:R-:W-:Y:S02]  /*110a0*/  ULDC.64 UR4, c[0x0][0xa08] ;  /* 0x0002820000047ab9 */ /* 0x000fe40000000a00 */
[----:B------:R-:W-:-:S04]  /*110b0*/  ISETP.NE.U32.AND P0, PT, RZ, UR4, PT ;  /* 0x00000004ff007c0c */ /* 0x000fc8000bf05070 */
[----:B------:R-:W-:-:S13]  /*110c0*/  ISETP.NE.AND.EX P0, PT, RZ, UR5, PT, P0 ;  /* 0x00000005ff007c0c */ /* 0x000fda000bf05300 */
[----:B------:R-:W-:Y:S05]  /*110d0*/  @!P0 BRA `(.L_x_238) ;  /* 0x0000000000148947 */ /* 0x000fea0003800000 */
[----:B-12---:R-:W1:Y:S02]  /*110e0*/  LDC.64 R2, c[0x0][0xa08] ;  /* 0x00028200ff027b82 */ /* 0x006e640000000a00 */
[----:B-1----:R-:W-:-:S05]  /*110f0*/  IMAD.WIDE R2, R30, 0x4, R2 ;  /* 0x000000041e027825 */ /* 0x002fca00078e0202 */
[----:B------:R-:W2:Y:S04]  /*11100*/  LDG.E R0, desc[UR36][R2.64] ;  /* 0x0000002402007981 */ /* 0x000ea8000c1e1900 */
[----:B------:R-:W2:Y:S02]  /*11110*/  LDG.E R5, desc[UR36][R2.64+0x4] ;  /* 0x0000042402057981 */ /* 0x000ea4000c1e1900 */
[----:B--2---:R-:W-:-:S07]  /*11120*/  IMAD.IADD R0, R5, 0x1, -R0 ;  /* 0x0000000105007824 */ /* 0x004fce00078e0a00 */
.L_x_238:
[----:B01---5:R-:W-:Y:S01]  /*11130*/  IMAD.IADD R4, R0, 0x1, -R6 ;  /* 0x0000000100047824 */ /* 0x023fe200078e0a06 */
[----:B------:R-:W-:Y:S01]  /*11140*/  LOP3.LUT R0, R18, 0xff000000, RZ, 0xc0, !PT ;  /* 0xff00000012007812 */ /* 0x000fe200078ec0ff */
[----:B------:R-:W-:Y:S02]  /*11150*/  BSSY B0, `(.L_x_239) ;  /* 0x0000029000007945 */ /* 0x000fe40003800000 */
[C---:B--2---:R-:W-:Y:S01]  /*11160*/  VIADD R2, R4.reuse, 0x4f ;  /* 0x0000004f04027836 */ /* 0x044fe20000000000 */
[----:B------:R-:W-:Y:S01]  /*11170*/  ISETP.GE.AND P0, PT, R4, 0x1, PT ;  /* 0x000000010400780c */ /* 0x000fe20003f06270 */
[----:B------:R0:W-:Y:S01]  /*11180*/  STL [R1], R4 ;  /* 0x0000000401007387 */ /* 0x0001e20000100800 */
[----:B------:R-:W-:Y:S01]  /*11190*/  SHF.R.U32.HI R3, RZ, 0x8, R0 ;  /* 0x00000008ff037819 */ /* 0x000fe20000011600 */
[----:B------:R-:W-:Y:S01]  /*111a0*/  IMAD.HI R2, R2, 0x66666667, RZ ;  /* 0x6666666702027827 */ /* 0x000fe200078e02ff */
[----:B------:R-:W-:-:S04]  /*111b0*/  LOP3.LUT R0, R18, 0xff0000, RZ, 0xc0, !PT ;  /* 0x00ff000012007812 */ /* 0x000fc800078ec0ff */
[----:B------:R-:W-:Y:S01]  /*111c0*/  LEA.HI R6, R0, R3, RZ, 0x10 ;  /* 0x0000000300067211 */ /* 0x000fe200078f80ff */
[----:B------:R-:W-:Y:S01]  /*111d0*/  IMAD.MOV.U32 R0, RZ, RZ, RZ ;  /* 0x000000ffff007224 */ /* 0x000fe200078e00ff */
[----:B------:R-:W-:Y:S02]  /*111e0*/  SHF.R.U32.HI R3, RZ, 0x1f, R2 ;  /* 0x0000001fff037819 */ /* 0x000fe40000011602 */
[----:B------:R-:W-:Y:S02]  /*111f0*/  LOP3.LUT R5, R6, 0xff, RZ, 0xc0, !PT ;  /* 0x000000ff06057812 */ /* 0x000fe400078ec0ff */
[----:B0-----:R-:W-:Y:S01]  /*11200*/  LEA.HI.SX32 R4, R2, R3, 0x1b ;  /* 0x0000000302047211 */ /* 0x001fe200078fdaff */
[----:B------:R-:W-:Y:S06]  /*11210*/  @!P0 BRA `(.L_x_240) ;  /* 0x0000000000708947 */ /* 0x000fec0003800000 */
[----:B------:R-:W-:-:S04]  /*11220*/  SHF.R.U32.HI R6, RZ, 0x10, R6 ;  /* 0x00000010ff067819 */ /* 0x000fc80000011606 */
[----:B------:R-:W-:-:S13]  /*11230*/  ISETP.NE.AND P0, PT, R6, RZ, PT ;  /* 0x000000ff0600720c */ /* 0x000fda0003f05270 */
[----:B------:R-:W0:Y:S02]  /*11240*/  @!P0 LDC R6, c[0x0][0x9f0] ;  /* 0x00027c00ff068b82 */ /* 0x000e240000000800 */
[-C--:B0-----:R-:W-:Y:S02]  /*11250*/  IABS R8, R6.reuse ;  /* 0x0000000600087213 */ /* 0x081fe40000000000 */
[----:B------:R-:W-:Y:S02]  /*11260*/  IADD3 R7, R6, -0x1, R4 ;  /* 0xffffffff06077810 */ /* 0x000fe40007ffe004 */
[----:B------:R-:W0:Y:S02]  /*11270*/  I2F.RP R9, R8 ;  /* 0x0000000800097306 */ /* 0x000e240000209400 */
[----:B------:R-:W-:-:S04]  /*11280*/  LOP3.LUT R0, R7, R6, RZ, 0x3c, !PT ;  /* 0x0000000607007212 */ /* 0x000fc800078e3cff */
[----:B------:R-:W-:Y:S02]  /*11290*/  ISETP.GE.AND P2, PT, R0, RZ, PT ;  /* 0x000000ff0000720c */ /* 0x000fe40003f46270 */
[----:B0-----:R-:W0:Y:S02]  /*112a0*/  MUFU.RCP R9, R9 ;  /* 0x0000000900097308 */ /* 0x001e240000001000 */
[----:B0-----:R-:W-:-:S06]  /*112b0*/  VIADD R2, R9, 0xffffffe ;  /* 0x0ffffffe09027836 */ /* 0x001fcc0000000000 */
[----:B------:R0:W1:Y:S02]  /*112c0*/  F2I.FTZ.U32.TRUNC.NTZ R3, R2 ;  /* 0x0000000200037305 */ /* 0x000064000021f000 */
[----:B0-----:R-:W-:Y:S02]  /*112d0*/  IMAD.MOV.U32 R2, RZ, RZ, RZ ;  /* 0x000000ffff027224 */ /* 0x001fe400078e00ff */
[----:B-1----:R-:W-:-:S04]  /*112e0*/  IMAD.MOV R0, RZ, RZ, -R3 ;  /* 0x000000ffff007224 */ /* 0x002fc800078e0a03 */
[----:B------:R-:W-:-:S04]  /*112f0*/  IMAD R0, R0, R8, RZ ;  /* 0x0000000800007224 */ /* 0x000fc800078e02ff */
[----:B------:R-:W-:Y:S01]  /*11300*/  IMAD.HI.U32 R0, R3, R0, R2 ;  /* 0x0000000003007227 */ /* 0x000fe200078e0002 */
[----:B------:R-:W-:Y:S02]  /*11310*/  IABS R3, R7 ;  /* 0x0000000700037213 */ /* 0x000fe40000000000 */
[----:B------:R-:W-:-:S03]  /*11320*/  IABS R7, R6 ;  /* 0x0000000600077213 */ /* 0x000fc60000000000 */
[----:B------:R-:W-:-:S04]  /*11330*/  IMAD.HI.U32 R0, R0, R3, RZ ;  /* 0x0000000300007227 */ /* 0x000fc800078e00ff */
[----:B------:R-:W-:-:S04]  /*11340*/  IMAD.MOV R2, RZ, RZ, -R7 ;  /* 0x000000ffff027224 */ /* 0x000fc800078e0a07 */
[----:B------:R-:W-:-:S05]  /*11350*/  IMAD R3, R0, R2, R3 ;  /* 0x0000000200037224 */ /* 0x000fca00078e0203 */
[----:B------:R-:W-:-:S13]  /*11360*/  ISETP.GT.U32.AND P1, PT, R8, R3, PT ;  /* 0x000000030800720c */ /* 0x000fda0003f24070 */
[----:B------:R-:W-:Y:S01]  /*11370*/  @!P1 IMAD.IADD R3, R3, 0x1, -R8 ;  /* 0x0000000103039824 */ /* 0x000fe200078e0a08 */
[----:B------:R-:W-:Y:S02]  /*11380*/  @!P1 IADD3 R0, R0, 0x1, RZ ;  /* 0x0000000100009810 */ /* 0x000fe40007ffe0ff */
[----:B------:R-:W-:Y:S02]  /*11390*/  ISETP.NE.AND P1, PT, R6, RZ, PT ;  /* 0x000000ff0600720c */ /* 0x000fe40003f25270 */
[----:B------:R-:W-:-:S13]  /*113a0*/  ISETP.GE.U32.AND P0, PT, R3, R8, PT ;  /* 0x000000080300720c */ /* 0x000fda0003f06070 */
[----:B------:R-:W-:-:S04]  /*113b0*/  @P0 VIADD R0, R0, 0x1 ;  /* 0x0000000100000836 */ /* 0x000fc80000000000 */
[----:B------:R-:W-:Y:S01]  /*113c0*/  @!P2 IMAD.MOV R0, RZ, RZ, -R0 ;  /* 0x000000ffff00a224 */ /* 0x000fe200078e0a00 */
[----:B------:R-:W-:-:S07]  /*113d0*/  @!P1 LOP3.LUT R0, RZ, R6, RZ, 0x33, !PT ;  /* 0x00000006ff009212 */ /* 0x000fce00078e33ff */
.L_x_240:
[----:B------:R-:W-:Y:S05]  /*113e0*/  BSYNC B0 ;  /* 0x0000000000007941 */ /* 0x000fea0003800000 */
.L_x_239:
[-C--:B------:R-:W-:Y:S01]  /*113f0*/  IMAD R3, R5, R0.reuse, RZ ;  /* 0x0000000005037224 */ /* 0x080fe200078e02ff */
[----:B------:R-:W-:Y:S04]  /*11400*/  BSSY B7, `(.L_x_241) ;  /* 0x0000378000077945 */ /* 0x000fe80003800000 */
[----:B------:R-:W-:Y:S01]  /*11410*/  VIADDMNMX R2, R3, R0, R4, PT ;  /* 0x0000000003027246 */ /* 0x000fe20003800104 */
[----:B------:R0:W-:Y:S03]  /*11420*/  STL [R1+0x4], R3 ;  /* 0x0000040301007387 */ /* 0x0001e60000100800 */
[----:B------:R-:W-:Y:S01]  /*11430*/  ISETP.GT.AND P0, PT, R2, R3, PT ;  /* 0x000000030200720c */ /* 0x000fe20003f04270 */
[----:B------:R0:W-:-:S12]  /*11440*/  STL [R1+0x24], R2 ;  /* 0x0000240201007387 */ /* 0x0001d80000100800 */
[----:B0-----:R-:W-:Y:S05]  /*11450*/  @P0 BRA `(.L_x_242) ;  /* 0x0000000000440947 */ /* 0x001fea0003800000 */
[----:B------:R-:W0:Y:S02]  /*11460*/  S2R R2, SR_TID.X ;  /* 0x0000000000027919 */ /* 0x000e240000002100 */
[----:B0-----:R-:W-:-:S04]  /*11470*/  LOP3.LUT R2, R2, 0x7f, RZ, 0xc0, !PT ;  /* 0x0000007f02027812 */ /* 0x001fc800078ec0ff */
[----:B------:R-:W-:-:S13]  /*11480*/  ISETP.NE.AND P0, PT, R2, RZ, PT ;  /* 0x000000ff0200720c */ /* 0x000fda0003f05270 */
[----:B------:R-:W-:Y:S05]  /*11490*/  @P0 BRA `(.L_x_243) ;  /* 0x0000003400b80947 */ /* 0x000fea0003800000 */
[----:B------:R-:W0:Y:S01]  /*114a0*/  S2R R5, SR_LANEID ;  /* 0x0000000000057919 */ /* 0x000e220000000000 */
[----:B------:R-:W-:Y:S01]  /*114b0*/  VOTEU.ANY UR4, UPT, PT ;  /* 0x0000000000047886 */ /* 0x000fe200038e0100 */
[----:B------:R-:W1:Y:S01]  /*114c0*/  LDC.64 R2, c[0x0][0xc60] ;  /* 0x00031800ff027b82 */ /* 0x000e620000000a00 */
[----:B------:R-:W0:Y:S02]  /*114d0*/  FLO.U32 R0, UR4 ;  /* 0x0000000400007d00 */ /* 0x000e2400080e0000 */
[----:B0-----:R-:W-:-:S06]  /*114e0*/  ISETP.EQ.U32.AND P0, PT, R0, R5, PT ;  /* 0x000000050000720c */ /* 0x001fcc0003f02070 */
[----:B------:R-:W1:Y:S07]  /*114f0*/  POPC R5, UR4 ;  /* 0x0000000400057d09 */ /* 0x000e6e0008000000 */
[----:B-1----:R-:W2:Y:S01]  /*11500*/  @P0 ATOMG.E.ADD.STRONG.GPU PT, R3, desc[UR36][R2.64], R5 ;  /* 0x00000005020309a8 */ /* 0x002ea200081ee1e4 */
[----:B------:R-:W0:Y:S02]  /*11510*/  S2R R4, SR_LTMASK ;  /* 0x0000000000047919 */ /* 0x000e240000003900 */
[----:B0-----:R-:W-:-:S04]  /*11520*/  LOP3.LUT R4, R4, UR4, RZ, 0xc0, !PT ;  /* 0x0000000404047c12 */ /* 0x001fc8000f8ec0ff */
[----:B------:R-:W0:Y:S01]  /*11530*/  POPC R7, R4 ;  /* 0x0000000400077309 */ /* 0x000e220000000000 */
[----:B--2---:R-:W0:Y:S02]  /*11540*/  SHFL.IDX PT, R0, R3, R0, 0x1f ;  /* 0x00001f0003007589 */ /* 0x004e2400000e0000 */
[----:B0-----:R-:W-:Y:S01]  /*11550*/  IADD3 R16, R0, UR39, R7 ;  /* 0x0000002700107c10 */ /* 0x001fe2000fffe007 */
[----:B------:R-:W-:Y:S06]  /*11560*/  BRA `(.L_x_243) ;  /* 0x0000003400847947 */ /* 0x000fec0003800000 */
.L_x_242:
[----:B------:R-:W-:Y:S01]  /*11570*/  VIADD R0, R22, 0x24400 ;  /* 0x0002440016007836 */ /* 0x000fe20000000000 */
[----:B------:R-:W-:Y:S04]  /*11580*/  BSSY B6, `(.L_x_244) ;  /* 0x0000013000067945 */ /* 0x000fe80003800000 */
[----:B------:R-:W-:-:S13]  /*11590*/  LOP3.LUT P0, RZ, R0, 0x3ff, RZ, 0xc0, !PT ;  /* 0x000003ff00ff7812 */ /* 0x000fda000780c0ff */
[----:B------:R-:W-:Y:S05]  /*115a0*/  @!P0 BRA `(.L_x_245) ;  /* 0x0000000000408947 */ /* 0x000fea0003800000 */
[----:B------:R-:W-:Y:S01]  /*115b0*/  MOV R2, 0x0 ;  /* 0x0000000000027802 */ /* 0x000fe20000000f00 */
[----:B------:R-:W-:Y:S01]  /*115c0*/  ULDC.64 UR6, c[0x4][0xa8] ;  /* 0x01002a0000067ab9 */ /* 0x000fe20000000a00 */
[----:B------:R-:W-:Y:S01]  /*115d0*/  ULDC.64 UR8, c[0x4][0xb0] ;  /* 0x01002c0000087ab9 */ /* 0x000fe20000000a00 */
[----:B------:R-:W-:Y:S01]  /*115e0*/  ULDC.64 UR4, c[0x4][0x8] ;  /* 0x0100020000047ab9 */ /* 0x000fe20000000a00 */
[----:B------:R-:W-:Y:S02]  /*115f0*/  IMAD.U32 R4, RZ, RZ, UR6 ;  /* 0x00000006ff047e24 */ /* 0x000fe4000f8e00ff */
[----:B------:R-:W0:Y:S01]  /*11600*/  LDC.64 R2, c[0x4][R2] ;  /* 0x0100000002027b82 */ /* 0x000e220000000a00 */
[----:B------:R-:W-:Y:S02]  /*11610*/  IMAD.U32 R5, RZ, RZ, UR7 ;  /* 0x00000007ff057e24 */ /* 0x000fe4000f8e00ff */
[----:B------:R-:W-:Y:S02]  /*11620*/  IMAD.U32 R6, RZ, RZ, UR8 ;  /* 0x00000008ff067e24 */ /* 0x000fe4000f8e00ff */
[----:B------:R-:W-:-:S02]  /*11630*/  IMAD.U32 R7, RZ, RZ, UR9 ;  /* 0x00000009ff077e24 */ /* 0x000fc4000f8e00ff */
[----:B------:R-:W-:Y:S02]  /*11640*/  IMAD.U32 R10, RZ, RZ, UR4 ;  /* 0x00000004ff0a7e24 */ /* 0x000fe4000f8e00ff */
[----:B------:R-:W-:Y:S02]  /*11650*/  IMAD.U32 R11, RZ, RZ, UR5 ;  /* 0x00000005ff0b7e24 */ /* 0x000fe4000f8e00ff */
[----:B------:R-:W-:Y:S02]  /*11660*/  IMAD.MOV.U32 R8, RZ, RZ, 0x70 ;  /* 0x00000070ff087424 */ /* 0x000fe400078e00ff */
[----:B------:R-:W-:Y:S02]  /*11670*/  IMAD.MOV.U32 R12, RZ, RZ, 0x1 ;  /* 0x00000001ff0c7424 */ /* 0x000fe400078e00ff */
[----:B------:R-:W-:-:S07]  /*11680*/  IMAD.MOV.U32 R13, RZ, RZ, RZ ;  /* 0x000000ffff0d7224 */ /* 0x000fce00078e00ff */
[----:B------:R-:W-:-:S07]  /*11690*/  LEPC R20, `(.L_x_245) ;  /* 0x000000001014794e */ /* 0x000fce0000000000 */
[----:B0-----:R-:W-:Y:S05]  /*116a0*/  CALL.ABS.NOINC R2 ;  /* 0x0000000002007343 */ /* 0x001fea0003c00000 */
.L_x_245:
[----:B------:R-:W-:Y:S05]  /*116b0*/  BSYNC B6 ;  /* 0x0000000000067941 */ /* 0x000fea0003800000 */
.L_x_244:
        /* <DEDUP_REMOVED lines=8> */
[----:B------:R0:W1:Y:S01]  /*11740*/  LDC.64 R2, c[0x4][R26] ;  /* 0x010000001a027b82 */ /* 0x0000620000000a00 */
[----:B------:R-:W-:Y:S02]  /*11750*/  IMAD.U32 R4, RZ, RZ, UR6 ;  /* 0x00000006ff047e24 */ /* 0x000fe4000f8e00ff */
[----:B------:R-:W-:Y:S02]  /*11760*/  IMAD.U32 R5, RZ, RZ, UR7 ;  /* 0x00000007ff057e24 */ /* 0x000fe4000f8e00ff */
[----:B------:R-:W-:Y:S02]  /*11770*/  IMAD.U32 R6, RZ, RZ, UR8 ;  /* 0x00000008ff067e24 */ /* 0x000fe4000f8e00ff */
[----:B------:R-:W-:-:S02]  /*11780*/  IMAD.U32 R7, RZ, RZ, UR9 ;  /* 0x00000009ff077e24 */ /* 0x000fc4000f8e00ff */
[----:B------:R-:W-:Y:S02]  /*11790*/  IMAD.U32 R10, RZ, RZ, UR4 ;  /* 0x00000004ff0a7e24 */ /* 0x000fe4000f8e00ff */
[----:B------:R-:W-:Y:S02]  /*117a0*/  IMAD.U32 R11, RZ, RZ, UR5 ;  /* 0x00000005ff0b7e24 */ /* 0x000fe4000f8e00ff */
[----:B------:R-:W-:Y:S02]  /*117b0*/  IMAD.MOV.U32 R8, RZ, RZ, 0x70 ;  /* 0x00000070ff087424 */ /* 0x000fe400078e00ff */
[----:B------:R-:W-:Y:S02]  /*117c0*/  IMAD.MOV.U32 R12, RZ, RZ, 0x1 ;  /* 0x00000001ff0c7424 */ /* 0x000fe400078e00ff */
[----:B0-----:R-:W-:-:S07]  /*117d0*/  IMAD.MOV.U32 R13, RZ, RZ, RZ ;  /* 0x000000ffff0d7224 */ /* 0x001fce00078e00ff */
[----:B------:R-:W-:-:S07]  /*117e0*/  LEPC R20, `(.L_x_248) ;  /* 0x000000001014794e */ /* 0x000fce0000000000 */
[----:B-1----:R-:W-:Y:S05]  /*117f0*/  CALL.ABS.NOINC R2 ;  /* 0x0000000002007343 */ /* 0x002fea0003c00000 */
.L_x_248:
[----:B------:R0:W1:Y:S01]  /*11800*/  LDC.64 R2, c[0x4][R26] ;  /* 0x010000001a027b82 */ /* 0x0000620000000a00 */
[----:B------:R-:W-:Y:S01]  /*11810*/  ULDC.64 UR6, c[0x4][0xa8] ;  /* 0x01002a0000067ab9 */ /* 0x000fe20000000a00 */
[----:B------:R-:W-:Y:S01]  /*11820*/  ULDC.64 UR8, c[0x4][0xb0] ;  /* 0x01002c0000087ab9 */ /* 0x000fe20000000a00 */
[----:B------:R-:W-:Y:S01]  /*11830*/  ULDC.64 UR4, c[0x4][0x18] ;  /* 0x0100060000047ab9 */ /* 0x000fe20000000a00 */
        /* <DEDUP_REMOVED lines=11> */
.L_x_247:
[----:B------:R-:W-:Y:S05]  /*118f0*/  BSYNC B6 ;  /* 0x0000000000067941 */ /* 0x000fea0003800000 */
.L_x_246:
[----:B------:R-:W2:Y:S01]  /*11900*/  LDL R2, [R1+0x24] ;  /* 0x0000240001027983 */ /* 0x000ea20000100800 */
[----:B------:R-:W-:Y:S01]  /*11910*/  ULDC.64 UR4, c[0x0][0x9f8] ;  /* 0x00027e0000047ab9 */ /* 0x000fe20000000a00 */
[----:B------:R-:W0:Y:S02]  /*11920*/  LDC R6, c[0x0][0x430] ;  /* 0x00010c00ff067b82 */ /* 0x000e240000000800 */
[----:B------:R-:W3:Y:S01]  /*11930*/  LDL R4, [R1] ;  /* 0x0000000001047983 */ /* 0x000ee20000100800 */
[----:B------:R-:W-:-:S03]  /*11940*/  ISETP.NE.U32.AND P0, PT, RZ, UR4, PT ;  /* 0x00000004ff007c0c */ /* 0x000fc6000bf05070 */
[----:B------:R-:W4:Y:S01]  /*11950*/  LDL R21, [R1+0x8] ;  /* 0x0000080001157983 */ /* 0x000f220000100800 */
[----:B------:R-:W-:-:S13]  /*11960*/  ISETP.NE.AND.EX P0, PT, RZ, UR5, PT, P0 ;  /* 0x00000005ff007c0c */ /* 0x000fda000bf05300 */
[----:B------:R-:W-:Y:S01]  /*11970*/  @P0 IADD3 R24, P1, R24, UR4, RZ ;  /* 0x0000000418180c10 */ /* 0x000fe2000ff3e0ff */
[----:B------:R-:W1:Y:S01]  /*11980*/  S2R R20, SR_TID.X ;  /* 0x0000000000147919 */ /* 0x000e620000002100 */
[----:B------:R-:W-:Y:S02]  /*11990*/  ULDC UR4, c[0x0][0x2f4] ;  /* 0x0000bd0000047ab9 */ /* 0x000fe40000000800 */
[----:B------:R-:W-:-:S05]  /*119a0*/  @P0 IADD3.X R25, R25, UR5, RZ, P1, !PT ;  /* 0x0000000519190c10 */ /* 0x000fca0008ffe4ff */
[----:B------:R1:W4:Y:S01]  /*119b0*/  @P0 LDG.E R30, desc[UR36][R24.64] ;  /* 0x00000024181e0981 */ /* 0x000322000c1e1900 */
[----:B0-----:R-:W-:Y:S02]  /*119c0*/  ISETP.NE.AND P2, PT, R6, 0x1, PT ;  /* 0x000000010600780c */ /* 0x001fe40003f45270 */
[----:B------:R-:W-:-:S11]  /*119d0*/  LOP3.LUT R23, R23, 0xffffffbf, RZ, 0xc0, !PT ;  /* 0xffffffbf17177812 */ /* 0x000fd600078ec0ff */
[----:B------:R-:W0:Y:S01]  /*119e0*/  @P2 LDC R3, c[0x0][0x434] ;  /* 0x00010d00ff032b82 */ /* 0x000e220000000800 */
[----:B------:R-:W-:Y:S02]  /*119f0*/  @P2 LOP3.LUT R23, R23, 0x40, RZ, 0xfc, !PT ;  /* 0x0000004017172812 */ /* 0x000fe400078efcff */
[----:B-1----:R-:W-:-:S04]  /*11a00*/  LOP3.LUT R20, R20, 0x7f, RZ, 0xc0, !PT ;  /* 0x0000007f14147812 */ /* 0x002fc800078ec0ff */
[----:B------:R-:W-:Y:S02]  /*11a10*/  SHF.R.U32.HI R26, RZ, 0x3, R20 ;  /* 0x00000003ff1a7819 */ /* 0x000fe40000011614 */
[----:B------:R-:W1:Y:S02]  /*11a20*/  S2R R20, SR_TID.X ;  /* 0x0000000000147919 */ /* 0x000e640000002100 */
[----:B-1----:R-:W-:-:S05]  /*11a30*/  IMAD.SHL.U32 R20, R20, 0x10, RZ ;  /* 0x0000001014147824 */ /* 0x002fca00078e00ff */
[----:B------:R-:W-:Y:S02]  /*11a40*/  LOP3.LUT R20, R26, 0x70, R20, 0xf8, !PT ;  /* 0x000000701a147812 */ /* 0x000fe400078ef814 */
[----:B------:R-:W-:Y:S01]  /*11a50*/  LOP3.LUT R23, R23, 0xffffffef, RZ, 0xc0, !PT ;  /* 0xffffffef17177812 */ /* 0x000fe200078ec0ff */
[----:B------:R-:W-:Y:S01]  /*11a60*/  UMOV UR5, 0xffffffff ;  /* 0xffffffff00057882 */ /* 0x000fe20000000000 */
[----:B------:R-:W-:Y:S01]  /*11a70*/  LOP3.LUT R25, R18, 0xffff, RZ, 0xc0, !PT ;  /* 0x0000ffff12197812 */ /* 0x000fe200078ec0ff */
[----:B--2---:R-:W-:Y:S02]  /*11a80*/  VIADD R26, R2, 0xffffffff ;  /* 0xffffffff021a7836 */ /* 0x004fe40000000000 */
[----:B------:R-:W1:Y:S02]  /*11a90*/  @P2 LDC R2, c[0x0][0x438] ;  /* 0x00010e00ff022b82 */ /* 0x000e640000000800 */
[----:B------:R-:W-:-:S05]  /*11aa0*/  IMAD R0, R26, 0x50, R20 ;  /* 0x000000501a007824 */ /* 0x000fca00078e0214 */
[C---:B---3--:R-:W-:Y:S01]  /*11ab0*/  ISETP.GE.AND P0, PT, R0.reuse, R4, PT ;  /* 0x000000040000720c */ /* 0x048fe20003f06270 */
[----:B----4-:R-:W-:-:S03]  /*11ac0*/  IMAD.IADD R0, R0, 0x1, R21 ;  /* 0x0000000100007824 */ /* 0x010fc600078e0215 */
[----:B------:R-:W-:Y:S01]  /*11ad0*/  ISETP.GT.U32.OR P0, PT, R20, 0x4f, P0 ;  /* 0x0000004f1400780c */ /* 0x000fe20000704470 */
[----:B0-----:R-:W-:-:S04]  /*11ae0*/  @P2 IMAD.HI.U32 R3, R0, R3, RZ ;  /* 0x0000000300032227 */ /* 0x001fc800078e00ff */
[----:B------:R-:W-:Y:S01]  /*11af0*/  IMAD.MOV.U32 R4, RZ, RZ, R0 ;  /* 0x000000ffff047224 */ /* 0x000fe200078e0000 */
[----:B-1----:R-:W-:-:S07]  /*11b00*/  @P2 SHF.R.U32.HI R4, RZ, R2, R3 ;  /* 0x00000002ff042219 */ /* 0x002fce0000011603 */
[----:B------:R-:W0:Y:S01]  /*11b10*/  @!P0 LDC.64 R2, c[0x0][0x428] ;  /* 0x00010a00ff028b82 */ /* 0x000e220000000a00 */
[----:B------:R-:W-:-:S04]  /*11b20*/  IMAD.MOV R5, RZ, RZ, -R4 ;  /* 0x000000ffff057224 */ /* 0x000fc800078e0a04 */
[----:B------:R-:W-:Y:S01]  /*11b30*/  IMAD R0, R6, R5, R0 ;  /* 0x0000000506007224 */ /* 0x000fe200078e0200 */
[----:B------:R-:W-:Y:S02]  /*11b40*/  SHF.R.S32.HI R6, RZ, 0x1f, R30 ;  /* 0x0000001fff067819 */ /* 0x000fe4000001141e */
[----:B------:R-:W-:-:S03]  /*11b50*/  @!P0 SHF.R.S32.HI R5, RZ, 0x1f, R4 ;  /* 0x0000001fff058819 */ /* 0x000fc60000011404 */
[----:B------:R0:W-:Y:S02]  /*11b60*/  STL [R1+0xc], R6 ;  /* 0x00000c0601007387 */ /* 0x0001e40000100800 */
[-C--:B0-----:R-:W-:Y:S02]  /*11b70*/  @!P0 IMAD R6, R6, R2.reuse, RZ ;  /* 0x0000000206068224 */ /* 0x081fe400078e02ff */
[----:B------:R-:W-:-:S04]  /*11b80*/  @!P0 IMAD.WIDE.U32 R4, R30, R2, R4 ;  /* 0x000000021e048225 */ /* 0x000fc800078e0004 */
[----:B------:R-:W-:Y:S02]  /*11b90*/  @!P0 IMAD R6, R30, R3, R6 ;  /* 0x000000031e068224 */ /* 0x000fe400078e0206 */
[----:B------:R-:W0:Y:S02]  /*11ba0*/  @!P0 LDC.64 R2, c[0x0][0x418] ;  /* 0x00010600ff028b82 */ /* 0x000e240000000a00 */
[----:B------:R-:W-:Y:S01]  /*11bb0*/  @!P0 IMAD.IADD R6, R5, 0x1, R6 ;  /* 0x0000000105068824 */ /* 0x000fe200078e0206 */
[----:B------:R-:W-:Y:S02]  /*11bc0*/  ISETP.GE.AND P2, PT, R37, UR4, PT ;  /* 0x0000000425007c0c */ /* 0x000fe4000bf46270 */
[----:B0-----:R-:W-:-:S04]  /*11bd0*/  @!P0 LEA R2, P1, R4, R2, 0x2 ;  /* 0x0000000204028211 */ /* 0x001fc800078210ff */
[----:B------:R-:W-:Y:S01]  /*11be0*/  @!P0 LEA.HI.X R3, R4, R3, R6, 0x2, P1 ;  /* 0x0000000304038211 */ /* 0x000fe200008f1406 */
[----:B------:R-:W-:-:S06]  /*11bf0*/  IMAD.MOV.U32 R4, RZ, RZ, RZ ;  /* 0x000000ffff047224 */ /* 0x000fcc00078e00ff */
[----:B------:R0:W5:Y:S01]  /*11c00*/  @!P0 LDG.E R4, desc[UR36][R2.64] ;  /* 0x0000002402048981 */ /* 0x000162000c1e1900 */
[----:B------:R-:W-:Y:S02]  /*11c10*/  ISETP.GE.AND P0, PT, R32, UR4, PT ;  /* 0x0000000420007c0c */ /* 0x000fe4000bf06270 */
[----:B------:R-:W-:Y:S01]  /*11c20*/  ISETP.GE.AND P1, PT, R36, UR4, PT ;  /* 0x0000000424007c0c */ /* 0x000fe2000bf26270 */
[----:B0-----:R-:W-:-:S10]  /*11c30*/  IMAD.U32 R2, RZ, RZ, UR38 ;  /* 0x00000026ff027e24 */ /* 0x001fd4000f8e00ff */
[----:B------:R-:W-:Y:S02]  /*11c40*/  @P0 LOP3.LUT R23, R23, 0x10, RZ, 0xfc, !PT ;  /* 0x0000001017170812 */ /* 0x000fe400078efcff */
[----:B------:R-:W-:Y:S02]  /*11c50*/  ISETP.GE.AND P0, PT, R34, UR4, PT ;  /* 0x0000000422007c0c */ /* 0x000fe4000bf06270 */
[----:B------:R-:W-:-:S04]  /*11c60*/  LOP3.LUT R23, R23, 0xfffffff7, RZ, 0xc0, !PT ;  /* 0xfffffff717177812 */ /* 0x000fc800078ec0ff */
[----:B------:R-:W-:-:S04]  /*11c70*/  @P2 LOP3.LUT R23, R23, 0x8, RZ, 0xfc, !PT ;  /* 0x0000000817172812 */ /* 0x000fc800078efcff */
[----:B------:R-:W-:-:S04]  /*11c80*/  LOP3.LUT R23, R23, 0xfffffffb, RZ, 0xc0, !PT ;  /* 0xfffffffb17177812 */ /* 0x000fc800078ec0ff */
[----:B------:R-:W-:-:S04]  /*11c90*/  @P1 LOP3.LUT R23, R23, 0x4, RZ, 0xfc, !PT ;  /* 0x0000000417171812 */ /* 0x000fc800078efcff */
[----:B------:R-:W-:-:S04]  /*11ca0*/  LOP3.LUT R23, R23, 0xfffffffd, RZ, 0xc0, !PT ;  /* 0xfffffffd17177812 */ /* 0x000fc800078ec0ff */
[----:B------:R-:W-:Y:S01]  /*11cb0*/  @P0 LOP3.LUT R23, R23, 0x2, RZ, 0xfc, !PT ;  /* 0x0000000217170812 */ /* 0x000fe200078efcff */
[----:B------:R-:W-:Y:S06]  /*11cc0*/  BRA.DIV UR5, `(.L_x_249) ;  /* 0x0000004205147947 */ /* 0x000fec000b800000 */
.L_x_317:
[----:B------:R-:W-:Y:S02]  /*11cd0*/  ISETP.NE.AND P0, PT, R2, 0x3, PT ;  /* 0x000000030200780c */ /* 0x000fe40003f05270 */
[----:B------:R-:W-:Y:S02]  /*11ce0*/  ISETP.GT.U32.AND P1, PT, R20, 0x4f, PT ;  /* 0x0000004f1400780c */ /* 0x000fe40003f24070 */
[----:B------:R-:W-:-:S09]  /*11cf0*/  LOP3.LUT R23, R23, 0xffffffdf, RZ, 0xc0, !PT ;  /* 0xffffffdf17177812 */ /* 0x000fd200078ec0ff */
[----:B------:R-:W-:-:S04]  /*11d00*/  @P0 LOP3.LUT R23, R23, 0x20, RZ, 0xfc, !PT ;  /* 0x0000002017170812 */ /* 0x000fc800078efcff */
[----:B------:R-:W-:-:S04]  /*11d10*/  LOP3.LUT R23, R23, 0xfffffffe, RZ, 0xc0, !PT ;  /* 0xfffffffe17177812 */ /* 0x000fc800078ec0ff */
[----:B------:R-:W-:Y:S01]  /*11d20*/  @P1 LOP3.LUT R23, R23, 0x1, RZ, 0xfc, !PT ;  /* 0x0000000117171812 */ /* 0x000fe200078efcff */
[----:B------:R-:W-:Y:S06]  /*11d30*/  @!P0 BRA `(.L_x_250) ;  /* 0x0000000000048947 */ /* 0x000fec0003800000 */
[----:B------:R-:W-:Y:S01]  /*11d40*/  BPT.TRAP 0x1 ;  /* 0x000000040000795c */ /* 0x000fe20000300000 */
.L_x_250:
[----:B------:R-:W-:Y:S01]  /*11d50*/  SHF.R.S32.HI R6, RZ, 0x1f, R0 ;  /* 0x0000001fff067819 */ /* 0x000fe20000011400 */
[----:B------:R-:W-:Y:S01]  /*11d60*/  ULDC.64 UR4, c[0x0][0x328] ;  /* 0x0000ca0000047ab9 */ /* 0x000fe20000000a00 */
[----:B-----5:R-:W-:Y:S01]  /*11d70*/  SHF.R.S32.HI R7, RZ, 0x1f, R4 ;  /* 0x0000001fff077819 */ /* 0x020fe20000011404 */
[----:B------:R-:W-:Y:S01]  /*11d80*/  IMAD.WIDE.U32 R2, R0, UR4, RZ ;  /* 0x0000000400027c25 */ /* 0x000fe2000f8e00ff */
[----:B------:R-:W-:Y:S01]  /*11d90*/  ULDC.64 UR6, c[0x0][0x318] ;  /* 0x0000c60000067ab9 */ /* 0x000fe20000000a00 */
[----:B------:R-:W-:Y:S02]  /*11da0*/  BSSY B0, `(.L_x_251) ;  /* 0x0000012000007945 */ /* 0x000fe40003800000 */
[----:B------:R-:W-:-:S04]  /*11db0*/  IMAD R5, R6, UR4, RZ ;  /* 0x0000000406057c24 */ /* 0x000fc8000f8e02ff */
[----:B------:R-:W-:Y:S01]  /*11dc0*/  IMAD R5, R0, UR5, R5 ;  /* 0x0000000500057c24 */ /* 0x000fe2000f8e0205 */
[----:B------:R-:W-:-:S03]  /*11dd0*/  ULDC.64 UR4, c[0x0][0x338] ;  /* 0x0000ce0000047ab9 */ /* 0x000fc60000000a00 */
[----:B------:R-:W-:Y:S02]  /*11de0*/  IMAD.IADD R3, R3, 0x1, R5 ;  /* 0x0000000103037824 */ /* 0x000fe400078e0205 */
[----:B------:R-:W-:Y:S02]  /*11df0*/  IMAD R5, R7, UR4, RZ ;  /* 0x0000000407057c24 */ /* 0x000fe4000f8e02ff */
[----:B------:R-:W-:-:S04]  /*11e00*/  IMAD.WIDE.U32 R2, R4, UR4, R2 ;  /* 0x0000000404027c25 */ /* 0x000fc8000f8e0002 */
[----:B------:R-:W-:Y:S01]  /*11e10*/  IMAD R5, R4, UR5, R5 ;  /* 0x0000000504057c24 */ /* 0x000fe2000f8e0205 */
[----:B------:R-:W-:-:S03]  /*11e20*/  ULDC.64 UR4, c[0x0][0x330] ;  /* 0x0000cc0000047ab9 */ /* 0x000fc60000000a00 */
[----:B------:R-:W-:Y:S02]  /*11e30*/  IMAD.IADD R3, R3, 0x1, R5 ;  /* 0x0000000103037824 */ /* 0x000fe400078e0205 */
[----:B------:R-:W-:Y:S02]  /*11e40*/  IMAD R5, R27, 0x8, R22 ;  /* 0x000000081b057824 */ /* 0x000fe400078e0216 */
[----:B------:R-:W-:-:S04]  /*11e50*/  IMAD.WIDE.U32 R2, R25, UR4, R2 ;  /* 0x0000000419027c25 */ /* 0x000fc8000f8e0002 */
[----:B------:R-:W-:Y:S01]  /*11e60*/  IMAD R24, R25, UR5, R3 ;  /* 0x0000000519187c24 */ /* 0x000fe2000f8e0203 */
[----:B------:R-:W-:-:S04]  /*11e70*/  LEA R18, P0, R2, UR6, 0x1 ;  /* 0x0000000602127c11 */ /* 0x000fc8000f8008ff */
[----:B------:R-:W-:Y:S02]  /*11e80*/  LEA.HI.X R24, R2, UR7, R24, 0x1, P0 ;  /* 0x0000000702187c11 */ /* 0x000fe400080f0c18 */
[----:B------:R-:W-:-:S06]  /*11e90*/  SHF.L.U32 R2, R28, 0x1f, RZ ;  /* 0x0000001f1c027819 */ /* 0x000fcc00000006ff */
[----:B------:R-:W0:Y:S02]  /*11ea0*/  SYNCS.PHASECHK.TRANS64.TRYWAIT P0, [R5+URZ+0x38840], R2 ;  /* 0x03884002050075a7 */ /* 0x000e24000800017f */
[----:B0-----:R-:W-:Y:S05]  /*11eb0*/  @!P0 BRA `(.L_x_252) ;  /* 0x0000003c00cc8947 */ /* 0x001fea0003800000 */
.L_x_318:
[----:B------:R-:W-:Y:S05]  /*11ec0*/  BSYNC B0 ;  /* 0x0000000000007941 */ /* 0x000fea0003800000 */
.L_x_251:
[----:B------:R-:W2:Y:S01]  /*11ed0*/  LDL R9, [R1] ;  /* 0x0000000001097983 */ /* 0x000ea20000100800 */
[----:B------:R-:W-:Y:S01]  /*11ee0*/  ULDC.64 UR4, c[0x0][0x300] ;  /* 0x0000c00000047ab9 */ /* 0x000fe20000000a00 */
[----:B------:R-:W-:Y:S01]  /*11ef0*/  ULDC.64 UR6, c[0x0][0x2e8] ;  /* 0x0000ba0000067ab9 */ /* 0x000fe20000000a00 */
[----:B------:R-:W-:Y:S01]  /*11f00*/  IMAD R6, R6, UR4, RZ ;  /* 0x0000000406067c24 */ /* 0x000fe2000f8e02ff */
[----:B------:R-:W1:Y:S01]  /*11f10*/  S2R R8, SR_TID.X ;  /* 0x0000000000087919 */ /* 0x000e620000002100 */
[----:B0-----:R-:W-:-:S04]  /*11f20*/  IMAD.WIDE.U32 R2, R0, UR4, RZ ;  /* 0x0000000400027c25 */ /* 0x001fc8000f8e00ff */
[----:B------:R-:W-:Y:S01]  /*11f30*/  IMAD R6, R0, UR5, R6 ;  /* 0x0000000500067c24 */ /* 0x000fe2000f8e0206 */
[----:B------:R-:W-:Y:S02]  /*11f40*/  ULDC.64 UR4, c[0x0][0x310] ;  /* 0x0000c40000047ab9 */ /* 0x000fe40000000a00 */
[----:B------:R-:W-:Y:S02]  /*11f50*/  IMAD R7, R7, UR4, RZ ;  /* 0x0000000407077c24 */ /* 0x000fe4000f8e02ff */
[----:B------:R-:W-:Y:S02]  /*11f60*/  IMAD.IADD R3, R3, 0x1, R6 ;  /* 0x0000000103037824 */ /* 0x000fe400078e0206 */
[C---:B------:R-:W-:Y:S02]  /*11f70*/  IMAD R7, R4.reuse, UR5, R7 ;  /* 0x0000000504077c24 */ /* 0x040fe4000f8e0207 */
[----:B------:R-:W-:Y:S01]  /*11f80*/  IMAD.WIDE.U32 R2, R4, UR4, R2 ;  /* 0x0000000404027c25 */ /* 0x000fe2000f8e0002 */
[----:B------:R-:W-:-:S03]  /*11f90*/  ULDC.64 UR4, c[0x0][0x308] ;  /* 0x0000c20000047ab9 */ /* 0x000fc60000000a00 */
[----:B------:R-:W-:Y:S02]  /*11fa0*/  IMAD.IADD R3, R3, 0x1, R7 ;  /* 0x0000000103037824 */ /* 0x000fe400078e0207 */
[----:B------:R-:W-:Y:S02]  /*11fb0*/  IMAD R7, R27, 0x5000, R31 ;  /* 0x000050001b077824 */ /* 0x000fe400078e021f */
[----:B------:R-:W-:Y:S01]  /*11fc0*/  IMAD.WIDE.U32 R2, R25, UR4, R2 ;  /* 0x0000000419027c25 */ /* 0x000fe2000f8e0002 */
[----:B------:R-:W-:-:S03]  /*11fd0*/  UMOV UR4, 0xffffffff ;  /* 0xffffffff00047882 */ /* 0x000fc60000000000 */
[----:B------:R-:W-:Y:S01]  /*11fe0*/  IMAD R6, R25, UR5, R3 ;  /* 0x0000000519067c24 */ /* 0x000fe2000f8e0203 */
[----:B------:R-:W-:-:S04]  /*11ff0*/  LEA R0, P0, R2, UR6, 0x1 ;  /* 0x0000000602007c11 */ /* 0x000fc8000f8008ff */
[----:B------:R-:W-:Y:S02]  /*12000*/  LEA.HI.X R6, R2, UR7, R6, 0x1, P0 ;  /* 0x0000000702067c11 */ /* 0x000fe400080f0c06 */
[----:B-1----:R-:W-:-:S04]  /*12010*/  LOP3.LUT R8, R8, 0x7f, RZ, 0xc0, !PT ;  /* 0x0000007f08087812 */ /* 0x002fc800078ec0ff */
[----:B------:R-:W-:Y:S01]  /*12020*/  SHF.R.U32.HI R8, RZ, 0x3, R8 ;  /* 0x00000003ff087819 */ /* 0x000fe20000011608 */
[----:B--2---:R-:W-:-:S05]  /*12030*/  IMAD R4, R26, -0x50, R9 ;  /* 0xffffffb01a047824 */ /* 0x004fca00078e0209 */
[----:B------:R-:W-:-:S04]  /*12040*/  IADD3 R4, -R8, R4, RZ ;  /* 0x0000000408047210 */ /* 0x000fc80007ffe1ff */
[----:B------:R-:W-:Y:S01]  /*12050*/  ISETP.GE.AND P0, PT, R4, 0x1, PT ;  /* 0x000000010400780c */ /* 0x000fe20003f06270 */
[----:B------:R-:W-:-:S12]  /*12060*/  BRA.DIV UR4, `(.L_x_253) ;  /* 0x0000003e04747947 */ /* 0x000fd8000b800000 */
[----:B------:R-:W0:Y:S01]  /*12070*/  SHFL.IDX PT, R3, R0, RZ, 0x181f ;  /* 0x00181fff00037589 */ /* 0x000e2200000e0000 */
[----:B------:R-:W-:Y:S01]  /*12080*/  LOP3.LUT P5, RZ, R23, 0x10, RZ, 0xc0, !PT ;  /* 0x0000001017ff7812 */ /* 0x000fe200078ac0ff */
[----:B------:R-:W-:Y:S01]  /*12090*/  @P0 IMAD R9, R7, 0x2, R22 ;  /* 0x0000000207090824 */ /* 0x000fe200078e0216 */
[C---:B------:R-:W-:Y:S01]  /*120a0*/  LOP3.LUT P4, RZ, R23.reuse, 0x8, RZ, 0xc0, !PT ;  /* 0x0000000817ff7812 */ /* 0x040fe2000788c0ff */
[----:B------:R-:W1:Y:S01]  /*120b0*/  SHFL.IDX PT, R2, R6, RZ, 0x181f ;  /* 0x00181fff06027589 */ /* 0x000e6200000e0000 */
[C---:B------:R-:W-:Y:S02]  /*120c0*/  LOP3.LUT P3, RZ, R23.reuse, 0x4, RZ, 0xc0, !PT ;  /* 0x0000000417ff7812 */ /* 0x040fe4000786c0ff */
[----:B------:R-:W-:Y:S01]  /*120d0*/  LOP3.LUT P2, RZ, R23, 0x2, RZ, 0xc0, !PT ;  /* 0x0000000217ff7812 */ /* 0x000fe2000784c0ff */
[----:B------:R-:W-:Y:S01]  /*120e0*/  SHFL.IDX PT, R8, R6, 0x1, 0x181f ;  /* 0x00381f0006087f89 */ /* 0x000fe200000e0000 */
[----:B0-----:R-:W-:-:S05]  /*120f0*/  @P0 LEA R3, P1, R32, R3, 0x1 ;  /* 0x0000000320030211 */ /* 0x001fca00078208ff */
[----:B-1----:R-:W-:-:S05]  /*12100*/  @P0 IMAD.X R2, RZ, RZ, R2, P1 ;  /* 0x000000ffff020224 */ /* 0x002fca00008e0602 */
[----:B------:R-:W-:-:S04]  /*12110*/  @P0 LOP3.LUT R3, R3, R2, RZ, 0x3c, !PT ;  /* 0x0000000203030212 */ /* 0x000fc800078e3cff */
[----:B------:R-:W-:-:S04]  /*12120*/  @P0 LOP3.LUT R2, R3, R2, RZ, 0x3c, !PT ;  /* 0x0000000203020212 */ /* 0x000fc800078e3cff */
[----:B------:R-:W-:-:S05]  /*12130*/  @P0 LOP3.LUT R3, R3, R2, RZ, 0x3c, !PT ;  /* 0x0000000203030212 */ /* 0x000fca00078e3cff */
[----:B------:R-:W-:Y:S04]  /*12140*/  @P0 LDGSTS.E.BYPASS.LTC128B.128 [R9+0x24400], desc[UR36][R2.64], !P5 ;  /* 0x2440000002090fae */ /* 0x000fe8000e901d64 */
[----:B------:R-:W-:Y:S04]  /*12150*/  @P0 LDGSTS.E.BYPASS.LTC128B.128 [R9+0x26c00], desc[UR36][R2.64+0x80], !P4 ;  /* 0x26c0008002090fae */ /* 0x000fe8000e101d64 */
[----:B------:R-:W-:Y:S04]  /*12160*/  @P0 LDGSTS.E.BYPASS.LTC128B.128 [R9+0x29400], desc[UR36][R2.64+0x100], !P3 ;  /* 0x2940010002090fae */ /* 0x000fe8000d901d64 */
[----:B------:R0:W-:Y:S01]  /*12170*/  @P0 LDGSTS.E.BYPASS.LTC128B.128 [R9+0x2bc00], desc[UR36][R2.64+0x180], !P2 ;  /* 0x2bc0018002090fae */ /* 0x0001e2000d101d64 */
[----:B------:R-:W-:-:S03]  /*12180*/  ISETP.GE.AND P0, PT, R4, 0x11, PT ;  /* 0x000000110400780c */ /* 0x000fc60003f06270 */
[----:B0-----:R-:W0:Y:S10]  /*12190*/  SHFL.IDX PT, R2, R0, 0x1, 0x181f ;  /* 0x00381f0000027f89 */ /* 0x001e3400000e0000 */
[----:B------:R-:W-:Y:S01]  /*121a0*/  @P0 IMAD R21, R7, 0x2, R22 ;  /* 0x0000000207150824 */ /* 0x000fe200078e0216 */
[----:B0-----:R-:W-:-:S05]  /*121b0*/  @P0 LEA R2, P1, R32, R2, 0x1 ;  /* 0x0000000220020211 */ /* 0x001fca00078208ff */
[----:B------:R-:W-:Y:S02]  /*121c0*/  @P0 IMAD.X R3, RZ, RZ, R8, P1 ;  /* 0x000000ffff030224 */ /* 0x000fe400008e0608 */
[----:B------:R-:W-:Y:S04]  /*121d0*/  SHFL.IDX PT, R8, R6, 0x2, 0x181f ;  /* 0x00581f0006087f89 */ /* 0x000fe800000e0000 */
        /* <DEDUP_REMOVED lines=17> */
[----:B------:R-:W1:Y:S01]  /*122f0*/  SHFL.IDX PT, R0, R0, 0x4, 0x181f ;  /* 0x00981f0000007f89 */ /* 0x000e6200000e0000 */
[----:B0-----:R-:W-:-:S05]  /*12300*/  @P0 LEA R2, P1, R32, R2, 0x1 ;  /* 0x0000000220020211 */ /* 0x001fca00078208ff */
[----:B------:R-:W-:Y:S02]  /*12310*/  @P0 IMAD.X R3, RZ, RZ, R8, P1 ;  /* 0x000000ffff030224 */ /* 0x000fe400008e0608 */
[----:B------:R0:W2:Y:S04]  /*12320*/  SHFL.IDX PT, R8, R6, 0x4, 0x181f ;  /* 0x00981f0006087f89 */ /* 0x0000a800000e0000 */
[----:B------:R0:W-:Y:S04]  /*12330*/  @P0 LDGSTS.E.BYPASS.LTC128B.128 [R21+0x25c00], desc[UR36][R2.64], !P5 ;  /* 0x25c0000002150fae */ /* 0x0001e8000e901d64 */
[----:B------:R0:W-:Y:S04]  /*12340*/  @P0 LDGSTS.E.BYPASS.LTC128B.128 [R21+0x28400], desc[UR36][R2.64+0x80], !P4 ;  /* 0x2840008002150fae */ /* 0x0001e8000e101d64 */
[----:B------:R0:W-:Y:S04]  /*12350*/  @P0 LDGSTS.E.BYPASS.LTC128B.128 [R21+0x2ac00], desc[UR36][R2.64+0x100], !P3 ;  /* 0x2ac0010002150fae */ /* 0x0001e8000d901d64 */
[----:B-1----:R0:W-:Y:S02]  /*12360*/  @P0 LDGSTS.E.BYPASS.LTC128B.128 [R21+0x2d400], desc[UR36][R2.64+0x180], !P2 ;  /* 0x2d40018002150fae */ /* 0x0021e4000d101d64 */
.L_x_330:
[----:B------:R-:W-:Y:S01]  /*12370*/  ISETP.GE.AND P0, PT, R4, 0x41, PT ;  /* 0x000000410400780c */ /* 0x000fe20003f06270 */
[----:B------:R-:W-:-:S12]  /*12380*/  BSSY B0, `(.L_x_254) ;  /* 0x0000010000007945 */ /* 0x000fd80003800000 */
[----:B------:R-:W-:Y:S05]  /*12390*/  @!P0 BRA `(.L_x_255) ;  /* 0x0000000000388947 */ /* 0x000fea0003800000 */
[----:B------:R-:W-:Y:S01]  /*123a0*/  LOP3.LUT P4, RZ, R23, 0x10, RZ, 0xc0, !PT ;  /* 0x0000001017ff7812 */ /* 0x000fe2000788c0ff */
[----:B------:R-:W-:Y:S01]  /*123b0*/  IMAD R7, R7, 0x2, R22 ;  /* 0x0000000207077824 */ /* 0x000fe200078e0216 */
[C---:B------:R-:W-:Y:S02]  /*123c0*/  LOP3.LUT P3, RZ, R23.reuse, 0x8, RZ, 0xc0, !PT ;  /* 0x0000000817ff7812 */ /* 0x040fe4000786c0ff */
[C---:B------:R-:W-:Y:S02]  /*123d0*/  LOP3.LUT P2, RZ, R23.reuse, 0x4, RZ, 0xc0, !PT ;  /* 0x0000000417ff7812 */ /* 0x040fe4000784c0ff */
[----:B------:R-:W-:Y:S02]  /*123e0*/  LOP3.LUT P1, RZ, R23, 0x2, RZ, 0xc0, !PT ;  /* 0x0000000217ff7812 */ /* 0x000fe4000782c0ff */
[----:B0-----:R-:W-:-:S05]  /*123f0*/  LEA R2, P0, R32, R0, 0x1 ;  /* 0x0000000020027211 */ /* 0x001fca00078008ff */
[----:B--2---:R-:W-:-:S05]  /*12400*/  IMAD.X R3, RZ, RZ, R8, P0 ;  /* 0x000000ffff037224 */ /* 0x004fca00000e0608 */
[----:B------:R-:W-:Y:S01]  /*12410*/  @!PT LDS RZ, [RZ] ;  /* 0x00000000fffff984 */ /* 0x000fe20000000800 */
[----:B------:R-:W-:Y:S01]  /*12420*/  @!PT LDS RZ, [RZ] ;  /* 0x00000000fffff984 */ /* 0x000fe20000000800 */
[----:B------:R-:W-:Y:S01]  /*12430*/  @!PT LDS RZ, [RZ] ;  /* 0x00000000fffff984 */ /* 0x000fe20000000800 */
[----:B------:R1:W-:Y:S04]  /*12440*/  LDGSTS.E.BYPASS.LTC128B.128 [R7+0x26400], desc[UR36][R2.64], !P4 ;  /* 0x2640000002077fae */ /* 0x0003e8000e101d64 */
[----:B------:R1:W-:Y:S04]  /*12450*/  LDGSTS.E.BYPASS.LTC128B.128 [R7+0x28c00], desc[UR36][R2.64+0x80], !P3 ;  /* 0x28c0008002077fae */ /* 0x0003e8000d901d64 */
[----:B------:R1:W-:Y:S04]  /*12460*/  LDGSTS.E.BYPASS.LTC128B.128 [R7+0x2b400], desc[UR36][R2.64+0x100], !P2 ;  /* 0x2b40010002077fae */ /* 0x0003e8000d101d64 */
[----:B------:R1:W-:Y:S02]  /*12470*/  LDGSTS.E.BYPASS.LTC128B.128 [R7+0x2dc00], desc[UR36][R2.64+0x180], !P1 ;  /* 0x2dc0018002077fae */ /* 0x0003e4000c901d64 */
.L_x_255:
[----:B------:R-:W-:Y:S05]  /*12480*/  BSYNC B0 ;  /* 0x0000000000007941 */ /* 0x000fea0003800000 */
.L_x_254:
[----:B------:R-:W-:Y:S01]  /*12490*/  NOP ;  /* 0x0000000000007918 */ /* 0x000fe20000000000 */
[----:B------:R-:W-:-:S13]  /*124a0*/  PLOP3.LUT P0, PT, PT, PT, PT, 0x80, 0x0 ;  /* 0x000000000000781c */ /* 0x000fda0003f0f070 */
.L_x_256:
        /* <DEDUP_REMOVED lines=10> */
.L_x_257:
[----:B------:R3:W5:Y:S01]  /*12550*/  LDL.LU R0, [R1+0x10] ;  /* 0x0000100001007983 */ /* 0x0007620000300800 */
[----:B------:R-:W-:Y:S01]  /*12560*/  LOP3.LUT P0, RZ, R23, 0x80, RZ, 0xc0, !PT ;  /* 0x0000008017ff7812 */ /* 0x000fe2000780c0ff */
[----:B------:R3:W-:-:S12]  /*12570*/  SYNCS.ARRIVE.TRANS64.A1T0 RZ, [R5+URZ+0x38830], RZ ;  /* 0x038830ff05ff79a7 */ /* 0x0007d8000810003f */
[----:B------:R-:W-:Y:S05]  /*12580*/  WARPSYNC.ALL ;  /* 0x0000000000007948 */ /* 0x000fea0003800000 */
[----:B------:R-:W-:Y:S01]  /*12590*/  ULDC.64 UR4, c[0x0][0x298] ;  /* 0x0000a60000047ab9 */ /* 0x000fe20000000a00 */
[----:B01----:R-:W-:Y:S01]  /*125a0*/  VIADD R2, R22, 0x14400 ;  /* 0x0001440016027836 */ /* 0x003fe20000000000 */
[----:B------:R-:W-:Y:S01]  /*125b0*/  SEL R29, R29, RZ, !P0 ;  /* 0x000000ff1d1d7207 */ /* 0x000fe20004000000 */
[----:B------:R-:W-:Y:S01]  /*125c0*/  IMAD.WIDE.U32 R6, R35, UR4, RZ ;  /* 0x0000000423067c25 */ /* 0x000fe2000f8e00ff */
[----:B------:R-:W-:Y:S01]  /*125d0*/  BSSY B6, `(.L_x_258) ;  /* 0x000001b000067945 */ /* 0x000fe20003800000 */
[----:B------:R-:W-:Y:S01]  /*125e0*/  BAR.SYNC.DEFER_BLOCKING 0x8, 0x180 ;  /* 0x0206000000007b1d */ /* 0x000fe20000010000 */
[----:B-----5:R-:W-:-:S02]  /*125f0*/  SEL R0, R0, RZ, !P0 ;  /* 0x000000ff00007207 */ /* 0x020fc40004000000 */
[----:B------:R-:W-:-:S03]  /*12600*/  LOP3.LUT P0, RZ, R2, 0x3ff, RZ, 0xc0, !PT ;  /* 0x000003ff02ff7812 */ /* 0x000fc6000780c0ff */
[----:B------:R0:W-:Y:S04]  /*12610*/  STL [R1+0x10], R0 ;  /* 0x0000100001007387 */ /* 0x0001e80000100800 */
[----:B------:R1:W-:Y:S01]  /*12620*/  STL.64 [R1+0x18], R6 ;  /* 0x0000180601007387 */ /* 0x0003e20000100a00 */
[----:B0-----:R-:W-:-:S05]  /*12630*/  SHF.R.S32.HI R0, RZ, 0x1f, R35 ;  /* 0x0000001fff007819 */ /* 0x001fca0000011423 */
[----:B------:R-:W-:-:S04]  /*12640*/  IMAD R0, R0, UR4, RZ ;  /* 0x0000000400007c24 */ /* 0x000fc8000f8e02ff */
[----:B------:R-:W-:-:S04]  /*12650*/  IMAD R0, R35, UR5, R0 ;  /* 0x0000000523007c24 */ /* 0x000fc8000f8e0200 */
[----:B------:R-:W-:Y:S01]  /*12660*/  IMAD.IADD R35, R7, 0x1, R0 ;  /* 0x0000000107237824 */ /* 0x000fe200078e0200 */
[----:B-1----:R-:W-:Y:S06]  /*12670*/  @!P0 BRA `(.L_x_259) ;  /* 0x0000000000408947 */ /* 0x002fec0003800000 */
[----:B------:R-:W-:Y:S01]  /*12680*/  MOV R2, 0x0 ;  /* 0x0000000000027802 */ /* 0x000fe20000000f00 */
[----:B------:R-:W-:Y:S01]  /*12690*/  ULDC.64 UR6, c[0x4][0xa8] ;  /* 0x01002a0000067ab9 */ /* 0x000fe20000000a00 */
[----:B------:R-:W-:Y:S01]  /*126a0*/  ULDC.64 UR8, c[0x4][0xb0] ;  /* 0x01002c0000087ab9 */ /* 0x000fe20000000a00 */
[----:B------:R-:W-:Y:S01]  /*126b0*/  ULDC.64 UR4, c[0x4][0x20] ;  /* 0x0100080000047ab9 */ /* 0x000fe20000000a00 */
[----:B------:R-:W-:Y:S02]  /*126c0*/  IMAD.U32 R4, RZ, RZ, UR6 ;  /* 0x00000006ff047e24 */ /* 0x000fe4000f8e00ff */
[----:B------:R-:W0:Y:S01]  /*126d0*/  LDC.64 R2, c[0x4][R2] ;  /* 0x0100000002027b82 */ /* 0x000e220000000a00 */
[----:B---3--:R-:W-:Y:S02]  /*126e0*/  IMAD.U32 R5, RZ, RZ, UR7 ;  /* 0x00000007ff057e24 */ /* 0x008fe4000f8e00ff */
[----:B------:R-:W-:Y:S02]  /*126f0*/  IMAD.U32 R6, RZ, RZ, UR8 ;  /* 0x00000008ff067e24 */ /* 0x000fe4000f8e00ff */
[----:B------:R-:W-:-:S02]  /*12700*/  IMAD.U32 R7, RZ, RZ, UR9 ;  /* 0x00000009ff077e24 */ /* 0x000fc4000f8e00ff */
[----:B------:R-:W-:Y:S02]  /*12710*/  IMAD.U32 R10, RZ, RZ, UR4 ;  /* 0x00000004ff0a7e24 */ /* 0x000fe4000f8e00ff */
[----:B------:R-:W-:Y:S02]  /*12720*/  IMAD.U32 R11, RZ, RZ, UR5 ;  /* 0x00000005ff0b7e24 */ /* 0x000fe4000f8e00ff */
[----:B--2---:R-:W-:Y:S02]  /*12730*/  IMAD.MOV.U32 R8, RZ, RZ, 0x70 ;  /* 0x00000070ff087424 */ /* 0x004fe400078e00ff */
[----:B------:R-:W-:Y:S02]  /*12740*/  IMAD.MOV.U32 R12, RZ, RZ, 0x1 ;  /* 0x00000001ff0c7424 */ /* 0x000fe400078e00ff */
[----:B------:R-:W-:-:S07]  /*12750*/  IMAD.MOV.U32 R13, RZ, RZ, RZ ;  /* 0x000000ffff0d7224 */ /* 0x000fce00078e00ff */
[----:B------:R-:W-:-:S07]  /*12760*/  LEPC R20, `(.L_x_259) ;  /* 0x000000001014794e */ /* 0x000fce0000000000 */
[----:B0-----:R-:W-:Y:S05]  /*12770*/  CALL.ABS.NOINC R2 ;  /* 0x0000000002007343 */ /* 0x001fea0003c00000 */
.L_x_259:
[----:B------:R-:W-:Y:S05]  /*12780*/  BSYNC B6 ;  /* 0x0000000000067941 */ /* 0x000fea0003800000 */
.L_x_258:
[----:B------:R-:W4:Y:S01]  /*12790*/  LDL.LU R20, [R1+0x10] ;  /* 0x0000100001147983 */ /* 0x000f220000300800 */
[----:B------:R-:W-:Y:S01]  /*127a0*/  ULDC.64 UR4, c[0x0][0x2d8] ;  /* 0x0000b60000047ab9 */ /* 0x000fe20000000a00 */
[----:B------:R-:W0:Y:S02]  /*127b0*/  LDC R6, c[0x0][0x448] ;  /* 0x00011200ff067b82 */ /* 0x000e240000000800 */
[----:B------:R-:W2:Y:S04]  /*127c0*/  LDL.LU.64 R2, [R1+0x18] ;  /* 0x0000180001027983 */ /* 0x000ea80000300a00 */
[----:B------:R1:W5:Y:S01]  /*127d0*/  LDL R10, [R1+0x20] ;  /* 0x00002000010a7983 */ /* 0x0003620000100800 */
[----:B0-----:R-:W-:-:S13]  /*127e0*/  ISETP.NE.AND P0, PT, R6, 0x1, PT ;  /* 0x000000010600780c */ /* 0x001fda0003f05270 */
[----:B---3--:R-:W0:Y:S08]  /*127f0*/  @P0 LDC R5, c[0x0][0x44c] ;  /* 0x00011300ff050b82 */ /* 0x008e300000000800 */
[----:B------:R-:W3:Y:S01]  /*12800*/  @P0 LDC R4, c[0x0][0x450] ;  /* 0x00011400ff040b82 */ /* 0x000ee20000000800 */
[----:B--2---:R-:W-:Y:S02]  /*12810*/  IMAD.MOV.U32 R3, RZ, RZ, R35 ;  /* 0x000000ffff037224 */ /* 0x004fe400078e0023 */
[----:B------:R-:W-:-:S04]  /*12820*/  IMAD.WIDE.U32 R2, R25, UR4, R2 ;  /* 0x0000000419027c25 */ /* 0x000fc8000f8e0002 */
[----:B------:R-:W-:Y:S01]  /*12830*/  IMAD R3, R25, UR5, R3 ;  /* 0x0000000519037c24 */ /* 0x000fe2000f8e0203 */
[----:B------:R-:W-:Y:S02]  /*12840*/  ULDC.64 UR4, c[0x0][0x2e0] ;  /* 0x0000b80000047ab9 */ /* 0x000fe40000000a00 */
[----:B----4-:R-:W-:Y:S02]  /*12850*/  IMAD R0, R20, UR4, RZ ;  /* 0x0000000414007c24 */ /* 0x010fe4000f8e02ff */
[----:B------:R-:W2:Y:S01]  /*12860*/  S2R R20, SR_TID.X ;  /* 0x0000000000147919 */ /* 0x000ea20000002100 */
[----:B------:R-:W-:-:S04]  /*12870*/  IMAD.WIDE.U32 R2, R29, UR4, R2 ;  /* 0x000000041d027c25 */ /* 0x000fc8000f8e0002 */
[----:B------:R-:W-:Y:S01]  /*12880*/  IMAD R0, R29, UR5, R0 ;  /* 0x000000051d007c24 */ /* 0x000fe2000f8e0200 */
[----:B------:R-:W-:-:S03]  /*12890*/  ULDC.64 UR4, c[0x0][0x2d0] ;  /* 0x0000b40000047ab9 */ /* 0x000fc60000000a00 */
[----:B------:R-:W-:Y:S02]  /*128a0*/  IMAD.IADD R3, R3, 0x1, R0 ;  /* 0x0000000103037824 */ /* 0x000fe400078e0200 */
[----:B------:R-:W-:Y:S01]  /*128b0*/  IMAD.SHL.U32 R0, R17, 0x80, RZ ;  /* 0x0000008011007824 */ /* 0x000fe200078e00ff */
[----:B--2---:R-:W-:-:S04]  /*128c0*/  LOP3.LUT R20, R20, 0x7f, RZ, 0xc0, !PT ;  /* 0x0000007f14147812 */ /* 0x004fc800078ec0ff */
[----:B------:R-:W-:Y:S02]  /*128d0*/  SHF.R.U32.HI R21, RZ, 0x3, R20 ;  /* 0x00000003ff157819 */ /* 0x000fe40000011614 */
[----:B------:R-:W2:Y:S02]  /*128e0*/  S2R R20, SR_TID.X ;  /* 0x0000000000147919 */ /* 0x000ea40000002100 */
[----:B--2---:R-:W-:-:S05]  /*128f0*/  IMAD.SHL.U32 R20, R20, 0x10, RZ ;  /* 0x0000001014147824 */ /* 0x004fca00078e00ff */
[----:B------:R-:W-:-:S04]  /*12900*/  LOP3.LUT R20, R21, 0x70, R20, 0xf8, !PT ;  /* 0x0000007015147812 */ /* 0x000fc800078ef814 */
[----:B------:R-:W-:-:S05]  /*12910*/  LOP3.LUT R7, R20, R0, RZ, 0xfc, !PT ;  /* 0x0000000014077212 */ /* 0x000fca00078efcff */
[----:B0-----:R-:W-:-:S04]  /*12920*/  @P0 IMAD.HI.U32 R8, R7, R5, RZ ;  /* 0x0000000507080227 */ /* 0x001fc800078e00ff */
[----:B------:R-:W-:Y:S01]  /*12930*/  IMAD.MOV.U32 R5, RZ, RZ, R7 ;  /* 0x000000ffff057224 */ /* 0x000fe200078e0007 */
[----:B---3--:R-:W-:Y:S01]  /*12940*/  @P0 SHF.R.U32.HI R5, RZ, R4, R8 ;  /* 0x00000004ff050219 */ /* 0x008fe20000011608 */
[----:B------:R-:W0:Y:S04]  /*12950*/  S2R R20, SR_TID.X ;  /* 0x0000000000147919 */ /* 0x000e280000002100 */
[----:B------:R-:W-:-:S04]  /*12960*/  IMAD.MOV R4, RZ, RZ, -R5 ;  /* 0x000000ffff047224 */ /* 0x000fc800078e0a05 */
[----:B------:R-:W-:Y:S01]  /*12970*/  IMAD R4, R6, R4, R7 ;  /* 0x0000000406047224 */ /* 0x000fe200078e0207 */
[----:B------:R-:W-:Y:S01]  /*12980*/  SHF.R.S32.HI R7, RZ, 0x1f, R5 ;  /* 0x0000001fff077819 */ /* 0x000fe20000011405 */
[----:B------:R-:W-:-:S04]  /*12990*/  IMAD.WIDE.U32 R2, R5, UR4, R2 ;  /* 0x0000000405027c25 */ /* 0x000fc8000f8e0002 */
[----:B------:R-:W-:-:S04]  /*129a0*/  IMAD R7, R7, UR4, RZ ;  /* 0x0000000407077c24 */ /* 0x000fc8000f8e02ff */
        /* <DEDUP_REMOVED lines=10> */
[----:B------:R-:W-:Y:S01]  /*12a50*/  ULDC UR4, c[0x0][0x2b8] ;  /* 0x0000ae0000047ab9 */ /* 0x000fe20000000800 */
[----:B0-----:R-:W-:Y:S02]  /*12a60*/  LOP3.LUT R20, R20, 0x7f, RZ, 0xc0, !PT ;  /* 0x0000007f14147812 */ /* 0x001fe400078ec0ff */
[----:B------:R-:W-:Y:S01]  /*12a70*/  LEA.HI.X R4, R2, UR5, R3, 0x1, P0 ;  /* 0x0000000502047c11 */ /* 0x000fe200080f0c03 */
[----:B------:R-:W-:Y:S01]  /*12a80*/  UMOV UR5, 0xffffffff ;  /* 0xffffffff00057882 */ /* 0x000fe20000000000 */
[----:B------:R-:W-:Y:S02]  /*12a90*/  ISETP.GE.AND P4, PT, R32, UR4, PT ;  /* 0x0000000420007c0c */ /* 0x000fe4000bf86270 */
[----:B------:R-:W-:Y:S02]  /*12aa0*/  ISETP.GE.AND P3, PT, R37, UR4, PT ;  /* 0x0000000425007c0c */ /* 0x000fe4000bf66270 */
[----:B------:R-:W-:-:S02]  /*12ab0*/  ISETP.GE.AND P2, PT, R36, UR4, PT ;  /* 0x0000000424007c0c */ /* 0x000fc4000bf46270 */
[----:B------:R-:W-:Y:S02]  /*12ac0*/  ISETP.GE.AND P1, PT, R34, UR4, PT ;  /* 0x0000000422007c0c */ /* 0x000fe4000bf26270 */
[----:B------:R-:W-:Y:S01]  /*12ad0*/  SHF.R.U32.HI R9, RZ, 0x3, R20 ;  /* 0x00000003ff097819 */ /* 0x000fe20000011614 */
[----:B-1----:R-:W-:Y:S10]  /*12ae0*/  BRA.DIV UR5, `(.L_x_260) ;  /* 0x0000003a05987947 */ /* 0x002ff4000b800000 */
[----:B------:R-:W0:Y:S01]  /*12af0*/  SHFL.IDX PT, R14, R5, RZ, 0x181f ;  /* 0x00181fff050e7589 */ /* 0x000e2200000e0000 */
[----:B-----5:R-:W-:Y:S02]  /*12b00*/  IMAD R6, R10, R6, RZ ;  /* 0x000000060a067224 */ /* 0x020fe400078e02ff */
[----:B------:R-:W-:Y:S01]  /*12b10*/  IMAD.IADD R0, R9, 0x1, R0 ;  /* 0x0000000109007824 */ /* 0x000fe200078e0200 */
[----:B------:R-:W1:Y:S03]  /*12b20*/  SHFL.IDX PT, R2, R4, RZ, 0x181f ;  /* 0x00181fff04027589 */ /* 0x000e6600000e0000 */
[C---:B------:R-:W-:Y:S01]  /*12b30*/  VIADD R7, R0.reuse, 0x10 ;  /* 0x0000001000077836 */ /* 0x040fe20000000000 */
[----:B------:R-:W-:-:S13]  /*12b40*/  ISETP.GE.AND P0, PT, R0, R6, PT ;  /* 0x000000060000720c */ /* 0x000fda0003f06270 */
[----:B0-----:R-:W-:-:S05]  /*12b50*/  @!P0 LEA R14, P5, R32, R14, 0x1 ;  /* 0x0000000e200e8211 */ /* 0x001fca00078a08ff */
[----:B-1----:R-:W-:Y:S02]  /*12b60*/  @!P0 IMAD.X R3, RZ, RZ, R2, P5 ;  /* 0x000000ffff038224 */ /* 0x002fe400028e0602 */
[----:B------:R-:W-:Y:S02]  /*12b70*/  @!P0 IMAD.MOV.U32 R2, RZ, RZ, R14 ;  /* 0x000000ffff028224 */ /* 0x000fe400078e000e */
[----:B------:R-:W0:Y:S04]  /*12b80*/  SHFL.IDX PT, R14, R5, 0x1, 0x181f ;  /* 0x00381f00050e7f89 */ /* 0x000e2800000e0000 */
[----:B------:R-:W-:Y:S04]  /*12b90*/  @!P0 LDGSTS.E.BYPASS.LTC128B.128 [R33+0x14400], desc[UR36][R2.64], !P4 ;  /* 0x1440000002218fae */ /* 0x000fe8000e101d64 */
[----:B------:R-:W-:Y:S04]  /*12ba0*/  @!P0 LDGSTS.E.BYPASS.LTC128B.128 [R33+0x18400], desc[UR36][R2.64+0x80], !P3 ;  /* 0x1840008002218fae */ /* 0x000fe8000d901d64 */
[----:B------:R-:W-:Y:S04]  /*12bb0*/  @!P0 LDGSTS.E.BYPASS.LTC128B.128 [R33+0x1c400], desc[UR36][R2.64+0x100], !P2 ;  /* 0x1c40010002218fae */ /* 0x000fe8000d101d64 */
[----:B------:R1:W-:Y:S01]  /*12bc0*/  @!P0 LDGSTS.E.BYPASS.LTC128B.128 [R33+0x20400], desc[UR36][R2.64+0x180], !P1 ;  /* 0x2040018002218fae */ /* 0x0003e2000c901d64 */
[----:B------:R-:W-:-:S03]  /*12bd0*/  ISETP.GE.AND P0, PT, R7, R6, PT ;  /* 0x000000060700720c */ /* 0x000fc60003f06270 */
[----:B-1----:R-:W1:Y:S10]  /*12be0*/  SHFL.IDX PT, R2, R4, 0x1, 0x181f ;  /* 0x00381f0004027f89 */ /* 0x002e7400000e0000 */
[----:B0-----:R-:W-:-:S05]  /*12bf0*/  @!P0 LEA R14, P5, R32, R14, 0x1 ;  /* 0x0000000e200e8211 */ /* 0x001fca00078a08ff */
[----:B-1----:R-:W-:Y:S02]  /*12c00*/  @!P0 IMAD.X R7, RZ, RZ, R2, P5 ;  /* 0x000000ffff078224 */ /* 0x002fe400028e0602 */
[----:B------:R-:W-:Y:S02]  /*12c10*/  @!P0 IMAD.MOV.U32 R2, RZ, RZ, R14 ;  /* 0x000000ffff028224 */ /* 0x000fe400078e000e */
[----:B------:R-:W-:Y:S01]  /*12c20*/  @!P0 IMAD.MOV.U32 R3, RZ, RZ, R7 ;  /* 0x000000ffff038224 */ /* 0x000fe200078e0007 */
[----:B------:R-:W0:Y:S01]  /*12c30*/  SHFL.IDX PT, R14, R5, 0x2, 0x181f ;  /* 0x00581f00050e7f89 */ /* 0x000e2200000e0000 */
[----:B------:R-:W-:-:S03]  /*12c40*/  VIADD R7, R0, 0x20 ;  /* 0x0000002000077836 */ /* 0x000fc60000000000 */
        /* <DEDUP_REMOVED lines=23> */
[----:B------:R-:W-:-:S03]  /*12dc0*/  IADD3 R7, R0, 0x40, RZ ;  /* 0x0000004000077810 */ /* 0x000fc60007ffe0ff */
        /* <DEDUP_REMOVED lines=34> */
[----:B------:R0:W1:Y:S04]  /*12ff0*/  SHFL.IDX PT, R14, R5, 0x7, 0x181f ;  /* 0x00f81f00050e7f89 */ /* 0x00006800000e0000 */
[----:B------:R0:W-:Y:S04]  /*13000*/  @!P0 LDGSTS.E.BYPASS.LTC128B.128 [R33+0x17400], desc[UR36][R2.64], !P4 ;  /* 0x1740000002218fae */ /* 0x0001e8000e101d64 */
[----:B------:R0:W-:Y:S04]  /*13010*/  @!P0 LDGSTS.E.BYPASS.LTC128B.128 [R33+0x1b400], desc[UR36][R2.64+0x80], !P3 ;  /* 0x1b40008002218fae */ /* 0x0001e8000d901d64 */
[----:B------:R0:W-:Y:S04]  /*13020*/  @!P0 LDGSTS.E.BYPASS.LTC128B.128 [R33+0x1f400], desc[UR36][R2.64+0x100], !P2 ;  /* 0x1f40010002218fae */ /* 0x0001e8000d101d64 */
[----:B------:R0:W-:Y:S04]  /*13030*/  @!P0 LDGSTS.E.BYPASS.LTC128B.128 [R33+0x23400], desc[UR36][R2.64+0x180], !P1 ;  /* 0x2340018002218fae */ /* 0x0001e8000c901d64 */
[----:B------:R0:W2:Y:S02]  /*13040*/  SHFL.IDX PT, R7, R4, 0x7, 0x181f ;  /* 0x00f81f0004077f89 */ /* 0x0000a400000e0000 */
.L_x_347:
[----:B0-----:R-:W-:Y:S01]  /*13050*/  VIADD R3, R0, 0x70 ;  /* 0x0000007000037836 */ /* 0x001fe20000000000 */
[----:B------:R-:W-:Y:S04]  /*13060*/  BSSY B0, `(.L_x_261) ;  /* 0x000000c000007945 */ /* 0x000fe80003800000 */
[----:B------:R-:W-:-:S13]  /*13070*/  ISETP.GE.AND P0, PT, R3, R6, PT ;  /* 0x000000060300720c */ /* 0x000fda0003f06270 */
[----:B------:R-:W-:Y:S05]  /*13080*/  @P0 BRA `(.L_x_262) ;  /* 0x0000000000240947 */ /* 0x000fea0003800000 */
[----:B-1----:R-:W-:-:S05]  /*13090*/  LEA R2, P0, R32, R14, 0x1 ;  /* 0x0000000e20027211 */ /* 0x002fca00078008ff */
        /* <DEDUP_REMOVED lines=8> */
.L_x_262:
[----:B------:R-:W-:Y:S05]  /*13120*/  BSYNC B0 ;  /* 0x0000000000007941 */ /* 0x000fea0003800000 */
.L_x_261:
[----:B------:R-:W-:Y:S01]  /*13130*/  NOP ;  /* 0x0000000000007918 */ /* 0x000fe20000000000 */
[----:B------:R-:W-:-:S13]  /*13140*/  PLOP3.LUT P0, PT, PT, PT, PT, 0x80, 0x0 ;  /* 0x000000000000781c */ /* 0x000fda0003f0f070 */
.L_x_263:
[----:B------:R-:W-:Y:S02]  /*13150*/  PLOP3.LUT P1, PT, P1, P0, PT, 0xa2, 0x0 ;  /* 0x000000000000781c */ /* 0x000fe40000f21472 */
[----:B------:R-:W-:-:S08]  /*13160*/  @P0 R2UR P1, UR4, R22 ;  /* 0x00000000160402ca */ /* 0x000fd00000020000 */
[----:B------:R-:W-:-:S05]  /*13170*/  @P0 PLOP3.LUT P0, PT, P1, PT, PT, 0x80, 0x0 ;  /* 0x000000000000081c */ /* 0x000fca0000f0f070 */
[----:B------:R-:W-:Y:S01]  /*13180*/  @!P1 SYNCS.ARRIVE.TRANS64.RED.A0T1 RZ, [UR4+0x38800], RZ ;  /* 0x038800ffffff99a7 */ /* 0x000fe20008200404 */
[----:B------:R-:W-:Y:S07]  /*13190*/  @!P1 ARRIVES.LDGSTSBAR.64.TRANSCNT [UR4+0x38800] ;  /* 0x03880000ff0099b0 */ /* 0x000fee0008000a84 */
[----:B------:R-:W-:Y:S05]  /*131a0*/  @P0 BRA.U.ANY `(.L_x_263) ;  /* 0xfffffffd00e80947 */ /* 0x000fea000393ffff */
[----:B0-----:R-:W3:Y:S04]  /*131b0*/  LDL.LU R3, [R1+0x28] ;  /* 0x0000280001037983 */ /* 0x001ee80000300800 */
[----:B------:R-:W4:Y:S01]  /*131c0*/  LDL.LU R2, [R1+0x24] ;  /* 0x0000240001027983 */ /* 0x000f220000300800 */
[----:B---3--:R-:W-:-:S05]  /*131d0*/  VIADD R3, R3, 0x1 ;  /* 0x0000000103037836 */ /* 0x008fca0000000000 */
[----:B------:R-:W-:Y:S01]  /*131e0*/  LEA.HI R0, R3, R3, RZ, 0x1 ;  /* 0x0000000303007211 */ /* 0x000fe200078f08ff */
[----:B------:R0:W-:Y:S03]  /*131f0*/  STL [R1+0x28], R3 ;  /* 0x0000280301007387 */ /* 0x0001e60000100800 */
[----:B------:R-:W-:-:S05]  /*13200*/  LOP3.LUT R0, R0, 0xfffffffe, RZ, 0xc0, !PT ;  /* 0xfffffffe00007812 */ /* 0x000fca00078ec0ff */
[----:B0-----:R-:W-:Y:S02]  /*13210*/  IMAD.IADD R3, R3, 0x1, -R0 ;  /* 0x0000000103037824 */ /* 0x001fe400078e0a00 */
[----:B----4-:R-:W-:-:S03]  /*13220*/  VIADD R0, R2, 0xfffffffe ;  /* 0xfffffffe02007836 */ /* 0x010fc60000000000 */
[----:B------:R-:W-:Y:S01]  /*13230*/  SHF.L.U32 R3, R3, 0x1f, RZ ;  /* 0x0000001f03037819 */ /* 0x000fe200000006ff */
[----:B------:R-:W-:Y:S01]  /*13240*/  NOP ;  /* 0x0000000000007918 */ /* 0x000fe20000000000 */
[----:B------:R0:W-:Y:S01]  /*13250*/  SYNCS.ARRIVE.TRANS64.A1T0 RZ, [R22+URZ+0x38800], RZ ;  /* 0x038800ff16ff79a7 */ /* 0x0001e2000810003f */
[----:B------:R-:W-:Y:S01]  /*13260*/  BSSY B0, `(.L_x_264) ;  /* 0x0000003000007945 */ /* 0x000fe20003800000 */
[----:B------:R-:W3:Y:S03]  /*13270*/  SYNCS.PHASECHK.TRANS64.TRYWAIT P0, [R22+URZ+0x38820], R3 ;  /* 0x03882003160075a7 */ /* 0x000ee6000800017f */
[----:B0--3--:R-:W-:Y:S05]  /*13280*/  @!P0 BRA `(.L_x_265) ;  /* 0x0000003c00688947 */ /* 0x009fea0003800000 */
.L_x_348:
[----:B------:R-:W-:Y:S05]  /*13290*/  BSYNC B0 ;  /* 0x0000000000007941 */ /* 0x000fea0003800000 */
.L_x_264:
[----:B------:R-:W3:Y:S01]  /*132a0*/  LDL R2, [R1+0x4] ;  /* 0x0000040001027983 */ /* 0x000ee20000100800 */
[----:B------:R-:W-:Y:S01]  /*132b0*/  BSSY B0, `(.L_x_266) ;  /* 0x0000110000007945 */ /* 0x000fe20003800000 */
[----:B---3--:R-:W-:-:S13]  /*132c0*/  ISETP.GE.AND P0, PT, R0, R2, PT ;  /* 0x000000020000720c */ /* 0x008fda0003f06270 */
[----:B------:R-:W-:Y:S05]  /*132d0*/  @!P0 BRA `(.L_x_267) ;  /* 0x0000001000348947 */ /* 0x000fea0003800000 */
[----:B------:R-:W-:Y:S01]  /*132e0*/  ULDC UR4, c[0x0][0x2f4] ;  /* 0x0000bd0000047ab9 */ /* 0x000fe20000000800 */
[----:B------:R-:W-:Y:S01]  /*132f0*/  IMAD.MOV.U32 R17, RZ, RZ, R28 ;  /* 0x000000ffff117224 */ /* 0x000fe200078e001c */
[----:B------:R-:W-:Y:S01]  /*13300*/  ISETP.GE.AND P4, PT, R32, UR4, PT ;  /* 0x0000000420007c0c */ /* 0x000fe2000bf86270 */
[----:B--2---:R-:W-:Y:S01]  /*13310*/  IMAD.MOV.U32 R7, RZ, RZ, R27 ;  /* 0x000000ffff077224 */ /* 0x004fe200078e001b */
[----:B------:R-:W-:Y:S01]  /*13320*/  ISETP.GE.AND P3, PT, R37, UR4, PT ;  /* 0x0000000425007c0c */ /* 0x000fe2000bf66270 */
[----:B------:R-:W-:Y:S01]  /*13330*/  IMAD.MOV.U32 R29, RZ, RZ, R26 ;  /* 0x000000ffff1d7224 */ /* 0x000fe200078e001a */
[----:B------:R-:W-:Y:S02]  /*13340*/  ISETP.GE.AND P2, PT, R36, UR4, PT ;  /* 0x0000000424007c0c */ /* 0x000fe4000bf46270 */
[----:B------:R-:W-:-:S13]  /*13350*/  ISETP.GE.AND P1, PT, R34, UR4, PT ;  /* 0x0000000422007c0c */ /* 0x000fda000bf26270 */
.L_x_280:
[----:B------:R-:W2:Y:S04]  /*13360*/  LDL R6, [R1+0x8] ;  /* 0x0000080001067983 */ /* 0x000ea80000100800 */
[----:B------:R-:W3:Y:S01]  /*13370*/  LDL R8, [R1+0xc] ;  /* 0x00000c0001087983 */ /* 0x000ee20000100800 */
[----:B------:R-:W4:Y:S01]  /*13380*/  S2R R2, SR_TID.X ;  /* 0x0000000000027919 */ /* 0x000f220000002100 */
[----:B------:R-:W1:Y:S01]  /*13390*/  S2R R9, SR_TID.X ;  /* 0x0000000000097919 */ /* 0x000e620000002100 */
[----:B----4-:R-:W-:-:S04]  /*133a0*/  LOP3.LUT R2, R2, 0x7f, RZ, 0xc0, !PT ;  /* 0x0000007f02027812 */ /* 0x010fc800078ec0ff */
[----:B0-----:R-:W-:Y:S02]  /*133b0*/  SHF.R.U32.HI R3, RZ, 0x3, R2 ;  /* 0x00000003ff037819 */ /* 0x001fe40000011602 */
[----:B------:R-:W0:Y:S01]  /*133c0*/  LDC R2, c[0x0][0x430] ;  /* 0x00010c00ff027b82 */ /* 0x000e220000000800 */
[----:B-1----:R-:W-:-:S05]  /*133d0*/  IMAD.SHL.U32 R9, R9, 0x10, RZ ;  /* 0x0000001009097824 */ /* 0x002fca00078e00ff */
[----:B------:R-:W-:-:S04]  /*133e0*/  LOP3.LUT R9, R3, 0x70, R9, 0xf8, !PT ;  /* 0x0000007003097812 */ /* 0x000fc800078ef809 */
[----:B------:R-:W-:-:S13]  /*133f0*/  ISETP.GT.U32.AND P6, PT, R9, 0x4f, PT ;  /* 0x0000004f0900780c */ /* 0x000fda0003fc4070 */
[----:B------:R-:W3:Y:S01]  /*13400*/  @!P6 LDC.64 R4, c[0x0][0x428] ;  /* 0x00010a00ff04eb82 */ /* 0x000ee20000000a00 */
[----:B0-----:R-:W-:-:S13]  /*13410*/  ISETP.NE.AND P0, PT, R2, 0x1, PT ;  /* 0x000000010200780c */ /* 0x001fda0003f05270 */
[----:B------:R-:W0:Y:S08]  /*13420*/  @P0 LDC R3, c[0x0][0x434] ;  /* 0x00010d00ff030b82 */ /* 0x000e300000000800 */
[----:B------:R-:W1:Y:S01]  /*13430*/  @P0 LDC R2, c[0x0][0x438] ;  /* 0x00010e00ff020b82 */ /* 0x000e620000000800 */
[----:B--2---:R-:W-:-:S04]  /*13440*/  IMAD R6, R0, 0x50, R6 ;  /* 0x0000005000067824 */ /* 0x004fc800078e0206 */
[----:B------:R-:W-:-:S04]  /*13450*/  IMAD.IADD R6, R9, 0x1, R6 ;  /* 0x0000000109067824 */ /* 0x000fc800078e0206 */
[----:B0-----:R-:W-:-:S04]  /*13460*/  @P0 IMAD.HI.U32 R3, R6, R3, RZ ;  /* 0x0000000306030227 */ /* 0x001fc800078e00ff */
[----:B------:R-:W-:Y:S01]  /*13470*/  IMAD.MOV.U32 R10, RZ, RZ, R6 ;  /* 0x000000ffff0a7224 */ /* 0x000fe200078e0006 */
[----:B-1----:R-:W-:Y:S01]  /*13480*/  @P0 SHF.R.U32.HI R10, RZ, R2, R3 ;  /* 0x00000002ff0a0219 */ /* 0x002fe20000011603 */
[----:B---3--:R-:W-:Y:S02]  /*13490*/  @!P6 IMAD R2, R8, R4, RZ ;  /* 0x000000040802e224 */ /* 0x008fe400078e02ff */
[----:B------:R-:W0:Y:S01]  /*134a0*/  @!P6 LDC.64 R8, c[0x0][0x418] ;  /* 0x00010600ff08eb82 */ /* 0x000e220000000a00 */
[----:B------:R-:W-:Y:S01]  /*134b0*/  @!P6 SHF.R.S32.HI R3, RZ, 0x1f, R10 ;  /* 0x0000001fff03e819 */ /* 0x000fe2000001140a */
[----:B------:R-:W-:Y:S02]  /*134c0*/  @!P6 IMAD R5, R30, R5, R2 ;  /* 0x000000051e05e224 */ /* 0x000fe400078e0202 */
[----:B------:R-:W-:-:S04]  /*134d0*/  @!P6 IMAD.MOV.U32 R2, RZ, RZ, R10 ;  /* 0x000000ffff02e224 */ /* 0x000fc800078e000a */
[----:B------:R-:W-:-:S04]  /*134e0*/  @!P6 IMAD.WIDE.U32 R2, R30, R4, R2 ;  /* 0x000000041e02e225 */ /* 0x000fc800078e0002 */
[----:B------:R-:W-:Y:S02]  /*134f0*/  @!P6 IMAD.IADD R5, R5, 0x1, R3 ;  /* 0x000000010505e824 */ /* 0x000fe400078e0203 */
[----:B------:R-:W-:Y:S01]  /*13500*/  IMAD.MOV.U32 R4, RZ, RZ, RZ ;  /* 0x000000ffff047224 */ /* 0x000fe200078e00ff */
[----:B0-----:R-:W-:-:S04]  /*13510*/  @!P6 LEA R8, P0, R2, R8, 0x2 ;  /* 0x000000080208e211 */ /* 0x001fc800078010ff */
[----:B------:R-:W-:-:S05]  /*13520*/  @!P6 LEA.HI.X R9, R2, R9, R5, 0x2, P0 ;  /* 0x000000090209e211 */ /* 0x000fca00000f1405 */
[----:B------:R0:W5:Y:S01]  /*13530*/  @!P6 LDG.E R4, desc[UR36][R8.64] ;  /* 0x000000240804e981 */ /* 0x000162000c1e1900 */
[----:B------:R-:W-:Y:S01]  /*13540*/  LOP3.LUT P5, RZ, R23, 0x20, RZ, 0xc0, !PT ;  /* 0x0000002017ff7812 */ /* 0x000fe200078ac0ff */
[----:B------:R-:W-:Y:S01]  /*13550*/  VIADD R27, R7, 0x1 ;  /* 0x00000001071b7836 */ /* 0x000fe20000000000 */
[----:B------:R-:W-:Y:S05]  /*13560*/  YIELD ;  /* 0x0000000000007946 */ /* 0x000fea0003800000 */
[----:B------:R-:W-:Y:S01]  /*13570*/  ISETP.NE.AND P0, PT, R27, 0x2, PT ;  /* 0x000000021b00780c */ /* 0x000fe20003f05270 */
[----:B------:R-:W-:Y:S01]  /*13580*/  IMAD.MOV R5, RZ, RZ, -R10 ;  /* 0x000000ffff057224 */ /* 0x000fe200078e0a0a */
[----:B------:R-:W-:-:S02]  /*13590*/  ULDC UR4, c[0x0][0x430] ;  /* 0x00010c0000047ab9 */ /* 0x000fc40000000800 */
[----:B------:R-:W-:Y:S01]  /*135a0*/  SEL R28, RZ, 0x1, P0 ;  /* 0x00000001ff1c7807 */ /* 0x000fe20000000000 */
[----:B------:R-:W-:Y:S01]  /*135b0*/  IMAD R5, R5, UR4, R6 ;  /* 0x0000000405057c24 */ /* 0x000fe2000f8e0206 */
[----:B------:R-:W-:Y:S01]  /*135c0*/  SEL R27, R27, RZ, P0 ;  /* 0x000000ff1b1b7207 */ /* 0x000fe20000000000 */
[----:B------:R-:W-:Y:S01]  /*135d0*/  IMAD.MOV.U32 R26, RZ, RZ, R0 ;  /* 0x000000ffff1a7224 */ /* 0x000fe200078e0000 */
[----:B------:R-:W-:Y:S01]  /*135e0*/  LOP3.LUT R28, R17, R28, RZ, 0x3c, !PT ;  /* 0x0000001c111c7212 */ /* 0x000fe200078e3cff */
[----:B0-----:R-:W-:Y:S06]  /*135f0*/  @!P5 BRA `(.L_x_268) ;  /* 0x000000000004d947 */ /* 0x001fec0003800000 */
[----:B------:R-:W-:Y:S01]  /*13600*/  BPT.TRAP 0x1 ;  /* 0x000000040000795c */ /* 0x000fe20000300000 */
.L_x_268:
[----:B------:R-:W-:Y:S01]  /*13610*/  IMAD R6, R27, 0x8, R22 ;  /* 0x000000081b067824 */ /* 0x000fe200078e0216 */
[----:B------:R-:W-:Y:S01]  /*13620*/  SHF.L.U32 R3, R28, 0x1f, RZ ;  /* 0x0000001f1c037819 */ /* 0x000fe200000006ff */
[----:B------:R-:W-:Y:S03]  /*13630*/  BSSY B1, `(.L_x_269) ;  /* 0x0000003000017945 */ /* 0x000fe60003800000 */
[----:B------:R-:W0:Y:S02]  /*13640*/  SYNCS.PHASECHK.TRANS64.TRYWAIT P0, [R6+URZ+0x38840], R3 ;  /* 0x03884003060075a7 */ /* 0x000e24000800017f */
[----:B0-----:R-:W-:Y:S05]  /*13650*/  @!P0 BRA `(.L_x_270) ;  /* 0x0000003800888947 */ /* 0x001fea0003800000 */
.L_x_349:
[----:B------:R-:W-:Y:S05]  /*13660*/  BSYNC B1 ;  /* 0x0000000000017941 */ /* 0x000fea0003800000 */
.L_x_269:
[----:B------:R-:W-:Y:S01]  /*13670*/  SHF.R.S32.HI R20, RZ, 0x1f, R5 ;  /* 0x0000001fff147819 */ /* 0x000fe20000011405 */
[----:B------:R-:W-:Y:S01]  /*13680*/  ULDC.64 UR4, c[0x0][0x300] ;  /* 0x0000c00000047ab9 */ /* 0x000fe20000000a00 */
[----:B-----5:R-:W-:Y:S01]  /*13690*/  SHF.R.S32.HI R21, RZ, 0x1f, R4 ;  /* 0x0000001fff157819 */ /* 0x020fe20000011404 */
[----:B0-----:R-:W-:Y:S01]  /*136a0*/  IMAD.WIDE.U32 R2, R5, UR4, RZ ;  /* 0x0000000405027c25 */ /* 0x001fe2000f8e00ff */
[----:B------:R-:W-:Y:S01]  /*136b0*/  ULDC.64 UR6, c[0x0][0x2e8] ;  /* 0x0000ba0000067ab9 */ /* 0x000fe20000000a00 */
[----:B------:R-:W-:Y:S02]  /*136c0*/  LOP3.LUT P5, RZ, R23, 0x2, RZ, 0xc0, !PT ;  /* 0x0000000217ff7812 */ /* 0x000fe400078ac0ff */
[----:B------:R-:W-:Y:S02]  /*136d0*/  IMAD R0, R20, UR4, RZ ;  /* 0x0000000414007c24 */ /* 0x000fe4000f8e02ff */
[----:B------:R-:W-:Y:S02]  /*136e0*/  IMAD R9, R27, 0x5000, R31 ;  /* 0x000050001b097824 */ /* 0x000fe400078e021f */
        /* <DEDUP_REMOVED lines=8> */
[----:B------:R-:W-:Y:S01]  /*13770*/  IMAD.WIDE.U32 R2, R25, UR4, R2 ;  /* 0x0000000419027c25 */ /* 0x000fe2000f8e0002 */
[----:B------:R-:W-:-:S03]  /*13780*/  UMOV UR4, 0xffffffff ;  /* 0xffffffff00047882 */ /* 0x000fc60000000000 */
[----:B------:R-:W-:Y:S01]  /*13790*/  IMAD R10, R25, UR5, R3 ;  /* 0x00000005190a7c24 */ /* 0x000fe2000f8e0203 */
[----:B------:R-:W-:-:S04]  /*137a0*/  LEA R8, P0, R2, UR6, 0x1 ;  /* 0x0000000602087c11 */ /* 0x000fc8000f8008ff */
[----:B------:R-:W-:Y:S01]  /*137b0*/  LEA.HI.X R10, R2, UR7, R10, 0x1, P0 ;  /* 0x00000007020a7c11 */ /* 0x000fe200080f0c0a */
[----:B------:R-:W-:Y:S08]  /*137c0*/  BRA.DIV UR4, `(.L_x_271) ;  /* 0x0000003a04407947 */ /* 0x000ff0000b800000 */
[----:B------:R-:W0:Y:S01]  /*137d0*/  SHFL.IDX PT, R2, R8, RZ, 0x181f ;  /* 0x00181fff08027589 */ /* 0x000e2200000e0000 */
[----:B------:R-:W-:Y:S01]  /*137e0*/  LOP3.LUT R23, R23, 0xfffffbff, RZ, 0xc0, !PT ;  /* 0xfffffbff17177812 */ /* 0x000fe200078ec0ff */
[----:B------:R-:W-:Y:S02]  /*137f0*/  IMAD.SHL.U32 R0, R32, 0x2, RZ ;  /* 0x0000000220007824 */ /* 0x000fe400078e00ff */
[----:B------:R-:W1:Y:S01]  /*13800*/  SHFL.IDX PT, R3, R10, RZ, 0x181f ;  /* 0x00181fff0a037589 */ /* 0x000e6200000e0000 */
[----:B------:R-:W-:Y:S01]  /*13810*/  @P2 LOP3.LUT R23, R23, 0x400, RZ, 0xfc, !PT ;  /* 0x0000040017172812 */ /* 0x000fe200078efcff */
[----:B------:R-:W-:Y:S02]  /*13820*/  IMAD R9, R9, 0x2, R22 ;  /* 0x0000000209097824 */ /* 0x000fe400078e0216 */
[----:B------:R-:W-:Y:S01]  /*13830*/  SHFL.IDX PT, R35, R10, 0x1, 0x181f ;  /* 0x00381f000a237f89 */ /* 0x000fe200000e0000 */
[C---:B------:R-:W-:Y:S02]  /*13840*/  LOP3.LUT P2, RZ, R23.reuse, 0x10, RZ, 0xc0, !PT ;  /* 0x0000001017ff7812 */ /* 0x040fe4000784c0ff */
[----:B------:R-:W-:-:S04]  /*13850*/  LOP3.LUT R23, R23, 0xfffffdff, RZ, 0xc0, !PT ;  /* 0xfffffdff17177812 */ /* 0x000fc800078ec0ff */
[----:B------:R-:W-:-:S04]  /*13860*/  @P1 LOP3.LUT R23, R23, 0x200, RZ, 0xfc, !PT ;  /* 0x0000020017171812 */ /* 0x000fc800078efcff */
[C---:B------:R-:W-:Y:S02]  /*13870*/  LOP3.LUT P1, RZ, R23.reuse, 0x8, RZ, 0xc0, !PT ;  /* 0x0000000817ff7812 */ /* 0x040fe4000782c0ff */
[----:B------:R-:W-:Y:S02]  /*13880*/  LOP3.LUT P6, RZ, R23, 0x4, RZ, 0xc0, !PT ;  /* 0x0000000417ff7812 */ /* 0x000fe400078cc0ff */
[----:B0-----:R-:W-:-:S05]  /*13890*/  IADD3 R2, P0, R2, R0, RZ ;  /* 0x0000000002027210 */ /* 0x001fca0007f1e0ff */
[----:B-1----:R-:W-:-:S05]  /*138a0*/  IMAD.X R3, RZ, RZ, R3, P0 ;  /* 0x000000ffff037224 */ /* 0x002fca00000e0603 */
[----:B------:R-:W-:Y:S04]  /*138b0*/  LDGSTS.E.BYPASS.LTC128B.128 [R9+0x24400], desc[UR36][R2.64], !P2 ;  /* 0x2440000002097fae */ /* 0x000fe8000d101d64 */
[----:B------:R-:W-:Y:S04]  /*138c0*/  LDGSTS.E.BYPASS.LTC128B.128 [R9+0x26c00], desc[UR36][R2.64+0x80], !P1 ;  /* 0x26c0008002097fae */ /* 0x000fe8000c901d64 */
[----:B------:R-:W-:Y:S04]  /*138d0*/  LDGSTS.E.BYPASS.LTC128B.128 [R9+0x29400], desc[UR36][R2.64+0x100], !P6 ;  /* 0x2940010002097fae */ /* 0x000fe8000f101d64 */
[----:B------:R0:W-:Y:S04]  /*138e0*/  LDGSTS.E.BYPASS.LTC128B.128 [R9+0x2bc00], desc[UR36][R2.64+0x180], !P5 ;  /* 0x2bc0018002097fae */ /* 0x0001e8000e901d64 */
[----:B0-----:R-:W0:Y:S02]  /*138f0*/  SHFL.IDX PT, R2, R8, 0x1, 0x181f ;  /* 0x00381f0008027f89 */ /* 0x001e2400000e0000 */
[----:B0-----:R-:W-:-:S05]  /*13900*/  IADD3 R2, P0, R2, R0, RZ ;  /* 0x0000000002027210 */ /* 0x001fca0007f1e0ff */
[----:B------:R-:W-:Y:S02]  /*13910*/  IMAD.X R3, RZ, RZ, R35, P0 ;  /* 0x000000ffff037224 */ /* 0x000fe400000e0623 */
[----:B------:R-:W-:Y:S04]  /*13920*/  SHFL.IDX PT, R35, R10, 0x2, 0x181f ;  /* 0x00581f000a237f89 */ /* 0x000fe800000e0000 */
        /* <DEDUP_REMOVED lines=15> */
[----:B------:R0:W1:Y:S04]  /*13a20*/  SHFL.IDX PT, R35, R10, 0x4, 0x181f ;  /* 0x00981f000a237f89 */ /* 0x00006800000e0000 */
[----:B------:R-:W-:Y:S01]  /*13a30*/  LDGSTS.E.BYPASS.LTC128B.128 [R9+0x25c00], desc[UR36][R2.64], !P2 ;  /* 0x25c0000002097fae */ /* 0x000fe2000d101d64 */
[----:B------:R-:W-:-:S03]  /*13a40*/  LOP3.LUT P2, RZ, R23, 0x400, RZ, 0xc0, !PT ;  /* 0x0000040017ff7812 */ /* 0x000fc6000784c0ff */
[----:B------:R-:W-:Y:S01]  /*13a50*/  LDGSTS.E.BYPASS.LTC128B.128 [R9+0x28400], desc[UR36][R2.64+0x80], !P1 ;  /* 0x2840008002097fae */ /* 0x000fe2000c901d64 */
[----:B------:R-:W-:-:S03]  /*13a60*/  LOP3.LUT P1, RZ, R23, 0x200, RZ, 0xc0, !PT ;  /* 0x0000020017ff7812 */ /* 0x000fc6000782c0ff */
[----:B------:R-:W-:Y:S04]  /*13a70*/  LDGSTS.E.BYPASS.LTC128B.128 [R9+0x2ac00], desc[UR36][R2.64+0x100], !P6 ;  /* 0x2ac0010002097fae */ /* 0x000fe8000f101d64 */
[----:B------:R2:W-:Y:S04]  /*13a80*/  LDGSTS.E.BYPASS.LTC128B.128 [R9+0x2d400], desc[UR36][R2.64+0x180], !P5 ;  /* 0x2d40018002097fae */ /* 0x0005e8000e901d64 */
[----:B-12---:R0:W2:Y:S02]  /*13a90*/  SHFL.IDX PT, R2, R8, 0x4, 0x181f ;  /* 0x00981f0008027f89 */ /* 0x0060a400000e0000 */
.L_x_361:
[----:B------:R-:W-:Y:S02]  /*13aa0*/  LOP3.LUT R23, R23, 0xfffffdff, RZ, 0xc0, !PT ;  /* 0xfffffdff17177812 */ /* 0x000fe400078ec0ff */
[----:B--2---:R-:W-:Y:S02]  /*13ab0*/  IADD3 R2, P0, R2, R0, RZ ;  /* 0x0000000002027210 */ /* 0x004fe40007f1e0ff */
[----:B------:R-:W-:-:S03]  /*13ac0*/  @P1 LOP3.LUT R23, R23, 0x200, RZ, 0xfc, !PT ;  /* 0x0000020017171812 */ /* 0x000fc600078efcff */
[----:B------:R-:W-:Y:S01]  /*13ad0*/  IMAD.X R3, RZ, RZ, R35, P0 ;  /* 0x000000ffff037224 */ /* 0x000fe200000e0623 */
[C---:B------:R-:W-:Y:S02]  /*13ae0*/  LOP3.LUT P1, RZ, R23.reuse, 0x10, RZ, 0xc0, !PT ;  /* 0x0000001017ff7812 */ /* 0x040fe4000782c0ff */
[C---:B------:R-:W-:Y:S02]  /*13af0*/  LOP3.LUT P0, RZ, R23.reuse, 0x8, RZ, 0xc0, !PT ;  /* 0x0000000817ff7812 */ /* 0x040fe4000780c0ff */
[----:B------:R-:W-:-:S09]  /*13b00*/  LOP3.LUT P6, RZ, R23, 0x4, RZ, 0xc0, !PT ;  /* 0x0000000417ff7812 */ /* 0x000fd200078cc0ff */
[----:B------:R-:W-:Y:S01]  /*13b10*/  @!PT LDS RZ, [RZ] ;  /* 0x00000000fffff984 */ /* 0x000fe20000000800 */
[----:B------:R-:W-:Y:S01]  /*13b20*/  @!PT LDS RZ, [RZ] ;  /* 0x00000000fffff984 */ /* 0x000fe20000000800 */
[----:B------:R-:W-:Y:S01]  /*13b30*/  @!PT LDS RZ, [RZ] ;  /* 0x00000000fffff984 */ /* 0x000fe20000000800 */
[----:B------:R1:W-:Y:S01]  /*13b40*/  LDGSTS.E.BYPASS.LTC128B.128 [R9+0x26400], desc[UR36][R2.64], !P1 ;  /* 0x2640000002097fae */ /* 0x0003e2000c901d64 */
[----:B------:R-:W-:-:S03]  /*13b50*/  LOP3.LUT P1, RZ, R23, 0x200, RZ, 0xc0, !PT ;  /* 0x0000020017ff7812 */ /* 0x000fc6000782c0ff */
[----:B------:R1:W-:Y:S01]  /*13b60*/  LDGSTS.E.BYPASS.LTC128B.128 [R9+0x28c00], desc[UR36][R2.64+0x80], !P0 ;  /* 0x28c0008002097fae */ /* 0x0003e2000c101d64 */
[----:B------:R-:W-:-:S03]  /*13b70*/  PLOP3.LUT P0, PT, PT, PT, PT, 0x80, 0x0 ;  /* 0x000000000000781c */ /* 0x000fc60003f0f070 */
[----:B------:R1:W-:Y:S04]  /*13b80*/  LDGSTS.E.BYPASS.LTC128B.128 [R9+0x2b400], desc[UR36][R2.64+0x100], !P6 ;  /* 0x2b40010002097fae */ /* 0x0003e8000f101d64 */
[----:B------:R1:W-:Y:S01]  /*13b90*/  LDGSTS.E.BYPASS.LTC128B.128 [R9+0x2dc00], desc[UR36][R2.64+0x180], !P5 ;  /* 0x2dc0018002097fae */ /* 0x0003e2000e901d64 */
[----:B------:R-:W-:-:S05]  /*13ba0*/  NOP ;  /* 0x0000000000007918 */ /* 0x000fca0000000000 */
.L_x_272:
        /* <DEDUP_REMOVED lines=10> */
.L_x_273:
[----:B------:R2:W-:Y:S01]  /*13c50*/  SYNCS.ARRIVE.TRANS64.A1T0 RZ, [R6+URZ+0x38830], RZ ;  /* 0x038830ff06ff79a7 */ /* 0x0005e2000810003f */
[----:B------:R-:W-:Y:S05]  /*13c60*/  @!P6 BRA `(.L_x_274) ;  /* 0x000000000004e947 */ /* 0x000fea0003800000 */
[----:B------:R-:W-:Y:S01]  /*13c70*/  BPT.TRAP 0x1 ;  /* 0x000000040000795c */ /* 0x000fe20000300000 */
.L_x_274:
[----:B-1----:R-:W-:Y:S01]  /*13c80*/  SHF.L.U32 R2, R17, 0x1f, RZ ;  /* 0x0000001f11027819 */ /* 0x002fe200000006ff */
[----:B--2---:R-:W-:Y:S01]  /*13c90*/  IMAD R6, R7, 0x8, R22 ;  /* 0x0000000807067824 */ /* 0x004fe200078e0216 */
[----:B------:R-:W-:Y:S03]  /*13ca0*/  BSSY B1, `(.L_x_275) ;  /* 0x0000003000017945 */ /* 0x000fe60003800000 */
[----:B------:R-:W1:Y:S02]  /*13cb0*/  SYNCS.PHASECHK.TRANS64.TRYWAIT P0, [R6+URZ+0x38860], R2 ;  /* 0x03886002060075a7 */ /* 0x000e64000800017f */
[----:B-1----:R-:W-:Y:S05]  /*13cc0*/  @!P0 BRA `(.L_x_276) ;  /* 0x0000003800c48947 */ /* 0x002fea0003800000 */
.L_x_362:
[----:B------:R-:W-:Y:S05]  /*13cd0*/  BSYNC B1 ;  /* 0x0000000000017941 */ /* 0x000fea0003800000 */
.L_x_275:
[----:B0-----:R-:W2:Y:S01]  /*13ce0*/  LDL R8, [R1] ;  /* 0x0000000001087983 */ /* 0x001ea20000100800 */
[----:B------:R-:W0:Y:S01]  /*13cf0*/  S2R R3, SR_TID.X ;  /* 0x0000000000037919 */ /* 0x000e220000002100 */
[----:B------:R-:W-:Y:S01]  /*13d00*/  UMOV UR4, 0xffffffff ;  /* 0xffffffff00047882 */ /* 0x000fe20000000000 */
[----:B------:R-:W-:Y:S01]  /*13d10*/  IMAD R7, R7, 0x5000, R31 ;  /* 0x0000500007077824 */ /* 0x000fe200078e021f */
[----:B0-----:R-:W-:-:S04]  /*13d20*/  LOP3.LUT R3, R3, 0x7f, RZ, 0xc0, !PT ;  /* 0x0000007f03037812 */ /* 0x001fc800078ec0ff */
[----:B------:R-:W-:Y:S01]  /*13d30*/  SHF.R.U32.HI R3, RZ, 0x3, R3 ;  /* 0x00000003ff037819 */ /* 0x000fe20000011603 */
[----:B--2---:R-:W-:-:S04]  /*13d40*/  IMAD R8, R29, -0x50, R8 ;  /* 0xffffffb01d087824 */ /* 0x004fc800078e0208 */
[----:B------:R-:W-:Y:S01]  /*13d50*/  IMAD.IADD R8, R8, 0x1, -R3 ;  /* 0x0000000108087824 */ /* 0x000fe200078e0a03 */
[----:B------:R-:W-:Y:S06]  /*13d60*/  BRA.DIV UR4, `(.L_x_277) ;  /* 0x0000003a04b07947 */ /* 0x000fec000b800000 */
[----:B-1----:R-:W0:Y:S01]  /*13d70*/  SHFL.IDX PT, R2, R18, RZ, 0x181f ;  /* 0x00181fff12027589 */ /* 0x002e2200000e0000 */
[----:B------:R-:W-:-:S03]  /*13d80*/  IMAD R7, R7, 0x2, R22 ;  /* 0x0000000207077824 */ /* 0x000fc600078e0216 */
[----:B------:R-:W1:Y:S04]  /*13d90*/  SHFL.IDX PT, R3, R24, RZ, 0x181f ;  /* 0x00181fff18037589 */ /* 0x000e6800000e0000 */
[----:B------:R-:W-:Y:S01]  /*13da0*/  SHFL.IDX PT, R14, R18, 0x4, 0x181f ;  /* 0x00981f00120e7f89 */ /* 0x000fe200000e0000 */
[----:B0-----:R-:W-:-:S05]  /*13db0*/  IADD3 R2, P0, R2, R0, RZ ;  /* 0x0000000002027210 */ /* 0x001fca0007f1e0ff */
[----:B-1----:R-:W-:Y:S01]  /*13dc0*/  IMAD.X R3, RZ, RZ, R3, P0 ;  /* 0x000000ffff037224 */ /* 0x002fe200000e0603 */
        /* <DEDUP_REMOVED lines=8> */
[----:B0-----:R-:W0:Y:S04]  /*13e50*/  SHFL.IDX PT, R2, R18, 0x1, 0x181f ;  /* 0x00381f0012027f89 */ /* 0x001e2800000e0000 */
[----:B------:R-:W1:Y:S01]  /*13e60*/  SHFL.IDX PT, R3, R24, 0x1, 0x181f ;  /* 0x00381f0018037f89 */ /* 0x000e6200000e0000 */
        /* <DEDUP_REMOVED lines=23> */
[----:B------:R-:W1:Y:S04]  /*13fe0*/  SHFL.IDX PT, R3, R24, 0x3, 0x181f ;  /* 0x00781f0018037f89 */ /* 0x000e6800000e0000 */
[----:B------:R-:W2:Y:S01]  /*13ff0*/  SHFL.IDX PT, R24, R24, 0x4, 0x181f ;  /* 0x00981f0018187f89 */ /* 0x000ea200000e0000 */
[----:B0-----:R-:W-:-:S04]  /*14000*/  IADD3 R2, P0, R2, R0, RZ ;  /* 0x0000000002027210 */ /* 0x001fc80007f1e0ff */
[----:B-1----:R-:W-:Y:S02]  /*14010*/  IADD3.X R3, RZ, R3, RZ, P0, !PT ;  /* 0x00000003ff037210 */ /* 0x002fe400007fe4ff */
[----:B------:R-:W-:-:S13]  /*14020*/  ISETP.LT.OR P0, PT, R8, 0x31, P4 ;  /* 0x000000310800780c */ /* 0x000fda0002701670 */
[----:B------:R0:W-:Y:S01]  /*14030*/  LDGSTS.E.BYPASS.LTC128B.128 [R7+0x1c00], desc[UR36][R2.64], !P0 ;  /* 0x01c0000002077fae */ /* 0x0001e2000c101d64 */
[----:B------:R-:W-:-:S13]  /*14040*/  ISETP.LT.OR P0, PT, R8, 0x31, P3 ;  /* 0x000000310800780c */ /* 0x000fda0001f01670 */
[----:B------:R0:W-:Y:S01]  /*14050*/  LDGSTS.E.BYPASS.LTC128B.128 [R7+0x4400], desc[UR36][R2.64+0x80], !P0 ;  /* 0x0440008002077fae */ /* 0x0001e2000c101d64 */
[----:B------:R-:W-:-:S13]  /*14060*/  ISETP.LT.OR P0, PT, R8, 0x31, P2 ;  /* 0x000000310800780c */ /* 0x000fda0001701670 */
[----:B------:R0:W-:Y:S01]  /*14070*/  LDGSTS.E.BYPASS.LTC128B.128 [R7+0x6c00], desc[UR36][R2.64+0x100], !P0 ;  /* 0x06c0010002077fae */ /* 0x0001e2000c101d64 */
[----:B------:R-:W-:-:S13]  /*14080*/  ISETP.LT.OR P0, PT, R8, 0x31, P1 ;  /* 0x000000310800780c */ /* 0x000fda0000f01670 */
[----:B--2---:R0:W-:Y:S02]  /*14090*/  LDGSTS.E.BYPASS.LTC128B.128 [R7+0x9400], desc[UR36][R2.64+0x180], !P0 ;  /* 0x0940018002077fae */ /* 0x0041e4000c101d64 */
.L_x_374:
[----:B01----:R-:W-:Y:S01]  /*140a0*/  IADD3 R2, P0, R14, R0, RZ ;  /* 0x000000000e027210 */ /* 0x003fe20007f1e0ff */
[----:B------:R-:W-:Y:S01]  /*140b0*/  ULDC.64 UR4, c[0x0][0x328] ;  /* 0x0000ca0000047ab9 */ /* 0x000fe20000000a00 */
[----:B------:R-:W-:Y:S01]  /*140c0*/  ULDC.64 UR6, c[0x0][0x318] ;  /* 0x0000c60000067ab9 */ /* 0x000fe20000000a00 */
[----:B------:R-:W-:Y:S02]  /*140d0*/  IMAD R20, R20, UR4, RZ ;  /* 0x0000000414147c24 */ /* 0x000fe4000f8e02ff */
[----:B------:R-:W-:Y:S01]  /*140e0*/  IMAD.X R3, RZ, RZ, R24, P0 ;  /* 0x000000ffff037224 */ /* 0x000fe200000e0618 */
[----:B------:R-:W-:Y:S01]  /*140f0*/  ISETP.LT.OR P0, PT, R8, 0x41, P4 ;  /* 0x000000410800780c */ /* 0x000fe20002701670 */
[----:B------:R-:W-:-:S12]  /*14100*/  IMAD R9, R5, UR5, R20 ;  /* 0x0000000505097c24 */ /* 0x000fd8000f8e0214 */
        /* <DEDUP_REMOVED lines=10> */
[----:B------:R-:W-:Y:S01]  /*141b0*/  NOP ;  /* 0x0000000000007918 */ /* 0x000fe20000000000 */
[----:B0-----:R-:W-:Y:S01]  /*141c0*/  IMAD.WIDE.U32 R2, R5, UR4, RZ ;  /* 0x0000000405027c25 */ /* 0x001fe2000f8e00ff */
[----:B------:R-:W-:-:S03]  /*141d0*/  ULDC.64 UR4, c[0x0][0x338] ;  /* 0x0000ce0000047ab9 */ /* 0x000fc60000000a00 */
[----:B------:R-:W-:Y:S02]  /*141e0*/  IMAD.IADD R3, R3, 0x1, R9 ;  /* 0x0000000103037824 */ /* 0x000fe400078e0209 */
[----:B------:R-:W-:Y:S02]  /*141f0*/  IMAD R21, R21, UR4, RZ ;  /* 0x0000000415157c24 */ /* 0x000fe4000f8e02ff */
[----:B------:R-:W-:-:S04]  /*14200*/  IMAD.WIDE.U32 R2, R4, UR4, R2 ;  /* 0x0000000404027c25 */ /* 0x000fc8000f8e0002 */
[----:B------:R-:W-:Y:S01]  /*14210*/  IMAD R21, R4, UR5, R21 ;  /* 0x0000000504157c24 */ /* 0x000fe2000f8e0215 */
[----:B------:R-:W-:-:S03]  /*14220*/  ULDC.64 UR4, c[0x0][0x330] ;  /* 0x0000cc0000047ab9 */ /* 0x000fc60000000a00 */
[----:B------:R-:W-:Y:S02]  /*14230*/  IMAD.IADD R3, R3, 0x1, R21 ;  /* 0x0000000103037824 */ /* 0x000fe400078e0215 */
[----:B------:R-:W-:-:S04]  /*14240*/  IMAD.WIDE.U32 R2, R25, UR4, R2 ;  /* 0x0000000419027c25 */ /* 0x000fc8000f8e0002 */
[----:B------:R-:W-:Y:S01]  /*14250*/  IMAD R3, R25, UR5, R3 ;  /* 0x0000000519037c24 */ /* 0x000fe2000f8e0203 */
[----:B------:R-:W-:-:S04]  /*14260*/  LEA R18, P0, R2, UR6, 0x1 ;  /* 0x0000000602127c11 */ /* 0x000fc8000f8008ff */
[----:B------:R-:W-:Y:S02]  /*14270*/  LEA.HI.X R24, R2, UR7, R3, 0x1, P0 ;  /* 0x0000000702187c11 */ /* 0x000fe400080f0c03 */
[----:B------:R-:W-:-:S13]  /*14280*/  PLOP3.LUT P0, PT, PT, PT, PT, 0x80, 0x0 ;  /* 0x000000000000781c */ /* 0x000fda0003f0f070 */
.L_x_278:
        /* <DEDUP_REMOVED lines=10> */
.L_x_279:
[----:B------:R-:W2:Y:S01]  /*14330*/  LDL R2, [R1+0x4] ;  /* 0x0000040001027983 */ /* 0x000ea20000100800 */
[----:B------:R3:W-:Y:S01]  /*14340*/  SYNCS.ARRIVE.TRANS64.A1T0 RZ, [R6+URZ+0x38850], RZ ;  /* 0x038850ff06ff79a7 */ /* 0x0007e2000810003f */
[C---:B------:R-:W-:Y:S02]  /*14350*/  VIADD R0, R26.reuse, 0xffffffff ;  /* 0xffffffff1a007836 */ /* 0x040fe40000000000 */
[----:B------:R-:W-:Y:S02]  /*14360*/  IMAD.MOV.U32 R17, RZ, RZ, R28 ;  /* 0x000000ffff117224 */ /* 0x000fe400078e001c */
[----:B------:R-:W-:Y:S02]  /*14370*/  IMAD.MOV.U32 R7, RZ, RZ, R27 ;  /* 0x000000ffff077224 */ /* 0x000fe400078e001b */
[----:B------:R-:W-:Y:S01]  /*14380*/  IMAD.MOV.U32 R29, RZ, RZ, R26 ;  /* 0x000000ffff1d7224 */ /* 0x000fe200078e001a */
[----:B--2---:R-:W-:-:S13]  /*14390*/  ISETP.GT.AND P0, PT, R26, R2, PT ;  /* 0x000000021a00720c */ /* 0x004fda0003f04270 */
[----:B---3--:R-:W-:Y:S05]  /*143a0*/  @P0 BRA `(.L_x_280) ;  /* 0xffffffec00ec0947 */ /* 0x008fea000383ffff */
.L_x_267:
[----:B------:R-:W-:Y:S05]  /*143b0*/  BSYNC B0 ;  /* 0x0000000000007941 */ /* 0x000fea0003800000 */
.L_x_266:
[----:B------:R-:W3:Y:S01]  /*143c0*/  S2R R2, SR_TID.X ;  /* 0x0000000000027919 */ /* 0x000ee20000002100 */
[----:B------:R-:W-:Y:S01]  /*143d0*/  BSSY B0, `(.L_x_281) ;  /* 0x0000010000007945 */ /* 0x000fe20003800000 */
[----:B---3--:R-:W-:-:S04]  /*143e0*/  LOP3.LUT R2, R2, 0x7f, RZ, 0xc0, !PT ;  /* 0x0000007f02027812 */ /* 0x008fc800078ec0ff */
[----:B------:R-:W-:-:S13]  /*143f0*/  ISETP.NE.AND P0, PT, R2, RZ, PT ;  /* 0x000000ff0200720c */ /* 0x000fda0003f05270 */
[----:B------:R-:W-:Y:S05]  /*14400*/  @P0 BRA `(.L_x_282) ;  /* 0x0000000000300947 */ /* 0x000fea0003800000 */
[----:B------:R-:W3:Y:S01]  /*14410*/  S2R R5, SR_LANEID ;  /* 0x0000000000057919 */ /* 0x000ee20000000000 */
[----:B------:R-:W-:Y:S01]  /*14420*/  VOTEU.ANY UR4, UPT, PT ;  /* 0x0000000000047886 */ /* 0x000fe200038e0100 */
[----:B0-----:R-:W0:Y:S01]  /*14430*/  LDC.64 R2, c[0x0][0xc60] ;  /* 0x00031800ff027b82 */ /* 0x001e220000000a00 */
[----:B------:R-:W3:Y:S02]  /*14440*/  FLO.U32 R0, UR4 ;  /* 0x0000000400007d00 */ /* 0x000ee400080e0000 */
[----:B---3--:R-:W-:-:S06]  /*14450*/  ISETP.EQ.U32.AND P0, PT, R0, R5, PT ;  /* 0x000000050000720c */ /* 0x008fcc0003f02070 */
[----:B------:R-:W0:Y:S07]  /*14460*/  POPC R5, UR4 ;  /* 0x0000000400057d09 */ /* 0x000e2e0008000000 */
[----:B0-----:R-:W3:Y:S01]  /*14470*/  @P0 ATOMG.E.ADD.STRONG.GPU PT, R3, desc[UR36][R2.64], R5 ;  /* 0x00000005020309a8 */ /* 0x001ee200081ee1e4 */
[----:B------:R-:W0:Y:S02]  /*14480*/  S2R R4, SR_LTMASK ;  /* 0x0000000000047919 */ /* 0x000e240000003900 */
[----:B0-----:R-:W-:-:S04]  /*14490*/  LOP3.LUT R4, R4, UR4, RZ, 0xc0, !PT ;  /* 0x0000000404047c12 */ /* 0x001fc8000f8ec0ff */
[----:B--2---:R-:W0:Y:S01]  /*144a0*/  POPC R7, R4 ;  /* 0x0000000400077309 */ /* 0x004e220000000000 */
[----:B---3--:R-:W0:Y:S02]  /*144b0*/  SHFL.IDX PT, R0, R3, R0, 0x1f ;  /* 0x00001f0003007589 */ /* 0x008e2400000e0000 */
[----:B0-----:R-:W-:-:S07]  /*144c0*/  IADD3 R16, R0, UR39, R7 ;  /* 0x0000002700107c10 */ /* 0x001fce000fffe007 */
.L_x_282:
[----:B------:R-:W-:Y:S05]  /*144d0*/  BSYNC B0 ;  /* 0x0000000000007941 */ /* 0x000fea0003800000 */
.L_x_281:
[----:B------:R-:W-:-:S13]  /*144e0*/  LOP3.LUT P0, RZ, R23, 0x20, RZ, 0xc0, !PT ;  /* 0x0000002017ff7812 */ /* 0x000fda000780c0ff */
[----:B------:R-:W-:Y:S05]  /*144f0*/  @!P0 BRA `(.L_x_283) ;  /* 0x0000000000048947 */ /* 0x000fea0003800000 */
[----:B------:R-:W-:Y:S01]  /*14500*/  BPT.TRAP 0x1 ;  /* 0x000000040000795c */ /* 0x000fe20000300000 */
.L_x_283:
[----:B------:R-:W3:Y:S01]  /*14510*/  LDL.LU R0, [R1] ;  /* 0x0000000001007983 */ /* 0x000ee20000300800 */
[----:B------:R-:W-:Y:S01]  /*14520*/  IMAD R4, R27, 0x8, R22 ;  /* 0x000000081b047824 */ /* 0x000fe200078e0216 */
[----:B0-----:R-:W-:Y:S01]  /*14530*/  SHF.L.U32 R3, R28, 0x1f, RZ ;  /* 0x0000001f1c037819 */ /* 0x001fe200000006ff */
[----:B------:R-:W-:Y:S03]  /*14540*/  BSSY B0, `(.L_x_284) ;  /* 0x0000004000007945 */ /* 0x000fe60003800000 */
[----:B------:R-:W0:Y:S01]  /*14550*/  SYNCS.PHASECHK.TRANS64.TRYWAIT P0, [R4+URZ+0x38860], R3 ;  /* 0x03886003040075a7 */ /* 0x000e22000800017f */
[----:B---3--:R-:W-:Y:S01]  /*14560*/  IMAD R5, R26, -0x50, R0 ;  /* 0xffffffb01a057824 */ /* 0x008fe200078e0200 */
[----:B0-----:R-:W-:Y:S06]  /*14570*/  @!P0 BRA `(.L_x_285) ;  /* 0x0000003800848947 */ /* 0x001fec0003800000 */
.L_x_375:
[----:B------:R-:W-:Y:S05]  /*14580*/  BSYNC B0 ;  /* 0x0000000000007941 */ /* 0x000fea0003800000 */
.L_x_284:
[----:B------:R-:W3:Y:S01]  /*14590*/  S2R R0, SR_TID.X ;  /* 0x0000000000007919 */ /* 0x000ee20000002100 */
[----:B------:R-:W-:Y:S01]  /*145a0*/  UMOV UR4, 0xffffffff ;  /* 0xffffffff00047882 */ /* 0x000fe20000000000 */
[----:B--2---:R-:W-:Y:S01]  /*145b0*/  IMAD R7, R27, 0x5000, R31 ;  /* 0x000050001b077824 */ /* 0x004fe200078e021f */
[----:B---3--:R-:W-:-:S04]  /*145c0*/  LOP3.LUT R0, R0, 0x7f, RZ, 0xc0, !PT ;  /* 0x0000007f00007812 */ /* 0x008fc800078ec0ff */
[----:B------:R-:W-:-:S05]  /*145d0*/  SHF.R.U32.HI R0, RZ, 0x3, R0 ;  /* 0x00000003ff007819 */ /* 0x000fca0000011600 */
[----:B------:R-:W-:Y:S01]  /*145e0*/  IMAD.IADD R5, R5, 0x1, -R0 ;  /* 0x0000000105057824 */ /* 0x000fe200078e0a00 */
[----:B------:R-:W-:Y:S06]  /*145f0*/  BRA.DIV UR4, `(.L_x_286) ;  /* 0x0000003a04787947 */ /* 0x000fec000b800000 */
[----:B-1----:R-:W1:Y:S01]  /*14600*/  SHFL.IDX PT, R14, R18, RZ, 0x181f ;  /* 0x00181fff120e7589 */ /* 0x002e6200000e0000 */
[----:B------:R-:W-:Y:S01]  /*14610*/  ULDC UR4, c[0x0][0x2f4] ;  /* 0x0000bd0000047ab9 */ /* 0x000fe20000000800 */
[C---:B------:R-:W-:Y:S01]  /*14620*/  IMAD.SHL.U32 R8, R32.reuse, 0x2, RZ ;  /* 0x0000000220087824 */ /* 0x040fe200078e00ff */
[----:B------:R-:W-:Y:S01]  /*14630*/  ISETP.GE.AND P3, PT, R32, UR4, PT ;  /* 0x0000000420007c0c */ /* 0x000fe2000bf66270 */
[----:B0-----:R-:W0:Y:S01]  /*14640*/  SHFL.IDX PT, R3, R24, RZ, 0x181f ;  /* 0x00181fff18037589 */ /* 0x001e2200000e0000 */
[----:B------:R-:W-:Y:S01]  /*14650*/  ISETP.GE.AND P2, PT, R37, UR4, PT ;  /* 0x0000000425007c0c */ /* 0x000fe2000bf46270 */
[----:B------:R-:W-:Y:S01]  /*14660*/  IMAD R0, R7, 0x2, R22 ;  /* 0x0000000207007824 */ /* 0x000fe200078e0216 */
[----:B------:R-:W-:Y:S01]  /*14670*/  ISETP.LT.OR P4, PT, R5, 0x1, P3 ;  /* 0x000000010500780c */ /* 0x000fe20001f81670 */
[----:B------:R-:W-:Y:S01]  /*14680*/  SHFL.IDX PT, R7, R24, 0x1, 0x181f ;  /* 0x00381f0018077f89 */ /* 0x000fe200000e0000 */
[----:B------:R-:W-:-:S03]  /*14690*/  ISETP.GE.AND P1, PT, R36, UR4, PT ;  /* 0x0000000424007c0c */ /* 0x000fc6000bf26270 */
[----:B------:R-:W-:Y:S01]  /*146a0*/  SHFL.IDX PT, R9, R24, 0x2, 0x181f ;  /* 0x00581f0018097f89 */ /* 0x000fe200000e0000 */
[----:B-1----:R-:W-:-:S03]  /*146b0*/  IADD3 R2, P0, R14, R8, RZ ;  /* 0x000000080e027210 */ /* 0x002fc60007f1e0ff */
[----:B------:R-:W1:Y:S02]  /*146c0*/  SHFL.IDX PT, R14, R18, 0x1, 0x181f ;  /* 0x00381f00120e7f89 */ /* 0x000e6400000e0000 */
[----:B0-----:R-:W-:Y:S01]  /*146d0*/  IMAD.X R3, RZ, RZ, R3, P0 ;  /* 0x000000ffff037224 */ /* 0x001fe200000e0603 */
[----:B------:R-:W-:-:S04]  /*146e0*/  ISETP.LT.OR P0, PT, R5, 0x1, P2 ;  /* 0x000000010500780c */ /* 0x000fc80001701670 */
[----:B------:R-:W-:Y:S01]  /*146f0*/  LDGSTS.E.BYPASS.LTC128B.128 [R0+0x400], desc[UR36][R2.64], !P4 ;  /* 0x0040000002007fae */ /* 0x000fe2000e101d64 */
[----:B------:R-:W-:-:S08]  /*14700*/  ISETP.LT.OR P4, PT, R5, 0x1, P1 ;  /* 0x000000010500780c */ /* 0x000fd00000f81670 */
[----:B------:R-:W-:Y:S01]  /*14710*/  LDGSTS.E.BYPASS.LTC128B.128 [R0+0x2c00], desc[UR36][R2.64+0x80], !P0 ;  /* 0x02c0008002007fae */ /* 0x000fe2000c101d64 */
[----:B------:R-:W-:-:S04]  /*14720*/  ISETP.GE.AND P0, PT, R34, UR4, PT ;  /* 0x0000000422007c0c */ /* 0x000fc8000bf06270 */
[----:B------:R-:W-:Y:S01]  /*14730*/  LDGSTS.E.BYPASS.LTC128B.128 [R0+0x5400], desc[UR36][R2.64+0x100], !P4 ;  /* 0x0540010002007fae */ /* 0x000fe2000e101d64 */
[----:B------:R-:W-:-:S13]  /*14740*/  ISETP.LT.OR P4, PT, R5, 0x1, P0 ;  /* 0x000000010500780c */ /* 0x000fda0000781670 */
[----:B------:R0:W-:Y:S01]  /*14750*/  LDGSTS.E.BYPASS.LTC128B.128 [R0+0x7c00], desc[UR36][R2.64+0x180], !P4 ;  /* 0x07c0018002007fae */ /* 0x0001e2000e101d64 */
[----:B-1----:R-:W-:-:S03]  /*14760*/  IADD3 R6, P4, R14, R8, RZ ;  /* 0x000000080e067210 */ /* 0x002fc60007f9e0ff */
[----:B------:R-:W0:Y:S02]  /*14770*/  SHFL.IDX PT, R14, R18, 0x2, 0x181f ;  /* 0x00581f00120e7f89 */ /* 0x000e2400000e0000 */
[----:B------:R-:W-:Y:S01]  /*14780*/  IMAD.X R7, RZ, RZ, R7, P4 ;  /* 0x000000ffff077224 */ /* 0x000fe200020e0607 */
[----:B------:R-:W-:-:S13]  /*14790*/  ISETP.LT.OR P4, PT, R5, 0x11, P3 ;  /* 0x000000110500780c */ /* 0x000fda0001f81670 */
[----:B------:R-:W-:Y:S01]  /*147a0*/  LDGSTS.E.BYPASS.LTC128B.128 [R0+0xc00], desc[UR36][R6.64], !P4 ;  /* 0x00c0000006007fae */ /* 0x000fe2000e101d64 */
[----:B------:R-:W-:-:S13]  /*147b0*/  ISETP.LT.OR P4, PT, R5, 0x11, P2 ;  /* 0x000000110500780c */ /* 0x000fda0001781670 */
[----:B------:R-:W-:Y:S01]  /*147c0*/  LDGSTS.E.BYPASS.LTC128B.128 [R0+0x3400], desc[UR36][R6.64+0x80], !P4 ;  /* 0x0340008006007fae */ /* 0x000fe2000e101d64 */
[----:B------:R-:W-:-:S13]  /*147d0*/  ISETP.LT.OR P4, PT, R5, 0x11, P1 ;  /* 0x000000110500780c */ /* 0x000fda0000f81670 */
[----:B------:R-:W-:Y:S01]  /*147e0*/  LDGSTS.E.BYPASS.LTC128B.128 [R0+0x5c00], desc[UR36][R6.64+0x100], !P4 ;  /* 0x05c0010006007fae */ /* 0x000fe2000e101d64 */
[----:B------:R-:W-:-:S13]  /*147f0*/  ISETP.LT.OR P4, PT, R5, 0x11, P0 ;  /* 0x000000110500780c */ /* 0x000fda0000781670 */
[----:B------:R-:W-:Y:S01]  /*14800*/  LDGSTS.E.BYPASS.LTC128B.128 [R0+0x8400], desc[UR36][R6.64+0x180], !P4 ;  /* 0x0840018006007fae */ /* 0x000fe2000e101d64 */
[----:B0-----:R-:W-:-:S03]  /*14810*/  IADD3 R2, P4, R14, R8, RZ ;  /* 0x000000080e027210 */ /* 0x001fc60007f9e0ff */
[----:B------:R-:W0:Y:S02]  /*14820*/  SHFL.IDX PT, R14, R18, 0x3, 0x181f ;  /* 0x00781f00120e7f89 */ /* 0x000e2400000e0000 */
[----:B------:R-:W-:Y:S01]  /*14830*/  IMAD.X R3, RZ, RZ, R9, P4 ;  /* 0x000000ffff037224 */ /* 0x000fe200020e0609 */
[C---:B------:R-:W-:Y:S01]  /*14840*/  ISETP.LT.OR P4, PT, R5.reuse, 0x21, P3 ;  /* 0x000000210500780c */ /* 0x040fe20001f81670 */
[----:B------:R-:W1:Y:S04]  /*14850*/  SHFL.IDX PT, R9, R24, 0x3, 0x181f ;  /* 0x00781f0018097f89 */ /* 0x000e6800000e0000 */
[----:B------:R-:W2:Y:S08]  /*14860*/  SHFL.IDX PT, R24, R24, 0x4, 0x181f ;  /* 0x00981f0018187f89 */ /* 0x000eb000000e0000 */
[----:B------:R-:W-:Y:S01]  /*14870*/  LDGSTS.E.BYPASS.LTC128B.128 [R0+0x1400], desc[UR36][R2.64], !P4 ;  /* 0x0140000002007fae */ /* 0x000fe2000e101d64 */
[----:B------:R-:W-:-:S13]  /*14880*/  ISETP.LT.OR P4, PT, R5, 0x21, P2 ;  /* 0x000000210500780c */ /* 0x000fda0001781670 */
[----:B------:R-:W-:Y:S01]  /*14890*/  LDGSTS.E.BYPASS.LTC128B.128 [R0+0x3c00], desc[UR36][R2.64+0x80], !P4 ;  /* 0x03c0008002007fae */ /* 0x000fe2000e101d64 */
[----:B------:R-:W-:-:S13]  /*148a0*/  ISETP.LT.OR P4, PT, R5, 0x21, P1 ;  /* 0x000000210500780c */ /* 0x000fda0000f81670 */
[----:B------:R-:W-:Y:S01]  /*148b0*/  LDGSTS.E.BYPASS.LTC128B.128 [R0+0x6400], desc[UR36][R2.64+0x100], !P4 ;  /* 0x0640010002007fae */ /* 0x000fe2000e101d64 */
[----:B------:R-:W-:-:S13]  /*148c0*/  ISETP.LT.OR P4, PT, R5, 0x21, P0 ;  /* 0x000000210500780c */ /* 0x000fda0000781670 */
[----:B------:R0:W-:Y:S02]  /*148d0*/  LDGSTS.E.BYPASS.LTC128B.128 [R0+0x8c00], desc[UR36][R2.64+0x180], !P4 ;  /* 0x08c0018002007fae */ /* 0x0001e4000e101d64 */
[----:B0-----:R-:W-:Y:S02]  /*148e0*/  IADD3 R2, P4, R14, R8, RZ ;  /* 0x000000080e027210 */ /* 0x001fe40007f9e0ff */
[----:B------:R3:W4:Y:S03]  /*148f0*/  SHFL.IDX PT, R14, R18, 0x4, 0x181f ;  /* 0x00981f00120e7f89 */ /* 0x00072600000e0000 */
[----:B-1----:R-:W-:Y:S01]  /*14900*/  IMAD.X R3, RZ, RZ, R9, P4 ;  /* 0x000000ffff037224 */ /* 0x002fe200020e0609 */
        /* <DEDUP_REMOVED lines=8> */
.L_x_387:
[C---:B------:R-:W-:Y:S02]  /*14990*/  ISETP.LT.OR P3, PT, R5.reuse, 0x41, P3 ;  /* 0x000000410500780c */ /* 0x040fe40001f61670 */
[C---:B------:R-:W-:Y:S02]  /*149a0*/  ISETP.LT.OR P2, PT, R5.reuse, 0x41, P2 ;  /* 0x000000410500780c */ /* 0x040fe40001741670 */
[C---:B------:R-:W-:Y:S02]  /*149b0*/  ISETP.LT.OR P1, PT, R5.reuse, 0x41, P1 ;  /* 0x000000410500780c */ /* 0x040fe40000f21670 */
[----:B0--3--:R-:W-:Y:S02]  /*149c0*/  IADD3 R2, P4, R14, R8, RZ ;  /* 0x000000080e027210 */ /* 0x009fe40007f9e0ff */
[----:B------:R-:W-:-:S03]  /*149d0*/  ISETP.LT.OR P0, PT, R5, 0x41, P0 ;  /* 0x000000410500780c */ /* 0x000fc60000701670 */
[----:B------:R-:W-:-:S05]  /*149e0*/  IMAD.X R3, RZ, RZ, R24, P4 ;  /* 0x000000ffff037224 */ /* 0x000fca00020e0618 */
        /* <DEDUP_REMOVED lines=9> */
.L_x_287:
        /* <DEDUP_REMOVED lines=10> */
.L_x_288:
[----:B------:R1:W-:Y:S01]  /*14b20*/  SYNCS.ARRIVE.TRANS64.A1T0 RZ, [R4+URZ+0x38850], RZ ;  /* 0x038850ff04ff79a7 */ /* 0x0003e2000810003f */
[----:B------:R-:W-:-:S05]  /*14b30*/  VIADD R27, R27, 0x1 ;  /* 0x000000011b1b7836 */ /* 0x000fca0000000000 */
[----:B------:R-:W-:-:S04]  /*14b40*/  ISETP.NE.AND P0, PT, R27, 0x2, PT ;  /* 0x000000021b00780c */ /* 0x000fc80003f05270 */
[----:B0-----:R-:W-:Y:S02]  /*14b50*/  SEL R3, RZ, 0x1, P0 ;  /* 0x00000001ff037807 */ /* 0x001fe40000000000 */
[----:B------:R-:W-:Y:S02]  /*14b60*/  SEL R27, R27, RZ, P0 ;  /* 0x000000ff1b1b7207 */ /* 0x000fe40000000000 */
[----:B-1----:R-:W-:-:S07]  /*14b70*/  LOP3.LUT R28, R28, R3, RZ, 0x3c, !PT ;  /* 0x000000031c1c7212 */ /* 0x002fce00078e3cff */
.L_x_243:
[----:B------:R-:W-:Y:S05]  /*14b80*/  BSYNC B7 ;  /* 0x0000000000077941 */ /* 0x000fea0003800000 */
.L_x_241:
[----:B------:R-:W-:-:S13]  /*14b90*/  LOP3.LUT P0, RZ, R23, 0x100, RZ, 0xc0, !PT ;  /* 0x0000010017ff7812 */ /* 0x000fda000780c0ff */
[----:B------:R-:W-:Y:S05]  /*14ba0*/  @!P0 BRA `(.L_x_289) ;  /* 0x0000000000248947 */ /* 0x000fea0003800000 */
[----:B------:R-:W-:Y:S05]  /*14bb0*/  WARPSYNC.ALL ;  /* 0x0000000000007948 */ /* 0x000fea0003800000 */
[----:B------:R-:W0:Y:S08]  /*14bc0*/  S2UR UR5, SR_CgaCtaId ;  /* 0x00000000000579c3 */ /* 0x000e300000008800 */
[----:B------:R-:W-:Y:S06]  /*14bd0*/  BAR.SYNC.DEFER_BLOCKING 0x5, 0x180 ;  /* 0x0146000000007b1d */ /* 0x000fec0000010000 */
[----:B------:R-:W-:-:S02]  /*14be0*/  UMOV UR4, 0x400 ;  /* 0x0000040000047882 */ /* 0x000fc40000000000 */
[----:B0-----:R-:W-:-:S06]  /*14bf0*/  ULEA UR4, UR5, UR4, 0x18 ;  /* 0x0000000405047291 */ /* 0x001fcc000f8ec03f */
[----:B------:R-:W-:-:S05]  /*14c00*/  IMAD.U32 R22, RZ, RZ, UR4 ;  /* 0x00000004ff167e24 */ /* 0x000fca000f8e00ff */
[----:B------:R0:W1:Y:S01]  /*14c10*/  LDS.128 R16, [R22+0x388d0] ;  /* 0x0388d00016107984 */ /* 0x0000620000000c00 */
[----:B------:R-:W-:Y:S06]  /*14c20*/  BAR.ARV 0x4, 0x180 ;  /* 0x0106000000007b1d */ /* 0x000fec0000002000 */
[----:B------:R-:W-:Y:S05]  /*14c30*/  BRA `(.L_x_290) ;  /* 0x0000000800d07947 */ /* 0x000fea0003800000 */
.L_x_289:
[----:B------:R-:W0:Y:S01]  /*14c40*/  S2R R9, SR_TID.X ;  /* 0x0000000000097919 */ /* 0x000e220000002100 */
[----:B------:R-:W-:Y:S01]  /*14c50*/  UMOV UR4, 0xffffffff ;  /* 0xffffffff00047882 */ /* 0x000fe20000000000 */
[----:B0-----:R-:W-:-:S04]  /*14c60*/  LOP3.LUT R9, R9, 0x1f, RZ, 0xc0, !PT ;  /* 0x0000001f09097812 */ /* 0x001fc800078ec0ff */
[----:B------:R-:W-:Y:S01]  /*14c70*/  ISETP.NE.AND P0, PT, R9, 0x1f, PT ;  /* 0x0000001f0900780c */ /* 0x000fe20003f05270 */
[----:B------:R-:W-:-:S12]  /*14c80*/  BRA.DIV UR4, `(.L_x_291) ;  /* 0x0000003a04d87947 */ /* 0x000fd8000b800000 */
[----:B------:R-:W-:Y:S01]  /*14c90*/  IMAD.IADD R7, R19, 0x1, R9 ;  /* 0x0000000113077824 */ /* 0x000fe200078e0209 */
[----:B------:R-:W-:-:S04]  /*14ca0*/  ULDC UR4, c[0x0][0xc3c] ;  /* 0x00030f0000047ab9 */ /* 0x000fc80000000800 */
[----:B------:R-:W-:-:S13]  /*14cb0*/  ISETP.GE.OR P1, PT, R7, UR4, !P0 ;  /* 0x0000000407007c0c */ /* 0x000fda000c726670 */
[----:B------:R-:W0:Y:S08]  /*14cc0*/  @!P1 LDC.64 R2, c[0x0][0xc80] ;  /* 0x00032000ff029b82 */ /* 0x000e300000000a00 */
[----:B------:R-:W1:Y:S01]  /*14cd0*/  @!P1 LDC.64 R4, c[0x0][0xc78] ;  /* 0x00031e00ff049b82 */ /* 0x000e620000000a00 */
[----:B0-----:R-:W-:-:S05]  /*14ce0*/  @!P1 IMAD.WIDE R2, R7, 0x4, R2 ;  /* 0x0000000407029825 */ /* 0x001fca00078e0202 */
[----:B------:R1:W2:Y:S02]  /*14cf0*/  @!P1 LDG.E R6, desc[UR36][R2.64] ;  /* 0x0000002402069981 */ /* 0x0002a4000c1e1900 */
[----:B-1----:R-:W-:-:S05]  /*14d00*/  @!P1 IMAD.WIDE R2, R7, 0x4, R4 ;  /* 0x0000000407029825 */ /* 0x002fca00078e0204 */
[----:B------:R-:W3:Y:S01]  /*14d10*/  @!P1 LDG.E R5, desc[UR36][R2.64] ;  /* 0x0000002402059981 */ /* 0x000ee2000c1e1900 */
[----:B------:R-:W-:Y:S01]  /*14d20*/  IMAD.MOV.U32 R7, RZ, RZ, RZ ;  /* 0x000000ffff077224 */ /* 0x000fe200078e00ff */
[C---:B------:R-:W-:Y:S01]  /*14d30*/  ISETP.GE.U32.AND P2, PT, R9.reuse, 0x2, PT ;  /* 0x000000020900780c */ /* 0x040fe20003f46070 */
[----:B------:R-:W-:Y:S01]  /*14d40*/  IMAD.MOV.U32 R4, RZ, RZ, RZ ;  /* 0x000000ffff047224 */ /* 0x000fe200078e00ff */
[C---:B------:R-:W-:Y:S01]  /*14d50*/  ISETP.GE.U32.AND P3, PT, R9.reuse, 0x4, PT ;  /* 0x000000040900780c */ /* 0x040fe20003f66070 */
[----:B------:R-:W-:Y:S01]  /*14d60*/  SHFL.IDX PT, R0, R16, RZ, 0x1f ;  /* 0x00001fff10007589 */ /* 0x000fe200000e0000 */
[C---:B------:R-:W-:Y:S02]  /*14d70*/  ISETP.GE.U32.AND P4, PT, R9.reuse, 0x8, PT ;  /* 0x000000080900780c */ /* 0x040fe40003f86070 */
[----:B------:R-:W-:Y:S01]  /*14d80*/  ISETP.GE.U32.AND P5, PT, R9, 0x10, PT ;  /* 0x000000100900780c */ /* 0x000fe20003fa6070 */
[----:B------:R-:W-:Y:S01]  /*14d90*/  SHFL.IDX PT, R8, R16, 0x1, 0x1f ;  /* 0x00201f0010087f89 */ /* 0x000fe200000e0000 */
[----:B--2---:R-:W-:-:S02]  /*14da0*/  @!P1 IMAD.MOV.U32 R7, RZ, RZ, R6 ;  /* 0x000000ffff079224 */ /* 0x004fc400078e0006 */
[----:B------:R-:W-:Y:S02]  /*14db0*/  IMAD.MOV.U32 R6, RZ, RZ, RZ ;  /* 0x000000ffff067224 */ /* 0x000fe400078e00ff */
[----:B---3--:R-:W-:Y:S01]  /*14dc0*/  @!P1 IMAD.MOV.U32 R4, RZ, RZ, R5 ;  /* 0x000000ffff049224 */ /* 0x008fe200078e0005 */
[----:B------:R-:W-:-:S03]  /*14dd0*/  ISETP.NE.AND P1, PT, R9, RZ, PT ;  /* 0x000000ff0900720c */ /* 0x000fc60003f25270 */
[----:B------:R-:W-:-:S05]  /*14de0*/  IMAD R13, R4, R7, RZ ;  /* 0x00000007040d7224 */ /* 0x000fca00078e02ff */
        /* <DEDUP_REMOVED lines=15> */
[----:B------:R0:W1:Y:S02]  /*14ee0*/  SHFL.IDX PT, R14, R2, 0x1f, 0x1f ;  /* 0x03e01f00020e7f89 */ /* 0x00006400000e0000 */
.L_x_397:
[----:B------:R-:W-:Y:S02]  /*14ef0*/  ULDC UR4, c[0x0][0xc38] ;  /* 0x00030e0000047ab9 */ /* 0x000fe40000000800 */
[----:B------:R-:W-:-:S04]  /*14f00*/  IMAD.U32 R5, RZ, RZ, UR4 ;  /* 0x00000004ff057e24 */ /* 0x000fc8000f8e00ff */
[----:B-1----:R-:W-:-:S04]  /*14f10*/  IMAD R14, R14, R5, RZ ;  /* 0x000000050e0e7224 */ /* 0x002fc800078e02ff */
[----:B------:R-:W-:-:S05]  /*14f20*/  IMAD.IADD R9, R8, 0x1, R14 ;  /* 0x0000000108097824 */ /* 0x000fca00078e020e */
[----:B------:R-:W-:-:S13]  /*14f30*/  ISETP.GT.AND P6, PT, R9, R0, PT ;  /* 0x000000000900720c */ /* 0x000fda0003fc4270 */
[----:B------:R-:W-:Y:S05]  /*14f40*/  @P6 BRA `(.L_x_292) ;  /* 0x0000000000a46947 */ /* 0x000fea0003800000 */
.L_x_295:
[----:B0-----:R-:W0:Y:S01]  /*14f50*/  LDC R2, c[0x0][0xc3c] ;  /* 0x00030f00ff027b82 */ /* 0x001e220000000800 */
[----:B------:R-:W-:-:S05]  /*14f60*/  VIADD R19, R19, 0x1f ;  /* 0x0000001f13137836 */ /* 0x000fca0000000000 */
[----:B0-----:R-:W-:-:S13]  /*14f70*/  ISETP.GE.AND P6, PT, R19, R2, PT ;  /* 0x000000021300720c */ /* 0x001fda0003fc6270 */
[----:B------:R-:W-:Y:S05]  /*14f80*/  @P6 BRA `(.L_x_293) ;  /* 0x0000000400b86947 */ /* 0x000fea0003800000 */
[----:B------:R-:W0:Y:S01]  /*14f90*/  S2R R3, SR_TID.X ;  /* 0x0000000000037919 */ /* 0x000e220000002100 */
[----:B------:R-:W-:Y:S01]  /*14fa0*/  IMAD.MOV.U32 R7, RZ, RZ, RZ ;  /* 0x000000ffff077224 */ /* 0x000fe200078e00ff */
[----:B0-----:R-:W-:-:S05]  /*14fb0*/  LOP3.LUT R3, R3, 0x1f, RZ, 0xc0, !PT ;  /* 0x0000001f03037812 */ /* 0x001fca00078ec0ff */
[----:B------:R-:W-:-:S05]  /*14fc0*/  IMAD.IADD R11, R19, 0x1, R3 ;  /* 0x00000001130b7824 */ /* 0x000fca00078e0203 */
[----:B------:R-:W-:-:S13]  /*14fd0*/  ISETP.GE.OR P6, PT, R11, R2, !P0 ;  /* 0x000000020b00720c */ /* 0x000fda00047c6670 */
[----:B------:R-:W0:Y:S08]  /*14fe0*/  @!P6 LDC.64 R2, c[0x0][0xc80] ;  /* 0x00032000ff02eb82 */ /* 0x000e300000000a00 */
[----:B------:R-:W1:Y:S01]  /*14ff0*/  @!P6 LDC.64 R4, c[0x0][0xc78] ;  /* 0x00031e00ff04eb82 */ /* 0x000e620000000a00 */
[----:B0-----:R-:W-:-:S05]  /*15000*/  @!P6 IMAD.WIDE R2, R11, 0x4, R2 ;  /* 0x000000040b02e825 */ /* 0x001fca00078e0202 */
[----:B------:R1:W2:Y:S02]  /*15010*/  @!P6 LDG.E R7, desc[UR36][R2.64] ;  /* 0x000000240207e981 */ /* 0x0002a4000c1e1900 */
[----:B-1----:R-:W-:-:S04]  /*15020*/  @!P6 IMAD.WIDE R2, R11, 0x4, R4 ;  /* 0x000000040b02e825 */ /* 0x002fc800078e0204 */
[----:B------:R-:W-:-:S06]  /*15030*/  IMAD.MOV.U32 R4, RZ, RZ, RZ ;  /* 0x000000ffff047224 */ /* 0x000fcc00078e00ff */
[----:B------:R-:W2:Y:S01]  /*15040*/  @!P6 LDG.E R4, desc[UR36][R2.64] ;  /* 0x000000240204e981 */ /* 0x000ea2000c1e1900 */
[----:B------:R-:W-:Y:S01]  /*15050*/  UMOV UR4, 0xffffffff ;  /* 0xffffffff00047882 */ /* 0x000fe20000000000 */
[----:B--2---:R-:W-:Y:S02]  /*15060*/  IMAD R13, R4, R7, RZ ;  /* 0x00000007040d7224 */ /* 0x004fe400078e02ff */
[----:B------:R-:W-:Y:S05]  /*15070*/  BRA.DIV UR4, `(.L_x_294) ;  /* 0x0000003e04187947 */ /* 0x000fea000b800000 */
        /* <DEDUP_REMOVED lines=16> */
.L_x_405:
[----:B------:R-:W-:Y:S02]  /*15180*/  ULDC UR4, c[0x0][0xc38] ;  /* 0x00030e0000047ab9 */ /* 0x000fe40000000800 */
[----:B------:R-:W-:-:S04]  /*15190*/  IMAD.U32 R5, RZ, RZ, UR4 ;  /* 0x00000004ff057e24 */ /* 0x000fc8000f8e00ff */
[----:B-1----:R-:W-:-:S04]  /*151a0*/  IMAD R14, R14, R5, RZ ;  /* 0x000000050e0e7224 */ /* 0x002fc800078e02ff */
[----:B------:R-:W-:-:S05]  /*151b0*/  IMAD.IADD R9, R14, 0x1, R9 ;  /* 0x000000010e097824 */ /* 0x000fca00078e0209 */
[----:B------:R-:W-:-:S13]  /*151c0*/  ISETP.GT.AND P6, PT, R9, R0, PT ;  /* 0x000000000900720c */ /* 0x000fda0003fc4270 */
[----:B------:R-:W-:Y:S05]  /*151d0*/  @!P6 BRA `(.L_x_295) ;  /* 0xfffffffc005ce947 */ /* 0x000fea000383ffff */
.L_x_292:
[----:B------:R-:W-:Y:S01]  /*151e0*/  IMAD.IADD R9, R9, 0x1, -R14 ;  /* 0x0000000109097824 */ /* 0x000fe200078e0a0e */
[----:B------:R-:W-:-:S03]  /*151f0*/  UMOV UR4, 0xffffffff ;  /* 0xffffffff00047882 */ /* 0x000fc60000000000 */
[----:B------:R-:W-:-:S05]  /*15200*/  IMAD R3, R2, R5, R9 ;  /* 0x0000000502037224 */ /* 0x000fca00078e0209 */
[----:B------:R-:W-:Y:S01]  /*15210*/  ISETP.GT.AND P6, PT, R3, R0, PT ;  /* 0x000000000300720c */ /* 0x000fe20003fc4270 */
[----:B------:R-:W-:-:S12]  /*15220*/  BRA.DIV UR4, `(.L_x_296) ;  /* 0x0000003e04647947 */ /* 0x000fd8000b800000 */
[----:B------:R-:W-:-:S04]  /*15230*/  VOTE.ANY R3, PT, !P6 ;  /* 0x0000000000037806 */ /* 0x000fc800070e0100 */
[----:B------:R-:W1:Y:S02]  /*15240*/  POPC R8, R3 ;  /* 0x0000000300087309 */ /* 0x000e640000000000 */
[----:B-1----:R1:W2:Y:S04]  /*15250*/  SHFL.IDX PT, R7, R7, R8, 0x1f ;  /* 0x00001f0807077589 */ /* 0x0022a800000e0000 */
[----:B------:R1:W3:Y:S02]  /*15260*/  SHFL.IDX PT, R4, R4, R8, 0x1f ;  /* 0x00001f0804047589 */ /* 0x0002e400000e0000 */
.L_x_410:
[----:B------:R-:W-:-:S13]  /*15270*/  ISETP.NE.AND P0, PT, R3, RZ, PT ;  /* 0x000000ff0300720c */ /* 0x000fda0003f05270 */
[----:B------:R-:W-:Y:S05]  /*15280*/  @!P0 BRA `(.L_x_297) ;  /* 0x0000000000108947 */ /* 0x000fea0003800000 */
[----:B------:R-:W-:Y:S01]  /*15290*/  UMOV UR4, 0xffffffff ;  /* 0xffffffff00047882 */ /* 0x000fe20000000000 */
[----:B------:R-:W-:Y:S02]  /*152a0*/  VIADD R12, R8, 0xffffffff ;  /* 0xffffffff080c7836 */ /* 0x000fe40000000000 */
[----:B------:R-:W-:Y:S05]  /*152b0*/  BRA.DIV UR4, `(.L_x_298) ;  /* 0x0000003e049c7947 */ /* 0x000fea000b800000 */
[----:B------:R4:W0:Y:S02]  /*152c0*/  SHFL.IDX PT, R6, R2, R12, 0x1f ;  /* 0x00001f0c02067589 */ /* 0x00082400000e0000 */
.L_x_297:
[----:B--2---:R-:W-:Y:S01]  /*152d0*/  IABS R10, R7 ;  /* 0x00000007000a7213 */ /* 0x004fe20000000000 */
[----:B0-----:R-:W-:Y:S01]  /*152e0*/  IMAD R16, R6, R5, R9 ;  /* 0x0000000506107224 */ /* 0x001fe200078e0209 */
[----:B---3--:R-:W-:Y:S01]  /*152f0*/  IABS R5, R4 ;  /* 0x0000000400057213 */ /* 0x008fe20000000000 */
[----:B------:R-:W-:Y:S01]  /*15300*/  IMAD.IADD R19, R8, 0x1, R19 ;  /* 0x0000000108137824 */ /* 0x000fe200078e0213 */
[----:B------:R-:W0:Y:S01]  /*15310*/  I2F.RP R11, R10 ;  /* 0x0000000a000b7306 */ /* 0x000e220000209400 */
[----:B------:R-:W-:-:S07]  /*15320*/  IMAD.IADD R0, R0, 0x1, -R16 ;  /* 0x0000000100007824 */ /* 0x000fce00078e0a10 */
[----:B----4-:R-:W2:Y:S08]  /*15330*/  I2F.RP R12, R5 ;  /* 0x00000005000c7306 */ /* 0x010eb00000209400 */
[----:B0-----:R-:W0:Y:S08]  /*15340*/  MUFU.RCP R11, R11 ;  /* 0x0000000b000b7308 */ /* 0x001e300000001000 */
[----:B--2---:R-:W-:Y:S01]  /*15350*/  MUFU.RCP R12, R12 ;  /* 0x0000000c000c7308 */ /* 0x004fe20000001000 */
[----:B0-----:R-:W-:-:S07]  /*15360*/  IADD3 R2, R11, 0xffffffe, RZ ;  /* 0x0ffffffe0b027810 */ /* 0x001fce0007ffe0ff */
[----:B------:R0:W2:Y:S02]  /*15370*/  F2I.FTZ.U32.TRUNC.NTZ R3, R2 ;  /* 0x0000000200037305 */ /* 0x0000a4000021f000 */
[----:B0-----:R-:W-:Y:S02]  /*15380*/  IMAD.MOV.U32 R2, RZ, RZ, RZ ;  /* 0x000000ffff027224 */ /* 0x001fe400078e00ff */
[----:B--2---:R-:W-:-:S04]  /*15390*/  IMAD.MOV R9, RZ, RZ, -R3 ;  /* 0x000000ffff097224 */ /* 0x004fc800078e0a03 */
[----:B------:R-:W-:-:S04]  /*153a0*/  IMAD R9, R9, R10, RZ ;  /* 0x0000000a09097224 */ /* 0x000fc800078e02ff */
[----:B------:R-:W-:Y:S01]  /*153b0*/  IMAD.HI.U32 R3, R3, R9, R2 ;  /* 0x0000000903037227 */ /* 0x000fe200078e0002 */
[----:B------:R-:W-:Y:S02]  /*153c0*/  IABS R2, R7 ;  /* 0x0000000700027213 */ /* 0x000fe40000000000 */
[----:B------:R-:W-:-:S03]  /*153d0*/  IABS R9, R0 ;  /* 0x0000000000097213 */ /* 0x000fc60000000000 */
[----:B------:R-:W-:Y:S02]  /*153e0*/  IMAD.MOV R2, RZ, RZ, -R2 ;  /* 0x000000ffff027224 */ /* 0x000fe400078e0a02 */
[----:B------:R-:W-:-:S04]  /*153f0*/  IMAD.HI.U32 R6, R3, R9, RZ ;  /* 0x0000000903067227 */ /* 0x000fc800078e00ff */
[----:B------:R-:W-:Y:S02]  /*15400*/  VIADD R3, R12, 0xffffffe ;  /* 0x0ffffffe0c037836 */ /* 0x000fe40000000000 */
[----:B------:R-:W-:-:S04]  /*15410*/  IMAD R9, R6, R2, R9 ;  /* 0x0000000206097224 */ /* 0x000fc800078e0209 */
[----:B------:R-:W0:Y:S01]  /*15420*/  F2I.FTZ.U32.TRUNC.NTZ R3, R3 ;  /* 0x0000000300037305 */ /* 0x000e22000021f000 */
[----:B------:R-:W-:-:S13]  /*15430*/  ISETP.GT.U32.AND P1, PT, R10, R9, PT ;  /* 0x000000090a00720c */ /* 0x000fda0003f24070 */
[----:B------:R-:W-:Y:S02]  /*15440*/  @!P1 IMAD.IADD R9, R9, 0x1, -R10 ;  /* 0x0000000109099824 */ /* 0x000fe400078e0a0a */
[----:B0-----:R-:W-:Y:S02]  /*15450*/  IMAD.MOV R2, RZ, RZ, -R3 ;  /* 0x000000ffff027224 */ /* 0x001fe400078e0a03 */
[----:B------:R-:W-:Y:S01]  /*15460*/  @!P1 VIADD R6, R6, 0x1 ;  /* 0x0000000106069836 */ /* 0x000fe20000000000 */
[----:B------:R-:W-:Y:S01]  /*15470*/  ISETP.GE.U32.AND P0, PT, R9, R10, PT ;  /* 0x0000000a0900720c */ /* 0x000fe20003f06070 */
[----:B------:R-:W-:Y:S01]  /*15480*/  IMAD R9, R2, R5, RZ ;  /* 0x0000000502097224 */ /* 0x000fe200078e02ff */
[----:B------:R-:W-:Y:S01]  /*15490*/  ISETP.NE.AND P1, PT, R7, RZ, PT ;  /* 0x000000ff0700720c */ /* 0x000fe20003f25270 */
[----:B------:R-:W-:-:S04]  /*154a0*/  IMAD.MOV.U32 R2, RZ, RZ, RZ ;  /* 0x000000ffff027224 */ /* 0x000fc800078e00ff */
[----:B------:R-:W-:Y:S01]  /*154b0*/  IMAD.HI.U32 R9, R3, R9, R2 ;  /* 0x0000000903097227 */ /* 0x000fe200078e0002 */
[----:B------:R-:W-:Y:S02]  /*154c0*/  LOP3.LUT R2, R0, R7, RZ, 0x3c, !PT ;  /* 0x0000000700027212 */ /* 0x000fe400078e3cff */
[----:B------:R-:W-:Y:S02]  /*154d0*/  IABS R3, R4 ;  /* 0x0000000400037213 */ /* 0x000fe40000000000 */
[----:B------:R-:W-:Y:S01]  /*154e0*/  ISETP.GE.AND P2, PT, R2, RZ, PT ;  /* 0x000000ff0200720c */ /* 0x000fe20003f46270 */
[----:B------:R-:W-:Y:S02]  /*154f0*/  @P0 VIADD R6, R6, 0x1 ;  /* 0x0000000106060836 */ /* 0x000fe40000000000 */
[----:B------:R-:W-:-:S10]  /*15500*/  IMAD.MOV R3, RZ, RZ, -R3 ;  /* 0x000000ffff037224 */ /* 0x000fd400078e0a03 */
[----:B------:R-:W-:Y:S01]  /*15510*/  @!P2 IMAD.MOV R6, RZ, RZ, -R6 ;  /* 0x000000ffff06a224 */ /* 0x000fe200078e0a06 */
[----:B------:R-:W-:-:S04]  /*15520*/  @!P1 LOP3.LUT R6, RZ, R7, RZ, 0x33, !PT ;  /* 0x00000007ff069212 */ /* 0x000fc800078e33ff */
[-C--:B------:R-:W-:Y:S01]  /*15530*/  IABS R2, R6.reuse ;  /* 0x0000000600027213 */ /* 0x080fe20000000000 */
[----:B------:R-:W-:-:S04]  /*15540*/  IMAD R7, R7, R6, RZ ;  /* 0x0000000607077224 */ /* 0x000fc800078e02ff */
[----:B------:R-:W-:-:S04]  /*15550*/  IMAD.HI.U32 R9, R9, R2, RZ ;  /* 0x0000000209097227 */ /* 0x000fc800078e00ff */
[----:B------:R-:W-:Y:S02]  /*15560*/  IMAD R2, R9, R3, R2 ;  /* 0x0000000309027224 */ /* 0x000fe400078e0202 */
[----:B------:R-:W-:-:S03]  /*15570*/  IMAD.IADD R17, R0, 0x1, -R7 ;  /* 0x0000000100117824 */ /* 0x000fc600078e0a07 */
[----:B------:R-:W-:-:S13]  /*15580*/  ISETP.GT.U32.AND P1, PT, R5, R2, PT ;  /* 0x000000020500720c */ /* 0x000fda0003f24070 */
[----:B------:R-:W-:Y:S02]  /*15590*/  @!P1 IMAD.IADD R2, R2, 0x1, -R5 ;  /* 0x0000000102029824 */ /* 0x000fe400078e0a05 */
[----:B------:R-:W-:Y:S01]  /*155a0*/  @!P1 VIADD R9, R9, 0x1 ;  /* 0x0000000109099836 */ /* 0x000fe20000000000 */
[----:B------:R-:W-:Y:S02]  /*155b0*/  ISETP.NE.AND P1, PT, R4, RZ, PT ;  /* 0x000000ff0400720c */ /* 0x000fe40003f25270 */
[----:B------:R-:W-:Y:S02]  /*155c0*/  ISETP.GE.U32.AND P0, PT, R2, R5, PT ;  /* 0x000000050200720c */ /* 0x000fe40003f06070 */
[----:B------:R-:W-:-:S04]  /*155d0*/  LOP3.LUT R2, R6, R4, RZ, 0x3c, !PT ;  /* 0x0000000406027212 */ /* 0x000fc800078e3cff */
[----:B------:R-:W-:-:S07]  /*155e0*/  ISETP.GE.AND P2, PT, R2, RZ, PT ;  /* 0x000000ff0200720c */ /* 0x000fce0003f46270 */
[----:B------:R-:W-:-:S06]  /*155f0*/  @P0 VIADD R9, R9, 0x1 ;  /* 0x0000000109090836 */ /* 0x000fcc0000000000 */
[----:B------:R-:W-:Y:S01]  /*15600*/  @!P2 IMAD.MOV R9, RZ, RZ, -R9 ;  /* 0x000000ffff09a224 */ /* 0x000fe200078e0a09 */
[----:B------:R-:W-:-:S05]  /*15610*/  @!P1 LOP3.LUT R9, RZ, R4, RZ, 0x33, !PT ;  /* 0x00000004ff099212 */ /* 0x000fca00078e33ff */
[--C-:B------:R-:W-:Y:S02]  /*15620*/  IMAD.MOV R3, RZ, RZ, -R9.reuse ;  /* 0x000000ffff037224 */ /* 0x100fe400078e0a09 */
[C---:B------:R-:W-:Y:S02]  /*15630*/  IMAD R9, R4.reuse, 0x1000000, R9 ;  /* 0x0100000004097824 */ /* 0x040fe400078e0209 */
[----:B------:R-:W-:-:S04]  /*15640*/  IMAD R18, R4, R3, R6 ;  /* 0x0000000304127224 */ /* 0x000fc800078e0206 */
[----:B------:R-:W-:Y:S01]  /*15650*/  IMAD R18, R18, 0x10000, R9 ;  /* 0x0001000012127824 */ /* 0x000fe200078e0209 */
[----:B------:R-:W-:Y:S06]  /*15660*/  BRA `(.L_x_299) ;  /* 0x00000000001c7947 */ /* 0x000fec0003800000 */
.L_x_293:
[----:B------:R-:W-:Y:S01]  /*15670*/  UMOV UR4, URZ ;  /* 0x0000003f00047c82 */ /* 0x000fe20008000000 */
[----:B------:R-:W-:Y:S01]  /*15680*/  UMOV UR5, URZ ;  /* 0x0000003f00057c82 */ /* 0x000fe20008000000 */
[----:B------:R-:W-:Y:S01]  /*15690*/  ULDC UR6, c[0x0][0xc3c] ;  /* 0x00030f0000067ab9 */ /* 0x000fe20000000800 */
[----:B------:R-:W-:Y:S02]  /*156a0*/  IMAD.MOV.U32 R16, RZ, RZ, R0 ;  /* 0x000000ffff107224 */ /* 0x000fe400078e0000 */
[----:B------:R-:W-:Y:S02]  /*156b0*/  IMAD.U32 R17, RZ, RZ, UR4 ;  /* 0x00000004ff117e24 */ /* 0x000fe4000f8e00ff */
[----:B------:R-:W-:Y:S02]  /*156c0*/  IMAD.U32 R18, RZ, RZ, UR5 ;  /* 0x00000005ff127e24 */ /* 0x000fe4000f8e00ff */
[----:B------:R-:W-:-:S07]  /*156d0*/  IMAD.U32 R19, RZ, RZ, UR6 ;  /* 0x00000006ff137e24 */ /* 0x000fce000f8e00ff */
.L_x_299:
[----:B------:R-:W0:Y:S01]  /*156e0*/  S2R R0, SR_TID.X ;  /* 0x0000000000007919 */ /* 0x000e220000002100 */
[----:B------:R-:W-:Y:S05]  /*156f0*/  WARPSYNC.ALL ;  /* 0x0000000000007948 */ /* 0x000fea0003800000 */
[----:B------:R-:W-:Y:S01]  /*15700*/  BAR.SYNC.DEFER_BLOCKING 0x4, 0x180 ;  /* 0x0106000000007b1d */ /* 0x000fe20000010000 */
[----:B0-----:R-:W-:-:S04]  /*15710*/  LOP3.LUT R0, R0, 0x1f, RZ, 0xc0, !PT ;  /* 0x0000001f00007812 */ /* 0x001fc800078ec0ff */
[----:B------:R-:W-:-:S13]  /*15720*/  ISETP.NE.AND P0, PT, R0, RZ, PT ;  /* 0x000000ff0000720c */ /* 0x000fda0003f05270 */
[----:B------:R-:W0:Y:S01]  /*15730*/  @!P0 S2R R3, SR_CgaCtaId ;  /* 0x0000000000038919 */ /* 0x000e220000008800 */
[----:B------:R-:W-:-:S04]  /*15740*/  @!P0 MOV R0, 0x400 ;  /* 0x0000040000008802 */ /* 0x000fc80000000f00 */
[----:B0-----:R-:W-:-:S05]  /*15750*/  @!P0 LEA R22, R3, R0, 0x18 ;  /* 0x0000000003168211 */ /* 0x001fca00078ec0ff */
[----:B------:R2:W-:Y:S01]  /*15760*/  @!P0 STS.128 [R22+0x388d0], R16 ;  /* 0x0388d01016008388 */ /* 0x0005e20000000c00 */
[----:B------:R-:W-:Y:S06]  /*15770*/  BAR.ARV 0x5, 0x180 ;  /* 0x0146000000007b1d */ /* 0x000fec0000002000 */
.L_x_290:
[----:B------:R-:W-:Y:S02]  /*15780*/  ULDC UR4, c[0x0][0xc3c] ;  /* 0x00030f0000047ab9 */ /* 0x000fe40000000800 */
[----:B-1----:R-:W-:-:S13]  /*15790*/  ISETP.GE.AND P0, PT, R19, UR4, PT ;  /* 0x0000000413007c0c */ /* 0x002fda000bf06270 */
[----:B------:R-:W-:Y:S05]  /*157a0*/  @!P0 BRA `(.L_x_300) ;  /* 0xffffffb400548947 */ /* 0x000fea000383ffff */
[----:B------:R-:W-:Y:S05]  /*157b0*/  BSYNC B8 ;  /* 0x0000000000087941 */ /* 0x000fea0003800000 */
.L_x_235:
[----:B------:R-:W3:Y:S01]  /*157c0*/  LDL.LU R0, [R1+0x28] ;  /* 0x0000280001007983 */ /* 0x000ee20000300800 */
[----:B------:R-:W-:Y:S01]  /*157d0*/  BSSY B0, `(.L_x_301) ;  /* 0x000000b000007945 */ /* 0x000fe20003800000 */
[----:B------:R-:W4:Y:S01]  /*157e0*/  S2R R5, SR_CgaCtaId ;  /* 0x0000000000057919 */ /* 0x000f220000008800 */
[----:B---3--:R-:W-:-:S05]  /*157f0*/  VIADD R0, R0, 0x1 ;  /* 0x0000000100007836 */ /* 0x008fca0000000000 */
[----:B-1----:R-:W-:-:S04]  /*15800*/  LEA.HI R2, R0, R0, RZ, 0x1 ;  /* 0x0000000000027211 */ /* 0x002fc800078f08ff */
[----:B------:R-:W-:Y:S02]  /*15810*/  LOP3.LUT R3, R2, 0xfffffffe, RZ, 0xc0, !PT ;  /* 0xfffffffe02037812 */ /* 0x000fe400078ec0ff */
[----:B------:R-:W-:-:S03]  /*15820*/  MOV R2, 0x400 ;  /* 0x0000040000027802 */ /* 0x000fc60000000f00 */
[----:B------:R-:W-:Y:S01]  /*15830*/  IMAD.IADD R0, R0, 0x1, -R3 ;  /* 0x0000000100007824 */ /* 0x000fe200078e0a03 */
[----:B----4-:R-:W-:-:S04]  /*15840*/  LEA R4, R5, R2, 0x18 ;  /* 0x0000000205047211 */ /* 0x010fc800078ec0ff */
[----:B------:R-:W-:-:S04]  /*15850*/  SHF.L.U32 R0, R0, 0x1f, RZ ;  /* 0x0000001f00007819 */ /* 0x000fc800000006ff */
[----:B------:R-:W1:Y:S02]  /*15860*/  SYNCS.PHASECHK.TRANS64.TRYWAIT P0, [R4+URZ+0x38820], R0 ;  /* 0x03882000040075a7 */ /* 0x000e64000800017f */
[----:B-1----:R-:W-:Y:S05]  /*15870*/  @!P0 BRA `(.L_x_302) ;  /* 0x0000003800548947 */ /* 0x002fea0003800000 */
.L_x_413:
[----:B------:R-:W-:Y:S05]  /*15880*/  BSYNC B0 ;  /* 0x0000000000007941 */ /* 0x000fea0003800000 */
.L_x_301:
[----:B------:R-:W-:-:S03]  /*15890*/  UMOV UR4, 0xffffffff ;  /* 0xffffffff00047882 */ /* 0x000fc60000000000 */
[----:B------:R-:W-:Y:S05]  /*158a0*/  BRA.DIV UR4, `(.L_x_303) ;  /* 0x0000003a045c7947 */ /* 0x000fea000b800000 */
[----:B-1----:R-:W1:Y:S02]  /*158b0*/  S2R R0, SR_TID.X ;  /* 0x0000000000007919 */ /* 0x002e640000002100 */
[----:B-1----:R-:W-:-:S04]  /*158c0*/  SHF.R.U32.HI R0, RZ, 0x5, R0 ;  /* 0x00000005ff007819 */ /* 0x002fc80000011600 */
[----:B------:R-:W-:-:S05]  /*158d0*/  LOP3.LUT R0, R0, 0x3, RZ, 0xc0, !PT ;  /* 0x0000000300007812 */ /* 0x000fca00078ec0ff */
[----:B------:R1:W3:Y:S02]  /*158e0*/  SHFL.IDX PT, R14, R0, RZ, 0x1f ;  /* 0x00001fff000e7589 */ /* 0x0002e400000e0000 */
.L_x_416:
[----:B---3--:R-:W-:Y:S01]  /*158f0*/  ISETP.NE.AND P0, PT, R14, RZ, PT ;  /* 0x000000ff0e00720c */ /* 0x008fe20003f05270 */
[----:B------:R-:W-:-:S12]  /*15900*/  BSSY B0, `(.L_x_304) ;  /* 0x0000026000007945 */ /* 0x000fd80003800000 */
[----:B------:R-:W-:Y:S05]  /*15910*/  @P0 BRA `(.L_x_305) ;  /* 0x0000000000900947 */ /* 0x000fea0003800000 */
[----:B------:R-:W-:-:S03]  /*15920*/  UMOV UR4, 0xffffffff ;  /* 0xffffffff00047882 */ /* 0x000fc60000000000 */
[----:B------:R-:W-:Y:S05]  /*15930*/  BRA.DIV UR4, `(.L_x_306) ;  /* 0x0000003a046c7947 */ /* 0x000fea000b800000 */
[----:B------:R-:W-:-:S13]  /*15940*/  ELECT P6, URZ, PT ;  /* 0x00000000003f782f */ /* 0x000fda00038c0000 */
.L_x_419:
[----:B------:R-:W-:Y:S05]  /*15950*/  @!P6 BRA `(.L_x_305) ;  /* 0x000000000080e947 */ /* 0x000fea0003800000 */
[----:B-1----:R-:W3:Y:S02]  /*15960*/  LDL R0, [R1+0x50] ;  /* 0x0000500001007983 */ /* 0x002ee40000100800 */
[----:B---3--:R-:W-:-:S13]  /*15970*/  R2UR UR4, R0 ;  /* 0x00000000000472ca */ /* 0x008fda00000e0000 */
[----:B------:R-:W-:-:S06]  /*15980*/  ULOP3.LUT UR4, UR4, 0x2, URZ, 0xfc, !UPT ;  /* 0x0000000204047892 */ /* 0x000fcc000f8efc3f */
[----:B------:R-:W-:-:S05]  /*15990*/  IMAD.U32 R0, RZ, RZ, UR4 ;  /* 0x00000004ff007e24 */ /* 0x000fca000f8e00ff */
[----:B------:R-:W-:-:S13]  /*159a0*/  ISETP.NE.AND P0, PT, R0, 0x3, PT ;  /* 0x000000030000780c */ /* 0x000fda0003f05270 */
[----:B------:R-:W-:Y:S05]  /*159b0*/  @!P0 BRA `(.L_x_307) ;  /* 0x0000000000048947 */ /* 0x000fea0003800000 */
[----:B------:R-:W-:Y:S01]  /*159c0*/  BPT.TRAP 0x1 ;  /* 0x000000040000795c */ /* 0x000fe20000300000 */
.L_x_307:
[C---:B------:R-:W-:Y:S01]  /*159d0*/  IMAD R5, R27.reuse, 0x8, R4 ;  /* 0x000000081b057824 */ /* 0x040fe200078e0204 */
[----:B------:R-:W-:Y:S01]  /*159e0*/  SHF.L.U32 R0, R28, 0x1f, RZ ;  /* 0x0000001f1c007819 */ /* 0x000fe200000006ff */
[----:B------:R-:W-:-:S03]  /*159f0*/  VIADD R27, R27, 0x1 ;  /* 0x000000011b1b7836 */ /* 0x000fc60000000000 */
[----:B------:R-:W1:Y:S02]  /*15a00*/  SYNCS.PHASECHK.TRANS64.TRYWAIT P1, [R5+URZ+0x38840], R0 ;  /* 0x03884000050075a7 */ /* 0x000e64000802017f */
[----:B------:R-:W-:-:S04]  /*15a10*/  ISETP.NE.AND P2, PT, R27, 0x2, PT ;  /* 0x000000021b00780c */ /* 0x000fc80003f45270 */
[----:B------:R-:W-:Y:S01]  /*15a20*/  SEL R3, RZ, 0x1, P2 ;  /* 0x00000001ff037807 */ /* 0x000fe20001000000 */
[----:B-1----:R-:W-:Y:S08]  /*15a30*/  @!P1 BRA `(.L_x_308) ;  /* 0x00000038004c9947 */ /* 0x002ff00003800000 */
.L_x_420:
[----:B------:R-:W-:Y:S02]  /*15a40*/  SEL R27, R27, RZ, P2 ;  /* 0x000000ff1b1b7207 */ /* 0x000fe40001000000 */
[----:B------:R-:W-:Y:S01]  /*15a50*/  LOP3.LUT R2, R28, R3, RZ, 0x3c, !PT ;  /* 0x000000031c027212 */ /* 0x000fe200078e3cff */
[----:B------:R-:W-:Y:S06]  /*15a60*/  @!P0 BRA `(.L_x_309) ;  /* 0x0000000000048947 */ /* 0x000fec0003800000 */
[----:B------:R-:W-:Y:S01]  /*15a70*/  BPT.TRAP 0x1 ;  /* 0x000000040000795c */ /* 0x000fe20000300000 */
.L_x_309:
[----:B------:R-:W-:Y:S01]  /*15a80*/  IMAD R27, R27, 0x8, R4 ;  /* 0x000000081b1b7824 */ /* 0x000fe200078e0204 */
[----:B------:R-:W-:-:S04]  /*15a90*/  SHF.L.U32 R2, R2, 0x1f, RZ ;  /* 0x0000001f02027819 */ /* 0x000fc800000006ff */
[----:B------:R-:W3:Y:S02]  /*15aa0*/  SYNCS.PHASECHK.TRANS64.TRYWAIT P1, [R27+URZ+0x38840], R2 ;  /* 0x038840021b0075a7 */ /* 0x000ee4000802017f */
[----:B---3--:R-:W-:Y:S05]  /*15ab0*/  @!P1 BRA `(.L_x_310) ;  /* 0x0000003800409947 */ /* 0x008fea0003800000 */
.L_x_421:
[----:B------:R-:W-:Y:S05]  /*15ac0*/  @!P0 BRA `(.L_x_311) ;  /* 0x0000000000048947 */ /* 0x000fea0003800000 */
[----:B------:R-:W-:Y:S01]  /*15ad0*/  BPT.TRAP 0x1 ;  /* 0x000000040000795c */ /* 0x000fe20000300000 */
.L_x_311:
[----:B------:R-:W4:Y:S02]  /*15ae0*/  SYNCS.PHASECHK.TRANS64.TRYWAIT P1, [R5+URZ+0x38860], R0 ;  /* 0x03886000050075a7 */ /* 0x000f24000802017f */
[----:B----4-:R-:W-:Y:S05]  /*15af0*/  @!P1 BRA `(.L_x_312) ;  /* 0x0000003800449947 */ /* 0x010fea0003800000 */
.L_x_422:
[----:B------:R-:W-:Y:S05]  /*15b00*/  @!P0 BRA `(.L_x_313) ;  /* 0x0000000000048947 */ /* 0x000fea0003800000 */
[----:B------:R-:W-:Y:S01]  /*15b10*/  BPT.TRAP 0x1 ;  /* 0x000000040000795c */ /* 0x000fe20000300000 */
.L_x_313:
[----:B------:R0:W0:Y:S02]  /*15b20*/  SYNCS.PHASECHK.TRANS64.TRYWAIT P0, [R27+URZ+0x38860], R2 ;  /* 0x038860021b0075a7 */ /* 0x000024000800017f */
[----:B0-----:R-:W-:Y:S05]  /*15b30*/  @!P0 NANOSLEEP.SYNCS 0x989680 ;  /* 0x009896800000895d */ /* 0x001fea0003900000 */
[----:B------:R-:W0:Y:S02]  /*15b40*/  @!P0 SYNCS.PHASECHK.TRANS64 P0, [R27+URZ+0x38860], R2 ;  /* 0x038860021b0085a7 */ /* 0x000e24000800007f */
[----:B0-----:R-:W-:Y:S05]  /*15b50*/  @!P0 BRA `(.L_x_313) ;  /* 0xfffffffc00f08947 */ /* 0x001fea000383ffff */
.L_x_305:
[----:B------:R-:W-:Y:S05]  /*15b60*/  BSYNC B0 ;  /* 0x0000000000007941 */ /* 0x000fea0003800000 */
.L_x_304:
[----:B------:R-:W-:Y:S05]  /*15b70*/  EXIT ;  /* 0x000000000000794d */ /* 0x000fea0003800000 */
.L_x_182:
[----:B0-----:R0:W1:Y:S02]  /*15b80*/  SYNCS.PHASECHK.TRANS64.TRYWAIT P1, [R5+URZ+0x38800], R0 ;  /* 0x03880000050075a7 */ /* 0x001064000802017f */
[----:B-1----:R-:W-:Y:S05]  /*15b90*/  @!P1 NANOSLEEP.SYNCS 0x989680 ;  /* 0x009896800000995d */ /* 0x002fea0003900000 */
[----:B------:R-:W1:Y:S02]  /*15ba0*/  @!P1 SYNCS.PHASECHK.TRANS64 P1, [R5+URZ+0x38800], R0 ;  /* 0x03880000050095a7 */ /* 0x000e64000802007f */
[----:B-1----:R-:W-:Y:S05]  /*15bb0*/  @!P1 BRA `(.L_x_182) ;  /* 0xfffffffc00f09947 */ /* 0x002fea000383ffff */
[----:B------:R-:W-:Y:S05]  /*15bc0*/  BRA `(.L_x_314) ;  /* 0xfffffec000f87947 */ /* 0x000fea000383ffff */
.L_x_186:
[----:B-1----:R1:W2:Y:S02]  /*15bd0*/  SYNCS.PHASECHK.TRANS64.TRYWAIT P1, [R0+URZ+0x38830], R3 ;  /* 0x03883003000075a7 */ /* 0x0022a4000802017f */
[----:B--2---:R-:W-:Y:S05]  /*15be0*/  @!P1 NANOSLEEP.SYNCS 0x989680 ;  /* 0x009896800000995d */ /* 0x004fea0003900000 */
[----:B------:R-:W2:Y:S02]  /*15bf0*/  @!P1 SYNCS.PHASECHK.TRANS64 P1, [R0+URZ+0x38830], R3 ;  /* 0x03883003000095a7 */ /* 0x000ea4000802007f */
[----:B--2---:R-:W-:Y:S05]  /*15c00*/  @!P1 BRA `(.L_x_186) ;  /* 0xfffffffc00f09947 */ /* 0x004fea000383ffff */
[----:B------:R-:W-:Y:S05]  /*15c10*/  BRA `(.L_x_185) ;  /* 0xfffffec4001c7947 */ /* 0x000fea000383ffff */
.L_x_192:
[----:B-1----:R-:W-:-:S04]  /*15c20*/  IMAD.U32 R4, RZ, RZ, UR61 ;  /* 0x0000003dff047e24 */ /* 0x002fc8000f8e00ff */
[----:B------:R1:W2:Y:S03]  /*15c30*/  SYNCS.PHASECHK.TRANS64.TRYWAIT P1, [R4+URZ+0x38830], R3 ;  /* 0x03883003040075a7 */ /* 0x0002a6000802017f */
[----:B--2---:R-:W-:Y:S05]  /*15c40*/  @!P1 NANOSLEEP.SYNCS 0x989680 ;  /* 0x009896800000995d */ /* 0x004fea0003900000 */
[----:B------:R-:W2:Y:S02]  /*15c50*/  @!P1 SYNCS.PHASECHK.TRANS64 P1, [R4+URZ+0x38830], R3 ;  /* 0x03883003040095a7 */ /* 0x000ea4000802007f */
[----:B--2---:R-:W-:Y:S05]  /*15c60*/  @!P1 BRA `(.L_x_192) ;  /* 0xfffffffc00ec9947 */ /* 0x004fea000383ffff */
[----:B------:R-:W-:Y:S05]  /*15c70*/  BRA `(.L_x_191) ;  /* 0xffffff0400b87947 */ /* 0x000fea000383ffff */
.L_x_196:
[----:B---3--:R3:W4:Y:S02]  /*15c80*/  SYNCS.PHASECHK.TRANS64.TRYWAIT P1, [R229+URZ+0x38850], R0 ;  /* 0x03885000e50075a7 */ /* 0x008724000802017f */
[----:B----4-:R-:W-:Y:S05]  /*15c90*/  @!P1 NANOSLEEP.SYNCS 0x989680 ;  /* 0x009896800000995d */ /* 0x010fea0003900000 */
[----:B------:R-:W4:Y:S02]  /*15ca0*/  @!P1 SYNCS.PHASECHK.TRANS64 P1, [R229+URZ+0x38850], R0 ;  /* 0x03885000e50095a7 */ /* 0x000f24000802007f */
[----:B----4-:R-:W-:Y:S05]  /*15cb0*/  @!P1 BRA `(.L_x_196) ;  /* 0xfffffffc00f09947 */ /* 0x010fea000383ffff */
[----:B------:R-:W-:Y:S05]  /*15cc0*/  BRA `(.L_x_195) ;  /* 0xffffff3000087947 */ /* 0x000fea000383ffff */
.L_x_203:
[----:B-1----:R1:W2:Y:S02]  /*15cd0*/  SYNCS.PHASECHK.TRANS64.TRYWAIT P1, [R12+URZ+0x38850], R9 ;  /* 0x038850090c0075a7 */ /* 0x0022a4000802017f */
[----:B--2---:R-:W-:Y:S05]  /*15ce0*/  @!P1 NANOSLEEP.SYNCS 0x989680 ;  /* 0x009896800000995d */ /* 0x004fea0003900000 */
[----:B------:R-:W2:Y:S02]  /*15cf0*/  @!P1 SYNCS.PHASECHK.TRANS64 P1, [R12+URZ+0x38850], R9 ;  /* 0x038850090c0095a7 */ /* 0x000ea4000802007f */
[----:B--2---:R-:W-:Y:S05]  /*15d00*/  @!P1 BRA `(.L_x_203) ;  /* 0xfffffffc00f09947 */ /* 0x004fea000383ffff */
[----:B------:R-:W-:Y:S05]  /*15d10*/  BRA `(.L_x_202) ;  /* 0xffffff4800347947 */ /* 0x000fea000383ffff */
.L_x_249:
[----:B------:R-:W0:Y:S01]  /*15d20*/  S2R R7, SR_TID.X ;  /* 0x0000000000077919 */ /* 0x000e220000002100 */
[----:B------:R-:W-:Y:S01]  /*15d30*/  BSSY B0, `(.L_x_315) ;  /* 0x000000a000007945 */ /* 0x000fe20003800000 */
[----:B------:R-:W-:Y:S02]  /*15d40*/  IMAD.MOV.U32 R12, RZ, RZ, RZ ;  /* 0x000000ffff0c7224 */ /* 0x000fe400078e00ff */
[----:B------:R-:W-:Y:S02]  /*15d50*/  IMAD.MOV.U32 R11, RZ, RZ, 0x1f ;  /* 0x0000001fff0b7424 */ /* 0x000fe400078e00ff */
[----:B------:R-:W-:Y:S01]  /*15d60*/  IMAD.MOV.U32 R15, RZ, RZ, -0x1 ;  /* 0xffffffffff0f7424 */ /* 0x000fe200078e00ff */
[----:B0-----:R-:W-:-:S04]  /*15d70*/  SHF.R.U32.HI R7, RZ, 0x5, R7 ;  /* 0x00000005ff077819 */ /* 0x001fc80000011607 */
[----:B------:R-:W-:-:S05]  /*15d80*/  LOP3.LUT R7, R7, 0x3, RZ, 0xc0, !PT ;  /* 0x0000000307077812 */ /* 0x000fca00078ec0ff */
[----:B------:R-:W-:-:S07]  /*15d90*/  IMAD.MOV.U32 R13, RZ, RZ, R7 ;  /* 0x000000ffff0d7224 */ /* 0x000fce00078e0007 */
[----:B-----5:R-:W-:Y:S05]  /*15da0*/  WARPSYNC.COLLECTIVE R15, `(.L_x_316) ;  /* 0x000000000f087348 */ /* 0x020fea0003c00000 */
[----:B------:R0:W1:Y:S02]  /*15db0*/  SHFL.IDX P6, R14, R13, R12, R11 ;  /* 0x0000000c0d0e7389 */ /* 0x00006400000c000b */
[----:B01---5:R-:W-:Y:S01]  /*15dc0*/  ENDCOLLECTIVE ;  /* 0x000000000000791b */ /* 0x023fe20003800000 */
.L_x_316:
[----:B------:R-:W-:Y:S05]  /*15dd0*/  BSYNC B0 ;  /* 0x0000000000007941 */ /* 0x000fea0003800000 */
.L_x_315:
[----:B------:R-:W-:Y:S05]  /*15de0*/  BRA `(.L_x_317) ;  /* 0xffffffbc00b87947 */ /* 0x000fea000383ffff */
.L_x_252:
[----:B0-----:R0:W1:Y:S02]  /*15df0*/  SYNCS.PHASECHK.TRANS64.TRYWAIT P0, [R5+URZ+0x38840], R2 ;  /* 0x03884002050075a7 */ /* 0x001064000800017f */
[----:B-1----:R-:W-:Y:S05]  /*15e00*/  @!P0 NANOSLEEP.SYNCS 0x989680 ;  /* 0x009896800000895d */ /* 0x002fea0003900000 */
[----:B------:R-:W1:Y:S02]  /*15e10*/  @!P0 SYNCS.PHASECHK.TRANS64 P0, [R5+URZ+0x38840], R2 ;  /* 0x03884002050085a7 */ /* 0x000e64000800007f */
[----:B-1----:R-:W-:Y:S05]  /*15e20*/  @!P0 BRA `(.L_x_252) ;  /* 0xfffffffc00f08947 */ /* 0x002fea000383ffff */
[----:B------:R-:W-:Y:S05]  /*15e30*/  BRA `(.L_x_318) ;  /* 0xffffffc000207947 */ /* 0x000fea000383ffff */
.L_x_253:
[----:B------:R-:W-:Y:S01]  /*15e40*/  BSSY B0, `(.L_x_319) ;  /* 0x0000008000007945 */ /* 0x000fe20003800000 */
[----:B------:R-:W-:Y:S02]  /*15e50*/  IMAD.MOV.U32 R13, RZ, RZ, R6 ;  /* 0x000000ffff0d7224 */ /* 0x000fe400078e0006 */
[----:B------:R-:W-:Y:S02]  /*15e60*/  IMAD.MOV.U32 R12, RZ, RZ, RZ ;  /* 0x000000ffff0c7224 */ /* 0x000fe400078e00ff */
[----:B------:R-:W-:Y:S02]  /*15e70*/  IMAD.MOV.U32 R11, RZ, RZ, 0x181f ;  /* 0x0000181fff0b7424 */ /* 0x000fe400078e00ff */
[----:B------:R-:W-:-:S07]  /*15e80*/  IMAD.MOV.U32 R15, RZ, RZ, -0x1 ;  /* 0xffffffffff0f7424 */ /* 0x000fce00078e00ff */
[----:B------:R-:W-:Y:S05]  /*15e90*/  WARPSYNC.COLLECTIVE R15, `(.L_x_320) ;  /* 0x000000000f087348 */ /* 0x000fea0003c00000 */
[----:B------:R0:W1:Y:S02]  /*15ea0*/  SHFL.IDX P6, R14, R13, R12, R11 ;  /* 0x0000000c0d0e7389 */ /* 0x00006400000c000b */
[----:B01----:R-:W-:Y:S01]  /*15eb0*/  ENDCOLLECTIVE ;  /* 0x000000000000791b */ /* 0x003fe20003800000 */
.L_x_320:
[----:B------:R-:W-:Y:S05]  /*15ec0*/  BSYNC B0 ;  /* 0x0000000000007941 */ /* 0x000fea0003800000 */
.L_x_319:
[----:B------:R-:W-:Y:S01]  /*15ed0*/  IMAD.MOV.U32 R13, RZ, RZ, R0 ;  /* 0x000000ffff0d7224 */ /* 0x000fe200078e0000 */
[----:B------:R-:W-:Y:S01]  /*15ee0*/  MOV R15, 0xffffffff ;  /* 0xffffffff000f7802 */ /* 0x000fe20000000f00 */
[----:B------:R-:W-:Y:S01]  /*15ef0*/  IMAD.MOV.U32 R12, RZ, RZ, RZ ;  /* 0x000000ffff0c7224 */ /* 0x000fe200078e00ff */
[C---:B------:R-:W-:Y:S01]  /*15f00*/  LOP3.LUT P5, RZ, R23.reuse, 0x10, RZ, 0xc0, !PT ;  /* 0x0000001017ff7812 */ /* 0x040fe200078ac0ff */
[----:B------:R-:W-:Y:S01]  /*15f10*/  IMAD.MOV.U32 R11, RZ, RZ, 0x181f ;  /* 0x0000181fff0b7424 */ /* 0x000fe200078e00ff */
[C---:B------:R-:W-:Y:S01]  /*15f20*/  LOP3.LUT P4, RZ, R23.reuse, 0x8, RZ, 0xc0, !PT ;  /* 0x0000000817ff7812 */ /* 0x040fe2000788c0ff */
[----:B------:R-:W-:Y:S01]  /*15f30*/  IMAD.MOV.U32 R2, RZ, RZ, R14 ;  /* 0x000000ffff027224 */ /* 0x000fe200078e000e */
[----:B------:R-:W-:Y:S01]  /*15f40*/  LOP3.LUT P3, RZ, R23, 0x4, RZ, 0xc0, !PT ;  /* 0x0000000417ff7812 */ /* 0x000fe2000786c0ff */
[----:B------:R-:W-:-:S12]  /*15f50*/  @P0 IMAD R9, R7, 0x2, R22 ;  /* 0x0000000207090824 */ /* 0x000fd800078e0216 */
[----:B------:R-:W-:Y:S05]  /*15f60*/  WARPSYNC.COLLECTIVE R15, `(.L_x_321) ;  /* 0x000000000f087348 */ /* 0x000fea0003c00000 */
[----:B------:R0:W1:Y:S02]  /*15f70*/  SHFL.IDX P6, R14, R13, R12, R11 ;  /* 0x0000000c0d0e7389 */ /* 0x00006400000c000b */
[----:B01----:R-:W-:Y:S01]  /*15f80*/  ENDCOLLECTIVE ;  /* 0x000000000000791b */ /* 0x003fe20003800000 */
.L_x_321:
[----:B------:R-:W-:Y:S01]  /*15f90*/  LOP3.LUT P2, RZ, R23, 0x2, RZ, 0xc0, !PT ;  /* 0x0000000217ff7812 */ /* 0x000fe2000784c0ff */
[----:B------:R-:W-:Y:S02]  /*15fa0*/  IMAD.MOV.U32 R13, RZ, RZ, R6 ;  /* 0x000000ffff0d7224 */ /* 0x000fe400078e0006 */
[----:B------:R-:W-:Y:S02]  /*15fb0*/  IMAD.MOV.U32 R12, RZ, RZ, 0x1 ;  /* 0x00000001ff0c7424 */ /* 0x000fe400078e00ff */
[----:B------:R-:W-:-:S08]  /*15fc0*/  IMAD.MOV.U32 R3, RZ, RZ, R14 ;  /* 0x000000ffff037224 */ /* 0x000fd000078e000e */
[----:B------:R-:W-:Y:S05]  /*15fd0*/  WARPSYNC.COLLECTIVE R15, `(.L_x_322) ;  /* 0x000000000f087348 */ /* 0x000fea0003c00000 */
[----:B------:R0:W1:Y:S02]  /*15fe0*/  SHFL.IDX P6, R14, R13, R12, R11 ;  /* 0x0000000c0d0e7389 */ /* 0x00006400000c000b */
[----:B01----:R-:W-:Y:S01]  /*15ff0*/  ENDCOLLECTIVE ;  /* 0x000000000000791b */ /* 0x003fe20003800000 */
.L_x_322:
[----:B------:R-:W-:-:S05]  /*16000*/  @P0 LEA R3, P1, R32, R3, 0x1 ;  /* 0x0000000320030211 */ /* 0x000fca00078208ff */
[----:B------:R-:W-:-:S05]  /*16010*/  @P0 IMAD.X R2, RZ, RZ, R2, P1 ;  /* 0x000000ffff020224 */ /* 0x000fca00008e0602 */
[----:B------:R-:W-:Y:S01]  /*16020*/  @P0 LOP3.LUT R3, R3, R2, RZ, 0x3c, !PT ;  /* 0x0000000203030212 */ /* 0x000fe200078e3cff */
[----:B------:R-:W-:-:S03]  /*16030*/  IMAD.MOV.U32 R13, RZ, RZ, R0 ;  /* 0x000000ffff0d7224 */ /* 0x000fc600078e0000 */
[----:B------:R-:W-:-:S04]  /*16040*/  @P0 LOP3.LUT R2, R3, R2, RZ, 0x3c, !PT ;  /* 0x0000000203020212 */ /* 0x000fc800078e3cff */
[----:B------:R-:W-:Y:S01]  /*16050*/  @P0 LOP3.LUT R3, R3, R2, RZ, 0x3c, !PT ;  /* 0x0000000203030212 */ /* 0x000fe200078e3cff */
[----:B------:R-:W-:-:S07]  /*16060*/  IMAD.MOV.U32 R8, RZ, RZ, R14 ;  /* 0x000000ffff087224 */ /* 0x000fce00078e000e */
[----:B------:R-:W-:Y:S05]  /*16070*/  WARPSYNC.COLLECTIVE R15, `(.L_x_323) ;  /* 0x000000000f087348 */ /* 0x000fea0003c00000 */
[----:B------:R0:W1:Y:S02]  /*16080*/  SHFL.IDX P6, R14, R13, R12, R11 ;  /* 0x0000000c0d0e7389 */ /* 0x00006400000c000b */
[----:B01----:R-:W-:Y:S01]  /*16090*/  ENDCOLLECTIVE ;  /* 0x000000000000791b */ /* 0x003fe20003800000 */
.L_x_323:
[----:B------:R-:W-:Y:S01]  /*160a0*/  @!PT LDS RZ, [RZ] ;  /* 0x00000000fffff984 */ /* 0x000fe20000000800 */
[----:B------:R-:W-:Y:S01]  /*160b0*/  @!PT LDS RZ, [RZ] ;  /* 0x00000000fffff984 */ /* 0x000fe20000000800 */
[----:B------:R-:W-:Y:S01]  /*160c0*/  @!PT LDS RZ, [RZ] ;  /* 0x00000000fffff984 */ /* 0x000fe20000000800 */
[----:B------:R-:W-:Y:S04]  /*160d0*/  @P0 LDGSTS.E.BYPASS.LTC128B.128 [R9+0x24400], desc[UR36][R2.64], !P5 ;  /* 0x2440000002090fae */ /* 0x000fe8000e901d64 */
[----:B------:R-:W-:Y:S04]  /*160e0*/  @P0 LDGSTS.E.BYPASS.LTC128B.128 [R9+0x26c00], desc[UR36][R2.64+0x80], !P4 ;  /* 0x26c0008002090fae */ /* 0x000fe8000e101d64 */
[----:B------:R-:W-:Y:S01]  /*160f0*/  @P0 LDGSTS.E.BYPASS.LTC128B.128 [R9+0x29400], desc[UR36][R2.64+0x100], !P3 ;  /* 0x2940010002090fae */ /* 0x000fe2000d901d64 */
[----:B------:R-:W-:Y:S02]  /*16100*/  IMAD.MOV.U32 R13, RZ, RZ, R6 ;  /* 0x000000ffff0d7224 */ /* 0x000fe400078e0006 */
[----:B------:R-:W-:Y:S01]  /*16110*/  IMAD.MOV.U32 R12, RZ, RZ, 0x2 ;  /* 0x00000002ff0c7424 */ /* 0x000fe200078e00ff */
[----:B------:R0:W-:Y:S01]  /*16120*/  @P0 LDGSTS.E.BYPASS.LTC128B.128 [R9+0x2bc00], desc[UR36][R2.64+0x180], !P2 ;  /* 0x2bc0018002090fae */ /* 0x0001e2000d101d64 */
[----:B------:R-:W-:Y:S01]  /*16130*/  ISETP.GE.AND P0, PT, R4, 0x11, PT ;  /* 0x000000110400780c */ /* 0x000fe20003f06270 */
[----:B0-----:R-:W-:-:S12]  /*16140*/  IMAD.MOV.U32 R2, RZ, RZ, R14 ;  /* 0x000000ffff027224 */ /* 0x001fd800078e000e */
[----:B------:R-:W-:Y:S05]  /*16150*/  WARPSYNC.COLLECTIVE R15, `(.L_x_324) ;  /* 0x000000000f087348 */ /* 0x000fea0003c00000 */
[----:B------:R0:W1:Y:S02]  /*16160*/  SHFL.IDX P6, R14, R13, R12, R11 ;  /* 0x0000000c0d0e7389 */ /* 0x00006400000c000b */
[----:B01----:R-:W-:Y:S01]  /*16170*/  ENDCOLLECTIVE ;  /* 0x000000000000791b */ /* 0x003fe20003800000 */
.L_x_324:
[----:B------:R-:W-:Y:S01]  /*16180*/  @P0 IMAD R21, R7, 0x2, R22 ;  /* 0x0000000207150824 */ /* 0x000fe200078e0216 */
[----:B------:R-:W-:-:S05]  /*16190*/  @P0 LEA R2, P1, R32, R2, 0x1 ;  /* 0x0000000220020211 */ /* 0x000fca00078208ff */
[----:B------:R-:W-:-:S05]  /*161a0*/  @P0 IMAD.X R3, RZ, RZ, R8, P1 ;  /* 0x000000ffff030224 */ /* 0x000fca00008e0608 */
[----:B------:R-:W-:Y:S01]  /*161b0*/  @!PT LDS RZ, [RZ] ;  /* 0x00000000fffff984 */ /* 0x000fe20000000800 */
[----:B------:R-:W-:Y:S01]  /*161c0*/  @!PT LDS RZ, [RZ] ;  /* 0x00000000fffff984 */ /* 0x000fe20000000800 */
[----:B------:R-:W-:Y:S01]  /*161d0*/  @!PT LDS RZ, [RZ] ;  /* 0x00000000fffff984 */ /* 0x000fe20000000800 */
[----:B------:R0:W-:Y:S01]  /*161e0*/  @P0 LDGSTS.E.BYPASS.LTC128B.128 [R21+0x24c00], desc[UR36][R2.64], !P5 ;  /* 0x24c0000002150fae */ /* 0x0001e2000e901d64 */
[----:B------:R-:W-:-:S03]  /*161f0*/  IMAD.MOV.U32 R13, RZ, RZ, R0 ;  /* 0x000000ffff0d7224 */ /* 0x000fc600078e0000 */
[----:B------:R0:W-:Y:S04]  /*16200*/  @P0 LDGSTS.E.BYPASS.LTC128B.128 [R21+0x27400], desc[UR36][R2.64+0x80], !P4 ;  /* 0x2740008002150fae */ /* 0x0001e8000e101d64 */
[----:B------:R0:W-:Y:S01]  /*16210*/  @P0 LDGSTS.E.BYPASS.LTC128B.128 [R21+0x29c00], desc[UR36][R2.64+0x100], !P3 ;  /* 0x29c0010002150fae */ /* 0x0001e2000d901d64 */
[----:B------:R-:W-:-:S03]  /*16220*/  IMAD.MOV.U32 R8, RZ, RZ, R14 ;  /* 0x000000ffff087224 */ /* 0x000fc600078e000e */
[----:B------:R0:W-:Y:S01]  /*16230*/  @P0 LDGSTS.E.BYPASS.LTC128B.128 [R21+0x2c400], desc[UR36][R2.64+0x180], !P2 ;  /* 0x2c40018002150fae */ /* 0x0001e2000d101d64 */
[----:B------:R-:W-:-:S13]  /*16240*/  ISETP.GE.AND P0, PT, R4, 0x21, PT ;  /* 0x000000210400780c */ /* 0x000fda0003f06270 */
[----:B0-----:R-:W-:Y:S05]  /*16250*/  WARPSYNC.COLLECTIVE R15, `(.L_x_325) ;  /* 0x000000000f087348 */ /* 0x001fea0003c00000 */
[----:B------:R1:W2:Y:S02]  /*16260*/  SHFL.IDX P6, R14, R13, R12, R11 ;  /* 0x0000000c0d0e7389 */ /* 0x0002a400000c000b */
[----:B012---:R-:W-:Y:S01]  /*16270*/  ENDCOLLECTIVE ;  /* 0x000000000000791b */ /* 0x007fe20003800000 */
.L_x_325:
[----:B------:R-:W-:Y:S02]  /*16280*/  @P0 IMAD R9, R7, 0x2, R22 ;  /* 0x0000000207090824 */ /* 0x000fe400078e0216 */
[----:B------:R-:W-:Y:S02]  /*16290*/  IMAD.MOV.U32 R13, RZ, RZ, R6 ;  /* 0x000000ffff0d7224 */ /* 0x000fe400078e0006 */
[----:B------:R-:W-:Y:S02]  /*162a0*/  IMAD.MOV.U32 R12, RZ, RZ, 0x3 ;  /* 0x00000003ff0c7424 */ /* 0x000fe400078e00ff */
[----:B------:R-:W-:-:S07]  /*162b0*/  IMAD.MOV.U32 R2, RZ, RZ, R14 ;  /* 0x000000ffff027224 */ /* 0x000fce00078e000e */
[----:B------:R-:W-:Y:S05]  /*162c0*/  WARPSYNC.COLLECTIVE R15, `(.L_x_326) ;  /* 0x000000000f087348 */ /* 0x000fea0003c00000 */
[----:B------:R0:W1:Y:S02]  /*162d0*/  SHFL.IDX P6, R14, R13, R12, R11 ;  /* 0x0000000c0d0e7389 */ /* 0x00006400000c000b */
[----:B01----:R-:W-:Y:S01]  /*162e0*/  ENDCOLLECTIVE ;  /* 0x000000000000791b */ /* 0x003fe20003800000 */
.L_x_326:
        /* <DEDUP_REMOVED lines=15> */
.L_x_327:
[----:B------:R-:W-:Y:S02]  /*163e0*/  @P0 IMAD R21, R7, 0x2, R22 ;  /* 0x0000000207150824 */ /* 0x000fe400078e0216 */
[----:B------:R-:W-:Y:S02]  /*163f0*/  IMAD.MOV.U32 R13, RZ, RZ, R6 ;  /* 0x000000ffff0d7224 */ /* 0x000fe400078e0006 */
[----:B------:R-:W-:Y:S02]  /*16400*/  IMAD.MOV.U32 R12, RZ, RZ, 0x4 ;  /* 0x00000004ff0c7424 */ /* 0x000fe400078e00ff */
[----:B------:R-:W-:-:S07]  /*16410*/  IMAD.MOV.U32 R2, RZ, RZ, R14 ;  /* 0x000000ffff027224 */ /* 0x000fce00078e000e */
[----:B------:R-:W-:Y:S05]  /*16420*/  WARPSYNC.COLLECTIVE R15, `(.L_x_328) ;  /* 0x000000000f087348 */ /* 0x000fea0003c00000 */
[----:B------:R0:W1:Y:S02]  /*16430*/  SHFL.IDX P6, R14, R13, R12, R11 ;  /* 0x0000000c0d0e7389 */ /* 0x00006400000c000b */
[----:B01----:R-:W-:Y:S01]  /*16440*/  ENDCOLLECTIVE ;  /* 0x000000000000791b */ /* 0x003fe20003800000 */
.L_x_328:
        /* <DEDUP_REMOVED lines=10> */
[----:B------:R0:W-:Y:S04]  /*164f0*/  @P0 LDGSTS.E.BYPASS.LTC128B.128 [R21+0x2d400], desc[UR36][R2.64+0x180], !P2 ;  /* 0x2d40018002150fae */ /* 0x0001e8000d101d64 */
[----:B0-----:R-:W-:Y:S05]  /*16500*/  WARPSYNC.COLLECTIVE R15, `(.L_x_329) ;  /* 0x000000000f087348 */ /* 0x001fea0003c00000 */
[----:B------:R1:W2:Y:S02]  /*16510*/  SHFL.IDX P6, R14, R13, R12, R11 ;  /* 0x0000000c0d0e7389 */ /* 0x0002a400000c000b */
[----:B012---:R-:W-:Y:S01]  /*16520*/  ENDCOLLECTIVE ;  /* 0x000000000000791b */ /* 0x007fe20003800000 */
.L_x_329:
[----:B------:R-:W-:Y:S01]  /*16530*/  IMAD.MOV.U32 R0, RZ, RZ, R14 ;  /* 0x000000ffff007224 */ /* 0x000fe200078e000e */
[----:B------:R-:W-:Y:S06]  /*16540*/  BRA `(.L_x_330) ;  /* 0xffffffbc00887947 */ /* 0x000fec000383ffff */
.L_x_260:
[----:B------:R-:W-:Y:S02]  /*16550*/  IMAD.MOV.U32 R13, RZ, RZ, R4 ;  /* 0x000000ffff0d7224 */ /* 0x000fe400078e0004 */
[----:B------:R-:W-:Y:S02]  /*16560*/  IMAD.MOV.U32 R12, RZ, RZ, RZ ;  /* 0x000000ffff0c7224 */ /* 0x000fe400078e00ff */
[----:B------:R-:W-:Y:S02]  /*16570*/  IMAD.MOV.U32 R11, RZ, RZ, 0x181f ;  /* 0x0000181fff0b7424 */ /* 0x000fe400078e00ff */
[----:B------:R-:W-:Y:S02]  /*16580*/  IMAD.MOV.U32 R15, RZ, RZ, -0x1 ;  /* 0xffffffffff0f7424 */ /* 0x000fe400078e00ff */
[----:B-----5:R-:W-:Y:S02]  /*16590*/  IMAD R6, R10, R6, RZ ;  /* 0x000000060a067224 */ /* 0x020fe400078e02ff */
[----:B------:R-:W-:-:S07]  /*165a0*/  IMAD.IADD R0, R9, 0x1, R0 ;  /* 0x0000000109007824 */ /* 0x000fce00078e0200 */
[----:B------:R-:W-:Y:S05]  /*165b0*/  WARPSYNC.COLLECTIVE R15, `(.L_x_331) ;  /* 0x000000000f087348 */ /* 0x000fea0003c00000 */
[----:B------:R0:W1:Y:S02]  /*165c0*/  SHFL.IDX P6, R14, R13, R12, R11 ;  /* 0x0000000c0d0e7389 */ /* 0x00006400000c000b */
[----:B01----:R-:W-:Y:S01]  /*165d0*/  ENDCOLLECTIVE ;  /* 0x000000000000791b */ /* 0x003fe20003800000 */
.L_x_331:
[C---:B------:R-:W-:Y:S01]  /*165e0*/  VIADD R7, R0.reuse, 0x10 ;  /* 0x0000001000077836 */ /* 0x040fe20000000000 */
[----:B------:R-:W-:Y:S01]  /*165f0*/  ISETP.GE.AND P0, PT, R0, R6, PT ;  /* 0x000000060000720c */ /* 0x000fe20003f06270 */
[----:B------:R-:W-:Y:S02]  /*16600*/  IMAD.MOV.U32 R13, RZ, RZ, R5 ;  /* 0x000000ffff0d7224 */ /* 0x000fe400078e0005 */
[----:B------:R-:W-:-:S10]  /*16610*/  IMAD.MOV.U32 R2, RZ, RZ, R14 ;  /* 0x000000ffff027224 */ /* 0x000fd400078e000e */
[----:B------:R-:W-:Y:S05]  /*16620*/  WARPSYNC.COLLECTIVE R15, `(.L_x_332) ;  /* 0x000000000f087348 */ /* 0x000fea0003c00000 */
[----:B------:R0:W1:Y:S02]  /*16630*/  SHFL.IDX P6, R14, R13, R12, R11 ;  /* 0x0000000c0d0e7389 */ /* 0x00006400000c000b */
[----:B01----:R-:W-:Y:S01]  /*16640*/  ENDCOLLECTIVE ;  /* 0x000000000000791b */ /* 0x003fe20003800000 */
.L_x_332:
[----:B------:R-:W-:Y:S02]  /*16650*/  IMAD.MOV.U32 R13, RZ, RZ, R4 ;  /* 0x000000ffff0d7224 */ /* 0x000fe400078e0004 */
[----:B------:R-:W-:Y:S01]  /*16660*/  IMAD.MOV.U32 R12, RZ, RZ, 0x1 ;  /* 0x00000001ff0c7424 */ /* 0x000fe200078e00ff */
[----:B------:R-:W-:-:S05]  /*16670*/  @!P0 LEA R14, P5, R32, R14, 0x1 ;  /* 0x0000000e200e8211 */ /* 0x000fca00078a08ff */
[----:B------:R-:W-:Y:S02]  /*16680*/  @!P0 IMAD.X R3, RZ, RZ, R2, P5 ;  /* 0x000000ffff038224 */ /* 0x000fe400028e0602 */
[----:B------:R-:W-:-:S07]  /*16690*/  @!P0 IMAD.MOV.U32 R2, RZ, RZ, R14 ;  /* 0x000000ffff028224 */ /* 0x000fce00078e000e */
[----:B------:R-:W-:Y:S05]  /*166a0*/  WARPSYNC.COLLECTIVE R15, `(.L_x_333) ;  /* 0x000000000f087348 */ /* 0x000fea0003c00000 */
[----:B------:R0:W1:Y:S02]  /*166b0*/  SHFL.IDX P6, R14, R13, R12, R11 ;  /* 0x0000000c0d0e7389 */ /* 0x00006400000c000b */
[----:B01----:R-:W-:Y:S01]  /*166c0*/  ENDCOLLECTIVE ;  /* 0x000000000000791b */ /* 0x003fe20003800000 */
.L_x_333:
[----:B------:R-:W-:Y:S01]  /*166d0*/  @!PT LDS RZ, [RZ] ;  /* 0x00000000fffff984 */ /* 0x000fe20000000800 */
[----:B------:R-:W-:Y:S01]  /*166e0*/  @!PT LDS RZ, [RZ] ;  /* 0x00000000fffff984 */ /* 0x000fe20000000800 */
[----:B------:R-:W-:Y:S01]  /*166f0*/  @!PT LDS RZ, [RZ] ;  /* 0x00000000fffff984 */ /* 0x000fe20000000800 */
[----:B------:R-:W-:Y:S04]  /*16700*/  @!P0 LDGSTS.E.BYPASS.LTC128B.128 [R33+0x14400], desc[UR36][R2.64], !P4 ;  /* 0x1440000002218fae */ /* 0x000fe8000e101d64 */
[----:B------:R-:W-:Y:S04]  /*16710*/  @!P0 LDGSTS.E.BYPASS.LTC128B.128 [R33+0x18400], desc[UR36][R2.64+0x80], !P3 ;  /* 0x1840008002218fae */ /* 0x000fe8000d901d64 */
[----:B------:R-:W-:Y:S01]  /*16720*/  @!P0 LDGSTS.E.BYPASS.LTC128B.128 [R33+0x1c400], desc[UR36][R2.64+0x100], !P2 ;  /* 0x1c40010002218fae */ /* 0x000fe2000d101d64 */
[----:B------:R-:W-:-:S03]  /*16730*/  IMAD.MOV.U32 R13, RZ, RZ, R5 ;  /* 0x000000ffff0d7224 */ /* 0x000fc600078e0005 */
[----:B------:R0:W-:Y:S01]  /*16740*/  @!P0 LDGSTS.E.BYPASS.LTC128B.128 [R33+0x20400], desc[UR36][R2.64+0x180], !P1 ;  /* 0x2040018002218fae */ /* 0x0001e2000c901d64 */
[----:B------:R-:W-:Y:S01]  /*16750*/  ISETP.GE.AND P0, PT, R7, R6, PT ;  /* 0x000000060700720c */ /* 0x000fe20003f06270 */
[----:B0-----:R-:W-:-:S12]  /*16760*/  IMAD.MOV.U32 R2, RZ, RZ, R14 ;  /* 0x000000ffff027224 */ /* 0x001fd800078e000e */
[----:B------:R-:W-:Y:S05]  /*16770*/  WARPSYNC.COLLECTIVE R15, `(.L_x_334) ;  /* 0x000000000f087348 */ /* 0x000fea0003c00000 */
[----:B------:R0:W1:Y:S02]  /*16780*/  SHFL.IDX P6, R14, R13, R12, R11 ;  /* 0x0000000c0d0e7389 */ /* 0x00006400000c000b */
[----:B01----:R-:W-:Y:S01]  /*16790*/  ENDCOLLECTIVE ;  /* 0x000000000000791b */ /* 0x003fe20003800000 */
.L_x_334:
[----:B------:R-:W-:Y:S02]  /*167a0*/  IMAD.MOV.U32 R13, RZ, RZ, R4 ;  /* 0x000000ffff0d7224 */ /* 0x000fe400078e0004 */
[----:B------:R-:W-:Y:S01]  /*167b0*/  IMAD.MOV.U32 R12, RZ, RZ, 0x2 ;  /* 0x00000002ff0c7424 */ /* 0x000fe200078e00ff */
[----:B------:R-:W-:-:S04]  /*167c0*/  @!P0 LEA R14, P5, R32, R14, 0x1 ;  /* 0x0000000e200e8211 */ /* 0x000fc800078a08ff */
[----:B------:R-:W-:Y:S01]  /*167d0*/  @!P0 IADD3.X R7, RZ, R2, RZ, P5, !PT ;  /* 0x00000002ff078210 */ /* 0x000fe20002ffe4ff */
[----:B------:R-:W-:-:S08]  /*167e0*/  @!P0 IMAD.MOV.U32 R2, RZ, RZ, R14 ;  /* 0x000000ffff028224 */ /* 0x000fd000078e000e */
[----:B------:R-:W-:Y:S05]  /*167f0*/  WARPSYNC.COLLECTIVE R15, `(.L_x_335) ;  /* 0x000000000f087348 */ /* 0x000fea0003c00000 */
[----:B------:R0:W1:Y:S02]  /*16800*/  SHFL.IDX P6, R14, R13, R12, R11 ;  /* 0x0000000c0d0e7389 */ /* 0x00006400000c000b */
[----:B01----:R-:W-:Y:S01]  /*16810*/  ENDCOLLECTIVE ;  /* 0x000000000000791b */ /* 0x003fe20003800000 */
.L_x_335:
[----:B------:R-:W-:Y:S02]  /*16820*/  @!P0 IMAD.MOV.U32 R3, RZ, RZ, R7 ;  /* 0x000000ffff038224 */ /* 0x000fe400078e0007 */
[----:B------:R-:W-:-:S03]  /*16830*/  VIADD R7, R0, 0x20 ;  /* 0x0000002000077836 */ /* 0x000fc60000000000 */
[----:B------:R-:W-:Y:S01]  /*16840*/  @!PT LDS RZ, [RZ] ;  /* 0x00000000fffff984 */ /* 0x000fe20000000800 */
[----:B------:R-:W-:Y:S01]  /*16850*/  @!PT LDS RZ, [RZ] ;  /* 0x00000000fffff984 */ /* 0x000fe20000000800 */
[----:B------:R-:W-:Y:S01]  /*16860*/  @!PT LDS RZ, [RZ] ;  /* 0x00000000fffff984 */ /* 0x000fe20000000800 */
[----:B------:R-:W-:Y:S04]  /*16870*/  @!P0 LDGSTS.E.BYPASS.LTC128B.128 [R33+0x14c00], desc[UR36][R2.64], !P4 ;  /* 0x14c0000002218fae */ /* 0x000fe8000e101d64 */
[----:B------:R-:W-:Y:S01]  /*16880*/  @!P0 LDGSTS.E.BYPASS.LTC128B.128 [R33+0x18c00], desc[UR36][R2.64+0x80], !P3 ;  /* 0x18c0008002218fae */ /* 0x000fe2000d901d64 */
[----:B------:R-:W-:-:S03]  /*16890*/  IMAD.MOV.U32 R13, RZ, RZ, R5 ;  /* 0x000000ffff0d7224 */ /* 0x000fc600078e0005 */
[----:B------:R-:W-:Y:S04]  /*168a0*/  @!P0 LDGSTS.E.BYPASS.LTC128B.128 [R33+0x1cc00], desc[UR36][R2.64+0x100], !P2 ;  /* 0x1cc0010002218fae */ /* 0x000fe8000d101d64 */
[----:B------:R0:W-:Y:S01]  /*168b0*/  @!P0 LDGSTS.E.BYPASS.LTC128B.128 [R33+0x20c00], desc[UR36][R2.64+0x180], !P1 ;  /* 0x20c0018002218fae */ /* 0x0001e2000c901d64 */
[----:B------:R-:W-:Y:S01]  /*168c0*/  ISETP.GE.AND P0, PT, R7, R6, PT ;  /* 0x000000060700720c */ /* 0x000fe20003f06270 */
[----:B0-----:R-:W-:-:S12]  /*168d0*/  IMAD.MOV.U32 R2, RZ, RZ, R14 ;  /* 0x000000ffff027224 */ /* 0x001fd800078e000e */
[----:B------:R-:W-:Y:S05]  /*168e0*/  WARPSYNC.COLLECTIVE R15, `(.L_x_336) ;  /* 0x000000000f087348 */ /* 0x000fea0003c00000 */
[----:B------:R0:W1:Y:S02]  /*168f0*/  SHFL.IDX P6, R14, R13, R12, R11 ;  /* 0x0000000c0d0e7389 */ /* 0x00006400000c000b */
[----:B01----:R-:W-:Y:S01]  /*16900*/  ENDCOLLECTIVE ;  /* 0x000000000000791b */ /* 0x003fe20003800000 */
.L_x_336:
        /* <DEDUP_REMOVED lines=8> */
.L_x_337:
        /* <DEDUP_REMOVED lines=15> */
.L_x_338:
        /* <DEDUP_REMOVED lines=8> */
.L_x_339:
        /* <DEDUP_REMOVED lines=15> */
.L_x_340:
        /* <DEDUP_REMOVED lines=8> */
.L_x_341:
        /* <DEDUP_REMOVED lines=15> */
.L_x_342:
        /* <DEDUP_REMOVED lines=8> */
.L_x_343:
        /* <DEDUP_REMOVED lines=15> */
.L_x_344:
[----:B------:R-:W-:Y:S01]  /*16ed0*/  IMAD.MOV.U32 R13, RZ, RZ, R4 ;  /* 0x000000ffff0d7224 */ /* 0x000fe200078e0004 */
[----:B------:R-:W-:Y:S02]  /*16ee0*/  MOV R12, 0x7 ;  /* 0x00000007000c7802 */ /* 0x000fe40000000f00 */
[----:B------:R-:W-:-:S05]  /*16ef0*/  @!P0 LEA R14, P5, R32, R14, 0x1 ;  /* 0x0000000e200e8211 */ /* 0x000fca00078a08ff */
[----:B------:R-:W-:Y:S02]  /*16f00*/  @!P0 IMAD.X R7, RZ, RZ, R2, P5 ;  /* 0x000000ffff078224 */ /* 0x000fe400028e0602 */
[----:B------:R-:W-:-:S07]  /*16f10*/  @!P0 IMAD.MOV.U32 R2, RZ, RZ, R14 ;  /* 0x000000ffff028224 */ /* 0x000fce00078e000e */
[----:B------:R-:W-:Y:S05]  /*16f20*/  WARPSYNC.COLLECTIVE R15, `(.L_x_345) ;  /* 0x000000000f087348 */ /* 0x000fea0003c00000 */
[----:B------:R0:W1:Y:S02]  /*16f30*/  SHFL.IDX P6, R14, R13, R12, R11 ;  /* 0x0000000c0d0e7389 */ /* 0x00006400000c000b */
[----:B01----:R-:W-:Y:S01]  /*16f40*/  ENDCOLLECTIVE ;  /* 0x000000000000791b */ /* 0x003fe20003800000 */
.L_x_345:
[----:B------:R-:W-:-:S05]  /*16f50*/  @!P0 IMAD.MOV.U32 R3, RZ, RZ, R7 ;  /* 0x000000ffff038224 */ /* 0x000fca00078e0007 */
[----:B------:R-:W-:Y:S01]  /*16f60*/  @!PT LDS RZ, [RZ] ;  /* 0x00000000fffff984 */ /* 0x000fe20000000800 */
[----:B------:R-:W-:Y:S01]  /*16f70*/  @!PT LDS RZ, [RZ] ;  /* 0x00000000fffff984 */ /* 0x000fe20000000800 */
[----:B------:R-:W-:Y:S01]  /*16f80*/  @!PT LDS RZ, [RZ] ;  /* 0x00000000fffff984 */ /* 0x000fe20000000800 */
[----:B------:R0:W-:Y:S04]  /*16f90*/  @!P0 LDGSTS.E.BYPASS.LTC128B.128 [R33+0x17400], desc[UR36][R2.64], !P4 ;  /* 0x1740000002218fae */ /* 0x0001e8000e101d64 */
[----:B------:R0:W-:Y:S01]  /*16fa0*/  @!P0 LDGSTS.E.BYPASS.LTC128B.128 [R33+0x1b400], desc[UR36][R2.64+0x80], !P3 ;  /* 0x1b40008002218fae */ /* 0x0001e2000d901d64 */
[----:B------:R-:W-:-:S03]  /*16fb0*/  IMAD.MOV.U32 R13, RZ, RZ, R5 ;  /* 0x000000ffff0d7224 */ /* 0x000fc600078e0005 */
[----:B------:R0:W-:Y:S04]  /*16fc0*/  @!P0 LDGSTS.E.BYPASS.LTC128B.128 [R33+0x1f400], desc[UR36][R2.64+0x100], !P2 ;  /* 0x1f40010002218fae */ /* 0x0001e8000d101d64 */
[----:B------:R0:W-:Y:S01]  /*16fd0*/  @!P0 LDGSTS.E.BYPASS.LTC128B.128 [R33+0x23400], desc[UR36][R2.64+0x180], !P1 ;  /* 0x2340018002218fae */ /* 0x0001e2000c901d64 */
[----:B------:R-:W-:-:S07]  /*16fe0*/  IMAD.MOV.U32 R7, RZ, RZ, R14 ;  /* 0x000000ffff077224 */ /* 0x000fce00078e000e */
[----:B0-----:R-:W-:Y:S05]  /*16ff0*/  WARPSYNC.COLLECTIVE R15, `(.L_x_346) ;  /* 0x000000000f087348 */ /* 0x001fea0003c00000 */
[----:B------:R1:W2:Y:S02]  /*17000*/  SHFL.IDX P6, R14, R13, R12, R11 ;  /* 0x0000000c0d0e7389 */ /* 0x0002a400000c000b */
[----:B012---:R-:W-:Y:S01]  /*17010*/  ENDCOLLECTIVE ;  /* 0x000000000000791b */ /* 0x007fe20003800000 */
.L_x_346:
[----:B------:R-:W-:Y:S05]  /*17020*/  BRA `(.L_x_347) ;  /* 0xffffffc000087947 */ /* 0x000fea000383ffff */
.L_x_265:
[----:B0-----:R0:W3:Y:S02]  /*17030*/  SYNCS.PHASECHK.TRANS64.TRYWAIT P0, [R22+URZ+0x38820], R3 ;  /* 0x03882003160075a7 */ /* 0x0010e4000800017f */
[----:B---3--:R-:W-:Y:S05]  /*17040*/  @!P0 NANOSLEEP.SYNCS 0x989680 ;  /* 0x009896800000895d */ /* 0x008fea0003900000 */
[----:B------:R-:W3:Y:S02]  /*17050*/  @!P0 SYNCS.PHASECHK.TRANS64 P0, [R22+URZ+0x38820], R3 ;  /* 0x03882003160085a7 */ /* 0x000ee4000800007f */
[----:B---3--:R-:W-:Y:S05]  /*17060*/  @!P0 BRA `(.L_x_265) ;  /* 0xfffffffc00f08947 */ /* 0x008fea000383ffff */
[----:B------:R-:W-:Y:S05]  /*17070*/  BRA `(.L_x_348) ;  /* 0xffffffc000847947 */ /* 0x000fea000383ffff */
.L_x_270:
[----:B0-----:R0:W1:Y:S02]  /*17080*/  SYNCS.PHASECHK.TRANS64.TRYWAIT P0, [R6+URZ+0x38840], R3 ;  /* 0x03884003060075a7 */ /* 0x001064000800017f */
[----:B-1----:R-:W-:Y:S05]  /*17090*/  @!P0 NANOSLEEP.SYNCS 0x989680 ;  /* 0x009896800000895d */ /* 0x002fea0003900000 */
[----:B------:R-:W1:Y:S02]  /*170a0*/  @!P0 SYNCS.PHASECHK.TRANS64 P0, [R6+URZ+0x38840], R3 ;  /* 0x03884003060085a7 */ /* 0x000e64000800007f */
[----:B-1----:R-:W-:Y:S05]  /*170b0*/  @!P0 BRA `(.L_x_270) ;  /* 0xfffffffc00f08947 */ /* 0x002fea000383ffff */
[----:B------:R-:W-:Y:S05]  /*170c0*/  BRA `(.L_x_349) ;  /* 0xffffffc400647947 */ /* 0x000fea000383ffff */
.L_x_271:
        /* <DEDUP_REMOVED lines=8> */
.L_x_351:
[----:B------:R-:W-:Y:S05]  /*17150*/  BSYNC B1 ;  /* 0x0000000000017941 */ /* 0x000fea0003800000 */
.L_x_350:
[----:B------:R-:W-:Y:S01]  /*17160*/  IMAD.MOV.U32 R13, RZ, RZ, R8 ;  /* 0x000000ffff0d7224 */ /* 0x000fe200078e0008 */
[----:B------:R-:W-:Y:S01]  /*17170*/  LOP3.LUT R23, R23, 0xfffff7ff, RZ, 0xc0, !PT ;  /* 0xfffff7ff17177812 */ /* 0x000fe200078ec0ff */
[----:B------:R-:W-:Y:S02]  /*17180*/  IMAD.MOV.U32 R12, RZ, RZ, RZ ;  /* 0x000000ffff0c7224 */ /* 0x000fe400078e00ff */
[----:B------:R-:W-:Y:S01]  /*17190*/  IMAD.MOV.U32 R11, RZ, RZ, 0x181f ;  /* 0x0000181fff0b7424 */ /* 0x000fe200078e00ff */
[----:B------:R-:W-:Y:S01]  /*171a0*/  @P3 LOP3.LUT R23, R23, 0x800, RZ, 0xfc, !PT ;  /* 0x0000080017173812 */ /* 0x000fe200078efcff */
[----:B------:R-:W-:Y:S02]  /*171b0*/  IMAD.MOV.U32 R15, RZ, RZ, -0x1 ;  /* 0xffffffffff0f7424 */ /* 0x000fe400078e00ff */
[----:B------:R-:W-:Y:S01]  /*171c0*/  IMAD.MOV.U32 R3, RZ, RZ, R14 ;  /* 0x000000ffff037224 */ /* 0x000fe200078e000e */
[----:B------:R-:W-:Y:S01]  /*171d0*/  LOP3.LUT P3, RZ, R23, 0x10, RZ, 0xc0, !PT ;  /* 0x0000001017ff7812 */ /* 0x000fe2000786c0ff */
[----:B------:R-:W-:-:S12]  /*171e0*/  IMAD.SHL.U32 R0, R32, 0x2, RZ ;  /* 0x0000000220007824 */ /* 0x000fd800078e00ff */
[----:B------:R-:W-:Y:S05]  /*171f0*/  WARPSYNC.COLLECTIVE R15, `(.L_x_352) ;  /* 0x000000000f087348 */ /* 0x000fea0003c00000 */
[----:B------:R0:W1:Y:S02]  /*17200*/  SHFL.IDX P6, R14, R13, R12, R11 ;  /* 0x0000000c0d0e7389 */ /* 0x00006400000c000b */
[----:B01----:R-:W-:Y:S01]  /*17210*/  ENDCOLLECTIVE ;  /* 0x000000000000791b */ /* 0x003fe20003800000 */
.L_x_352:
[----:B------:R-:W-:Y:S01]  /*17220*/  LOP3.LUT R23, R23, 0xfffffbff, RZ, 0xc0, !PT ;  /* 0xfffffbff17177812 */ /* 0x000fe200078ec0ff */
[----:B------:R-:W-:-:S03]  /*17230*/  IMAD R9, R9, 0x2, R22 ;  /* 0x0000000209097824 */ /* 0x000fc600078e0216 */
[----:B------:R-:W-:-:S04]  /*17240*/  @P2 LOP3.LUT R23, R23, 0x400, RZ, 0xfc, !PT ;  /* 0x0000040017172812 */ /* 0x000fc800078efcff */
[C---:B------:R-:W-:Y:S02]  /*17250*/  LOP3.LUT P2, RZ, R23.reuse, 0x8, RZ, 0xc0, !PT ;  /* 0x0000000817ff7812 */ /* 0x040fe4000784c0ff */
[----:B------:R-:W-:Y:S01]  /*17260*/  LOP3.LUT R23, R23, 0xfffffdff, RZ, 0xc0, !PT ;  /* 0xfffffdff17177812 */ /* 0x000fe200078ec0ff */
[----:B------:R-:W-:-:S03]  /*17270*/  IMAD.MOV.U32 R13, RZ, RZ, R10 ;  /* 0x000000ffff0d7224 */ /* 0x000fc600078e000a */
[----:B------:R-:W-:Y:S01]  /*17280*/  @P1 LOP3.LUT R23, R23, 0x200, RZ, 0xfc, !PT ;  /* 0x0000020017171812 */ /* 0x000fe200078efcff */
[----:B------:R-:W-:-:S03]  /*17290*/  IMAD.MOV.U32 R12, RZ, RZ, 0x1 ;  /* 0x00000001ff0c7424 */ /* 0x000fc600078e00ff */
[----:B------:R-:W-:Y:S01]  /*172a0*/  LOP3.LUT P1, RZ, R23, 0x4, RZ, 0xc0, !PT ;  /* 0x0000000417ff7812 */ /* 0x000fe2000782c0ff */
[----:B------:R-:W-:-:S12]  /*172b0*/  IMAD.MOV.U32 R2, RZ, RZ, R14 ;  /* 0x000000ffff027224 */ /* 0x000fd800078e000e */
[----:B------:R-:W-:Y:S05]  /*172c0*/  WARPSYNC.COLLECTIVE R15, `(.L_x_353) ;  /* 0x000000000f087348 */ /* 0x000fea0003c00000 */
[----:B------:R0:W1:Y:S02]  /*172d0*/  SHFL.IDX P6, R14, R13, R12, R11 ;  /* 0x0000000c0d0e7389 */ /* 0x00006400000c000b */
[----:B01----:R-:W-:Y:S01]  /*172e0*/  ENDCOLLECTIVE ;  /* 0x000000000000791b */ /* 0x003fe20003800000 */
.L_x_353:
[----:B------:R-:W-:-:S05]  /*172f0*/  IADD3 R2, P0, R2, R0, RZ ;  /* 0x0000000002027210 */ /* 0x000fca0007f1e0ff */
[----:B------:R-:W-:-:S05]  /*17300*/  IMAD.X R3, RZ, RZ, R3, P0 ;  /* 0x000000ffff037224 */ /* 0x000fca00000e0603 */
[----:B------:R-:W-:Y:S01]  /*17310*/  @!PT LDS RZ, [RZ] ;  /* 0x00000000fffff984 */ /* 0x000fe20000000800 */
[----:B------:R-:W-:Y:S01]  /*17320*/  @!PT LDS RZ, [RZ] ;  /* 0x00000000fffff984 */ /* 0x000fe20000000800 */
[----:B------:R-:W-:Y:S01]  /*17330*/  @!PT LDS RZ, [RZ] ;  /* 0x00000000fffff984 */ /* 0x000fe20000000800 */
[----:B------:R0:W-:Y:S01]  /*17340*/  LDGSTS.E.BYPASS.LTC128B.128 [R9+0x24400], desc[UR36][R2.64], !P3 ;  /* 0x2440000002097fae */ /* 0x0001e2000d901d64 */
[----:B------:R-:W-:-:S03]  /*17350*/  IMAD.MOV.U32 R13, RZ, RZ, R8 ;  /* 0x000000ffff0d7224 */ /* 0x000fc600078e0008 */
[----:B------:R0:W-:Y:S04]  /*17360*/  LDGSTS.E.BYPASS.LTC128B.128 [R9+0x26c00], desc[UR36][R2.64+0x80], !P2 ;  /* 0x26c0008002097fae */ /* 0x0001e8000d101d64 */
[----:B------:R0:W-:Y:S01]  /*17370*/  LDGSTS.E.BYPASS.LTC128B.128 [R9+0x29400], desc[UR36][R2.64+0x100], !P1 ;  /* 0x2940010002097fae */ /* 0x0001e2000c901d64 */
[----:B------:R-:W-:-:S03]  /*17380*/  IMAD.MOV.U32 R35, RZ, RZ, R14 ;  /* 0x000000ffff237224 */ /* 0x000fc600078e000e */
[----:B------:R0:W-:Y:S04]  /*17390*/  LDGSTS.E.BYPASS.LTC128B.128 [R9+0x2bc00], desc[UR36][R2.64+0x180], !P5 ;  /* 0x2bc0018002097fae */ /* 0x0001e8000e901d64 */
[----:B0-----:R-:W-:Y:S05]  /*173a0*/  WARPSYNC.COLLECTIVE R15, `(.L_x_354) ;  /* 0x000000000f087348 */ /* 0x001fea0003c00000 */
[----:B------:R1:W2:Y:S02]  /*173b0*/  SHFL.IDX P6, R14, R13, R12, R11 ;  /* 0x0000000c0d0e7389 */ /* 0x0002a400000c000b */
[----:B012---:R-:W-:Y:S01]  /*173c0*/  ENDCOLLECTIVE ;  /* 0x000000000000791b */ /* 0x007fe20003800000 */
.L_x_354:
[----:B------:R-:W-:Y:S02]  /*173d0*/  IMAD.MOV.U32 R13, RZ, RZ, R10 ;  /* 0x000000ffff0d7224 */ /* 0x000fe400078e000a */
[----:B------:R-:W-:Y:S02]  /*173e0*/  IMAD.MOV.U32 R12, RZ, RZ, 0x2 ;  /* 0x00000002ff0c7424 */ /* 0x000fe400078e00ff */
[----:B------:R-:W-:-:S07]  /*173f0*/  IMAD.MOV.U32 R2, RZ, RZ, R14 ;  /* 0x000000ffff027224 */ /* 0x000fce00078e000e */
[----:B------:R-:W-:Y:S05]  /*17400*/  WARPSYNC.COLLECTIVE R15, `(.L_x_355) ;  /* 0x000000000f087348 */ /* 0x000fea0003c00000 */
[----:B------:R0:W1:Y:S02]  /*17410*/  SHFL.IDX P6, R14, R13, R12, R11 ;  /* 0x0000000c0d0e7389 */ /* 0x00006400000c000b */
[----:B01----:R-:W-:Y:S01]  /*17420*/  ENDCOLLECTIVE ;  /* 0x000000000000791b */ /* 0x003fe20003800000 */
.L_x_355:
        /* <DEDUP_REMOVED lines=14> */
.L_x_356:
[----:B------:R-:W-:Y:S02]  /*17510*/  IMAD.MOV.U32 R13, RZ, RZ, R10 ;  /* 0x000000ffff0d7224 */ /* 0x000fe400078e000a */
[----:B------:R-:W-:Y:S02]  /*17520*/  IMAD.MOV.U32 R12, RZ, RZ, 0x3 ;  /* 0x00000003ff0c7424 */ /* 0x000fe400078e00ff */
[----:B------:R-:W-:-:S07]  /*17530*/  IMAD.MOV.U32 R2, RZ, RZ, R14 ;  /* 0x000000ffff027224 */ /* 0x000fce00078e000e */
[----:B------:R-:W-:Y:S05]  /*17540*/  WARPSYNC.COLLECTIVE R15, `(.L_x_357) ;  /* 0x000000000f087348 */ /* 0x000fea0003c00000 */
[----:B------:R0:W1:Y:S02]  /*17550*/  SHFL.IDX P6, R14, R13, R12, R11 ;  /* 0x0000000c0d0e7389 */ /* 0x00006400000c000b */
[----:B01----:R-:W-:Y:S01]  /*17560*/  ENDCOLLECTIVE ;  /* 0x000000000000791b */ /* 0x003fe20003800000 */
.L_x_357:
        /* <DEDUP_REMOVED lines=14> */
.L_x_358:
[----:B------:R-:W-:Y:S02]  /*17650*/  IMAD.MOV.U32 R13, RZ, RZ, R10 ;  /* 0x000000ffff0d7224 */ /* 0x000fe400078e000a */
[----:B------:R-:W-:Y:S02]  /*17660*/  IMAD.MOV.U32 R12, RZ, RZ, 0x4 ;  /* 0x00000004ff0c7424 */ /* 0x000fe400078e00ff */
[----:B------:R-:W-:-:S07]  /*17670*/  IMAD.MOV.U32 R2, RZ, RZ, R14 ;  /* 0x000000ffff027224 */ /* 0x000fce00078e000e */
[----:B------:R-:W-:Y:S05]  /*17680*/  WARPSYNC.COLLECTIVE R15, `(.L_x_359) ;  /* 0x000000000f087348 */ /* 0x000fea0003c00000 */
[----:B------:R0:W1:Y:S02]  /*17690*/  SHFL.IDX P6, R14, R13, R12, R11 ;  /* 0x0000000c0d0e7389 */ /* 0x00006400000c000b */
[----:B01----:R-:W-:Y:S01]  /*176a0*/  ENDCOLLECTIVE ;  /* 0x000000000000791b */ /* 0x003fe20003800000 */
.L_x_359:
[----:B------:R-:W-:-:S05]  /*176b0*/  IADD3 R2, P0, R2, R0, RZ ;  /* 0x0000000002027210 */ /* 0x000fca0007f1e0ff */
[----:B------:R-:W-:-:S05]  /*176c0*/  IMAD.X R3, RZ, RZ, R35, P0 ;  /* 0x000000ffff037224 */ /* 0x000fca00000e0623 */
[----:B------:R-:W-:Y:S01]  /*176d0*/  @!PT LDS RZ, [RZ] ;  /* 0x00000000fffff984 */ /* 0x000fe20000000800 */
[----:B------:R-:W-:Y:S01]  /*176e0*/  @!PT LDS RZ, [RZ] ;  /* 0x00000000fffff984 */ /* 0x000fe20000000800 */
[----:B------:R-:W-:Y:S01]  /*176f0*/  @!PT LDS RZ, [RZ] ;  /* 0x00000000fffff984 */ /* 0x000fe20000000800 */
[----:B------:R0:W-:Y:S01]  /*17700*/  LDGSTS.E.BYPASS.LTC128B.128 [R9+0x25c00], desc[UR36][R2.64], !P3 ;  /* 0x25c0000002097fae */ /* 0x0001e2000d901d64 */
[----:B------:R-:W-:Y:S01]  /*17710*/  IMAD.MOV.U32 R13, RZ, RZ, R8 ;  /* 0x000000ffff0d7224 */ /* 0x000fe200078e0008 */
[C---:B------:R-:W-:Y:S02]  /*17720*/  LOP3.LUT P3, RZ, R23.reuse, 0x800, RZ, 0xc0, !PT ;  /* 0x0000080017ff7812 */ /* 0x040fe4000786c0ff */
[----:B------:R0:W-:Y:S01]  /*17730*/  LDGSTS.E.BYPASS.LTC128B.128 [R9+0x28400], desc[UR36][R2.64+0x80], !P2 ;  /* 0x2840008002097fae */ /* 0x0001e2000d101d64 */
[----:B------:R-:W-:-:S03]  /*17740*/  LOP3.LUT P2, RZ, R23, 0x400, RZ, 0xc0, !PT ;  /* 0x0000040017ff7812 */ /* 0x000fc6000784c0ff */
[----:B------:R0:W-:Y:S01]  /*17750*/  LDGSTS.E.BYPASS.LTC128B.128 [R9+0x2ac00], desc[UR36][R2.64+0x100], !P1 ;  /* 0x2ac0010002097fae */ /* 0x0001e2000c901d64 */
[----:B------:R-:W-:Y:S01]  /*17760*/  LOP3.LUT P1, RZ, R23, 0x200, RZ, 0xc0, !PT ;  /* 0x0000020017ff7812 */ /* 0x000fe2000782c0ff */
[----:B------:R-:W-:Y:S02]  /*17770*/  IMAD.MOV.U32 R35, RZ, RZ, R14 ;  /* 0x000000ffff237224 */ /* 0x000fe400078e000e */
[----:B------:R0:W-:Y:S10]  /*17780*/  LDGSTS.E.BYPASS.LTC128B.128 [R9+0x2d400], desc[UR36][R2.64+0x180], !P5 ;  /* 0x2d40018002097fae */ /* 0x0001f4000e901d64 */
[----:B0-----:R-:W-:Y:S05]  /*17790*/  WARPSYNC.COLLECTIVE R15, `(.L_x_360) ;  /* 0x000000000f087348 */ /* 0x001fea0003c00000 */
[----:B------:R1:W2:Y:S02]  /*177a0*/  SHFL.IDX P6, R14, R13, R12, R11 ;  /* 0x0000000c0d0e7389 */ /* 0x0002a400000c000b */
[----:B012---:R-:W-:Y:S01]  /*177b0*/  ENDCOLLECTIVE ;  /* 0x000000000000791b */ /* 0x007fe20003800000 */
.L_x_360:
[----:B------:R-:W-:Y:S01]  /*177c0*/  IMAD.MOV.U32 R2, RZ, RZ, R14 ;  /* 0x000000ffff027224 */ /* 0x000fe200078e000e */
[----:B------:R-:W-:Y:S06]  /*177d0*/  BRA `(.L_x_361) ;  /* 0xffffffc000b07947 */ /* 0x000fec000383ffff */
.L_x_276:
[----:B-1----:R1:W2:Y:S02]  /*177e0*/  SYNCS.PHASECHK.TRANS64.TRYWAIT P0, [R6+URZ+0x38860], R2 ;  /* 0x03886002060075a7 */ /* 0x0022a4000800017f */
[----:B--2---:R-:W-:Y:S05]  /*177f0*/  @!P0 NANOSLEEP.SYNCS 0x989680 ;  /* 0x009896800000895d */ /* 0x004fea0003900000 */
[----:B------:R-:W2:Y:S02]  /*17800*/  @!P0 SYNCS.PHASECHK.TRANS64 P0, [R6+URZ+0x38860], R2 ;  /* 0x03886002060085a7 */ /* 0x000ea4000800007f */
[----:B--2---:R-:W-:Y:S05]  /*17810*/  @!P0 BRA `(.L_x_276) ;  /* 0xfffffffc00f08947 */ /* 0x004fea000383ffff */
[----:B------:R-:W-:Y:S05]  /*17820*/  BRA `(.L_x_362) ;  /* 0xffffffc400287947 */ /* 0x000fea000383ffff */
.L_x_277:
[----:B------:R-:W-:Y:S01]  /*17830*/  BSSY B1, `(.L_x_363) ;  /* 0x0000008000017945 */ /* 0x000fe20003800000 */
[----:B------:R-:W-:Y:S02]  /*17840*/  IMAD.MOV.U32 R13, RZ, RZ, R24 ;  /* 0x000000ffff0d7224 */ /* 0x000fe400078e0018 */
[----:B------:R-:W-:Y:S02]  /*17850*/  IMAD.MOV.U32 R12, RZ, RZ, RZ ;  /* 0x000000ffff0c7224 */ /* 0x000fe400078e00ff */
[----:B------:R-:W-:Y:S02]  /*17860*/  IMAD.MOV.U32 R11, RZ, RZ, 0x181f ;  /* 0x0000181fff0b7424 */ /* 0x000fe400078e00ff */
[----:B------:R-:W-:-:S07]  /*17870*/  IMAD.MOV.U32 R15, RZ, RZ, -0x1 ;  /* 0xffffffffff0f7424 */ /* 0x000fce00078e00ff */
[----:B-1----:R-:W-:Y:S05]  /*17880*/  WARPSYNC.COLLECTIVE R15, `(.L_x_364) ;  /* 0x000000000f087348 */ /* 0x002fea0003c00000 */
[----:B------:R0:W2:Y:S02]  /*17890*/  SHFL.IDX P6, R14, R13, R12, R11 ;  /* 0x0000000c0d0e7389 */ /* 0x0000a400000c000b */
[----:B012---:R-:W-:Y:S01]  /*178a0*/  ENDCOLLECTIVE ;  /* 0x000000000000791b */ /* 0x007fe20003800000 */
.L_x_364:
[----:B------:R-:W-:Y:S05]  /*178b0*/  BSYNC B1 ;  /* 0x0000000000017941 */ /* 0x000fea0003800000 */
.L_x_363:
[----:B------:R-:W-:Y:S01]  /*178c0*/  MOV R13, R18 ;  /* 0x00000012000d7202 */ /* 0x000fe20000000f00 */
[----:B------:R-:W-:Y:S02]  /*178d0*/  IMAD.MOV.U32 R12, RZ, RZ, RZ ;  /* 0x000000ffff0c7224 */ /* 0x000fe400078e00ff */
[----:B------:R-:W-:Y:S02]  /*178e0*/  IMAD.MOV.U32 R11, RZ, RZ, 0x181f ;  /* 0x0000181fff0b7424 */ /* 0x000fe400078e00ff */
[----:B------:R-:W-:Y:S02]  /*178f0*/  IMAD.MOV.U32 R15, RZ, RZ, -0x1 ;  /* 0xffffffffff0f7424 */ /* 0x000fe400078e00ff */
[----:B------:R-:W-:Y:S02]  /*17900*/  IMAD.MOV.U32 R3, RZ, RZ, R14 ;  /* 0x000000ffff037224 */ /* 0x000fe400078e000e */
[----:B------:R-:W-:-:S07]  /*17910*/  IMAD R7, R7, 0x2, R22 ;  /* 0x0000000207077824 */ /* 0x000fce00078e0216 */
[----:B------:R-:W-:Y:S05]  /*17920*/  WARPSYNC.COLLECTIVE R15, `(.L_x_365) ;  /* 0x000000000f087348 */ /* 0x000fea0003c00000 */
[----:B------:R0:W1:Y:S02]  /*17930*/  SHFL.IDX P6, R14, R13, R12, R11 ;  /* 0x0000000c0d0e7389 */ /* 0x00006400000c000b */
[----:B01----:R-:W-:Y:S01]  /*17940*/  ENDCOLLECTIVE ;  /* 0x000000000000791b */ /* 0x003fe20003800000 */
.L_x_365:
[----:B------:R-:W-:Y:S02]  /*17950*/  IMAD.MOV.U32 R13, RZ, RZ, R24 ;  /* 0x000000ffff0d7224 */ /* 0x000fe400078e0018 */
[----:B------:R-:W-:Y:S02]  /*17960*/  IMAD.MOV.U32 R12, RZ, RZ, 0x1 ;  /* 0x00000001ff0c7424 */ /* 0x000fe400078e00ff */
[----:B------:R-:W-:-:S07]  /*17970*/  IMAD.MOV.U32 R2, RZ, RZ, R14 ;  /* 0x000000ffff027224 */ /* 0x000fce00078e000e */
[----:B------:R-:W-:Y:S05]  /*17980*/  WARPSYNC.COLLECTIVE R15, `(.L_x_366) ;  /* 0x000000000f087348 */ /* 0x000fea0003c00000 */
[----:B------:R0:W1:Y:S02]  /*17990*/  SHFL.IDX P6, R14, R13, R12, R11 ;  /* 0x0000000c0d0e7389 */ /* 0x00006400000c000b */
[----:B01----:R-:W-:Y:S01]  /*179a0*/  ENDCOLLECTIVE ;  /* 0x000000000000791b */ /* 0x003fe20003800000 */
.L_x_366:
[----:B------:R-:W-:-:S05]  /*179b0*/  IADD3 R2, P0, R2, R0, RZ ;  /* 0x0000000002027210 */ /* 0x000fca0007f1e0ff */
[----:B------:R-:W-:Y:S01]  /*179c0*/  IMAD.X R3, RZ, RZ, R3, P0 ;  /* 0x000000ffff037224 */ /* 0x000fe200000e0603 */
[----:B------:R-:W-:Y:S01]  /*179d0*/  ISETP.LT.OR P0, PT, R8, 0x1, P4 ;  /* 0x000000010800780c */ /* 0x000fe20002701670 */
[----:B------:R-:W-:-:S12]  /*179e0*/  IMAD.MOV.U32 R13, RZ, RZ, R18 ;  /* 0x000000ffff0d7224 */ /* 0x000fd800078e0012 */
        /* <DEDUP_REMOVED lines=9> */
[----:B------:R0:W-:Y:S02]  /*17a80*/  LDGSTS.E.BYPASS.LTC128B.128 [R7+0x7c00], desc[UR36][R2.64+0x180], !P0 ;  /* 0x07c0018002077fae */ /* 0x0001e4000c101d64 */
[----:B0-----:R-:W-:-:S07]  /*17a90*/  IMAD.MOV.U32 R3, RZ, RZ, R14 ;  /* 0x000000ffff037224 */ /* 0x001fce00078e000e */
[----:B------:R-:W-:Y:S05]  /*17aa0*/  WARPSYNC.COLLECTIVE R15, `(.L_x_367) ;  /* 0x000000000f087348 */ /* 0x000fea0003c00000 */
[----:B------:R0:W1:Y:S02]  /*17ab0*/  SHFL.IDX P6, R14, R13, R12, R11 ;  /* 0x0000000c0d0e7389 */ /* 0x00006400000c000b */
[----:B01----:R-:W-:Y:S01]  /*17ac0*/  ENDCOLLECTIVE ;  /* 0x000000000000791b */ /* 0x003fe20003800000 */
.L_x_367:
[----:B------:R-:W-:Y:S02]  /*17ad0*/  IMAD.MOV.U32 R13, RZ, RZ, R24 ;  /* 0x000000ffff0d7224 */ /* 0x000fe400078e0018 */
[----:B------:R-:W-:Y:S02]  /*17ae0*/  IMAD.MOV.U32 R12, RZ, RZ, 0x2 ;  /* 0x00000002ff0c7424 */ /* 0x000fe400078e00ff */
[----:B------:R-:W-:-:S07]  /*17af0*/  IMAD.MOV.U32 R2, RZ, RZ, R14 ;  /* 0x000000ffff027224 */ /* 0x000fce00078e000e */
[----:B------:R-:W-:Y:S05]  /*17b00*/  WARPSYNC.COLLECTIVE R15, `(.L_x_368) ;  /* 0x000000000f087348 */ /* 0x000fea0003c00000 */
[----:B------:R0:W1:Y:S02]  /*17b10*/  SHFL.IDX P6, R14, R13, R12, R11 ;  /* 0x0000000c0d0e7389 */ /* 0x00006400000c000b */
[----:B01----:R-:W-:Y:S01]  /*17b20*/  ENDCOLLECTIVE ;  /* 0x000000000000791b */ /* 0x003fe20003800000 */
.L_x_368:
        /* <DEDUP_REMOVED lines=18> */
.L_x_369:
[----:B------:R-:W-:Y:S02]  /*17c50*/  IMAD.MOV.U32 R13, RZ, RZ, R24 ;  /* 0x000000ffff0d7224 */ /* 0x000fe400078e0018 */
[----:B------:R-:W-:Y:S02]  /*17c60*/  IMAD.MOV.U32 R12, RZ, RZ, 0x3 ;  /* 0x00000003ff0c7424 */ /* 0x000fe400078e00ff */
[----:B------:R-:W-:-:S07]  /*17c70*/  IMAD.MOV.U32 R2, RZ, RZ, R14 ;  /* 0x000000ffff027224 */ /* 0x000fce00078e000e */
[----:B------:R-:W-:Y:S05]  /*17c80*/  WARPSYNC.COLLECTIVE R15, `(.L_x_370) ;  /* 0x000000000f087348 */ /* 0x000fea0003c00000 */
[----:B------:R0:W1:Y:S02]  /*17c90*/  SHFL.IDX P6, R14, R13, R12, R11 ;  /* 0x0000000c0d0e7389 */ /* 0x00006400000c000b */
[----:B01----:R-:W-:Y:S01]  /*17ca0*/  ENDCOLLECTIVE ;  /* 0x000000000000791b */ /* 0x003fe20003800000 */
.L_x_370:
        /* <DEDUP_REMOVED lines=18> */
.L_x_371:
[----:B------:R-:W-:Y:S02]  /*17dd0*/  IMAD.MOV.U32 R13, RZ, RZ, R24 ;  /* 0x000000ffff0d7224 */ /* 0x000fe400078e0018 */
[----:B------:R-:W-:Y:S02]  /*17de0*/  IMAD.MOV.U32 R12, RZ, RZ, 0x4 ;  /* 0x00000004ff0c7424 */ /* 0x000fe400078e00ff */
[----:B------:R-:W-:-:S07]  /*17df0*/  IMAD.MOV.U32 R2, RZ, RZ, R14 ;  /* 0x000000ffff027224 */ /* 0x000fce00078e000e */
[----:B------:R-:W-:Y:S05]  /*17e00*/  WARPSYNC.COLLECTIVE R15, `(.L_x_372) ;  /* 0x000000000f087348 */ /* 0x000fea0003c00000 */
[----:B------:R0:W1:Y:S02]  /*17e10*/  SHFL.IDX P6, R14, R13, R12, R11 ;  /* 0x0000000c0d0e7389 */ /* 0x00006400000c000b */
[----:B01----:R-:W-:Y:S01]  /*17e20*/  ENDCOLLECTIVE ;  /* 0x000000000000791b */ /* 0x003fe20003800000 */
.L_x_372:
[----:B------:R-:W-:-:S05]  /*17e30*/  IADD3 R2, P0, R2, R0, RZ ;  /* 0x0000000002027210 */ /* 0x000fca0007f1e0ff */
[----:B------:R-:W-:Y:S01]  /*17e40*/  IMAD.X R3, RZ, RZ, R3, P0 ;  /* 0x000000ffff037224 */ /* 0x000fe200000e0603 */
[----:B------:R-:W-:Y:S01]  /*17e50*/  ISETP.LT.OR P0, PT, R8, 0x31, P4 ;  /* 0x000000310800780c */ /* 0x000fe20002701670 */
[----:B------:R-:W-:-:S12]  /*17e60*/  IMAD.MOV.U32 R13, RZ, RZ, R18 ;  /* 0x000000ffff0d7224 */ /* 0x000fd800078e0012 */
[----:B------:R-:W-:Y:S01]  /*17e70*/  @!PT LDS RZ, [RZ] ;  /* 0x00000000fffff984 */ /* 0x000fe20000000800 */
[----:B------:R-:W-:Y:S01]  /*17e80*/  @!PT LDS RZ, [RZ] ;  /* 0x00000000fffff984 */ /* 0x000fe20000000800 */
[----:B------:R-:W-:Y:S01]  /*17e90*/  @!PT LDS RZ, [RZ] ;  /* 0x00000000fffff984 */ /* 0x000fe20000000800 */
[----:B------:R0:W-:Y:S01]  /*17ea0*/  LDGSTS.E.BYPASS.LTC128B.128 [R7+0x1c00], desc[UR36][R2.64], !P0 ;  /* 0x01c0000002077fae */ /* 0x0001e2000c101d64 */
[----:B------:R-:W-:Y:S01]  /*17eb0*/  ISETP.LT.OR P0, PT, R8, 0x31, P3 ;  /* 0x000000310800780c */ /* 0x000fe20001f01670 */
[----:B------:R-:W-:-:S12]  /*17ec0*/  IMAD.MOV.U32 R24, RZ, RZ, R14 ;  /* 0x000000ffff187224 */ /* 0x000fd800078e000e */
[----:B0-----:R-:W-:Y:S05]  /*17ed0*/  WARPSYNC.COLLECTIVE R15, `(.L_x_373) ;  /* 0x000000000f087348 */ /* 0x001fea0003c00000 */
[----:B------:R1:W2:Y:S02]  /*17ee0*/  SHFL.IDX P6, R14, R13, R12, R11 ;  /* 0x0000000c0d0e7389 */ /* 0x0002a400000c000b */
[----:B012---:R-:W-:Y:S01]  /*17ef0*/  ENDCOLLECTIVE ;  /* 0x000000000000791b */ /* 0x007fe20003800000 */
.L_x_373:
        /* <DEDUP_REMOVED lines=8> */
[----:B------:R-:W-:Y:S05]  /*17f80*/  BRA `(.L_x_374) ;  /* 0xffffffc000447947 */ /* 0x000fea000383ffff */
.L_x_285:
[----:B0-----:R0:W3:Y:S02]  /*17f90*/  SYNCS.PHASECHK.TRANS64.TRYWAIT P0, [R4+URZ+0x38860], R3 ;  /* 0x03886003040075a7 */ /* 0x0010e4000800017f */
[----:B---3--:R-:W-:Y:S05]  /*17fa0*/  @!P0 NANOSLEEP.SYNCS 0x989680 ;  /* 0x009896800000895d */ /* 0x008fea0003900000 */
[----:B------:R-:W3:Y:S02]  /*17fb0*/  @!P0 SYNCS.PHASECHK.TRANS64 P0, [R4+URZ+0x38860], R3 ;  /* 0x03886003040085a7 */ /* 0x000ee4000800007f */
[----:B---3--:R-:W-:Y:S05]  /*17fc0*/  @!P0 BRA `(.L_x_285) ;  /* 0xfffffffc00f08947 */ /* 0x008fea000383ffff */
[----:B------:R-:W-:Y:S05]  /*17fd0*/  BRA `(.L_x_375) ;  /* 0xffffffc400687947 */ /* 0x000fea000383ffff */
.L_x_286:
[----:B------:R-:W-:Y:S01]  /*17fe0*/  BSSY B0, `(.L_x_376) ;  /* 0x0000008000007945 */ /* 0x000fe20003800000 */
[----:B------:R-:W-:Y:S02]  /*17ff0*/  IMAD.MOV.U32 R13, RZ, RZ, R24 ;  /* 0x000000ffff0d7224 */ /* 0x000fe400078e0018 */
[----:B------:R-:W-:Y:S02]  /*18000*/  IMAD.MOV.U32 R12, RZ, RZ, RZ ;  /* 0x000000ffff0c7224 */ /* 0x000fe400078e00ff */
[----:B------:R-:W-:Y:S02]  /*18010*/  IMAD.MOV.U32 R11, RZ, RZ, 0x181f ;  /* 0x0000181fff0b7424 */ /* 0x000fe400078e00ff */
[----:B------:R-:W-:-:S07]  /*18020*/  IMAD.MOV.U32 R15, RZ, RZ, -0x1 ;  /* 0xffffffffff0f7424 */ /* 0x000fce00078e00ff */
[----:B01----:R-:W-:Y:S05]  /*18030*/  WARPSYNC.COLLECTIVE R15, `(.L_x_377) ;  /* 0x000000000f087348 */ /* 0x003fea0003c00000 */
[----:B-1----:R1:W2:Y:S02]  /*18040*/  SHFL.IDX P6, R14, R13, R12, R11 ;  /* 0x0000000c0d0e7389 */ /* 0x0022a400000c000b */
[----:B012---:R-:W-:Y:S01]  /*18050*/  ENDCOLLECTIVE ;  /* 0x000000000000791b */ /* 0x007fe20003800000 */
.L_x_377:
[----:B------:R-:W-:Y:S05]  /*18060*/  BSYNC B0 ;  /* 0x0000000000007941 */ /* 0x000fea0003800000 */
.L_x_376:
[----:B------:R-:W-:Y:S02]  /*18070*/  IMAD.MOV.U32 R13, RZ, RZ, R18 ;  /* 0x000000ffff0d7224 */ /* 0x000fe400078e0012 */
[----:B------:R-:W-:Y:S02]  /*18080*/  IMAD.MOV.U32 R12, RZ, RZ, RZ ;  /* 0x000000ffff0c7224 */ /* 0x000fe400078e00ff */
[----:B------:R-:W-:Y:S02]  /*18090*/  IMAD.MOV.U32 R11, RZ, RZ, 0x181f ;  /* 0x0000181fff0b7424 */ /* 0x000fe400078e00ff */
[----:B------:R-:W-:Y:S02]  /*180a0*/  IMAD.MOV.U32 R15, RZ, RZ, -0x1 ;  /* 0xffffffffff0f7424 */ /* 0x000fe400078e00ff */
[----:B------:R-:W-:Y:S02]  /*180b0*/  IMAD.MOV.U32 R3, RZ, RZ, R14 ;  /* 0x000000ffff037224 */ /* 0x000fe400078e000e */
[----:B------:R-:W-:-:S07]  /*180c0*/  IMAD.SHL.U32 R8, R32, 0x2, RZ ;  /* 0x0000000220087824 */ /* 0x000fce00078e00ff */
[----:B------:R-:W-:Y:S05]  /*180d0*/  WARPSYNC.COLLECTIVE R15, `(.L_x_378) ;  /* 0x000000000f087348 */ /* 0x000fea0003c00000 */
[----:B------:R0:W1:Y:S02]  /*180e0*/  SHFL.IDX P6, R14, R13, R12, R11 ;  /* 0x0000000c0d0e7389 */ /* 0x00006400000c000b */
[----:B01----:R-:W-:Y:S01]  /*180f0*/  ENDCOLLECTIVE ;  /* 0x000000000000791b */ /* 0x003fe20003800000 */
.L_x_378:
[----:B------:R-:W-:Y:S01]  /*18100*/  ULDC UR4, c[0x0][0x2f4] ;  /* 0x0000bd0000047ab9 */ /* 0x000fe20000000800 */
[----:B------:R-:W-:Y:S01]  /*18110*/  IMAD R0, R7, 0x2, R22 ;  /* 0x0000000207007824 */ /* 0x000fe200078e0216 */
[----:B------:R-:W-:Y:S02]  /*18120*/  ISETP.GE.AND P3, PT, R32, UR4, PT ;  /* 0x0000000420007c0c */ /* 0x000fe4000bf66270 */
[----:B------:R-:W-:Y:S02]  /*18130*/  ISETP.GE.AND P2, PT, R37, UR4, PT ;  /* 0x0000000425007c0c */ /* 0x000fe4000bf46270 */
[----:B------:R-:W-:Y:S02]  /*18140*/  ISETP.LT.OR P4, PT, R5, 0x1, P3 ;  /* 0x000000010500780c */ /* 0x000fe40001f81670 */
[----:B------:R-:W-:Y:S01]  /*18150*/  ISETP.GE.AND P1, PT, R36, UR4, PT ;  /* 0x0000000424007c0c */ /* 0x000fe2000bf26270 */
[----:B------:R-:W-:Y:S02]  /*18160*/  IMAD.MOV.U32 R13, RZ, RZ, R24 ;  /* 0x000000ffff0d7224 */ /* 0x000fe400078e0018 */
[----:B------:R-:W-:Y:S01]  /*18170*/  IMAD.MOV.U32 R12, RZ, RZ, 0x1 ;  /* 0x00000001ff0c7424 */ /* 0x000fe200078e00ff */
[----:B------:R-:W-:-:S05]  /*18180*/  IADD3 R2, P0, R14, R8, RZ ;  /* 0x000000080e027210 */ /* 0x000fca0007f1e0ff */
[----:B------:R-:W-:Y:S01]  /*18190*/  IMAD.X R3, RZ, RZ, R3, P0 ;  /* 0x000000ffff037224 */ /* 0x000fe200000e0603 */
[----:B------:R-:W-:-:S04]  /*181a0*/  ISETP.LT.OR P0, PT, R5, 0x1, P2 ;  /* 0x000000010500780c */ /* 0x000fc80001701670 */
[----:B------:R-:W-:Y:S01]  /*181b0*/  @!PT LDS RZ, [RZ] ;  /* 0x00000000fffff984 */ /* 0x000fe20000000800 */
[----:B------:R-:W-:Y:S01]  /*181c0*/  @!PT LDS RZ, [RZ] ;  /* 0x00000000fffff984 */ /* 0x000fe20000000800 */
[----:B------:R-:W-:Y:S01]  /*181d0*/  @!PT LDS RZ, [RZ] ;  /* 0x00000000fffff984 */ /* 0x000fe20000000800 */
[----:B------:R0:W-:Y:S01]  /*181e0*/  LDGSTS.E.BYPASS.LTC128B.128 [R0+0x400], desc[UR36][R2.64], !P4 ;  /* 0x0040000002007fae */ /* 0x0001e2000e101d64 */
[----:B------:R-:W-:-:S08]  /*181f0*/  ISETP.LT.OR P4, PT, R5, 0x1, P1 ;  /* 0x000000010500780c */ /* 0x000fd00000f81670 */
[----:B------:R0:W-:Y:S01]  /*18200*/  LDGSTS.E.BYPASS.LTC128B.128 [R0+0x2c00], desc[UR36][R2.64+0x80], !P0 ;  /* 0x02c0008002007fae */ /* 0x0001e2000c101d64 */
[----:B------:R-:W-:-:S13]  /*18210*/  ISETP.GE.AND P0, PT, R34, UR4, PT ;  /* 0x0000000422007c0c */ /* 0x000fda000bf06270 */
[----:B0-----:R-:W-:Y:S05]  /*18220*/  WARPSYNC.COLLECTIVE R15, `(.L_x_379) ;  /* 0x000000000f087348 */ /* 0x001fea0003c00000 */
[----:B------:R1:W2:Y:S02]  /*18230*/  SHFL.IDX P6, R14, R13, R12, R11 ;  /* 0x0000000c0d0e7389 */ /* 0x0002a400000c000b */
[----:B012---:R-:W-:Y:S01]  /*18240*/  ENDCOLLECTIVE ;  /* 0x000000000000791b */ /* 0x007fe20003800000 */
.L_x_379:
[----:B------:R-:W-:Y:S01]  /*18250*/  @!PT LDS RZ, [RZ] ;  /* 0x00000000fffff984 */ /* 0x000fe20000000800 */
[----:B------:R-:W-:Y:S01]  /*18260*/  @!PT LDS RZ, [RZ] ;  /* 0x00000000fffff984 */ /* 0x000fe20000000800 */
[----:B------:R-:W-:Y:S01]  /*18270*/  @!PT LDS RZ, [RZ] ;  /* 0x00000000fffff984 */ /* 0x000fe20000000800 */
[----:B------:R0:W-:Y:S01]  /*18280*/  LDGSTS.E.BYPASS.LTC128B.128 [R0+0x5400], desc[UR36][R2.64+0x100], !P4 ;  /* 0x0540010002007fae */ /* 0x0001e2000e101d64 */
[----:B------:R-:W-:Y:S02]  /*18290*/  ISETP.LT.OR P4, PT, R5, 0x1, P0 ;  /* 0x000000010500780c */ /* 0x000fe40000781670 */
[----:B------:R-:W-:-:S11]  /*182a0*/  MOV R13, R18 ;  /* 0x00000012000d7202 */ /* 0x000fd60000000f00 */
[----:B------:R0:W-:Y:S01]  /*182b0*/  LDGSTS.E.BYPASS.LTC128B.128 [R0+0x7c00], desc[UR36][R2.64+0x180], !P4 ;  /* 0x07c0018002007fae */ /* 0x0001e2000e101d64 */
[----:B------:R-:W-:-:S07]  /*182c0*/  IMAD.MOV.U32 R7, RZ, RZ, R14 ;  /* 0x000000ffff077224 */ /* 0x000fce00078e000e */
[----:B0-----:R-:W-:Y:S05]  /*182d0*/  WARPSYNC.COLLECTIVE R15, `(.L_x_380) ;  /* 0x000000000f087348 */ /* 0x001fea0003c00000 */
[----:B------:R1:W2:Y:S02]  /*182e0*/  SHFL.IDX P6, R14, R13, R12, R11 ;  /* 0x0000000c0d0e7389 */ /* 0x0002a400000c000b */
[----:B012---:R-:W-:Y:S01]  /*182f0*/  ENDCOLLECTIVE ;  /* 0x000000000000791b */ /* 0x007fe20003800000 */
.L_x_380:
[----:B------:R-:W-:Y:S02]  /*18300*/  IMAD.MOV.U32 R13, RZ, RZ, R24 ;  /* 0x000000ffff0d7224 */ /* 0x000fe400078e0018 */
[----:B------:R-:W-:Y:S01]  /*18310*/  IMAD.MOV.U32 R12, RZ, RZ, 0x2 ;  /* 0x00000002ff0c7424 */ /* 0x000fe200078e00ff */
[----:B------:R-:W-:-:S13]  /*18320*/  IADD3 R2, P4, R14, R8, RZ ;  /* 0x000000080e027210 */ /* 0x000fda0007f9e0ff */
[----:B------:R-:W-:Y:S05]  /*18330*/  WARPSYNC.COLLECTIVE R15, `(.L_x_381) ;  /* 0x000000000f087348 */ /* 0x000fea0003c00000 */
[----:B------:R0:W1:Y:S02]  /*18340*/  SHFL.IDX P6, R14, R13, R12, R11 ;  /* 0x0000000c0d0e7389 */ /* 0x00006400000c000b */
[----:B01----:R-:W-:Y:S01]  /*18350*/  ENDCOLLECTIVE ;  /* 0x000000000000791b */ /* 0x003fe20003800000 */
.L_x_381:
        /* <DEDUP_REMOVED lines=12> */
.L_x_382:
[----:B------:R-:W-:Y:S01]  /*18420*/  @!PT LDS RZ, [RZ] ;  /* 0x00000000fffff984 */ /* 0x000fe20000000800 */
[----:B------:R-:W-:Y:S01]  /*18430*/  @!PT LDS RZ, [RZ] ;  /* 0x00000000fffff984 */ /* 0x000fe20000000800 */
[----:B------:R-:W-:Y:S01]  /*18440*/  @!PT LDS RZ, [RZ] ;  /* 0x00000000fffff984 */ /* 0x000fe20000000800 */
[----:B------:R-:W-:Y:S01]  /*18450*/  LDGSTS.E.BYPASS.LTC128B.128 [R0+0x3400], desc[UR36][R2.64+0x80], !P4 ;  /* 0x0340008002007fae */ /* 0x000fe2000e101d64 */
[----:B------:R-:W-:Y:S01]  /*18460*/  ISETP.LT.OR P4, PT, R5, 0x11, P1 ;  /* 0x000000110500780c */ /* 0x000fe20000f81670 */
[----:B------:R-:W-:Y:S02]  /*18470*/  IMAD.MOV.U32 R13, RZ, RZ, R24 ;  /* 0x000000ffff0d7224 */ /* 0x000fe400078e0018 */
[----:B------:R-:W-:-:S10]  /*18480*/  IMAD.MOV.U32 R12, RZ, RZ, 0x3 ;  /* 0x00000003ff0c7424 */ /* 0x000fd400078e00ff */
[----:B------:R-:W-:Y:S01]  /*18490*/  LDGSTS.E.BYPASS.LTC128B.128 [R0+0x5c00], desc[UR36][R2.64+0x100], !P4 ;  /* 0x05c0010002007fae */ /* 0x000fe2000e101d64 */
[----:B------:R-:W-:-:S13]  /*184a0*/  ISETP.LT.OR P4, PT, R5, 0x11, P0 ;  /* 0x000000110500780c */ /* 0x000fda0000781670 */
[----:B------:R0:W-:Y:S02]  /*184b0*/  LDGSTS.E.BYPASS.LTC128B.128 [R0+0x8400], desc[UR36][R2.64+0x180], !P4 ;  /* 0x0840018002007fae */ /* 0x0001e4000e101d64 */
[----:B0-----:R-:W-:-:S13]  /*184c0*/  IADD3 R2, P4, R14, R8, RZ ;  /* 0x000000080e027210 */ /* 0x001fda0007f9e0ff */
[----:B------:R-:W-:Y:S05]  /*184d0*/  WARPSYNC.COLLECTIVE R15, `(.L_x_383) ;  /* 0x000000000f087348 */ /* 0x000fea0003c00000 */
[----:B------:R0:W1:Y:S02]  /*184e0*/  SHFL.IDX P6, R14, R13, R12, R11 ;  /* 0x0000000c0d0e7389 */ /* 0x00006400000c000b */
[----:B01----:R-:W-:Y:S01]  /*184f0*/  ENDCOLLECTIVE ;  /* 0x000000000000791b */ /* 0x003fe20003800000 */
.L_x_383:
        /* <DEDUP_REMOVED lines=12> */
.L_x_384:
        /* <DEDUP_REMOVED lines=14> */
.L_x_385:
        /* <DEDUP_REMOVED lines=12> */
.L_x_386:
        /* <DEDUP_REMOVED lines=9> */
.L_x_291:
        /* <DEDUP_REMOVED lines=8> */
.L_x_389:
[----:B------:R-:W-:Y:S05]  /*18870*/  BSYNC B0 ;  /* 0x0000000000007941 */ /* 0x000fea0003800000 */
.L_x_388:
[----:B------:R-:W-:Y:S02]  /*18880*/  IMAD.MOV.U32 R13, RZ, RZ, R16 ;  /* 0x000000ffff0d7224 */ /* 0x000fe400078e0010 */
[----:B------:R-:W-:Y:S02]  /*18890*/  IMAD.MOV.U32 R12, RZ, RZ, 0x1 ;  /* 0x00000001ff0c7424 */ /* 0x000fe400078e00ff */
[----:B------:R-:W-:Y:S02]  /*188a0*/  IMAD.MOV.U32 R11, RZ, RZ, 0x1f ;  /* 0x0000001fff0b7424 */ /* 0x000fe400078e00ff */
[----:B------:R-:W-:Y:S02]  /*188b0*/  IMAD.MOV.U32 R15, RZ, RZ, -0x1 ;  /* 0xffffffffff0f7424 */ /* 0x000fe400078e00ff */
[----:B------:R-:W-:Y:S02]  /*188c0*/  IMAD.IADD R7, R19, 0x1, R9 ;  /* 0x0000000113077824 */ /* 0x000fe400078e0209 */
[----:B------:R-:W-:-:S07]  /*188d0*/  IMAD.MOV.U32 R0, RZ, RZ, R14 ;  /* 0x000000ffff007224 */ /* 0x000fce00078e000e */
[----:B------:R-:W-:Y:S05]  /*188e0*/  WARPSYNC.COLLECTIVE R15, `(.L_x_390) ;  /* 0x000000000f087348 */ /* 0x000fea0003c00000 */
[----:B------:R0:W1:Y:S02]  /*188f0*/  SHFL.IDX P6, R14, R13, R12, R11 ;  /* 0x0000000c0d0e7389 */ /* 0x00006400000c000b */
[----:B01----:R-:W-:Y:S01]  /*18900*/  ENDCOLLECTIVE ;  /* 0x000000000000791b */ /* 0x003fe20003800000 */
.L_x_390:
[----:B------:R-:W-:Y:S02]  /*18910*/  ULDC UR4, c[0x0][0xc3c] ;  /* 0x00030f0000047ab9 */ /* 0x000fe40000000800 */
[----:B------:R-:W-:-:S13]  /*18920*/  ISETP.GE.OR P1, PT, R7, UR4, !P0 ;  /* 0x0000000407007c0c */ /* 0x000fda000c726670 */
[----:B------:R-:W0:Y:S08]  /*18930*/  @!P1 LDC.64 R2, c[0x0][0xc80] ;  /* 0x00032000ff029b82 */ /* 0x000e300000000a00 */
[----:B------:R-:W1:Y:S01]  /*18940*/  @!P1 LDC.64 R4, c[0x0][0xc78] ;  /* 0x00031e00ff049b82 */ /* 0x000e620000000a00 */
[----:B------:R-:W-:Y:S02]  /*18950*/  IMAD.MOV.U32 R11, RZ, RZ, RZ ;  /* 0x000000ffff0b7224 */ /* 0x000fe400078e00ff */
[----:B------:R-:W-:-:S02]  /*18960*/  IMAD.MOV.U32 R8, RZ, RZ, R14 ;  /* 0x000000ffff087224 */ /* 0x000fc400078e000e */
[----:B0-----:R-:W-:-:S05]  /*18970*/  @!P1 IMAD.WIDE R2, R7, 0x4, R2 ;  /* 0x0000000407029825 */ /* 0x001fca00078e0202 */
[----:B------:R1:W2:Y:S02]  /*18980*/  @!P1 LDG.E R6, desc[UR36][R2.64] ;  /* 0x0000002402069981 */ /* 0x0002a4000c1e1900 */
[----:B-1----:R-:W-:-:S05]  /*18990*/  @!P1 IMAD.WIDE R2, R7, 0x4, R4 ;  /* 0x0000000407029825 */ /* 0x002fca00078e0204 */
[----:B------:R-:W3:Y:S01]  /*189a0*/  @!P1 LDG.E R5, desc[UR36][R2.64] ;  /* 0x0000002402059981 */ /* 0x000ee2000c1e1900 */
[----:B------:R-:W-:Y:S01]  /*189b0*/  IMAD.MOV.U32 R7, RZ, RZ, RZ ;  /* 0x000000ffff077224 */ /* 0x000fe200078e00ff */
[C---:B------:R-:W-:Y:S01]  /*189c0*/  ISETP.GE.U32.AND P2, PT, R9.reuse, 0x2, PT ;  /* 0x000000020900780c */ /* 0x040fe20003f46070 */
[----:B------:R-:W-:Y:S01]  /*189d0*/  IMAD.MOV.U32 R4, RZ, RZ, RZ ;  /* 0x000000ffff047224 */ /* 0x000fe200078e00ff */
[C---:B------:R-:W-:Y:S02]  /*189e0*/  ISETP.GE.U32.AND P3, PT, R9.reuse, 0x4, PT ;  /* 0x000000040900780c */ /* 0x040fe40003f66070 */
[C---:B------:R-:W-:Y:S02]  /*189f0*/  ISETP.GE.U32.AND P4, PT, R9.reuse, 0x8, PT ;  /* 0x000000080900780c */ /* 0x040fe40003f86070 */
[----:B------:R-:W-:Y:S01]  /*18a00*/  ISETP.GE.U32.AND P5, PT, R9, 0x10, PT ;  /* 0x000000100900780c */ /* 0x000fe20003fa6070 */
[----:B--2---:R-:W-:Y:S02]  /*18a10*/  @!P1 IMAD.MOV.U32 R7, RZ, RZ, R6 ;  /* 0x000000ffff079224 */ /* 0x004fe400078e0006 */
[----:B------:R-:W-:-:S02]  /*18a20*/  IMAD.MOV.U32 R6, RZ, RZ, RZ ;  /* 0x000000ffff067224 */ /* 0x000fc400078e00ff */
[----:B---3--:R-:W-:Y:S01]  /*18a30*/  @!P1 IMAD.MOV.U32 R4, RZ, RZ, R5 ;  /* 0x000000ffff049224 */ /* 0x008fe200078e0005 */
[----:B------:R-:W-:-:S03]  /*18a40*/  ISETP.NE.AND P1, PT, R9, RZ, PT ;  /* 0x000000ff0900720c */ /* 0x000fc60003f25270 */
[----:B------:R-:W-:-:S10]  /*18a50*/  IMAD R13, R4, R7, RZ ;  /* 0x00000007040d7224 */ /* 0x000fd400078e02ff */
[----:B------:R-:W-:Y:S05]  /*18a60*/  WARPSYNC.COLLECTIVE R15, `(.L_x_391) ;  /* 0x000000000f087348 */ /* 0x000fea0003c00000 */
[----:B------:R0:W1:Y:S02]  /*18a70*/  SHFL.UP P6, R14, R13, R12, R11 ;  /* 0x0400000c0d0e7389 */ /* 0x00006400000c000b */
[----:B01----:R-:W-:Y:S01]  /*18a80*/  ENDCOLLECTIVE ;  /* 0x000000000000791b */ /* 0x003fe20003800000 */
.L_x_391:
[----:B------:R-:W-:Y:S01]  /*18a90*/  IMAD.MOV.U32 R12, RZ, RZ, 0x2 ;  /* 0x00000002ff0c7424 */ /* 0x000fe200078e00ff */
[----:B------:R-:W-:-:S05]  /*18aa0*/  SEL R14, R14, RZ, P1 ;  /* 0x000000ff0e0e7207 */ /* 0x000fca0000800000 */
[----:B------:R-:W-:-:S04]  /*18ab0*/  IMAD.IADD R5, R13, 0x1, R14 ;  /* 0x000000010d057824 */ /* 0x000fc800078e020e */
[----:B------:R-:W-:-:S07]  /*18ac0*/  IMAD.MOV.U32 R13, RZ, RZ, R5 ;  /* 0x000000ffff0d7224 */ /* 0x000fce00078e0005 */
[----:B------:R-:W-:Y:S05]  /*18ad0*/  WARPSYNC.COLLECTIVE R15, `(.L_x_392) ;  /* 0x000000000f087348 */ /* 0x000fea0003c00000 */
[----:B------:R0:W1:Y:S02]  /*18ae0*/  SHFL.UP P6, R14, R13, R12, R11 ;  /* 0x0400000c0d0e7389 */ /* 0x00006400000c000b */
[----:B01----:R-:W-:Y:S01]  /*18af0*/  ENDCOLLECTIVE ;  /* 0x000000000000791b */ /* 0x003fe20003800000 */
.L_x_392:
[----:B------:R-:W-:Y:S01]  /*18b00*/  IMAD.MOV.U32 R12, RZ, RZ, 0x4 ;  /* 0x00000004ff0c7424 */ /* 0x000fe200078e00ff */
[----:B------:R-:W-:-:S05]  /*18b10*/  SEL R2, R14, RZ, P2 ;  /* 0x000000ff0e027207 */ /* 0x000fca0001000000 */
[----:B------:R-:W-:-:S04]  /*18b20*/  IMAD.IADD R2, R5, 0x1, R2 ;  /* 0x0000000105027824 */ /* 0x000fc800078e0202 */
[----:B------:R-:W-:-:S07]  /*18b30*/  IMAD.MOV.U32 R13, RZ, RZ, R2 ;  /* 0x000000ffff0d7224 */ /* 0x000fce00078e0002 */
[----:B------:R-:W-:Y:S05]  /*18b40*/  WARPSYNC.COLLECTIVE R15, `(.L_x_393) ;  /* 0x000000000f087348 */ /* 0x000fea0003c00000 */
[----:B------:R0:W1:Y:S02]  /*18b50*/  SHFL.UP P6, R14, R13, R12, R11 ;  /* 0x0400000c0d0e7389 */ /* 0x00006400000c000b */
[----:B01----:R-:W-:Y:S01]  /*18b60*/  ENDCOLLECTIVE ;  /* 0x000000000000791b */ /* 0x003fe20003800000 */
.L_x_393:
[----:B------:R-:W-:Y:S01]  /*18b70*/  IMAD.MOV.U32 R12, RZ, RZ, 0x8 ;  /* 0x00000008ff0c7424 */ /* 0x000fe200078e00ff */
[----:B------:R-:W-:-:S05]  /*18b80*/  SEL R3, R14, RZ, P3 ;  /* 0x000000ff0e037207 */ /* 0x000fca0001800000 */
[----:B------:R-:W-:-:S04]  /*18b90*/  IMAD.IADD R3, R2, 0x1, R3 ;  /* 0x0000000102037824 */ /* 0x000fc800078e0203 */
[----:B------:R-:W-:-:S07]  /*18ba0*/  IMAD.MOV.U32 R13, RZ, RZ, R3 ;  /* 0x000000ffff0d7224 */ /* 0x000fce00078e0003 */
[----:B------:R-:W-:Y:S05]  /*18bb0*/  WARPSYNC.COLLECTIVE R15, `(.L_x_394) ;  /* 0x000000000f087348 */ /* 0x000fea0003c00000 */
[----:B------:R0:W1:Y:S02]  /*18bc0*/  SHFL.UP P6, R14, R13, R12, R11 ;  /* 0x0400000c0d0e7389 */ /* 0x00006400000c000b */
[----:B01----:R-:W-:Y:S01]  /*18bd0*/  ENDCOLLECTIVE ;  /* 0x000000000000791b */ /* 0x003fe20003800000 */
.L_x_394:
[----:B------:R-:W-:Y:S01]  /*18be0*/  IMAD.MOV.U32 R12, RZ, RZ, 0x10 ;  /* 0x00000010ff0c7424 */ /* 0x000fe200078e00ff */
[----:B------:R-:W-:-:S05]  /*18bf0*/  SEL R14, R14, RZ, P4 ;  /* 0x000000ff0e0e7207 */ /* 0x000fca0002000000 */
[----:B------:R-:W-:-:S04]  /*18c00*/  IMAD.IADD R5, R3, 0x1, R14 ;  /* 0x0000000103057824 */ /* 0x000fc800078e020e */
[----:B------:R-:W-:-:S07]  /*18c10*/  IMAD.MOV.U32 R13, RZ, RZ, R5 ;  /* 0x000000ffff0d7224 */ /* 0x000fce00078e0005 */
[----:B------:R-:W-:Y:S05]  /*18c20*/  WARPSYNC.COLLECTIVE R15, `(.L_x_395) ;  /* 0x000000000f087348 */ /* 0x000fea0003c00000 */
[----:B------:R0:W1:Y:S02]  /*18c30*/  SHFL.UP P6, R14, R13, R12, R11 ;  /* 0x0400000c0d0e7389 */ /* 0x00006400000c000b */
[----:B01----:R-:W-:Y:S01]  /*18c40*/  ENDCOLLECTIVE ;  /* 0x000000000000791b */ /* 0x003fe20003800000 */
.L_x_395:
[----:B------:R-:W-:Y:S02]  /*18c50*/  IMAD.MOV.U32 R12, RZ, RZ, 0x1f ;  /* 0x0000001fff0c7424 */ /* 0x000fe400078e00ff */
[----:B------:R-:W-:Y:S01]  /*18c60*/  IMAD.MOV.U32 R11, RZ, RZ, 0x1f ;  /* 0x0000001fff0b7424 */ /* 0x000fe200078e00ff */
[----:B------:R-:W-:-:S04]  /*18c70*/  SEL R2, R14, RZ, P5 ;  /* 0x000000ff0e027207 */ /* 0x000fc80002800000 */
[----:B------:R-:W-:-:S05]  /*18c80*/  IADD3 R2, R5, R2, RZ ;  /* 0x0000000205027210 */ /* 0x000fca0007ffe0ff */
[----:B------:R-:W-:-:S07]  /*18c90*/  IMAD.MOV.U32 R13, RZ, RZ, R2 ;  /* 0x000000ffff0d7224 */ /* 0x000fce00078e0002 */
[----:B------:R-:W-:Y:S05]  /*18ca0*/  WARPSYNC.COLLECTIVE R15, `(.L_x_396) ;  /* 0x000000000f087348 */ /* 0x000fea0003c00000 */
[----:B------:R0:W1:Y:S02]  /*18cb0*/  SHFL.IDX P6, R14, R13, R12, R11 ;  /* 0x0000000c0d0e7389 */ /* 0x00006400000c000b */
[----:B01----:R-:W-:Y:S01]  /*18cc0*/  ENDCOLLECTIVE ;  /* 0x000000000000791b */ /* 0x003fe20003800000 */
.L_x_396:
[----:B------:R-:W-:Y:S05]  /*18cd0*/  BRA `(.L_x_397) ;  /* 0xffffffc000847947 */ /* 0x000fea000383ffff */
.L_x_294:
[----:B------:R-:W-:Y:S01]  /*18ce0*/  BSSY B0, `(.L_x_398) ;  /* 0x0000007000007945 */ /* 0x000fe20003800000 */
[----:B------:R-:W-:Y:S02]  /*18cf0*/  IMAD.MOV.U32 R12, RZ, RZ, 0x1 ;  /* 0x00000001ff0c7424 */ /* 0x000fe400078e00ff */
[----:B------:R-:W-:Y:S02]  /*18d00*/  IMAD.MOV.U32 R11, RZ, RZ, RZ ;  /* 0x000000ffff0b7224 */ /* 0x000fe400078e00ff */
[----:B------:R-:W-:-:S07]  /*18d10*/  IMAD.MOV.U32 R15, RZ, RZ, -0x1 ;  /* 0xffffffffff0f7424 */ /* 0x000fce00078e00ff */
[----:B------:R-:W-:Y:S05]  /*18d20*/  WARPSYNC.COLLECTIVE R15, `(.L_x_399) ;  /* 0x000000000f087348 */ /* 0x000fea0003c00000 */
[----:B------:R0:W1:Y:S02]  /*18d30*/  SHFL.UP P6, R14, R13, R12, R11 ;  /* 0x0400000c0d0e7389 */ /* 0x00006400000c000b */
[----:B01----:R-:W-:Y:S01]  /*18d40*/  ENDCOLLECTIVE ;  /* 0x000000000000791b */ /* 0x003fe20003800000 */
.L_x_399:
[----:B------:R-:W-:Y:S05]  /*18d50*/  BSYNC B0 ;  /* 0x0000000000007941 */ /* 0x000fea0003800000 */
.L_x_398:
[----:B------:R-:W-:Y:S01]  /*18d60*/  SEL R14, R14, RZ, P1 ;  /* 0x000000ff0e0e7207 */ /* 0x000fe20000800000 */
[----:B------:R-:W-:Y:S02]  /*18d70*/  IMAD.MOV.U32 R12, RZ, RZ, 0x2 ;  /* 0x00000002ff0c7424 */ /* 0x000fe400078e00ff */
[----:B------:R-:W-:Y:S02]  /*18d80*/  IMAD.MOV.U32 R11, RZ, RZ, RZ ;  /* 0x000000ffff0b7224 */ /* 0x000fe400078e00ff */
[----:B------:R-:W-:Y:S02]  /*18d90*/  IMAD.IADD R13, R13, 0x1, R14 ;  /* 0x000000010d0d7824 */ /* 0x000fe400078e020e */
[----:B------:R-:W-:-:S07]  /*18da0*/  IMAD.MOV.U32 R15, RZ, RZ, -0x1 ;  /* 0xffffffffff0f7424 */ /* 0x000fce00078e00ff */
[----:B------:R-:W-:Y:S05]  /*18db0*/  WARPSYNC.COLLECTIVE R15, `(.L_x_400) ;  /* 0x000000000f087348 */ /* 0x000fea0003c00000 */
[----:B------:R0:W1:Y:S02]  /*18dc0*/  SHFL.UP P6, R14, R13, R12, R11 ;  /* 0x0400000c0d0e7389 */ /* 0x00006400000c000b */
[----:B01----:R-:W-:Y:S01]  /*18dd0*/  ENDCOLLECTIVE ;  /* 0x000000000000791b */ /* 0x003fe20003800000 */
.L_x_400:
[----:B------:R-:W-:Y:S01]  /*18de0*/  IMAD.MOV.U32 R12, RZ, RZ, 0x4 ;  /* 0x00000004ff0c7424 */ /* 0x000fe200078e00ff */
[----:B------:R-:W-:-:S05]  /*18df0*/  SEL R2, R14, RZ, P2 ;  /* 0x000000ff0e027207 */ /* 0x000fca0001000000 */
[----:B------:R-:W-:-:S04]  /*18e00*/  IMAD.IADD R2, R13, 0x1, R2 ;  /* 0x000000010d027824 */ /* 0x000fc800078e0202 */
[----:B------:R-:W-:-:S07]  /*18e10*/  IMAD.MOV.U32 R13, RZ, RZ, R2 ;  /* 0x000000ffff0d7224 */ /* 0x000fce00078e0002 */
[----:B------:R-:W-:Y:S05]  /*18e20*/  WARPSYNC.COLLECTIVE R15, `(.L_x_401) ;  /* 0x000000000f087348 */ /* 0x000fea0003c00000 */
[----:B------:R0:W1:Y:S02]  /*18e30*/  SHFL.UP P6, R14, R13, R12, R11 ;  /* 0x0400000c0d0e7389 */ /* 0x00006400000c000b */
[----:B01----:R-:W-:Y:S01]  /*18e40*/  ENDCOLLECTIVE ;  /* 0x000000000000791b */ /* 0x003fe20003800000 */
.L_x_401:
[----:B------:R-:W-:Y:S01]  /*18e50*/  IMAD.MOV.U32 R12, RZ, RZ, 0x8 ;  /* 0x00000008ff0c7424 */ /* 0x000fe200078e00ff */
[----:B------:R-:W-:-:S05]  /*18e60*/  SEL R3, R14, RZ, P3 ;  /* 0x000000ff0e037207 */ /* 0x000fca0001800000 */
[----:B------:R-:W-:-:S04]  /*18e70*/  IMAD.IADD R3, R2, 0x1, R3 ;  /* 0x0000000102037824 */ /* 0x000fc800078e0203 */
[----:B------:R-:W-:-:S07]  /*18e80*/  IMAD.MOV.U32 R13, RZ, RZ, R3 ;  /* 0x000000ffff0d7224 */ /* 0x000fce00078e0003 */
[----:B------:R-:W-:Y:S05]  /*18e90*/  WARPSYNC.COLLECTIVE R15, `(.L_x_402) ;  /* 0x000000000f087348 */ /* 0x000fea0003c00000 */
[----:B------:R0:W1:Y:S02]  /*18ea0*/  SHFL.UP P6, R14, R13, R12, R11 ;  /* 0x0400000c0d0e7389 */ /* 0x00006400000c000b */
[----:B01----:R-:W-:Y:S01]  /*18eb0*/  ENDCOLLECTIVE ;  /* 0x000000000000791b */ /* 0x003fe20003800000 */
.L_x_402:
[----:B------:R-:W-:Y:S01]  /*18ec0*/  IMAD.MOV.U32 R12, RZ, RZ, 0x10 ;  /* 0x00000010ff0c7424 */ /* 0x000fe200078e00ff */
[----:B------:R-:W-:-:S05]  /*18ed0*/  SEL R14, R14, RZ, P4 ;  /* 0x000000ff0e0e7207 */ /* 0x000fca0002000000 */
[----:B------:R-:W-:-:S04]  /*18ee0*/  IMAD.IADD R5, R3, 0x1, R14 ;  /* 0x0000000103057824 */ /* 0x000fc800078e020e */
[----:B------:R-:W-:-:S07]  /*18ef0*/  IMAD.MOV.U32 R13, RZ, RZ, R5 ;  /* 0x000000ffff0d7224 */ /* 0x000fce00078e0005 */
[----:B------:R-:W-:Y:S05]  /*18f00*/  WARPSYNC.COLLECTIVE R15, `(.L_x_403) ;  /* 0x000000000f087348 */ /* 0x000fea0003c00000 */
[----:B------:R0:W1:Y:S02]  /*18f10*/  SHFL.UP P6, R14, R13, R12, R11 ;  /* 0x0400000c0d0e7389 */ /* 0x00006400000c000b */
[----:B01----:R-:W-:Y:S01]  /*18f20*/  ENDCOLLECTIVE ;  /* 0x000000000000791b */ /* 0x003fe20003800000 */
.L_x_403:
[----:B------:R-:W-:Y:S02]  /*18f30*/  IMAD.MOV.U32 R12, RZ, RZ, 0x1f ;  /* 0x0000001fff0c7424 */ /* 0x000fe400078e00ff */
[----:B------:R-:W-:Y:S01]  /*18f40*/  IMAD.MOV.U32 R11, RZ, RZ, 0x1f ;  /* 0x0000001fff0b7424 */ /* 0x000fe200078e00ff */
[----:B------:R-:W-:-:S05]  /*18f50*/  SEL R2, R14, RZ, P5 ;  /* 0x000000ff0e027207 */ /* 0x000fca0002800000 */
[----:B------:R-:W-:-:S04]  /*18f60*/  IMAD.IADD R2, R5, 0x1, R2 ;  /* 0x0000000105027824 */ /* 0x000fc800078e0202 */
[----:B------:R-:W-:-:S07]  /*18f70*/  IMAD.MOV.U32 R13, RZ, RZ, R2 ;  /* 0x000000ffff0d7224 */ /* 0x000fce00078e0002 */
[----:B------:R-:W-:Y:S05]  /*18f80*/  WARPSYNC.COLLECTIVE R15, `(.L_x_404) ;  /* 0x000000000f087348 */ /* 0x000fea0003c00000 */
[----:B------:R0:W1:Y:S02]  /*18f90*/  SHFL.IDX P6, R14, R13, R12, R11 ;  /* 0x0000000c0d0e7389 */ /* 0x00006400000c000b */
[----:B01----:R-:W-:Y:S01]  /*18fa0*/  ENDCOLLECTIVE ;  /* 0x000000000000791b */ /* 0x003fe20003800000 */
.L_x_404:
[----:B------:R-:W-:Y:S05]  /*18fb0*/  BRA `(.L_x_405) ;  /* 0xffffffc000707947 */ /* 0x000fea000383ffff */
.L_x_296:
[----:B------:R-:W-:Y:S01]  /*18fc0*/  BSSY B0, `(.L_x_406) ;  /* 0x0000006000007945 */ /* 0x000fe20003800000 */
[----:B------:R-:W-:Y:S01]  /*18fd0*/  PLOP3.LUT P6, PT, P6, PT, PT, 0x8, 0x0 ;  /* 0x000000000000781c */ /* 0x000fe200037ce170 */
[----:B------:R-:W-:-:S12]  /*18fe0*/  IMAD.MOV.U32 R15, RZ, RZ, -0x1 ;  /* 0xffffffffff0f7424 */ /* 0x000fd800078e00ff */
[----:B0-----:R-:W-:Y:S05]  /*18ff0*/  WARPSYNC.COLLECTIVE R15, `(.L_x_407) ;  /* 0x000000000f087348 */ /* 0x001fea0003c00000 */
[----:B------:R-:W-:Y:S01]  /*19000*/  VOTE.ANY R14, PT, P6 ;  /* 0x00000000000e7806 */ /* 0x000fe200030e0100 */
[----:B0-----:R-:W-:Y:S06]  /*19010*/  ENDCOLLECTIVE ;  /* 0x000000000000791b */ /* 0x001fec0003800000 */
.L_x_407:
[----:B------:R-:W-:Y:S05]  /*19020*/  BSYNC B0 ;  /* 0x0000000000007941 */ /* 0x000fea0003800000 */
.L_x_406:
[----:B------:R-:W-:Y:S02]  /*19030*/  IMAD.MOV.U32 R3, RZ, RZ, R14 ;  /* 0x000000ffff037224 */ /* 0x000fe400078e000e */
[----:B------:R-:W-:Y:S02]  /*19040*/  IMAD.MOV.U32 R13, RZ, RZ, R7 ;  /* 0x000000ffff0d7224 */ /* 0x000fe400078e0007 */
[----:B------:R-:W0:Y:S01]  /*19050*/  POPC R8, R3 ;  /* 0x0000000300087309 */ /* 0x000e220000000000 */
[----:B------:R-:W-:Y:S02]  /*19060*/  IMAD.MOV.U32 R11, RZ, RZ, 0x1f ;  /* 0x0000001fff0b7424 */ /* 0x000fe400078e00ff */
[----:B------:R-:W-:Y:S02]  /*19070*/  IMAD.MOV.U32 R15, RZ, RZ, -0x1 ;  /* 0xffffffffff0f7424 */ /* 0x000fe400078e00ff */
[----:B0-----:R-:W-:-:S07]  /*19080*/  IMAD.MOV.U32 R12, RZ, RZ, R8 ;  /* 0x000000ffff0c7224 */ /* 0x001fce00078e0008 */
[----:B------:R-:W-:Y:S05]  /*19090*/  WARPSYNC.COLLECTIVE R15, `(.L_x_408) ;  /* 0x000000000f087348 */ /* 0x000fea0003c00000 */
[----:B------:R0:W1:Y:S02]  /*190a0*/  SHFL.IDX P6, R14, R13, R12, R11 ;  /* 0x0000000c0d0e7389 */ /* 0x00006400000c000b */
[----:B01----:R-:W-:Y:S01]  /*190b0*/  ENDCOLLECTIVE ;  /* 0x000000000000791b */ /* 0x003fe20003800000 */
.L_x_408:
[----:B------:R-:W-:Y:S02]  /*190c0*/  IMAD.MOV.U32 R13, RZ, RZ, R4 ;  /* 0x000000ffff0d7224 */ /* 0x000fe400078e0004 */
[----:B------:R-:W-:-:S07]  /*190d0*/  IMAD.MOV.U32 R7, RZ, RZ, R14 ;  /* 0x000000ffff077224 */ /* 0x000fce00078e000e */
[----:B------:R-:W-:Y:S05]  /*190e0*/  WARPSYNC.COLLECTIVE R15, `(.L_x_409) ;  /* 0x000000000f087348 */ /* 0x000fea0003c00000 */
[----:B------:R0:W1:Y:S02]  /*190f0*/  SHFL.IDX P6, R14, R13, R12, R11 ;  /* 0x0000000c0d0e7389 */ /* 0x00006400000c000b */
[----:B01----:R-:W-:Y:S01]  /*19100*/  ENDCOLLECTIVE ;  /* 0x000000000000791b */ /* 0x003fe20003800000 */
.L_x_409:
[----:B------:R-:W-:Y:S01]  /*19110*/  IMAD.MOV.U32 R4, RZ, RZ, R14 ;  /* 0x000000ffff047224 */ /* 0x000fe200078e000e */
[----:B------:R-:W-:Y:S06]  /*19120*/  BRA `(.L_x_410) ;  /* 0xffffffc000507947 */ /* 0x000fec000383ffff */
.L_x_298:
[----:B------:R-:W-:Y:S01]  /*19130*/  BSSY B0, `(.L_x_411) ;  /* 0x0000007000007945 */ /* 0x000fe20003800000 */
[----:B------:R-:W-:Y:S02]  /*19140*/  IMAD.MOV.U32 R13, RZ, RZ, R2 ;  /* 0x000000ffff0d7224 */ /* 0x000fe400078e0002 */
[----:B------:R-:W-:Y:S02]  /*19150*/  IMAD.MOV.U32 R11, RZ, RZ, 0x1f ;  /* 0x0000001fff0b7424 */ /* 0x000fe400078e00ff */
[----:B------:R-:W-:-:S07]  /*19160*/  IMAD.MOV.U32 R15, RZ, RZ, -0x1 ;  /* 0xffffffffff0f7424 */ /* 0x000fce00078e00ff */
[----:B0123--:R-:W-:Y:S05]  /*19170*/  WARPSYNC.COLLECTIVE R15, `(.L_x_412) ;  /* 0x000000000f087348 */ /* 0x00ffea0003c00000 */
[----:B------:R4:W0:Y:S02]  /*19180*/  SHFL.IDX P6, R14, R13, R12, R11 ;  /* 0x0000000c0d0e7389 */ /* 0x00082400000c000b */
[----:B01234-:R-:W-:Y:S01]  /*19190*/  ENDCOLLECTIVE ;  /* 0x000000000000791b */ /* 0x01ffe20003800000 */
.L_x_412:
[----:B------:R-:W-:Y:S05]  /*191a0*/  BSYNC B0 ;  /* 0x0000000000007941 */ /* 0x000fea0003800000 */
.L_x_411:
[----:B------:R-:W-:Y:S01]  /*191b0*/  IMAD.MOV.U32 R6, RZ, RZ, R14 ;  /* 0x000000ffff067224 */ /* 0x000fe200078e000e */
[----:B------:R-:W-:Y:S06]  /*191c0*/  BRA `(.L_x_297) ;  /* 0xffffffc000407947 */ /* 0x000fec000383ffff */
.L_x_302:
[----:B-1----:R1:W3:Y:S02]  /*191d0*/  SYNCS.PHASECHK.TRANS64.TRYWAIT P0, [R4+URZ+0x38820], R0 ;  /* 0x03882000040075a7 */ /* 0x0022e4000800017f */
[----:B---3--:R-:W-:Y:S05]  /*191e0*/  @!P0 NANOSLEEP.SYNCS 0x989680 ;  /* 0x009896800000895d */ /* 0x008fea0003900000 */
[----:B------:R-:W3:Y:S02]  /*191f0*/  @!P0 SYNCS.PHASECHK.TRANS64 P0, [R4+URZ+0x38820], R0 ;  /* 0x03882000040085a7 */ /* 0x000ee4000800007f */
[----:B---3--:R-:W-:Y:S05]  /*19200*/  @!P0 BRA `(.L_x_302) ;  /* 0xfffffffc00f08947 */ /* 0x008fea000383ffff */
[----:B------:R-:W-:Y:S05]  /*19210*/  BRA `(.L_x_413) ;  /* 0xffffffc400987947 */ /* 0x000fea000383ffff */
.L_x_303:
[----:B------:R-:W3:Y:S01]  /*19220*/  S2R R2, SR_TID.X ;  /* 0x0000000000027919 */ /* 0x000ee20000002100 */
[----:B------:R-:W-:Y:S01]  /*19230*/  BSSY B0, `(.L_x_414) ;  /* 0x000000a000007945 */ /* 0x000fe20003800000 */
[----:B------:R-:W-:Y:S02]  /*19240*/  IMAD.MOV.U32 R12, RZ, RZ, RZ ;  /* 0x000000ffff0c7224 */ /* 0x000fe400078e00ff */
[----:B------:R-:W-:Y:S02]  /*19250*/  IMAD.MOV.U32 R11, RZ, RZ, 0x1f ;  /* 0x0000001fff0b7424 */ /* 0x000fe400078e00ff */
[----:B------:R-:W-:Y:S01]  /*19260*/  IMAD.MOV.U32 R15, RZ, RZ, -0x1 ;  /* 0xffffffffff0f7424 */ /* 0x000fe200078e00ff */
[----:B---3--:R-:W-:-:S04]  /*19270*/  SHF.R.U32.HI R2, RZ, 0x5, R2 ;  /* 0x00000005ff027819 */ /* 0x008fc80000011602 */
[----:B------:R-:W-:-:S05]  /*19280*/  LOP3.LUT R2, R2, 0x3, RZ, 0xc0, !PT ;  /* 0x0000000302027812 */ /* 0x000fca00078ec0ff */
[----:B------:R-:W-:-:S07]  /*19290*/  IMAD.MOV.U32 R13, RZ, RZ, R2 ;  /* 0x000000ffff0d7224 */ /* 0x000fce00078e0002 */
[----:B012---:R-:W-:Y:S05]  /*192a0*/  WARPSYNC.COLLECTIVE R15, `(.L_x_415) ;  /* 0x000000000f087348 */ /* 0x007fea0003c00000 */
[----:B------:R3:W4:Y:S02]  /*192b0*/  SHFL.IDX P6, R14, R13, R12, R11 ;  /* 0x0000000c0d0e7389 */ /* 0x00072400000c000b */
[----:B01234-:R-:W-:Y:S01]  /*192c0*/  ENDCOLLECTIVE ;  /* 0x000000000000791b */ /* 0x01ffe20003800000 */
.L_x_415:
[----:B------:R-:W-:Y:S05]  /*192d0*/  BSYNC B0 ;  /* 0x0000000000007941 */ /* 0x000fea0003800000 */
.L_x_414:
[----:B------:R-:W-:Y:S05]  /*192e0*/  BRA `(.L_x_416) ;  /* 0xffffffc400807947 */ /* 0x000fea000383ffff */
.L_x_306:
[----:B------:R-:W-:Y:S01]  /*192f0*/  BSSY B1, `(.L_x_417) ;  /* 0x0000006000017945 */ /* 0x000fe20003800000 */
[----:B------:R-:W-:-:S07]  /*19300*/  IMAD.MOV.U32 R15, RZ, RZ, -0x1 ;  /* 0xffffffffff0f7424 */ /* 0x000fce00078e00ff */
[----:B012---:R-:W-:Y:S05]  /*19310*/  WARPSYNC.COLLECTIVE R15, `(.L_x_418) ;  /* 0x000000000f0c7348 */ /* 0x007fea0003c00000 */
[----:B------:R-:W-:Y:S02]  /*19320*/  ELECT P6, UR62, PT ;  /* 0x00000000003e782f */ /* 0x000fe400038c0000 */
[----:B------:R-:W-:Y:S01]  /*19330*/  MOV R14, UR62 ;  /* 0x0000003e000e7c02 */ /* 0x000fe20008000f00 */
[----:B012---:R-:W-:Y:S10]  /*19340*/  ENDCOLLECTIVE ;  /* 0x000000000000791b */ /* 0x007ff40003800000 */
.L_x_418:
[----:B------:R-:W-:Y:S05]  /*19350*/  BSYNC B1 ;  /* 0x0000000000017941 */ /* 0x000fea0003800000 */
.L_x_417:
[----:B------:R-:W-:Y:S05]  /*19360*/  BRA `(.L_x_419) ;  /* 0xffffffc400787947 */ /* 0x000fea000383ffff */
.L_x_308:
[----:B-1----:R1:W3:Y:S02]  /*19370*/  SYNCS.PHASECHK.TRANS64.TRYWAIT P1, [R5+URZ+0x38840], R0 ;  /* 0x03884000050075a7 */ /* 0x0022e4000802017f */
[----:B---3--:R-:W-:Y:S05]  /*19380*/  @!P1 NANOSLEEP.SYNCS 0x989680 ;  /* 0x009896800000995d */ /* 0x008fea0003900000 */
[----:B------:R-:W3:Y:S02]  /*19390*/  @!P1 SYNCS.PHASECHK.TRANS64 P1, [R5+URZ+0x38840], R0 ;  /* 0x03884000050095a7 */ /* 0x000ee4000802007f */
[----:B---3--:R-:W-:Y:S05]  /*193a0*/  @!P1 BRA `(.L_x_308) ;  /* 0xfffffffc00f09947 */ /* 0x008fea000383ffff */
[----:B------:R-:W-:Y:S05]  /*193b0*/  BRA `(.L_x_420) ;  /* 0xffffffc400a07947 */ /* 0x000fea000383ffff */
.L_x_310:
[----:B---3--:R3:W4:Y:S02]  /*193c0*/  SYNCS.PHASECHK.TRANS64.TRYWAIT P1, [R27+URZ+0x38840], R2 ;  /* 0x038840021b0075a7 */ /* 0x008724000802017f */
[----:B----4-:R-:W-:Y:S05]  /*193d0*/  @!P1 NANOSLEEP.SYNCS 0x989680 ;  /* 0x009896800000995d */ /* 0x010fea0003900000 */
[----:B------:R-:W4:Y:S02]  /*193e0*/  @!P1 SYNCS.PHASECHK.TRANS64 P1, [R27+URZ+0x38840], R2 ;  /* 0x038840021b0095a7 */ /* 0x000f24000802007f */
[----:B----4-:R-:W-:Y:S05]  /*193f0*/  @!P1 BRA `(.L_x_310) ;  /* 0xfffffffc00f09947 */ /* 0x010fea000383ffff */
[----:B------:R-:W-:Y:S05]  /*19400*/  BRA `(.L_x_421) ;  /* 0xffffffc400ac7947 */ /* 0x000fea000383ffff */
.L_x_312:
[----:B----4-:R4:W0:Y:S02]  /*19410*/  SYNCS.PHASECHK.TRANS64.TRYWAIT P1, [R5+URZ+0x38860], R0 ;  /* 0x03886000050075a7 */ /* 0x010824000802017f */
[----:B0-----:R-:W-:Y:S05]  /*19420*/  @!P1 NANOSLEEP.SYNCS 0x989680 ;  /* 0x009896800000995d */ /* 0x001fea0003900000 */
[----:B------:R-:W0:Y:S02]  /*19430*/  @!P1 SYNCS.PHASECHK.TRANS64 P1, [R5+URZ+0x38860], R0 ;  /* 0x03886000050095a7 */ /* 0x000e24000802007f */
[----:B0-----:R-:W-:Y:S05]  /*19440*/  @!P1 BRA `(.L_x_312) ;  /* 0xfffffffc00f09947 */ /* 0x001fea000383ffff */
[----:B------:R-:W-:Y:S05]  /*19450*/  BRA `(.L_x_422) ;  /* 0xffffffc400a87947 */ /* 0x000fea000383ffff */
.L_x_423:
        /* <DEDUP_REMOVED lines=10> */
.L_x_3272:


//--------------------- .text._ZN7cutlass13device_kernelIN5flash11enable_sm90INS1_16FlashAttnFwdSm90INS1_25CollectiveMainloopFwdSm90ILi2EN4cute5tupleIJNS5_1CILi1EEES8_S8_EEENS6_IJNS7_ILi128EEENS7_ILi80EEENS7_ILi256EEEEEELi256ENS_6half_tEfNS_4arch4Sm90ELb0ELb0ELb0ELb1ELb1ELb1ELb0ELb1ELb1ELb1ELb1ELb0EEENS1_21CollectiveEpilogueFwdINS6_IJSA_SC_SB_EEES9_SE_SG_Li256ELb1ELb1ELb1ELb0EEENS1_36VarlenDynamicPersistentTileSchedulerILi128ELi80ELi256ELi128ELb1ELb1ELb1ELb0ELb1ELb1EEEEEEEEEvNT_6ParamsE --------------------------
	.section	.text._ZN7cutlass13device_kernelIN5flash11enable_sm90INS1_16FlashAttnFwdSm90INS1_25CollectiveMainloopFwdSm90ILi2EN4cute5tupleIJNS5_1CILi1EEES8_S8_EEENS6_IJNS7_ILi128EEENS7_ILi80EEENS7_ILi256EEEEEELi256ENS_6half_tEfNS_4arch4Sm90ELb0ELb0ELb0ELb1ELb1ELb1ELb0ELb1ELb1ELb1ELb1ELb0EEENS1_21CollectiveEpilogueFwdINS6_IJSA_SC_SB_EEES9_SE_SG_Li256ELb1ELb1ELb1ELb0EEENS1_36VarlenDynamicPersistentTileSchedulerILi128ELi80ELi256ELi128ELb1ELb1ELb1ELb0ELb1ELb1EEEEEEEEEvNT_6ParamsE,"ax",@progbits
	.align	128
.text._ZN7cutlass13device_kernelIN5flash11enable_sm90INS1_16FlashAttnFwdSm90INS1_25CollectiveMainloopFwdSm90ILi2EN4cute5tupleIJNS5_1CILi1EEES8_S8_EEENS6_IJNS7_ILi128EEENS7_ILi80EEENS7_ILi256EEEEEELi256ENS_6half_tEfNS_4arch4Sm90ELb0ELb0ELb0ELb1ELb1ELb1ELb0ELb1ELb1ELb1ELb1ELb0EEENS1_21CollectiveEpilogueFwdINS6_IJSA_SC_SB_EEES9_SE_SG_Li256ELb1ELb1ELb1ELb0EEENS1_36VarlenDynamicPersistentTileSchedulerILi128ELi80ELi256ELi128ELb1ELb1ELb1ELb0ELb1ELb1EEEEEEEEEvNT_6ParamsE:
        .type           _ZN7cutlass13device_kernelIN5flash11enable_sm90INS1_16FlashAttnFwdSm90INS1_25CollectiveMainloopFwdSm90ILi2EN4cute5tupleIJNS5_1CILi1EEES8_S8_EEENS6_IJNS7_ILi128EEENS7_ILi80EEENS7_ILi256EEEEEELi256ENS_6half_tEfNS_4arch4Sm90ELb0ELb0ELb0ELb1ELb1ELb1ELb0ELb1ELb1ELb1ELb1ELb0EEENS1_21CollectiveEpilogueFwdINS6_IJSA_SC_SB_EEES9_SE_SG_Li256ELb1ELb1ELb1ELb0EEENS1_36VarlenDynamicPersistentTileSchedulerILi128ELi80ELi256ELi128ELb1ELb1ELb1ELb0ELb1ELb1EEEEEEEEEvNT_6ParamsE,@function
        .size           _ZN7cutlass13device_kernelIN5flash11enable_sm90INS1_16FlashAttnFwdSm90INS1_25CollectiveMainloopFwdSm90ILi2EN4cute5tupleIJNS5_1CILi1EEES8_S8_EEENS6_IJNS7_ILi128EEENS7_ILi80EEENS7_ILi256EEEEEELi256ENS_6half_tEfNS_4arch4Sm90ELb0ELb0ELb0ELb1ELb1ELb1ELb0ELb1ELb1ELb1ELb1ELb0EEENS1_21CollectiveEpilogueFwdINS6_IJSA_SC_SB_EEES9_SE_SG_Li256ELb1ELb1ELb1ELb0EEENS1_36VarlenDynamicPersistentTileSchedulerILi128ELi80ELi256ELi128ELb1ELb1ELb1ELb0ELb1ELb1EEEEEEEEEvNT_6ParamsE,(.L_x_3273 - _ZN7cutlass13device_kernelIN5flash11enable_sm90INS1_16FlashAttnFwdSm90INS1_25CollectiveMainloopFwdSm90ILi2EN4cute5tupleIJNS5_1CILi1EEES8_S8_EEENS6_IJNS7_ILi128EEENS7_ILi80EEENS7_ILi256EEEEEELi256ENS_6half_tEfNS_4arch4Sm90ELb0ELb0ELb0ELb1ELb1ELb1ELb0ELb1ELb1ELb1ELb1ELb0EEENS1_21CollectiveEpilogueFwdINS6_IJSA_SC_SB_EEES9_SE_SG_Li256ELb1ELb1ELb1ELb0EEENS1_36VarlenDynamicPersistentTileSchedulerILi128ELi80ELi256ELi128ELb1ELb1ELb1ELb0ELb1ELb1EEEEEEEEEvNT_6ParamsE)
        .other          _ZN7cutlass13device_kernelIN5flash11enable_sm90INS1_16FlashAttnFwdSm90INS1_25CollectiveMainloopFwdSm90ILi2EN4cute5tupleIJNS5_1CILi1EEES8_S8_EEENS6_IJNS7_ILi128EEENS7_ILi80EEENS7_ILi256EEEEEELi256ENS_6half_tEfNS_4arch4Sm90ELb0ELb0ELb0ELb1ELb1ELb1ELb0ELb1ELb1ELb1ELb1ELb0EEENS1_21CollectiveEpilogueFwdINS6_IJSA_SC_SB_EEES9_SE_SG_Li256ELb1ELb1ELb1ELb0EEENS1_36VarlenDynamicPersistentTileSchedulerILi128ELi80ELi256ELi128ELb1ELb1ELb1ELb0ELb1ELb1EEEEEEEEEvNT_6ParamsE,@"STO_CUDA_ENTRY STV_DEFAULT"
_ZN7cutlass13device_kernelIN5flash11enable_sm90INS1_16FlashAttnFwdSm90INS1_25CollectiveMainloopFwdSm90ILi2EN4cute5tupleIJNS5_1CILi1EEES8_S8_EEENS6_IJNS7_ILi128EEENS7_ILi80EEENS7_ILi256EEEEEELi256ENS_6half_tEfNS_4arch4Sm90ELb0ELb0ELb0ELb1ELb1ELb1ELb0ELb1ELb1ELb1ELb1ELb0EEENS1_21CollectiveEpilogueFwdINS6_IJSA_SC_SB_EEES9_SE_SG_Li256ELb1ELb1ELb1ELb0EEENS1_36VarlenDynamicPersistentTileSchedulerILi128ELi80ELi256ELi128ELb1ELb1ELb1ELb0ELb1ELb1EEEEEEEEEvNT_6ParamsE:
[----:B------:R-:W0:Y:S02]  /*0000*/  LDC R1, c[0x0][0x28] ;  /* 0x00000a00ff017b82 */ /* 0x000e240000000800 */
[----:B0-----:R-:W-:Y:S01]  /*0010*/  VIADD R1, R1, 0xfffffe38 ;  /* 0xfffffe3801017836 */ /* 0x001fe20000000000 */
[----:B------:R-:W0:Y:S01]  /*0020*/  S2R R0, SR_TID.X ;  /* 0x0000000000007919 */ /* 0x000e220000002100 */
[----:B------:R-:W-:Y:S01]  /*0030*/  ELECT P0, URZ, PT ;  /* 0x00000000003f782f */ /* 0x000fe20003800000 */
[----:B------:R-:W-:Y:S01]  /*0040*/  BSSY B0, `(.L_x_424) ;  /* 0x000000e000007945 */ /* 0x000fe20003800000 */
[----:B0-----:R-:W-:-:S05]  /*0050*/  SHF.R.U32.HI R2, RZ, 0x5, R0 ;  /* 0x00000005ff027819 */ /* 0x001fca0000011600 */
[----:B------:R-:W0:Y:S02]  /*0060*/  SHFL.IDX PT, R3, R2, RZ, 0x1f ;  /* 0x00001fff02037589 */ /* 0x000e2400000e0000 */
[----:B0-----:R-:W-:Y:S02]  /*0070*/  ISETP.EQ.AND P0, PT, R3, RZ, P0 ;  /* 0x000000ff0300720c */ /* 0x001fe40000702270 */
[----:B------:R-:W-:-:S11]  /*0080*/  SHF.R.U32.HI R3, RZ, 0x7, R0 ;  /* 0x00000007ff037819 */ /* 0x000fd60000011600 */
[----:B------:R-:W-:Y:S05]  /*0090*/  @!P0 BRA `(.L_x_425) ;  /* 0x0000000000208947 */ /* 0x000fea0003800000 */
[----:B------:R-:W-:Y:S02]  /*00a0*/  ULDC.64 UR4, c[0x0][0x198] ;  /* 0x0000660000047ab9 */ /* 0x000fe40000000a00 */
[----:B------:R-:W-:Y:S02]  /*00b0*/  UIADD3 UR6, UP0, UR4, 0x570, URZ ;  /* 0x0000057004067890 */ /* 0x000fe4000ff1e03f */
[----:B------:R-:W-:Y:S02]  /*00c0*/  UIADD3 UR4, UP1, UR4, 0x670, URZ ;  /* 0x0000067004047890 */ /* 0x000fe4000ff3e03f */
[----:B------:R-:W-:Y:S02]  /*00d0*/  UIADD3.X UR7, URZ, UR5, URZ, UP0, !UPT ;  /* 0x000000053f077290 */ /* 0x000fe400087fe43f */
[----:B------:R-:W-:-:S07]  /*00e0*/  UIADD3.X UR5, URZ, UR5, URZ, UP1, !UPT ;  /* 0x000000053f057290 */ /* 0x000fce0008ffe43f */
[----:B------:R0:W-:Y:S02]  /*00f0*/  UTMACCTL.PF [UR6] ;  /* 0x00000000060079b9 */ /* 0x0001e40008040000 */
[----:B------:R0:W-:Y:S02]  /*0100*/  UTMACCTL.PF [UR4] ;  /* 0x00000000040079b9 */ /* 0x0001e40008040000 */
[----:B0-----:R-:W-:Y:S01]  /*0110*/  NOP ;  /* 0x0000000000007918 */ /* 0x001fe20000000000 */
.L_x_425:
[----:B------:R-:W-:Y:S05]  /*0120*/  BSYNC B0 ;  /* 0x0000000000007941 */ /* 0x000fea0003800000 */
.L_x_424:
[----:B------:R-:W-:Y:S01]  /*0130*/  VOTEU.ANY UP0, P0 ;  /* 0x00000000003f7886 */ /* 0x000fe20000000100 */
[----:B------:R-:W0:Y:S01]  /*0140*/  SHFL.IDX PT, R3, R3, RZ, 0x1f ;  /* 0x00001fff03037589 */ /* 0x000e2200000e0000 */
[----:B------:R-:W-:Y:S01]  /*0150*/  UMOV UR4, 0x80 ;  /* 0x0000008000047882 */ /* 0x000fe20000000000 */
[----:B------:R-:W-:Y:S01]  /*0160*/  UMOV UR7, 0x100 ;  /* 0x0000010000077882 */ /* 0x000fe20000000000 */
[----:B------:R-:W-:Y:S01]  /*0170*/  VOTEU.ANY UP1, P0 ;  /* 0x00000000003f7886 */ /* 0x000fe20000020100 */
[----:B------:R-:W1:Y:S01]  /*0180*/  @UP0 S2UR UR8, SR_CgaCtaId ;  /* 0x00000000000809c3 */ /* 0x000e620000008800 */
[----:B------:R-:W2:Y:S01]  /*0190*/  SHFL.IDX PT, R4, R2, RZ, 0x1f ;  /* 0x00001fff02047589 */ /* 0x000ea200000e0000 */
[----:B------:R-:W-:Y:S01]  /*01a0*/  @UP0 UMOV UR6, 0x400 ;  /* 0x0000040000060882 */ /* 0x000fe20000000000 */
[----:B------:R-:W-:-:S04]  /*01b0*/  @UP0 UIADD3 UR4, -UR4, 0x100000, URZ ;  /* 0x0010000004040890 */ /* 0x000fc8000fffe13f */
[----:B------:R-:W-:Y:S02]  /*01c0*/  @UP0 USHF.L.U32 UR5, UR4, 0xb, URZ ;  /* 0x0000000b04050899 */ /* 0x000fe4000800063f */
[----:B------:R-:W-:Y:S01]  /*01d0*/  @UP0 USHF.L.U32 UR4, UR4, 0x1, URZ ;  /* 0x0000000104040899 */ /* 0x000fe2000800063f */
[----:B------:R-:W-:Y:S01]  /*01e0*/  VOTEU.ANY UP2, P0 ;  /* 0x00000000003f7886 */ /* 0x000fe20000040100 */
[----:B0-----:R-:W-:Y:S01]  /*01f0*/  R2UR UR9, R3 ;  /* 0x00000000030972ca */ /* 0x001fe200000e0000 */
[----:B-1----:R-:W-:Y:S01]  /*0200*/  @UP0 ULEA UR8, UR8, UR6, 0x18 ;  /* 0x0000000608080291 */ /* 0x002fe2000f8ec03f */
[----:B--2---:R-:W-:Y:S01]  /*0210*/  ISETP.NE.AND P1, PT, R4, RZ, PT ;  /* 0x000000ff0400720c */ /* 0x004fe20003f25270 */
[----:B------:R-:W-:-:S04]  /*0220*/  @UP0 UIADD3 UR6, -UR7, 0x100000, URZ ;  /* 0x0010000007060890 */ /* 0x000fc8000fffe13f */
[----:B------:R-:W-:Y:S02]  /*0230*/  @UP0 USHF.L.U32 UR7, UR6, 0xb, URZ ;  /* 0x0000000b06070899 */ /* 0x000fe4000800063f */
[----:B------:R-:W-:-:S04]  /*0240*/  @UP0 USHF.L.U32 UR6, UR6, 0x1, URZ ;  /* 0x0000000106060899 */ /* 0x000fc8000800063f */
[----:B------:R-:W-:Y:S01]  /*0250*/  UISETP.NE.AND UP0, UPT, UR9, URZ, UPT ;  /* 0x0000003f0900728c */ /* 0x000fe2000bf05270 */
[----:B------:R-:W0:Y:S02]  /*0260*/  FENCE.VIEW.ASYNC.S ;  /* 0x00000000000073c6 */ /* 0x000e240000000000 */
[----:B0-----:R0:W1:Y:S05]  /*0270*/  @UP1 SYNCS.EXCH.64 URZ, [UR8+0x38800], UR4 ;  /* 0x03880004083f15b2 */ /* 0x00106a0008000100 */
[----:B------:R0:W2:Y:S01]  /*0280*/  @UP2 SYNCS.EXCH.64 URZ, [UR8+0x38820], UR6 ;  /* 0x03882006083f25b2 */ /* 0x0000a20008000100 */
        /* <DEDUP_REMOVED lines=14> */
[----:B0-----:R3:W4:Y:S08]  /*0370*/  SYNCS.EXCH.64 URZ, [UR8+0x38830], UR4 ;  /* 0x03883004083f75b2 */ /* 0x0017300008000100 */
[----:B------:R3:W0:Y:S01]  /*0380*/  SYNCS.EXCH.64 URZ, [UR8+0x38840], UR6 ;  /* 0x03884006083f75b2 */ /* 0x0006220008000100 */
[----:B------:R3:W0:Y:S01]  /*0390*/  SYNCS.EXCH.64 URZ, [UR8+0x38838], UR4 ;  /* 0x03883804083f75b2 */ /* 0x0006220008000100 */
[----:B------:R3:W0:Y:S02]  /*03a0*/  SYNCS.EXCH.64 URZ, [UR8+0x38848], UR6 ;  /* 0x03884806083f75b2 */ /* 0x0006240008000100 */
[----:B---3--:R-:W-:Y:S01]  /*03b0*/  NOP ;  /* 0x0000000000007918 */ /* 0x008fe20000000000 */
.L_x_426:
[----:B------:R-:W3:Y:S01]  /*03c0*/  SHFL.IDX PT, R3, R2, RZ, 0x1f ;  /* 0x00001fff02037589 */ /* 0x000ee200000e0000 */
[----:B------:R-:W-:Y:S01]  /*03d0*/  NOP ;  /* 0x0000000000007918 */ /* 0x000fe20000000000 */
[----:B---3--:R-:W-:-:S13]  /*03e0*/  ISETP.NE.AND P0, PT, R3, RZ, PT ;  /* 0x000000ff0300720c */ /* 0x008fda0003f05270 */
        /* <DEDUP_REMOVED lines=17> */
[----:B------:R3:W0:Y:S02]  /*0500*/  SYNCS.EXCH.64 URZ, [UR8+0x38868], UR6 ;  /* 0x03886806083f75b2 */ /* 0x0006240008000100 */
[----:B---3--:R-:W-:Y:S01]  /*0510*/  NOP ;  /* 0x0000000000007918 */ /* 0x008fe20000000000 */
.L_x_427:
[----:B------:R-:W3:Y:S01]  /*0520*/  SHFL.IDX PT, R3, R2, RZ, 0x1f ;  /* 0x00001fff02037589 */ /* 0x000ee200000e0000 */
[----:B------:R-:W-:Y:S01]  /*0530*/  NOP ;  /* 0x0000000000007918 */ /* 0x000fe20000000000 */
[----:B---3--:R-:W-:-:S13]  /*0540*/  ISETP.NE.AND P0, PT, R3, RZ, PT ;  /* 0x000000ff0300720c */ /* 0x008fda0003f05270 */
        /* <DEDUP_REMOVED lines=13> */
[----:B------:R3:W0:Y:S02]  /*0620*/  SYNCS.EXCH.64 URZ, [UR6+0x38888], UR4 ;  /* 0x03888804063f75b2 */ /* 0x0006240008000100 */
[----:B---3--:R-:W-:Y:S01]  /*0630*/  NOP ;  /* 0x0000000000007918 */ /* 0x008fe20000000000 */
.L_x_428:
        /* <DEDUP_REMOVED lines=22> */
.L_x_429:
        /* <DEDUP_REMOVED lines=22> */
.L_x_430:
[----:B------:R-:W-:Y:S01]  /*0900*/  PLOP3.LUT P0, PT, PT, PT, UP0, 0x80, 0x0 ;  /* 0x000000000000781c */ /* 0x000fe20003f0f008 */
[----:B------:R-:W-:Y:S01]  /*0910*/  UMOV UR60, 0x1 ;  /* 0x00000001003c7882 */ /* 0x000fe20000000000 */
[----:B------:R-:W-:Y:S01]  /*0920*/  NOP ;  /* 0x0000000000007918 */ /* 0x000fe20000000000 */
[----:B------:R-:W-:Y:S01]  /*0930*/  USEL UR60, UR60, 0x2, !UP0 ;  /* 0x000000023c3c7887 */ /* 0x000fe2000c000000 */
[----:B------:R-:W-:Y:S01]  /*0940*/  BSSY B9, `(.L_x_431) ;  /* 0x0002974000097945 */ /* 0x000fe20003800000 */
[----:B012-4-:R-:W-:Y:S08]  /*0950*/  BAR.SYNC.DEFER_BLOCKING 0x0 ;  /* 0x0000000000007b1d */ /* 0x017ff00000010000 */
[----:B------:R-:W-:Y:S05]  /*0960*/  @!P0 BRA `(.L_x_432) ;  /* 0x0000021c00448947 */ /* 0x000fea0003800000 */
.L_x_433:
[----:B------:R-:W-:-:S08]  /*0970*/  NOP ;  /* 0x0000000000007918 */ /* 0x000fd00000000000 */
[----:B------:R-:W0:Y:S02]  /*0980*/  USETMAXREG.TRY_ALLOC.CTAPOOL UP0, 0xe8 ;  /* 0x000000e8000079c8 */ /* 0x000e240008000600 */
[----:B0-----:R-:W-:-:S13]  /*0990*/  PLOP3.LUT P0, PT, PT, PT, UP0, 0x80, 0x0 ;  /* 0x000000000000781c */ /* 0x001fda0003f0f008 */
[----:B------:R-:W-:Y:S05]  /*09a0*/  @!P0 BRA `(.L_x_433) ;  /* 0xfffffffc00f08947 */ /* 0x000fea000383ffff */
[----:B------:R-:W0:Y:S08]  /*09b0*/  S2UR UR4, SR_CgaCtaId ;  /* 0x00000000000479c3 */ /* 0x000e300000008800 */
[----:B------:R-:W-:Y:S06]  /*09c0*/  BAR.ARV 0x8, 0x180 ;  /* 0x0206000000007b1d */ /* 0x000fec0000002000 */
[----:B------:R-:W-:-:S02]  /*09d0*/  MOV R23, 0x400 ;  /* 0x0000040000177802 */ /* 0x000fc40000000f00 */
[----:B------:R-:W-:Y:S01]  /*09e0*/  BAR.SYNC.DEFER_BLOCKING 0x5, 0x180 ;  /* 0x0146000000007b1d */ /* 0x000fe20000010000 */
[----:B0-----:R-:W-:-:S05]  /*09f0*/  IMAD.U32 R2, RZ, RZ, UR4 ;  /* 0x00000004ff027e24 */ /* 0x001fca000f8e00ff */
[----:B------:R-:W-:Y:S01]  /*0a00*/  ULDC UR4, c[0x0][0xc3c] ;  /* 0x00030f0000047ab9 */ /* 0x000fe20000000800 */
[----:B------:R-:W-:Y:S01]  /*0a10*/  LEA R23, R2, R23, 0x18 ;  /* 0x0000001702177211 */ /* 0x000fe200078ec0ff */
[----:B------:R-:W-:Y:S04]  /*0a20*/  STL [R1+0x64], R2 ;  /* 0x0000640201007387 */ /* 0x000fe80000100800 */
[----:B------:R-:W0:Y:S01]  /*0a30*/  LDS.128 R128, [R23+0x388d0] ;  /* 0x0388d00017807984 */ /* 0x000e220000000c00 */
[----:B------:R-:W-:Y:S06]  /*0a40*/  BAR.ARV 0x4, 0x180 ;  /* 0x0106000000007b1d */ /* 0x000fec0000002000 */
[----:B0-----:R-:W-:-:S13]  /*0a50*/  ISETP.GE.AND P0, PT, R131, UR4, PT ;  /* 0x0000000483007c0c */ /* 0x001fda000bf06270 */
[----:B------:R-:W-:Y:S05]  /*0a60*/  @P0 BRA `(.L_x_434) ;  /* 0x0000029400840947 */ /* 0x000fea0003800000 */
[----:B------:R-:W-:Y:S01]  /*0a70*/  VIADD R0, R0, 0xffffff80 ;  /* 0xffffff8000007836 */ /* 0x000fe20000000000 */
[----:B------:R-:W-:Y:S01]  /*0a80*/  R2UR UR4, R23 ;  /* 0x00000000170472ca */ /* 0x000fe200000e0000 */
[----:B------:R-:W-:Y:S01]  /*0a90*/  ULOP3.LUT UR5, UR60, 0x1, URZ, 0xfc, !UPT ;  /* 0x000000013c057892 */ /* 0x000fe2000f8efc3f */
[----:B------:R-:W-:Y:S01]  /*0aa0*/  IMAD.MOV.U32 R213, RZ, RZ, RZ ;  /* 0x000000ffffd57224 */ /* 0x000fe200078e00ff */
[----:B------:R-:W-:Y:S02]  /*0ab0*/  CS2R R226, SRZ ;  /* 0x0000000000e27805 */ /* 0x000fe4000001ff00 */
[----:B------:R-:W-:Y:S01]  /*0ac0*/  SHF.R.S32.HI R3, RZ, 0x1f, R0 ;  /* 0x0000001fff037819 */ /* 0x000fe20000011400 */
[----:B------:R-:W-:-:S03]  /*0ad0*/  IMAD.MOV.U32 R225, RZ, RZ, RZ ;  /* 0x000000ffffe17224 */ /* 0x000fc600078e00ff */
[CC--:B------:R-:W-:Y:S02]  /*0ae0*/  LEA.HI R2, R3.reuse, R0.reuse, RZ, 0x7 ;  /* 0x0000000003027211 */ /* 0x0c0fe400078f38ff */
[CC--:B------:R-:W-:Y:S02]  /*0af0*/  LEA.HI R5, R3.reuse, R0.reuse, RZ, 0x5 ;  /* 0x0000000003057211 */ /* 0x0c0fe400078f28ff */
[CC--:B------:R-:W-:Y:S01]  /*0b00*/  LEA.HI R4, R3.reuse, R0.reuse, RZ, 0x4 ;  /* 0x0000000003047211 */ /* 0x0c0fe200078f20ff */
[----:B------:R-:W-:Y:S01]  /*0b10*/  UIADD3 UR4, UR4, 0x14400, URZ ;  /* 0x0001440004047890 */ /* 0x000fe2000fffe03f */
[----:B------:R-:W-:Y:S02]  /*0b20*/  LOP3.LUT R7, R2, 0xffffff80, RZ, 0xc0, !PT ;  /* 0xffffff8002077812 */ /* 0x000fe400078ec0ff */
[CC--:B------:R-:W-:Y:S02]  /*0b30*/  LEA.HI R224, R3.reuse, R0.reuse, RZ, 0x3 ;  /* 0x0000000003e07211 */ /* 0x0c0fe400078f18ff */
[CC--:B------:R-:W-:Y:S01]  /*0b40*/  LEA.HI R6, R3.reuse, R0.reuse, RZ, 0x2 ;  /* 0x0000000003067211 */ /* 0x0c0fe200078f10ff */
[----:B------:R-:W-:Y:S01]  /*0b50*/  IMAD.IADD R20, R0, 0x1, -R7 ;  /* 0x0000000100147824 */ /* 0x000fe200078e0a07 */
[----:B------:R-:W-:-:S02]  /*0b60*/  LEA.HI R8, R3, R0, RZ, 0x6 ;  /* 0x0000000003087211 */ /* 0x000fc400078f30ff */
[----:B------:R-:W-:Y:S02]  /*0b70*/  SHF.L.U32 R5, R5, 0x5, RZ ;  /* 0x0000000505057819 */ /* 0x000fe400000006ff */
[----:B------:R-:W-:Y:S01]  /*0b80*/  LOP3.LUT R3, R4, 0x3fffff0, RZ, 0xc0, !PT ;  /* 0x03fffff004037812 */ /* 0x000fe200078ec0ff */
[----:B------:R-:W-:Y:S01]  /*0b90*/  STL [R1+0x120], R20 ;  /* 0x0001201401007387 */ /* 0x000fe20000100800 */
[----:B------:R-:W-:Y:S02]  /*0ba0*/  LOP3.LUT R11, R6, 0xfffffffc, RZ, 0xc0, !PT ;  /* 0xfffffffc060b7812 */ /* 0x000fe400078ec0ff */
[----:B------:R-:W-:Y:S01]  /*0bb0*/  LOP3.LUT R7, R224, 0xfffffff8, RZ, 0xc0, !PT ;  /* 0xfffffff8e0077812 */ /* 0x000fe200078ec0ff */
[C---:B------:R-:W-:Y:S01]  /*0bc0*/  IMAD.IADD R3, R0.reuse, 0x1, -R3 ;  /* 0x0000000100037824 */ /* 0x040fe200078e0a03 */
[----:B------:R-:W-:Y:S02]  /*0bd0*/  LOP3.LUT R6, R5, 0xfffffc00, RZ, 0xc0, !PT ;  /* 0xfffffc0005067812 */ /* 0x000fe400078ec0ff */
[----:B------:R-:W-:Y:S01]  /*0be0*/  SHF.R.S32.HI R5, RZ, 0x4, R4 ;  /* 0x00000004ff057819 */ /* 0x000fe20000011404 */
[----:B------:R-:W-:Y:S01]  /*0bf0*/  IMAD.IADD R14, R0, 0x1, -R7 ;  /* 0x00000001000e7824 */ /* 0x000fe200078e0a07 */
[----:B------:R-:W-:Y:S01]  /*0c00*/  SHF.R.S32.HI R224, RZ, 0x3, R224 ;  /* 0x00000003ffe07819 */ /* 0x000fe200000114e0 */
[----:B------:R-:W-:Y:S01]  /*0c10*/  IMAD R7, R3, 0x40, R6 ;  /* 0x0000004003077824 */ /* 0x000fe200078e0206 */
[----:B------:R-:W-:Y:S01]  /*0c20*/  SHF.R.S32.HI R3, RZ, 0x7, R2 ;  /* 0x00000007ff037819 */ /* 0x000fe20000011402 */
[----:B------:R-:W-:Y:S01]  /*0c30*/  IMAD.SHL.U32 R216, R14, 0x4, RZ ;  /* 0x000000040ed87824 */ /* 0x000fe200078e00ff */
[----:B------:R-:W-:Y:S01]  /*0c40*/  LEA.HI R4, R4, R5, RZ, 0x1 ;  /* 0x0000000504047211 */ /* 0x000fe200078f08ff */
[----:B------:R-:W-:Y:S01]  /*0c50*/  VIADD R6, R224, 0x60 ;  /* 0x00000060e0067836 */ /* 0x000fe20000000000 */
[----:B------:R-:W-:Y:S01]  /*0c60*/  SHF.R.S32.HI R9, RZ, 0x1f, R20 ;  /* 0x0000001fff097819 */ /* 0x000fe20000011414 */
[----:B------:R-:W-:Y:S01]  /*0c70*/  STL [R1+0x70], R14 ;  /* 0x0000700e01007387 */ /* 0x000fe20000100800 */
[----:B------:R-:W-:Y:S01]  /*0c80*/  LEA.HI R2, R2, R3, RZ, 0x1 ;  /* 0x0000000302027211 */ /* 0x000fe200078f08ff */
[----:B------:R-:W-:Y:S01]  /*0c90*/  VIADD R222, R216, 0x60 ;  /* 0x00000060d8de7836 */ /* 0x000fe20000000000 */
[----:B------:R-:W-:-:S02]  /*0ca0*/  LOP3.LUT R4, R4, 0x1ffffffe, RZ, 0xc0, !PT ;  /* 0x1ffffffe04047812 */ /* 0x000fc400078ec0ff */
[----:B------:R-:W-:Y:S02]  /*0cb0*/  LEA.HI R10, R9, R20, RZ, 0x2 ;  /* 0x00000014090a7211 */ /* 0x000fe400078f10ff */
[----:B------:R-:W-:Y:S01]  /*0cc0*/  IADD3 R12, R0, -R11, RZ ;  /* 0x8000000b000c7210 */ /* 0x000fe20007ffe0ff */
[----:B------:R-:W-:Y:S01]  /*0cd0*/  IMAD.IADD R4, R5, 0x1, -R4 ;  /* 0x0000000105047824 */ /* 0x000fe200078e0a04 */
[----:B------:R-:W-:Y:S02]  /*0ce0*/  LOP3.LUT R2, R2, 0x3fffffe, RZ, 0xc0, !PT ;  /* 0x03fffffe02027812 */ /* 0x000fe400078ec0ff */
[--C-:B------:R-:W-:Y:S02]  /*0cf0*/  SHF.R.S32.HI R0, RZ, 0x2, R10.reuse ;  /* 0x00000002ff007819 */ /* 0x100fe4000001140a */
[----:B------:R-:W-:Y:S02]  /*0d00*/  SHF.R.S32.HI R11, RZ, 0x1f, R10 ;  /* 0x0000001fff0b7819 */ /* 0x000fe4000001140a */
[----:B------:R-:W-:-:S02]  /*0d10*/  SHF.R.S32.HI R5, RZ, 0x1f, R6 ;  /* 0x0000001fff057819 */ /* 0x000fc40000011406 */
[----:B------:R-:W-:Y:S01]  /*0d20*/  IADD3 R2, R3, -R2, RZ ;  /* 0x8000000203027210 */ /* 0x000fe20007ffe0ff */
[----:B------:R-:W-:Y:S01]  /*0d30*/  IMAD R3, R4, 0x8, R7 ;  /* 0x0000000804037824 */ /* 0x000fe200078e0207 */
[----:B------:R-:W-:Y:S02]  /*0d40*/  LEA.HI R11, R11, R0, RZ, 0x3 ;  /* 0x000000000b0b7211 */ /* 0x000fe400078f18ff */
[----:B------:R-:W-:Y:S01]  /*0d50*/  LEA.HI R5, R5, R6, RZ, 0x3 ;  /* 0x0000000605057211 */ /* 0x000fe200078f18ff */
[----:B------:R-:W-:Y:S01]  /*0d60*/  IMAD.SHL.U32 R6, R6, 0x40, RZ ;  /* 0x0000004006067824 */ /* 0x000fe200078e00ff */
[----:B------:R-:W-:Y:S01]  /*0d70*/  LOP3.LUT R11, R11, 0xfffffff8, RZ, 0xc0, !PT ;  /* 0xfffffff80b0b7812 */ /* 0x000fe200078ec0ff */
[----:B------:R0:W-:Y:S01]  /*0d80*/  STL [R1+0x1c0], R3 ;  /* 0x0001c00301007387 */ /* 0x0001e20000100800 */
[----:B------:R-:W-:Y:S01]  /*0d90*/  LEA.HI R9, R9, R20, RZ, 0x5 ;  /* 0x0000001409097211 */ /* 0x000fe200078f28ff */
[----:B------:R-:W-:Y:S01]  /*0da0*/  IMAD.SHL.U32 R5, R5, 0x40, RZ ;  /* 0x0000004005057824 */ /* 0x000fe200078e00ff */
[----:B------:R-:W-:Y:S01]  /*0db0*/  SHF.L.U32 R16, R14, 0x3, RZ ;  /* 0x000000030e107819 */ /* 0x000fe200000006ff */
[----:B------:R-:W-:Y:S01]  /*0dc0*/  IMAD.IADD R0, R0, 0x1, -R11 ;  /* 0x0000000100007824 */ /* 0x000fe200078e0a0b */
[----:B------:R-:W-:Y:S01]  /*0dd0*/  LOP3.LUT R13, R6, 0x1c0, RZ, 0xc0, !PT ;  /* 0x000001c0060d7812 */ /* 0x000fe200078ec0ff */
[----:B------:R-:W-:Y:S01]  /*0de0*/  VIADD R6, R224, 0x20 ;  /* 0x00000020e0067836 */ /* 0x000fe20000000000 */
[----:B------:R-:W-:-:S02]  /*0df0*/  SHF.R.S32.HI R9, RZ, 0x5, R9 ;  /* 0x00000005ff097819 */ /* 0x000fc40000011409 */
[----:B------:R-:W-:Y:S01]  /*0e00*/  LOP3.LUT R5, R5, 0xfffffe00, RZ, 0xc0, !PT ;  /* 0xfffffe0005057812 */ /* 0x000fe200078ec0ff */
[----:B------:R-:W-:Y:S01]  /*0e10*/  IMAD.SHL.U32 R229, R6, 0x40, RZ ;  /* 0x0000004006e57824 */ /* 0x000fe200078e00ff */
[----:B0-----:R-:W-:Y:S01]  /*0e20*/  LEA.HI R3, R12, R12, RZ, 0x1 ;  /* 0x0000000c0c037211 */ /* 0x001fe200078f08ff */
[----:B------:R-:W-:Y:S01]  /*0e30*/  IMAD R9, R9, 0x10, R0 ;  /* 0x0000001009097824 */ /* 0x000fe200078e0200 */
[----:B------:R-:W-:Y:S01]  /*0e40*/  SHF.R.U32.HI R4, RZ, 0x3, R13 ;  /* 0x00000003ff047819 */ /* 0x000fe2000001160d */
[----:B------:R-:W-:Y:S01]  /*0e50*/  IMAD.SHL.U32 R0, R224, 0x40, RZ ;  /* 0x00000040e0007824 */ /* 0x000fe200078e00ff */
[----:B------:R-:W-:Y:S01]  /*0e60*/  LOP3.LUT R3, R3, 0x1ffffffe, RZ, 0xc0, !PT ;  /* 0x1ffffffe03037812 */ /* 0x000fe200078ec0ff */
[----:B------:R0:W-:Y:S01]  /*0e70*/  STL [R1+0x118], R5 ;  /* 0x0001180501007387 */ /* 0x0001e20000100800 */
[----:B------:R-:W-:Y:S01]  /*0e80*/  LOP3.LUT R7, R13, 0x38, R16, 0xf8, !PT ;  /* 0x000000380d077812 */ /* 0x000fe200078ef810 */
[----:B------:R-:W-:Y:S01]  /*0e90*/  IMAD R13, R2, 0x40, R9 ;  /* 0x00000040020d7824 */ /* 0x000fe200078e0209 */
[----:B------:R-:W-:Y:S01]  /*0ea0*/  IADD3 R220, R216, 0x40, RZ ;  /* 0x00000040d8dc7810 */ /* 0x000fe20007ffe0ff */
[----:B------:R-:W-:Y:S01]  /*0eb0*/  IMAD.IADD R3, R12, 0x1, -R3 ;  /* 0x000000010c037824 */ /* 0x000fe200078e0a03 */
[----:B------:R-:W-:-:S02]  /*0ec0*/  LOP3.LUT R12, R5, R7, R4, 0xf6, !PT ;  /* 0x00000007050c7212 */ /* 0x000fc400078ef604 */
[----:B------:R-:W-:Y:S01]  /*0ed0*/  LOP3.LUT R19, R0, 0x1c0, RZ, 0xc0, !PT ;  /* 0x000001c000137812 */ /* 0x000fe200078ec0ff */
[----:B------:R-:W-:Y:S01]  /*0ee0*/  IMAD.IADD R214, R216, 0x1, R220 ;  /* 0x00000001d8d67824 */ /* 0x000fe200078e02dc */
[----:B------:R-:W-:Y:S01]  /*0ef0*/  SHF.R.S32.HI R0, RZ, 0x1f, R6 ;  /* 0x0000001fff007819 */ /* 0x000fe20000011406 */
[----:B------:R-:W-:Y:S01]  /*0f00*/  STL [R1+0x1b8], R13 ;  /* 0x0001b80d01007387 */ /* 0x000fe20000100800 */
[----:B0-----:R-:W-:Y:S02]  /*0f10*/  IADD3 R5, R224, 0x40, RZ ;  /* 0x00000040e0057810 */ /* 0x001fe40007ffe0ff */
[----:B------:R-:W-:Y:S02]  /*0f20*/  LEA.HI R0, R0, R6, RZ, 0x3 ;  /* 0x0000000600007211 */ /* 0x000fe400078f18ff */
[----:B------:R-:W-:Y:S01]  /*0f30*/  SHF.R.S32.HI R2, RZ, 0x1f, R5 ;  /* 0x0000001fff027819 */ /* 0x000fe20000011405 */
[----:B------:R-:W-:Y:S01]  /*0f40*/  IMAD.SHL.U32 R228, R5, 0x40, RZ ;  /* 0x0000004005e47824 */ /* 0x000fe200078e00ff */
[----:B------:R-:W-:Y:S01]  /*0f50*/  SHF.L.U32 R8, R8, 0x3, RZ ;  /* 0x0000000308087819 */ /* 0x000fe200000006ff */
[----:B------:R-:W-:Y:S01]  /*0f60*/  IMAD.SHL.U32 R0, R0, 0x40, RZ ;  /* 0x0000004000007824 */ /* 0x000fe200078e00ff */
[----:B------:R-:W-:-:S02]  /*0f70*/  LEA.HI R2, R2, R5, RZ, 0x3 ;  /* 0x0000000502027211 */ /* 0x000fc400078f18ff */
[----:B------:R-:W-:Y:S02]  /*0f80*/  SHF.R.S32.HI R5, RZ, 0x1f, R214 ;  /* 0x0000001fff057819 */ /* 0x000fe400000114d6 */
[----:B------:R-:W-:Y:S01]  /*0f90*/  LOP3.LUT R229, R229, 0x1c0, RZ, 0xc0, !PT ;  /* 0x000001c0e5e57812 */ /* 0x000fe200078ec0ff */
[----:B------:R-:W-:Y:S01]  /*0fa0*/  IMAD.SHL.U32 R2, R2, 0x40, RZ ;  /* 0x0000004002027824 */ /* 0x000fe200078e00ff */
[CC--:B------:R-:W-:Y:S02]  /*0fb0*/  LEA.HI R4, R5.reuse, R214.reuse, RZ, 0x6 ;  /* 0x000000d605047211 */ /* 0x0c0fe400078f30ff */
[----:B------:R-:W-:Y:S02]  /*0fc0*/  LEA.HI R5, R5, R214, RZ, 0x3 ;  /* 0x000000d605057211 */ /* 0x000fe400078f18ff */
[----:B------:R-:W-:Y:S02]  /*0fd0*/  LOP3.LUT R228, R228, 0x1c0, RZ, 0xc0, !PT ;  /* 0x000001c0e4e47812 */ /* 0x000fe400078ec0ff */
[----:B------:R-:W-:-:S02]  /*0fe0*/  LOP3.LUT R21, R8, 0xfffffe00, RZ, 0xc0, !PT ;  /* 0xfffffe0008157812 */ /* 0x000fc400078ec0ff */
[----:B------:R-:W-:Y:S02]  /*0ff0*/  LOP3.LUT R15, R0, 0xfffffe00, RZ, 0xc0, !PT ;  /* 0xfffffe00000f7812 */ /* 0x000fe400078ec0ff */
[----:B------:R-:W-:Y:S01]  /*1000*/  SHF.R.U32.HI R24, RZ, 0x3, R19 ;  /* 0x00000003ff187819 */ /* 0x000fe20000011613 */
[----:B------:R-:W-:Y:S01]  /*1010*/  STL [R1+0x60], R21 ;  /* 0x0000601501007387 */ /* 0x000fe20000100800 */
[----:B------:R-:W-:Y:S02]  /*1020*/  LOP3.LUT R8, R2, 0xfffffe00, RZ, 0xc0, !PT ;  /* 0xfffffe0002087812 */ /* 0x000fe400078ec0ff */
[----:B------:R-:W-:Y:S01]  /*1030*/  LOP3.LUT R0, R19, 0x38, R5, 0xf8, !PT ;  /* 0x0000003813007812 */ /* 0x000fe200078ef805 */
[----:B------:R-:W-:Y:S01]  /*1040*/  STL [R1+0x5c], R15 ;  /* 0x00005c0f01007387 */ /* 0x000fe20000100800 */
[----:B------:R-:W-:Y:S02]  /*1050*/  SHF.R.U32.HI R18, RZ, 0x3, R229 ;  /* 0x00000003ff127819 */ /* 0x000fe400000116e5 */
[----:B------:R-:W-:Y:S01]  /*1060*/  SHF.R.U32.HI R14, RZ, 0x3, R228 ;  /* 0x00000003ff0e7819 */ /* 0x000fe200000116e4 */
[----:B------:R-:W-:Y:S01]  /*1070*/  STL [R1+0x58], R8 ;  /* 0x0000580801007387 */ /* 0x000fe20000100800 */
[----:B------:R-:W-:-:S02]  /*1080*/  SHF.L.U32 R4, R4, 0x7, RZ ;  /* 0x0000000704047819 */ /* 0x000fc400000006ff */
[--C-:B------:R-:W-:Y:S01]  /*1090*/  LOP3.LUT R2, R229, 0x38, R5.reuse, 0xf8, !PT ;  /* 0x00000038e5027812 */ /* 0x100fe200078ef805 */
[----:B------:R-:W-:Y:S01]  /*10a0*/  STL [R1+0x84], RZ ;  /* 0x000084ff01007387 */ /* 0x000fe20000100800 */
[----:B------:R-:W-:Y:S02]  /*10b0*/  LOP3.LUT R6, R228, 0x38, R5, 0xf8, !PT ;  /* 0x00000038e4067812 */ /* 0x000fe400078ef805 */
[----:B------:R-:W-:Y:S01]  /*10c0*/  LOP3.LUT R7, R0, R24, RZ, 0x3c, !PT ;  /* 0x0000001800077212 */ /* 0x000fe200078e3cff */
[----:B------:R-:W-:Y:S01]  /*10d0*/  IMAD.U32 R0, RZ, RZ, UR5 ;  /* 0x00000005ff007e24 */ /* 0x000fe2000f8e00ff */
[----:B------:R-:W-:Y:S02]  /*10e0*/  LOP3.LUT R4, R4, 0xffffe000, RZ, 0xc0, !PT ;  /* 0xffffe00004047812 */ /* 0x000fe400078ec0ff */
[----:B------:R-:W-:Y:S01]  /*10f0*/  LOP3.LUT R9, R2, R18, RZ, 0x3c, !PT ;  /* 0x0000001202097212 */ /* 0x000fe200078e3cff */
[----:B------:R-:W-:Y:S01]  /*1100*/  IMAD.U32 R2, RZ, RZ, UR4 ;  /* 0x00000004ff027e24 */ /* 0x000fe2000f8e00ff */
[----:B------:R-:W-:-:S02]  /*1110*/  LOP3.LUT R11, R6, R14, RZ, 0x3c, !PT ;  /* 0x0000000e060b7212 */ /* 0x000fc400078e3cff */
[----:B------:R-:W-:Y:S01]  /*1120*/  LOP3.LUT R0, R19, 0x38, R16, 0xf8, !PT ;  /* 0x0000003813007812 */ /* 0x000fe200078ef810 */
[----:B------:R-:W-:Y:S01]  /*1130*/  VIADD R19, R16, 0x80 ;  /* 0x0000008010137836 */ /* 0x000fe20000000000 */
[-C--:B------:R-:W-:Y:S01]  /*1140*/  IADD3 R7, R7, R4.reuse, R21 ;  /* 0x0000000407077210 */ /* 0x080fe20007ffe015 */
[----:B------:R0:W-:Y:S01]  /*1150*/  STL [R1+0x11c], R2 ;  /* 0x00011c0201007387 */ /* 0x0001e20000100800 */
[-C--:B------:R-:W-:Y:S02]  /*1160*/  IADD3 R9, R9, R4.reuse, R15 ;  /* 0x0000000409097210 */ /* 0x080fe40007ffe00f */
[----:B------:R-:W-:Y:S02]  /*1170*/  IADD3 R11, R11, R4, R8 ;  /* 0x000000040b0b7210 */ /* 0x000fe40007ffe008 */
[----:B------:R-:W-:Y:S02]  /*1180*/  LOP3.LUT R4, R21, R0, R24, 0xf6, !PT ;  /* 0x0000000015047212 */ /* 0x000fe400078ef618 */
[----:B------:R-:W-:-:S02]  /*1190*/  LOP3.LUT R10, R10, 0x7ffffffc, RZ, 0xc0, !PT ;  /* 0x7ffffffc0a0a7812 */ /* 0x000fc400078ec0ff */
[--C-:B------:R-:W-:Y:S01]  /*11a0*/  LOP3.LUT R0, R229, 0x38, R16.reuse, 0xf8, !PT ;  /* 0x00000038e5007812 */ /* 0x100fe200078ef810 */
[----:B------:R1:W-:Y:S01]  /*11b0*/  STL [R1+0x6c], R4 ;  /* 0x00006c0401007387 */ /* 0x0003e20000100800 */
[----:B0-----:R-:W-:Y:S01]  /*11c0*/  LOP3.LUT R2, R228, 0x38, R16, 0xf8, !PT ;  /* 0x00000038e4027812 */ /* 0x001fe200078ef810 */
[----:B------:R-:W-:Y:S01]  /*11d0*/  IMAD.IADD R10, R20, 0x1, -R10 ;  /* 0x00000001140a7824 */ /* 0x000fe200078e0a0a */
[----:B------:R-:W-:Y:S02]  /*11e0*/  LOP3.LUT R0, R15, R0, R18, 0xf6, !PT ;  /* 0x000000000f007212 */ /* 0x000fe400078ef612 */
[----:B------:R-:W-:Y:S01]  /*11f0*/  LOP3.LUT R2, R8, R2, R14, 0xf6, !PT ;  /* 0x0000000208027212 */ /* 0x000fe200078ef60e */
[----:B------:R-:W-:Y:S01]  /*1200*/  IMAD.SHL.U32 R43, R10, 0x2, RZ ;  /* 0x000000020a2b7824 */ /* 0x000fe200078e00ff */
[----:B------:R-:W-:Y:S02]  /*1210*/  LOP3.LUT R212, R5, 0xfffffff8, RZ, 0xc0, !PT ;  /* 0xfffffff805d47812 */ /* 0x000fe400078ec0ff */
[----:B------:R-:W-:Y:S01]  /*1220*/  IADD3 R22, R16, 0xc0, RZ ;  /* 0x000000c010167810 */ /* 0x000fe20007ffe0ff */
[C---:B------:R-:W-:Y:S01]  /*1230*/  VIADD R42, R43.reuse, 0x8 ;  /* 0x000000082b2a7836 */ /* 0x040fe20000000000 */
[----:B-1----:R-:W-:Y:S01]  /*1240*/  LEA R4, R4, UR4, 0x1 ;  /* 0x0000000404047c11 */ /* 0x002fe2000f8e08ff */
[C---:B------:R-:W-:Y:S01]  /*1250*/  VIADD R40, R43.reuse, 0x18 ;  /* 0x000000182b287836 */ /* 0x040fe20000000000 */
[C---:B------:R-:W-:Y:S01]  /*1260*/  IADD3 R41, R43.reuse, 0x10, RZ ;  /* 0x000000102b297810 */ /* 0x040fe20007ffe0ff */
[C---:B------:R-:W-:Y:S01]  /*1270*/  VIADD R39, R43.reuse, 0x20 ;  /* 0x000000202b277836 */ /* 0x040fe20000000000 */
[C---:B------:R-:W-:Y:S01]  /*1280*/  IADD3 R37, R43.reuse, 0x30, RZ ;  /* 0x000000302b257810 */ /* 0x040fe20007ffe0ff */
[----:B------:R0:W-:Y:S01]  /*1290*/  STL [R1+0x68], R4 ;  /* 0x0000680401007387 */ /* 0x0001e20000100800 */
[C---:B------:R-:W-:Y:S01]  /*12a0*/  VIADD R38, R43.reuse, 0x28 ;  /* 0x000000282b267836 */ /* 0x040fe20000000000 */
[C---:B------:R-:W-:Y:S01]  /*12b0*/  IADD3 R33, R43.reuse, 0x50, RZ ;  /* 0x000000502b217810 */ /* 0x040fe20007ffe0ff */
[C---:B------:R-:W-:Y:S01]  /*12c0*/  VIADD R36, R43.reuse, 0x38 ;  /* 0x000000382b247836 */ /* 0x040fe20000000000 */
[----:B------:R-:W-:Y:S01]  /*12d0*/  STL [R1+0x90], R43 ;  /* 0x0000902b01007387 */ /* 0x000fe20000100800 */
[C---:B------:R-:W-:Y:S01]  /*12e0*/  VIADD R35, R43.reuse, 0x40 ;  /* 0x000000402b237836 */ /* 0x040fe20000000000 */
[C---:B------:R-:W-:Y:S01]  /*12f0*/  IADD3 R29, R43.reuse, 0x70, RZ ;  /* 0x000000702b1d7810 */ /* 0x040fe20007ffe0ff */
[C---:B------:R-:W-:Y:S01]  /*1300*/  VIADD R34, R43.reuse, 0x48 ;  /* 0x000000482b227836 */ /* 0x040fe20000000000 */
[C---:B------:R-:W-:Y:S01]  /*1310*/  IADD3 R25, R43.reuse, 0x90, RZ ;  /* 0x000000902b197810 */ /* 0x040fe20007ffe0ff */
[C---:B------:R-:W-:Y:S01]  /*1320*/  VIADD R32, R43.reuse, 0x58 ;  /* 0x000000582b207836 */ /* 0x040fe20000000000 */
[----:B0-----:R-:W-:Y:S01]  /*1330*/  SHF.R.S32.HI R4, RZ, 0x3, R5 ;  /* 0x00000003ff047819 */ /* 0x001fe20000011405 */
[C---:B------:R-:W-:Y:S01]  /*1340*/  VIADD R31, R43.reuse, 0x60 ;  /* 0x000000602b1f7836 */ /* 0x040fe20000000000 */
[----:B------:R-:W-:Y:S01]  /*1350*/  LEA R5, R12, UR4, 0x1 ;  /* 0x000000040c057c11 */ /* 0x000fe2000f8e08ff */
[C---:B------:R-:W-:Y:S01]  /*1360*/  VIADD R30, R43.reuse, 0x68 ;  /* 0x000000682b1e7836 */ /* 0x040fe20000000000 */
[C---:B------:R-:W-:Y:S01]  /*1370*/  IADD3 R18, R43.reuse, 0xb0, RZ ;  /* 0x000000b02b127810 */ /* 0x040fe20007ffe0ff */
[----:B------:R0:W-:Y:S01]  /*1380*/  STL [R1+0x114], R4 ;  /* 0x0001140401007387 */ /* 0x0001e20000100800 */
[C---:B------:R-:W-:Y:S01]  /*1390*/  VIADD R28, R43.reuse, 0x78 ;  /* 0x000000782b1c7836 */ /* 0x040fe20000000000 */
[C---:B------:R-:W-:Y:S01]  /*13a0*/  IADD3 R10, R43.reuse, 0xd0, RZ ;  /* 0x000000d02b0a7810 */ /* 0x040fe20007ffe0ff */
[C---:B------:R-:W-:Y:S01]  /*13b0*/  VIADD R27, R43.reuse, 0x80 ;  /* 0x000000802b1b7836 */ /* 0x040fe20000000000 */
[----:B------:R1:W-:Y:S01]  /*13c0*/  STL [R1+0x1a0], R5 ;  /* 0x0001a00501007387 */ /* 0x0003e20000100800 */
[C---:B------:R-:W-:Y:S01]  /*13d0*/  VIADD R26, R43.reuse, 0x88 ;  /* 0x000000882b1a7836 */ /* 0x040fe20000000000 */
[----:B------:R-:W-:Y:S01]  /*13e0*/  SHF.R.S32.HI R17, RZ, 0x1f, R16 ;  /* 0x0000001fff117819 */ /* 0x000fe20000011410 */
[C---:B------:R-:W-:Y:S01]  /*13f0*/  VIADD R24, R43.reuse, 0x98 ;  /* 0x000000982b187836 */ /* 0x040fe20000000000 */
[----:B------:R-:W-:Y:S01]  /*1400*/  IADD3 R221, R216, 0x20, RZ ;  /* 0x00000020d8dd7810 */ /* 0x000fe20007ffe0ff */
[C---:B------:R-:W-:Y:S01]  /*1410*/  VIADD R21, R43.reuse, 0xa0 ;  /* 0x000000a02b157836 */ /* 0x040fe20000000000 */
[----:B0-----:R-:W-:Y:S01]  /*1420*/  LEA R4, R0, UR4, 0x1 ;  /* 0x0000000400047c11 */ /* 0x001fe2000f8e08ff */
[C---:B------:R-:W-:Y:S01]  /*1430*/  VIADD R20, R43.reuse, 0xa8 ;  /* 0x000000a82b147836 */ /* 0x040fe20000000000 */
[----:B------:R-:W-:Y:S01]  /*1440*/  LEA R0, R2, UR4, 0x1 ;  /* 0x0000000402007c11 */ /* 0x000fe2000f8e08ff */
[C---:B------:R-:W-:Y:S01]  /*1450*/  VIADD R15, R43.reuse, 0xb8 ;  /* 0x000000b82b0f7836 */ /* 0x040fe20000000000 */
[----:B------:R-:W-:Y:S01]  /*1460*/  SHF.R.S32.HI R2, RZ, 0x1f, R41 ;  /* 0x0000001fff027819 */ /* 0x000fe20000011429 */
        /* <DEDUP_REMOVED lines=9> */
[C---:B-1----:R-:W-:Y:S01]  /*1500*/  VIADD R5, R43.reuse, 0xe8 ;  /* 0x000000e82b057836 */ /* 0x042fe20000000000 */
[----:B0-----:R-:W-:-:S02]  /*1510*/  IADD3 R4, R43, 0xf0, RZ ;  /* 0x000000f02b047810 */ /* 0x001fc40007ffe0ff */
[----:B------:R-:W-:Y:S01]  /*1520*/  STL [R1+0x108], R41 ;  /* 0x0001082901007387 */ /* 0x000fe20000100800 */
[----:B------:R-:W-:Y:S01]  /*1530*/  SHF.R.S32.HI R215, RZ, 0x1f, R212 ;  /* 0x0000001fffd77819 */ /* 0x000fe200000114d4 */
[----:B--2---:R-:W-:Y:S02]  /*1540*/  VIADD R0, R43, 0xf8 ;  /* 0x000000f82b007836 */ /* 0x004fe40000000000 */
[----:B------:R0:W-:Y:S01]  /*1550*/  STL [R1+0x104], R40 ;  /* 0x0001042801007387 */ /* 0x0001e20000100800 */
[----:B---3--:R-:W-:-:S03]  /*1560*/  SHF.R.S32.HI R42, RZ, 0x1f, R42 ;  /* 0x0000001fff2a7819 */ /* 0x008fc6000001142a */
[----:B------:R-:W-:Y:S04]  /*1570*/  STL [R1+0x100], R39 ;  /* 0x0001002701007387 */ /* 0x000fe80000100800 */
[----:B------:R1:W-:Y:S01]  /*1580*/  STL [R1+0xfc], R38 ;  /* 0x0000fc2601007387 */ /* 0x0003e20000100800 */
[----:B0-----:R-:W-:-:S03]  /*1590*/  SHF.R.S32.HI R40, RZ, 0x1f, R40 ;  /* 0x0000001fff287819 */ /* 0x001fc60000011428 */
[----:B------:R0:W-:Y:S04]  /*15a0*/  STL [R1+0xf8], R37 ;  /* 0x0000f82501007387 */ /* 0x0001e80000100800 */
[----:B------:R-:W-:Y:S01]  /*15b0*/  STL [R1+0xf4], R36 ;  /* 0x0000f42401007387 */ /* 0x000fe20000100800 */
[----:B-1----:R-:W-:-:S03]  /*15c0*/  SHF.R.S32.HI R38, RZ, 0x1f, R38 ;  /* 0x0000001fff267819 */ /* 0x002fc60000011426 */
        /* <DEDUP_REMOVED lines=40> */
[----:B------:R-:W-:Y:S01]  /*1850*/  STL [R1+0x94], R0 ;  /* 0x0000940001007387 */ /* 0x000fe20000100800 */
[----:B0-----:R-:W-:-:S03]  /*1860*/  SHF.R.S32.HI R4, RZ, 0x1f, R4 ;  /* 0x0000001fff047819 */ /* 0x001fc60000011404 */
[----:B------:R0:W-:Y:S04]  /*1870*/  STL [R1+0x198], R2 ;  /* 0x0001980201007387 */ /* 0x0001e80000100800 */
[----:B------:R-:W-:Y:S01]  /*1880*/  STL [R1+0x194], R40 ;  /* 0x0001942801007387 */ /* 0x000fe20000100800 */
[----:B0-----:R-:W-:-:S05]  /*1890*/  SHF.R.S32.HI R2, RZ, 0x1f, R39 ;  /* 0x0000001fff027819 */ /* 0x001fca0000011427 */
[----:B------:R0:W-:Y:S04]  /*18a0*/  STL [R1+0x190], R2 ;  /* 0x0001900201007387 */ /* 0x0001e80000100800 */
[----:B------:R-:W-:Y:S04]  /*18b0*/  STL [R1+0x18c], R38 ;  /* 0x00018c2601007387 */ /* 0x000fe80000100800 */
        /* <DEDUP_REMOVED lines=33> */
[----:B0-----:R-:W-:Y:S01]  /*1ad0*/  SHF.R.S32.HI R2, RZ, 0x1f, R0 ;  /* 0x0000001fff027819 */ /* 0x001fe20000011400 */
[----:B------:R-:W-:Y:S01]  /*1ae0*/  IMAD R0, R3, 0x8, R13 ;  /* 0x0000000803007824 */ /* 0x000fe200078e020d */
[----:B------:R-:W-:-:S03]  /*1af0*/  LEA R3, R7, UR4, 0x1 ;  /* 0x0000000407037c11 */ /* 0x000fc6000f8e08ff */
[----:B------:R0:W-:Y:S04]  /*1b00*/  STL [R1+0x124], R2 ;  /* 0x0001240201007387 */ /* 0x0001e80000100800 */
[----:B------:R1:W-:Y:S04]  /*1b10*/  STL [R1+0x1bc], R0 ;  /* 0x0001bc0001007387 */ /* 0x0003e80000100800 */
[----:B------:R2:W-:Y:S01]  /*1b20*/  STL [R1+0x1b4], R3 ;  /* 0x0001b40301007387 */ /* 0x0005e20000100800 */
[----:B0-----:R-:W-:Y:S02]  /*1b30*/  LEA R2, R9, UR4, 0x1 ;  /* 0x0000000409027c11 */ /* 0x001fe4000f8e08ff */
[----:B-1----:R-:W-:-:S05]  /*1b40*/  LEA R0, R11, UR4, 0x1 ;  /* 0x000000040b007c11 */ /* 0x002fca000f8e08ff */
[----:B------:R2:W-:Y:S04]  /*1b50*/  STL [R1+0x1a4], R0 ;  /* 0x0001a40001007387 */ /* 0x0005e80000100800 */
[----:B------:R2:W-:Y:S02]  /*1b60*/  STL [R1+0x1ac], R2 ;  /* 0x0001ac0201007387 */ /* 0x0005e40000100800 */
.L_x_679:
[----:B0-234-:R-:W0:Y:S01]  /*1b70*/  LDC.64 R2, c[0x0][0xc88] ;  /* 0x00032200ff027b82 */ /* 0x01de220000000a00 */
[----:B------:R-:W-:Y:S01]  /*1b80*/  ULDC.64 UR10, c[0x0][0x208] ;  /* 0x00008200000a7ab9 */ /* 0x000fe20000000a00 */
[----:B------:R-:W-:Y:S01]  /*1b90*/  ULDC.64 UR4, c[0x0][0xa28] ;  /* 0x00028a0000047ab9 */ /* 0x000fe20000000a00 */
[----:B------:R-:W-:Y:S01]  /*1ba0*/  ULDC.64 UR8, c[0x0][0xa18] ;  /* 0x0002860000087ab9 */ /* 0x000fe20000000a00 */
[----:B------:R-:W-:Y:S01]  /*1bb0*/  ULDC.64 UR6, c[0x0][0xa08] ;  /* 0x0002820000067ab9 */ /* 0x000fe20000000a00 */
[----:B0-----:R-:W-:-:S05]  /*1bc0*/  IMAD.WIDE R2, R131, 0x4, R2 ;  /* 0x0000000483027825 */ /* 0x001fca00078e0202 */
[----:B------:R-:W2:Y:S01]  /*1bd0*/  LDG.E R26, desc[UR10][R2.64] ;  /* 0x0000000a021a7981 */ /* 0x000ea2000c1e1900 */
[----:B------:R-:W-:Y:S01]  /*1be0*/  ISETP.NE.U32.AND P2, PT, RZ, UR4, PT ;  /* 0x00000004ff007c0c */ /* 0x000fe2000bf45070 */
[----:B------:R-:W-:Y:S01]  /*1bf0*/  IMAD.MOV.U32 R114, RZ, RZ, RZ ;  /* 0x000000ffff727224 */ /* 0x000fe200078e00ff */
[----:B------:R-:W-:Y:S02]  /*1c00*/  ISETP.NE.U32.AND P1, PT, RZ, UR8, PT ;  /* 0x00000008ff007c0c */ /* 0x000fe4000bf25070 */
[----:B------:R-:W-:Y:S02]  /*1c10*/  ISETP.NE.AND.EX P2, PT, RZ, UR5, PT, P2 ;  /* 0x00000005ff007c0c */ /* 0x000fe4000bf45320 */
[----:B------:R-:W-:Y:S02]  /*1c20*/  ISETP.NE.AND.EX P1, PT, RZ, UR9, PT, P1 ;  /* 0x00000009ff007c0c */ /* 0x000fe4000bf25310 */
[----:B------:R-:W-:Y:S02]  /*1c30*/  MOV R8, RZ ;  /* 0x000000ff00087202 */ /* 0x000fe40000000f00 */
[----:B------:R-:W-:-:S04]  /*1c40*/  ISETP.NE.U32.AND P0, PT, RZ, UR6, PT ;  /* 0x00000006ff007c0c */ /* 0x000fc8000bf05070 */
[----:B------:R-:W-:Y:S02]  /*1c50*/  ISETP.NE.AND.EX P0, PT, RZ, UR7, PT, P0 ;  /* 0x00000007ff007c0c */ /* 0x000fe4000bf05300 */
[C---:B------:R-:W-:Y:S02]  /*1c60*/  LOP3.LUT R6, R130.reuse, 0xff000000, RZ, 0xc0, !PT ;  /* 0xff00000082067812 */ /* 0x040fe400078ec0ff */
[----:B-----5:R-:W-:Y:S02]  /*1c70*/  LOP3.LUT R223, R130, 0xffff, RZ, 0xc0, !PT ;  /* 0x0000ffff82df7812 */ /* 0x020fe400078ec0ff */
[----:B--2---:R-:W-:Y:S01]  /*1c80*/  SHF.R.S32.HI R0, RZ, 0x1f, R26 ;  /* 0x0000001fff007819 */ /* 0x004fe2000001141a */
[C---:B------:R-:W-:Y:S01]  /*1c90*/  IMAD.SHL.U32 R28, R26.reuse, 0x4, RZ ;  /* 0x000000041a1c7824 */ /* 0x040fe200078e00ff */
[----:B------:R-:W-:Y:S01]  /*1ca0*/  STL [R1+0x78], R26 ;  /* 0x0000781a01007387 */ /* 0x000fe20000100800 */
[C---:B------:R-:W-:Y:S02]  /*1cb0*/  @P2 LEA R4, P3, R26.reuse, UR4, 0x2 ;  /* 0x000000041a042c11 */ /* 0x040fe4000f8610ff */
[C-C-:B------:R-:W-:Y:S01]  /*1cc0*/  SHF.L.U64.HI R27, R26.reuse, 0x2, R0.reuse ;  /* 0x000000021a1b7819 */ /* 0x140fe20000010200 */
[----:B------:R0:W-:Y:S01]  /*1cd0*/  STL [R1+0x110], R0 ;  /* 0x0001100001007387 */ /* 0x0001e20000100800 */
[----:B------:R-:W-:Y:S01]  /*1ce0*/  ULDC UR4, c[0x0][0x288] ;  /* 0x0000a20000047ab9 */ /* 0x000fe20000000800 */
[----:B------:R-:W-:-:S02]  /*1cf0*/  @P2 LEA.HI.X R5, R26, UR5, R0, 0x2, P3 ;  /* 0x000000051a052c11 */ /* 0x000fc400098f1400 */
[----:B------:R1:W-:Y:S01]  /*1d00*/  STL [R1+0x7c], R28 ;  /* 0x00007c1c01007387 */ /* 0x0003e20000100800 */
[----:B------:R-:W-:Y:S01]  /*1d10*/  IMAD.U32 R132, RZ, RZ, UR4 ;  /* 0x00000004ff847e24 */ /* 0x000fe2000f8e00ff */
[----:B------:R-:W-:Y:S01]  /*1d20*/  ULDC.64 UR4, c[0x0][0x418] ;  /* 0x0001060000047ab9 */ /* 0x000fe20000000a00 */
[----:B------:R-:W-:Y:S01]  /*1d30*/  IADD3 R2, P4, R28, UR6, RZ ;  /* 0x000000061c027c10 */ /* 0x000fe2000ff9e0ff */
[----:B------:R1:W-:Y:S01]  /*1d40*/  STL [R1+0x80], R27 ;  /* 0x0000801b01007387 */ /* 0x0003e20000100800 */
[----:B------:R-:W-:Y:S02]  /*1d50*/  UISETP.NE.U32.AND UP0, UPT, UR4, URZ, UPT ;  /* 0x0000003f0400728c */ /* 0x000fe4000bf05070 */
[----:B------:R-:W-:Y:S01]  /*1d60*/  IADD3.X R3, R27, UR7, RZ, P4, !PT ;  /* 0x000000071b037c10 */ /* 0x000fe2000a7fe4ff */
[----:B------:R1:W-:Y:S01]  /*1d70*/  STL [R1+0x88], R129 ;  /* 0x0000888101007387 */ /* 0x0003e20000100800 */
[----:B------:R-:W-:Y:S01]  /*1d80*/  UISETP.NE.AND.EX UP0, UPT, UR5, URZ, UPT, UP0 ;  /* 0x0000003f0500728c */ /* 0x000fe2000bf05300 */
[----:B------:R-:W-:-:S02]  /*1d90*/  ULDC UR4, c[0x0][0x424] ;  /* 0x0001090000047ab9 */ /* 0x000fc40000000800 */
[----:B------:R2:W5:Y:S01]  /*1da0*/  @P2 LDG.E R8, desc[UR10][R4.64] ;  /* 0x0000000a04082981 */ /* 0x000562000c1e1900 */
[----:B------:R-:W-:Y:S01]  /*1db0*/  USEL UR4, UR4, 0x1, UP0 ;  /* 0x0000000104047887 */ /* 0x000fe20008000000 */
[----:B------:R-:W-:Y:S01]  /*1dc0*/  ULDC UR5, c[0x0][0x2f0] ;  /* 0x0000bc0000057ab9 */ /* 0x000fe20000000800 */
[----:B0-----:R-:W-:Y:S01]  /*1dd0*/  LOP3.LUT R0, R130, 0xff0000, RZ, 0xc0, !PT ;  /* 0x00ff000082007812 */ /* 0x001fe200078ec0ff */
[----:B------:R-:W5:Y:S01]  /*1de0*/  @P0 LDG.E R114, desc[UR10][R2.64] ;  /* 0x0000000a02720981 */ /* 0x000f62000c1e1900 */
[----:B--2---:R-:W-:-:S04]  /*1df0*/  @P1 IADD3 R4, P2, R28, UR8, RZ ;  /* 0x000000081c041c10 */ /* 0x004fc8000ff5e0ff */
[----:B------:R-:W-:Y:S01]  /*1e00*/  @P1 IADD3.X R5, R27, UR9, RZ, P2, !PT ;  /* 0x000000091b051c10 */ /* 0x000fe200097fe4ff */
[----:B------:R-:W-:Y:S02]  /*1e10*/  ULDC.64 UR8, c[0x0][0xa20] ;  /* 0x0002880000087ab9 */ /* 0x000fe40000000a00 */
[----:B------:R-:W-:Y:S01]  /*1e20*/  ISETP.NE.U32.AND P2, PT, RZ, UR8, PT ;  /* 0x00000008ff007c0c */ /* 0x000fe2000bf45070 */
[----:B------:R-:W-:Y:S01]  /*1e30*/  UIMAD UR4, UR4, UR5, URZ ;  /* 0x00000005040472a4 */ /* 0x000fe2000f8e023f */
[----:B------:R0:W5:Y:S02]  /*1e40*/  @P1 LDG.E R132, desc[UR10][R4.64] ;  /* 0x0000000a04841981 */ /* 0x000164000c1e1900 */
[----:B------:R-:W-:Y:S01]  /*1e50*/  ISETP.NE.AND.EX P2, PT, RZ, UR9, PT, P2 ;  /* 0x00000009ff007c0c */ /* 0x000fe2000bf45320 */
[----:B------:R-:W-:Y:S01]  /*1e60*/  ULDC UR5, c[0x0][0x348] ;  /* 0x0000d20000057ab9 */ /* 0x000fe20000000800 */
[----:B0-----:R-:W-:-:S04]  /*1e70*/  SHF.R.U32.HI R5, RZ, 0x8, R6 ;  /* 0x00000008ff057819 */ /* 0x001fc80000011606 */
[----:B------:R-:W-:Y:S01]  /*1e80*/  LEA.HI R6, R0, R5, RZ, 0x10 ;  /* 0x0000000500067211 */ /* 0x000fe200078f80ff */
[----:B-1----:R-:W-:Y:S06]  /*1e90*/  @P1 BRA `(.L_x_435) ;  /* 0x0000000000281947 */ /* 0x002fec0003800000 */
[----:B------:R-:W-:Y:S02]  /*1ea0*/  ULDC.64 UR6, c[0x0][0xa00] ;  /* 0x0002800000067ab9 */ /* 0x000fe40000000a00 */
[----:B------:R-:W-:-:S04]  /*1eb0*/  ISETP.NE.U32.AND P1, PT, RZ, UR6, PT ;  /* 0x00000006ff007c0c */ /* 0x000fc8000bf25070 */
[----:B------:R-:W-:-:S13]  /*1ec0*/  ISETP.NE.AND.EX P1, PT, RZ, UR7, PT, P1 ;  /* 0x00000007ff007c0c */ /* 0x000fda000bf25310 */
[----:B------:R-:W-:Y:S05]  /*1ed0*/  @!P1 BRA `(.L_x_435) ;  /* 0x0000000000189947 */ /* 0x000fea0003800000 */
[----:B------:R-:W0:Y:S01]  /*1ee0*/  LDC.64 R4, c[0x0][0xa00] ;  /* 0x00028000ff047b82 */ /* 0x000e220000000a00 */
[----:B------:R-:W-:Y:S01]  /*1ef0*/  ULDC.64 UR6, c[0x0][0x208] ;  /* 0x0000820000067ab9 */ /* 0x000fe20000000a00 */
[----:B0-----:R-:W-:-:S05]  /*1f00*/  IMAD.WIDE R4, R26, 0x4, R4 ;  /* 0x000000041a047825 */ /* 0x001fca00078e0204 */
[----:B-----5:R-:W2:Y:S04]  /*1f10*/  LDG.E R132, desc[UR6][R4.64] ;  /* 0x0000000604847981 */ /* 0x020ea8000c1e1900 */
[----:B------:R-:W2:Y:S02]  /*1f20*/  LDG.E R7, desc[UR6][R4.64+0x4] ;  /* 0x0000040604077981 */ /* 0x000ea4000c1e1900 */
[----:B--2---:R-:W-:-:S07]  /*1f30*/  IMAD.IADD R132, R7, 0x1, -R132 ;  /* 0x0000000107847824 */ /* 0x004fce00078e0a84 */
.L_x_435:
[----:B------:R-:W-:Y:S01]  /*1f40*/  MOV R24, UR5 ;  /* 0x0000000500187c02 */ /* 0x000fe20008000f00 */
[----:B------:R-:W-:Y:S01]  /*1f50*/  IMAD.U32 R25, RZ, RZ, UR4 ;  /* 0x00000004ff197e24 */ /* 0x000fe2000f8e00ff */
[----:B------:R-:W-:Y:S06]  /*1f60*/  @!P2 BRA `(.L_x_436) ;  /* 0x000000000014a947 */ /* 0x000fec0003800000 */
[----:B------:R-:W-:Y:S01]  /*1f70*/  IADD3 R2, P0, R28, UR8, RZ ;  /* 0x000000081c027c10 */ /* 0x000fe2000ff1e0ff */
[----:B------:R-:W-:-:S03]  /*1f80*/  ULDC.64 UR4, c[0x0][0x208] ;  /* 0x0000820000047ab9 */ /* 0x000fc60000000a00 */
[----:B------:R-:W-:-:S05]  /*1f90*/  IADD3.X R3, R27, UR9, RZ, P0, !PT ;  /* 0x000000091b037c10 */ /* 0x000fca00087fe4ff */
[----:B------:R0:W5:Y:S01]  /*1fa0*/  LDG.E R25, desc[UR4][R2.64] ;  /* 0x0000000402197981 */ /* 0x000162000c1e1900 */
[----:B------:R-:W-:Y:S05]  /*1fb0*/  BRA `(.L_x_437) ;  /* 0x0000000000147947 */ /* 0x000fea0003800000 */
.L_x_436:
[----:B------:R-:W-:Y:S05]  /*1fc0*/  @!P0 BRA `(.L_x_437) ;  /* 0x0000000000108947 */ /* 0x000fea0003800000 */
[----:B------:R-:W-:Y:S02]  /*1fd0*/  ULDC.64 UR4, c[0x0][0x208] ;  /* 0x0000820000047ab9 */ /* 0x000fe40000000a00 */
[----:B------:R-:W2:Y:S04]  /*1fe0*/  LDG.E R0, desc[UR4][R2.64] ;  /* 0x0000000402007981 */ /* 0x000ea8000c1e1900 */
[----:B------:R-:W2:Y:S02]  /*1ff0*/  LDG.E R25, desc[UR4][R2.64+0x4] ;  /* 0x0000040402197981 */ /* 0x000ea4000c1e1900 */
[----:B--2---:R-:W-:-:S07]  /*2000*/  IMAD.IADD R25, R25, 0x1, -R0 ;  /* 0x0000000119197824 */ /* 0x004fce00078e0a00 */
.L_x_437:
[----:B------:R-:W-:Y:S01]  /*2010*/  ULDC.64 UR4, c[0x0][0xa10] ;  /* 0x0002840000047ab9 */ /* 0x000fe20000000a00 */
[----:B------:R-:W-:Y:S01]  /*2020*/  ULDC.64 UR6, c[0x0][0x208] ;  /* 0x0000820000067ab9 */ /* 0x000fe20000000a00 */
[----:B------:R-:W-:-:S04]  /*2030*/  ISETP.NE.U32.AND P0, PT, RZ, UR4, PT ;  /* 0x00000004ff007c0c */ /* 0x000fc8000bf05070 */
[----:B------:R-:W-:Y:S01]  /*2040*/  ISETP.NE.AND.EX P0, PT, RZ, UR5, PT, P0 ;  /* 0x00000005ff007c0c */ /* 0x000fe2000bf05300 */
[----:B------:R-:W-:-:S12]  /*2050*/  ULDC.64 UR4, c[0x0][0xa30] ;  /* 0x00028c0000047ab9 */ /* 0x000fd80000000a00 */
[----:B0-----:R-:W0:Y:S02]  /*2060*/  @P0 LDC.64 R2, c[0x0][0xa10] ;  /* 0x00028400ff020b82 */ /* 0x001e240000000a00 */
[----:B0-----:R-:W-:-:S05]  /*2070*/  @P0 IMAD.WIDE R2, R26, 0x4, R2 ;  /* 0x000000041a020825 */ /* 0x001fca00078e0202 */
[----:B------:R-:W2:Y:S04]  /*2080*/  @P0 LDG.E R0, desc[UR6][R2.64] ;  /* 0x0000000602000981 */ /* 0x000ea8000c1e1900 */
[----:B------:R0:W2:Y:S01]  /*2090*/  @P0 LDG.E R5, desc[UR6][R2.64+0x4] ;  /* 0x0000040602050981 */ /* 0x0000a2000c1e1900 */
[----:B------:R-:W-:Y:S01]  /*20a0*/  ISETP.NE.U32.AND P1, PT, RZ, UR4, PT ;  /* 0x00000004ff007c0c */ /* 0x000fe2000bf25070 */
[----:B-----5:R-:W-:Y:S01]  /*20b0*/  IMAD.MOV.U32 R127, RZ, RZ, R25 ;  /* 0x000000ffff7f7224 */ /* 0x020fe200078e0019 */
[----:B------:R-:W-:Y:S02]  /*20c0*/  LOP3.LUT R10, R6, 0xff, RZ, 0xc0, !PT ;  /* 0x000000ff060a7812 */ /* 0x000fe400078ec0ff */
[----:B------:R-:W-:Y:S02]  /*20d0*/  ISETP.NE.AND.EX P1, PT, RZ, UR5, PT, P1 ;  /* 0x00000005ff007c0c */ /* 0x000fe4000bf25310 */
[----:B------:R-:W-:-:S02]  /*20e0*/  IADD3 R9, R25, -R8, RZ ;  /* 0x8000000819097210 */ /* 0x000fc40007ffe0ff */
[----:B------:R-:W-:Y:S01]  /*20f0*/  SHF.R.U32.HI R4, RZ, 0x10, R6 ;  /* 0x00000010ff047819 */ /* 0x000fe20000011606 */
[----:B------:R1:W-:Y:S04]  /*2100*/  STL [R1+0x8c], R10 ;  /* 0x00008c0a01007387 */ /* 0x0003e80000100800 */
[----:B------:R1:W-:Y:S04]  /*2110*/  STL [R1+0x74], R4 ;  /* 0x0000740401007387 */ /* 0x0003e80000100800 */
[----:B0-----:R-:W-:-:S04]  /*2120*/  @P1 IADD3 R2, P2, R28, UR4, RZ ;  /* 0x000000041c021c10 */ /* 0x001fc8000ff5e0ff */
[----:B------:R-:W-:Y:S01]  /*2130*/  @P1 IADD3.X R3, R27, UR5, RZ, P2, !PT ;  /* 0x000000051b031c10 */ /* 0x000fe200097fe4ff */
[----:B------:R-:W-:Y:S01]  /*2140*/  BSSY B0, `(.L_x_438) ;  /* 0x000002a000007945 */ /* 0x000fe20003800000 */
[----:B------:R-:W-:-:S03]  /*2150*/  LOP3.LUT R18, R18, 0xfffffffd, RZ, 0xc0, !PT ;  /* 0xfffffffd12127812 */ /* 0x000fc600078ec0ff */
[----:B------:R0:W5:Y:S02]  /*2160*/  @P1 LDG.E R127, desc[UR6][R2.64] ;  /* 0x00000006027f1981 */ /* 0x000164000c1e1900 */
[----:B0-----:R-:W-:Y:S01]  /*2170*/  MOV R3, RZ ;  /* 0x000000ff00037202 */ /* 0x001fe20000000f00 */
[----:B--2---:R-:W-:-:S04]  /*2180*/  @P0 IMAD.IADD R24, R5, 0x1, -R0 ;  /* 0x0000000105180824 */ /* 0x004fc800078e0a00 */
[----:B------:R-:W-:-:S04]  /*2190*/  IMAD.IADD R133, R9, 0x1, R24 ;  /* 0x0000000109857824 */ /* 0x000fc800078e0218 */
[C---:B------:R-:W-:Y:S01]  /*21a0*/  VIADD R0, R133.reuse, 0x4f ;  /* 0x0000004f85007836 */ /* 0x040fe20000000000 */
[----:B------:R-:W-:-:S03]  /*21b0*/  ISETP.GE.AND P3, PT, R133, 0x1, PT ;  /* 0x000000018500780c */ /* 0x000fc60003f66270 */
[----:B------:R-:W-:-:S05]  /*21c0*/  IMAD.HI R0, R0, 0x66666667, RZ ;  /* 0x6666666700007827 */ /* 0x000fca00078e02ff */
[----:B------:R-:W-:-:S04]  /*21d0*/  SHF.R.U32.HI R5, RZ, 0x1f, R0 ;  /* 0x0000001fff057819 */ /* 0x000fc80000011600 */
[----:B------:R-:W-:Y:S02]  /*21e0*/  LEA.HI.SX32 R130, R0, R5, 0x1b ;  /* 0x0000000500827211 */ /* 0x000fe400078fdaff */
[----:B------:R-:W-:Y:S01]  /*21f0*/  @P3 LOP3.LUT R18, R18, 0x2, RZ, 0xfc, !PT ;  /* 0x0000000212123812 */ /* 0x000fe200078efcff */
[----:B-1----:R-:W-:Y:S06]  /*2200*/  @!P3 BRA `(.L_x_439) ;  /* 0x000000000074b947 */ /* 0x002fec0003800000 */
[----:B------:R-:W-:Y:S01]  /*2210*/  ISETP.NE.AND P0, PT, R4, RZ, PT ;  /* 0x000000ff0400720c */ /* 0x000fe20003f05270 */
[----:B------:R-:W-:-:S03]  /*2220*/  ULDC UR4, c[0x0][0x9f0] ;  /* 0x00027c0000047ab9 */ /* 0x000fc60000000800 */
[----:B------:R-:W-:-:S04]  /*2230*/  SEL R11, R4, UR4, P0 ;  /* 0x00000004040b7c07 */ /* 0x000fc80008000000 */
[-C--:B------:R-:W-:Y:S02]  /*2240*/  IABS R5, R11.reuse ;  /* 0x0000000b00057213 */ /* 0x080fe40000000000 */
[----:B------:R-:W-:Y:S02]  /*2250*/  IADD3 R0, R130, -0x1, R11 ;  /* 0xffffffff82007810 */ /* 0x000fe40007ffe00b */
[----:B------:R-:W0:Y:S01]  /*2260*/  I2F.RP R4, R5 ;  /* 0x0000000500047306 */ /* 0x000e220000209400 */
[----:B------:R-:W-:-:S05]  /*2270*/  IABS R8, R11 ;  /* 0x0000000b00087213 */ /* 0x000fca0000000000 */
[----:B------:R-:W-:Y:S02]  /*2280*/  IMAD.MOV R8, RZ, RZ, -R8 ;  /* 0x000000ffff087224 */ /* 0x000fe400078e0a08 */
[----:B0-----:R-:W0:Y:S02]  /*2290*/  MUFU.RCP R4, R4 ;  /* 0x0000000400047308 */ /* 0x001e240000001000 */
[----:B0-----:R-:W-:Y:S01]  /*22a0*/  VIADD R2, R4, 0xffffffe ;  /* 0x0ffffffe04027836 */ /* 0x001fe20000000000 */
[----:B------:R-:W-:Y:S02]  /*22b0*/  IABS R4, R0 ;  /* 0x0000000000047213 */ /* 0x000fe40000000000 */
[----:B------:R-:W-:-:S03]  /*22c0*/  LOP3.LUT R0, R0, R11, RZ, 0x3c, !PT ;  /* 0x0000000b00007212 */ /* 0x000fc600078e3cff */
[----:B------:R0:W1:Y:S01]  /*22d0*/  F2I.FTZ.U32.TRUNC.NTZ R3, R2 ;  /* 0x0000000200037305 */ /* 0x000062000021f000 */
[----:B------:R-:W-:Y:S02]  /*22e0*/  ISETP.GE.AND P2, PT, R0, RZ, PT ;  /* 0x000000ff0000720c */ /* 0x000fe40003f46270 */
[----:B0-----:R-:W-:Y:S01]  /*22f0*/  MOV R2, RZ ;  /* 0x000000ff00027202 */ /* 0x001fe20000000f00 */
[----:B-1----:R-:W-:-:S04]  /*2300*/  IMAD.MOV R6, RZ, RZ, -R3 ;  /* 0x000000ffff067224 */ /* 0x002fc800078e0a03 */
[----:B------:R-:W-:-:S04]  /*2310*/  IMAD R7, R6, R5, RZ ;  /* 0x0000000506077224 */ /* 0x000fc800078e02ff */
[----:B------:R-:W-:-:S04]  /*2320*/  IMAD.HI.U32 R3, R3, R7, R2 ;  /* 0x0000000703037227 */ /* 0x000fc800078e0002 */
[----:B------:R-:W-:Y:S02]  /*2330*/  IMAD.MOV.U32 R2, RZ, RZ, R8 ;  /* 0x000000ffff027224 */ /* 0x000fe400078e0008 */
[----:B------:R-:W-:-:S04]  /*2340*/  IMAD.HI.U32 R3, R3, R4, RZ ;  /* 0x0000000403037227 */ /* 0x000fc800078e00ff */
[----:B------:R-:W-:-:S05]  /*2350*/  IMAD R2, R3, R2, R4 ;  /* 0x0000000203027224 */ /* 0x000fca00078e0204 */
[----:B------:R-:W-:-:S13]  /*2360*/  ISETP.GT.U32.AND P1, PT, R5, R2, PT ;  /* 0x000000020500720c */ /* 0x000fda0003f24070 */
[----:B------:R-:W-:Y:S02]  /*2370*/  @!P1 IMAD.IADD R2, R2, 0x1, -R5 ;  /* 0x0000000102029824 */ /* 0x000fe400078e0a05 */
[----:B------:R-:W-:Y:S01]  /*2380*/  @!P1 VIADD R3, R3, 0x1 ;  /* 0x0000000103039836 */ /* 0x000fe20000000000 */
[----:B------:R-:W-:Y:S02]  /*2390*/  ISETP.NE.AND P1, PT, R11, RZ, PT ;  /* 0x000000ff0b00720c */ /* 0x000fe40003f25270 */
[----:B------:R-:W-:-:S13]  /*23a0*/  ISETP.GE.U32.AND P0, PT, R2, R5, PT ;  /* 0x000000050200720c */ /* 0x000fda0003f06070 */
[----:B------:R-:W-:-:S05]  /*23b0*/  @P0 IADD3 R3, R3, 0x1, RZ ;  /* 0x0000000103030810 */ /* 0x000fca0007ffe0ff */
[----:B------:R-:W-:Y:S01]  /*23c0*/  @!P2 IMAD.MOV R3, RZ, RZ, -R3 ;  /* 0x000000ffff03a224 */ /* 0x000fe200078e0a03 */
[----:B------:R-:W-:-:S07]  /*23d0*/  @!P1 LOP3.LUT R3, RZ, R11, RZ, 0x33, !PT ;  /* 0x0000000bff039212 */ /* 0x000fce00078e33ff */
.L_x_439:
[----:B------:R-:W-:Y:S05]  /*23e0*/  BSYNC B0 ;  /* 0x0000000000007941 */ /* 0x000fea0003800000 */
.L_x_438:
[----:B------:R-:W-:-:S05]  /*23f0*/  IMAD R0, R10, R3, RZ ;  /* 0x000000030a007224 */ /* 0x000fca00078e02ff */
[C---:B------:R-:W-:Y:S01]  /*2400*/  VIADDMNMX R3, R0.reuse, R3, R130, PT ;  /* 0x0000000300037246 */ /* 0x040fe20003800182 */
[----:B------:R-:W-:-:S04]  /*2410*/  IMAD R0, R0, 0x50, -R9 ;  /* 0x0000005000007824 */ /* 0x000fc800078e0a09 */
[----:B------:R-:W-:Y:S01]  /*2420*/  IMAD R3, R3, 0x50, -R9 ;  /* 0x0000005003037824 */ /* 0x000fe200078e0a09 */
[----:B------:R-:W-:-:S04]  /*2430*/  VIMNMX R0, RZ, R0, !PT ;  /* 0x00000000ff007248 */ /* 0x000fc80007fe0100 */
[----:B------:R-:W-:Y:S01]  /*2440*/  VIMNMX R3, R3, R24, PT ;  /* 0x0000001803037248 */ /* 0x000fe20003fe0100 */
[----:B------:R-:W-:-:S03]  /*2450*/  IMAD.WIDE.U32 R112, R0, -0x33333333, RZ ;  /* 0xcccccccd00707825 */ /* 0x000fc600078e00ff */
[----:B------:R-:W-:Y:S02]  /*2460*/  ISETP.GT.AND P0, PT, R3, R0, PT ;  /* 0x000000000300720c */ /* 0x000fe40003f04270 */
[----:B------:R-:W-:-:S05]  /*2470*/  SHF.R.U32.HI R112, RZ, 0x6, R113 ;  /* 0x00000006ff707819 */ /* 0x000fca0000011671 */
[----:B------:R-:W-:-:S06]  /*2480*/  IMAD.MOV.U32 R2, RZ, RZ, R112 ;  /* 0x000000ffff027224 */ /* 0x000fcc00078e0070 */
[----:B------:R-:W-:-:S04]  /*2490*/  @P0 VIADD R0, R3, 0x4f ;  /* 0x0000004f03000836 */ /* 0x000fc80000000000 */
[----:B------:R-:W-:-:S05]  /*24a0*/  @P0 IMAD.HI R0, R0, 0x66666667, RZ ;  /* 0x6666666700000827 */ /* 0x000fca00078e02ff */
[----:B------:R-:W-:-:S04]  /*24b0*/  @P0 SHF.R.U32.HI R3, RZ, 0x1f, R0 ;  /* 0x0000001fff030819 */ /* 0x000fc80000011600 */
[----:B------:R-:W-:Y:S02]  /*24c0*/  @P0 LEA.HI.SX32 R2, R0, R3, 0x1b ;  /* 0x0000000300020211 */ /* 0x000fe400078fdaff */
[----:B------:R-:W-:Y:S02]  /*24d0*/  PLOP3.LUT P0, PT, PT, PT, PT, 0x80, 0x0 ;  /* 0x000000000000781c */ /* 0x000fe40003f0f070 */
[----:B------:R-:W-:-:S13]  /*24e0*/  ISETP.GT.AND P1, PT, R2, R112, PT ;  /* 0x000000700200720c */ /* 0x000fda0003f24270 */
[----:B------:R-:W-:Y:S05]  /*24f0*/  @!P1 BRA `(.L_x_440) ;  /* 0x0000009400489947 */ /* 0x000fea0003800000 */
[----:B------:R-:W-:Y:S01]  /*2500*/  IADD3 R0, R23, 0x24400, RZ ;  /* 0x0002440017007810 */ /* 0x000fe20007ffe0ff */
[----:B------:R-:W-:Y:S03]  /*2510*/  BSSY B6, `(.L_x_441) ;  /* 0x0000013000067945 */ /* 0x000fe60003800000 */
[----:B------:R-:W-:-:S13]  /*2520*/  LOP3.LUT P0, RZ, R0, 0x3ff, RZ, 0xc0, !PT ;  /* 0x000003ff00ff7812 */ /* 0x000fda000780c0ff */
[----:B------:R-:W-:Y:S05]  /*2530*/  @!P0 BRA `(.L_x_442) ;  /* 0x0000000000408947 */ /* 0x000fea0003800000 */
[----:B------:R-:W-:Y:S01]  /*2540*/  MOV R14, 0x0 ;  /* 0x00000000000e7802 */ /* 0x000fe20000000f00 */
[----:B------:R-:W-:Y:S01]  /*2550*/  ULDC.64 UR4, c[0x4][0xa8] ;  /* 0x01002a0000047ab9 */ /* 0x000fe20000000a00 */
[----:B------:R-:W-:Y:S01]  /*2560*/  ULDC.64 UR6, c[0x4][0x18] ;  /* 0x0100060000067ab9 */ /* 0x000fe20000000a00 */
[----:B------:R-:W-:Y:S01]  /*2570*/  IMAD.U32 R4, RZ, RZ, UR4 ;  /* 0x00000004ff047e24 */ /* 0x000fe2000f8e00ff */
[----:B------:R-:W-:Y:S01]  /*2580*/  MOV R12, 0x1 ;  /* 0x00000001000c7802 */ /* 0x000fe20000000f00 */
[----:B------:R-:W-:Y:S01]  /*2590*/  IMAD.U32 R5, RZ, RZ, UR5 ;  /* 0x00000005ff057e24 */ /* 0x000fe2000f8e00ff */
[----:B------:R-:W0:Y:S01]  /*25a0*/  LDC.64 R14, c[0x4][R14] ;  /* 0x010000000e0e7b82 */ /* 0x000e220000000a00 */
[----:B------:R-:W-:Y:S01]  /*25b0*/  ULDC.64 UR4, c[0x4][0xb0] ;  /* 0x01002c0000047ab9 */ /* 0x000fe20000000a00 */
[----:B------:R-:W-:Y:S01]  /*25c0*/  IMAD.U32 R10, RZ, RZ, UR6 ;  /* 0x00000006ff0a7e24 */ /* 0x000fe2000f8e00ff */
[----:B------:R-:W-:Y:S01]  /*25d0*/  MOV R7, UR5 ;  /* 0x0000000500077c02 */ /* 0x000fe20008000f00 */
[----:B------:R-:W-:-:S02]  /*25e0*/  IMAD.U32 R6, RZ, RZ, UR4 ;  /* 0x00000004ff067e24 */ /* 0x000fc4000f8e00ff */
[----:B------:R-:W-:Y:S02]  /*25f0*/  IMAD.U32 R11, RZ, RZ, UR7 ;  /* 0x00000007ff0b7e24 */ /* 0x000fe4000f8e00ff */
[----:B------:R-:W-:Y:S02]  /*2600*/  IMAD.MOV.U32 R8, RZ, RZ, 0x70 ;  /* 0x00000070ff087424 */ /* 0x000fe400078e00ff */
[----:B------:R-:W-:-:S07]  /*2610*/  IMAD.MOV.U32 R13, RZ, RZ, RZ ;  /* 0x000000ffff0d7224 */ /* 0x000fce00078e00ff */
[----:B------:R-:W-:-:S07]  /*2620*/  LEPC R20, `(.L_x_442) ;  /* 0x000000001014794e */ /* 0x000fce0000000000 */
[----:B0----5:R-:W-:Y:S05]  /*2630*/  CALL.ABS.NOINC R14 ;  /* 0x000000000e007343 */ /* 0x021fea0003c00000 */
.L_x_442:
[----:B------:R-:W-:Y:S05]  /*2640*/  BSYNC B6 ;  /* 0x0000000000067941 */ /* 0x000fea0003800000 */
.L_x_441:
[----:B------:R-:W-:Y:S01]  /*2650*/  VIADD R0, R23, 0x400 ;  /* 0x0000040017007836 */ /* 0x000fe20000000000 */
[----:B------:R-:W-:Y:S04]  /*2660*/  BSSY B6, `(.L_x_443) ;  /* 0x0000013000067945 */ /* 0x000fe80003800000 */
[----:B------:R-:W-:-:S13]  /*2670*/  LOP3.LUT P0, RZ, R0, 0x3ff, RZ, 0xc0, !PT ;  /* 0x000003ff00ff7812 */ /* 0x000fda000780c0ff */
[----:B------:R-:W-:Y:S05]  /*2680*/  @!P0 BRA `(.L_x_444) ;  /* 0x0000000000408947 */ /* 0x000fea0003800000 */
[----:B------:R-:W-:Y:S01]  /*2690*/  MOV R14, 0x0 ;  /* 0x00000000000e7802 */ /* 0x000fe20000000f00 */
[----:B------:R-:W-:Y:S01]  /*26a0*/  ULDC.64 UR4, c[0x4][0xa8] ;  /* 0x01002a0000047ab9 */ /* 0x000fe20000000a00 */
[----:B------:R-:W-:Y:S01]  /*26b0*/  ULDC.64 UR6, c[0x4][0x18] ;  /* 0x0100060000067ab9 */ /* 0x000fe20000000a00 */
[----:B------:R-:W-:Y:S01]  /*26c0*/  IMAD.U32 R4, RZ, RZ, UR4 ;  /* 0x00000004ff047e24 */ /* 0x000fe2000f8e00ff */
[----:B------:R-:W-:Y:S01]  /*26d0*/  MOV R5, UR5 ;  /* 0x0000000500057c02 */ /* 0x000fe20008000f00 */
[----:B------:R-:W-:Y:S01]  /*26e0*/  ULDC.64 UR4, c[0x4][0xb0] ;  /* 0x01002c0000047ab9 */ /* 0x000fe20000000a00 */
[----:B------:R-:W0:Y:S01]  /*26f0*/  LDC.64 R14, c[0x4][R14] ;  /* 0x010000000e0e7b82 */ /* 0x000e220000000a00 */
[----:B------:R-:W-:Y:S01]  /*2700*/  IMAD.U32 R6, RZ, RZ, UR4 ;  /* 0x00000004ff067e24 */ /* 0x000fe2000f8e00ff */
[----:B------:R-:W-:Y:S01]  /*2710*/  MOV R11, UR7 ;  /* 0x00000007000b7c02 */ /* 0x000fe20008000f00 */
[----:B------:R-:W-:Y:S02]  /*2720*/  IMAD.U32 R7, RZ, RZ, UR5 ;  /* 0x00000005ff077e24 */ /* 0x000fe4000f8e00ff */
[----:B------:R-:W-:-:S02]  /*2730*/  IMAD.U32 R10, RZ, RZ, UR6 ;  /* 0x00000006ff0a7e24 */ /* 0x000fc4000f8e00ff */
[----:B------:R-:W-:Y:S02]  /*2740*/  IMAD.MOV.U32 R8, RZ, RZ, 0x70 ;  /* 0x00000070ff087424 */ /* 0x000fe400078e00ff */
[----:B------:R-:W-:Y:S02]  /*2750*/  IMAD.MOV.U32 R12, RZ, RZ, 0x1 ;  /* 0x00000001ff0c7424 */ /* 0x000fe400078e00ff */
[----:B------:R-:W-:-:S07]  /*2760*/  IMAD.MOV.U32 R13, RZ, RZ, RZ ;  /* 0x000000ffff0d7224 */ /* 0x000fce00078e00ff */
[----:B------:R-:W-:-:S07]  /*2770*/  LEPC R20, `(.L_x_444) ;  /* 0x000000001014794e */ /* 0x000fce0000000000 */
[----:B0----5:R-:W-:Y:S05]  /*2780*/  CALL.ABS.NOINC R14 ;  /* 0x000000000e007343 */ /* 0x021fea0003c00000 */
.L_x_444:
[----:B------:R-:W-:Y:S05]  /*2790*/  BSYNC B6 ;  /* 0x0000000000067941 */ /* 0x000fea0003800000 */
.L_x_443:
[----:B------:R-:W-:Y:S01]  /*27a0*/  ULDC.64 UR4, c[0x0][0x9f8] ;  /* 0x00027e0000047ab9 */ /* 0x000fe20000000a00 */
[----:B------:R-:W0:Y:S01]  /*27b0*/  LDC R111, c[0x0][0x3f4] ;  /* 0x0000fd00ff6f7b82 */ /* 0x000e220000000800 */
[----:B------:R-:W-:Y:S01]  /*27c0*/  ISETP.NE.U32.AND P0, PT, RZ, UR4, PT ;  /* 0x00000004ff007c0c */ /* 0x000fe2000bf05070 */
[----:B------:R-:W-:Y:S01]  /*27d0*/  ULDC.64 UR6, c[0x0][0x208] ;  /* 0x0000820000067ab9 */ /* 0x000fe20000000a00 */
[----:B------:R-:W-:Y:S01]  /*27e0*/  MOV R0, R26 ;  /* 0x0000001a00007202 */ /* 0x000fe20000000f00 */
[----:B------:R-:W2:Y:S01]  /*27f0*/  LDL R15, [R1+0x58] ;  /* 0x00005800010f7983 */ /* 0x000ea20000100800 */
[----:B------:R-:W-:-:S03]  /*2800*/  ISETP.NE.AND.EX P0, PT, RZ, UR5, PT, P0 ;  /* 0x00000005ff007c0c */ /* 0x000fc6000bf05300 */
[----:B------:R-:W1:Y:S01]  /*2810*/  LDC.64 R90, c[0x0][0x408] ;  /* 0x00010200ff5a7b82 */ /* 0x000e620000000a00 */
[----:B------:R-:W3:Y:S07]  /*2820*/  LDL R26, [R1+0x5c] ;  /* 0x00005c00011a7983 */ /* 0x000eee0000100800 */
[----:B------:R-:W4:Y:S02]  /*2830*/  LDC.64 R96, c[0x0][0x3f8] ;  /* 0x0000fe00ff607b82 */ /* 0x000f240000000a00 */
[----:B------:R-:W-:Y:S01]  /*2840*/  @P0 IADD3 R4, P1, R28, UR4, RZ ;  /* 0x000000041c040c10 */ /* 0x000fe2000ff3e0ff */
[----:B------:R-:W-:-:S03]  /*2850*/  ULDC UR4, c[0x0][0x2f4] ;  /* 0x0000bd0000047ab9 */ /* 0x000fc60000000800 */
[----:B------:R-:W-:Y:S02]  /*2860*/  @P0 IADD3.X R5, R27, UR5, RZ, P1, !PT ;  /* 0x000000051b050c10 */ /* 0x000fe40008ffe4ff */
[----:B------:R-:W-:Y:S01]  /*2870*/  ISETP.GE.AND P1, PT, R214, UR4, PT ;  /* 0x00000004d6007c0c */ /* 0x000fe2000bf26270 */
[----:B------:R-:W2:Y:S04]  /*2880*/  LDL R27, [R1+0x60] ;  /* 0x00006000011b7983 */ /* 0x000ea80000100800 */
[----:B------:R0:W2:Y:S01]  /*2890*/  @P0 LDG.E R0, desc[UR6][R4.64] ;  /* 0x0000000604000981 */ /* 0x0000a2000c1e1900 */
[----:B------:R-:W-:Y:S02]  /*28a0*/  ISETP.GE.AND P0, PT, R16, UR4, PT ;  /* 0x0000000410007c0c */ /* 0x000fe4000bf06270 */
[----:B------:R-:W-:-:S02]  /*28b0*/  ISETP.GE.AND P2, PT, R19, UR4, PT ;  /* 0x0000000413007c0c */ /* 0x000fc4000bf46270 */
[----:B0-----:R-:W-:Y:S02]  /*28c0*/  SEL R4, RZ, 0xffffffff, P1 ;  /* 0xffffffffff047807 */ /* 0x001fe40000800000 */
[----:B------:R-:W-:-:S03]  /*28d0*/  SEL R3, RZ, 0x1, P0 ;  /* 0x00000001ff037807 */ /* 0x000fc60000000000 */
[----:B------:R-:W-:-:S05]  /*28e0*/  IMAD.SHL.U32 R4, R4, 0x2, RZ ;  /* 0x0000000204047824 */ /* 0x000fca00078e00ff */
[----:B------:R-:W-:Y:S02]  /*28f0*/  LOP3.LUT R3, R4, 0x2, R3, 0xe2, !PT ;  /* 0x0000000204037812 */ /* 0x000fe400078ee203 */
[----:B------:R-:W-:Y:S02]  /*2900*/  SEL R4, RZ, 0x4, P2 ;  /* 0x00000004ff047807 */ /* 0x000fe40001000000 */
[----:B------:R-:W-:Y:S02]  /*2910*/  ISETP.GE.AND P2, PT, R16, R111, PT ;  /* 0x0000006f1000720c */ /* 0x000fe40003f46270 */
[----:B------:R-:W-:Y:S02]  /*2920*/  SHF.R.S32.HI R9, RZ, 0x1f, R224 ;  /* 0x0000001fff097819 */ /* 0x000fe400000114e0 */
[----:B------:R-:W-:Y:S02]  /*2930*/  SEL R5, R111, RZ, P2 ;  /* 0x000000ff6f057207 */ /* 0x000fe40001000000 */
[----:B------:R-:W-:-:S02]  /*2940*/  SHF.R.S32.HI R217, RZ, 0x1f, R216 ;  /* 0x0000001fffd97819 */ /* 0x000fc400000114d8 */
[----:B------:R-:W-:Y:S01]  /*2950*/  LOP3.LUT R3, R3, R4, RZ, 0xfc, !PT ;  /* 0x0000000403037212 */ /* 0x000fe200078efcff */
[C---:B-1----:R-:W-:Y:S02]  /*2960*/  IMAD R4, R9.reuse, R90, RZ ;  /* 0x0000005a09047224 */ /* 0x042fe400078e02ff */
[----:B------:R-:W-:Y:S02]  /*2970*/  IMAD.IADD R5, R16, 0x1, R5 ;  /* 0x0000000110057824 */ /* 0x000fe400078e0205 */
[----:B----4-:R-:W-:Y:S02]  /*2980*/  IMAD R6, R9, R96, RZ ;  /* 0x0000006009067224 */ /* 0x010fe400078e02ff */
[----:B------:R-:W-:-:S04]  /*2990*/  IMAD.WIDE.U32 R94, R224, R90, R216 ;  /* 0x0000005ae05e7225 */ /* 0x000fc800078e00d8 */
[C---:B------:R-:W-:Y:S01]  /*29a0*/  IMAD R9, R224.reuse, R91, R4 ;  /* 0x0000005be0097224 */ /* 0x040fe200078e0204 */
[----:B------:R-:W-:Y:S01]  /*29b0*/  SHF.R.S32.HI R4, RZ, 0x1f, R5 ;  /* 0x0000001fff047819 */ /* 0x000fe20000011405 */
[----:B------:R-:W-:-:S04]  /*29c0*/  IMAD.WIDE.U32 R92, R224, R90, R16 ;  /* 0x0000005ae05c7225 */ /* 0x000fc800078e0010 */
[----:B------:R-:W-:Y:S02]  /*29d0*/  IMAD.IADD R95, R95, 0x1, R9 ;  /* 0x000000015f5f7824 */ /* 0x000fe400078e0209 */
[----:B------:R-:W-:Y:S01]  /*29e0*/  IMAD.IADD R93, R9, 0x1, R93 ;  /* 0x00000001095d7824 */ /* 0x000fe200078e025d */
[----:B------:R-:W-:Y:S02]  /*29f0*/  LEA.HI R9, R4, R5, RZ, 0x3 ;  /* 0x0000000504097211 */ /* 0x000fe400078f18ff */
[----:B------:R-:W-:Y:S02]  /*2a00*/  SHF.R.U32.HI R21, RZ, 0x3, R229 ;  /* 0x00000003ff157819 */ /* 0x000fe400000116e5 */
[----:B------:R-:W-:-:S04]  /*2a10*/  LOP3.LUT R10, R229, 0x38, R9, 0xf8, !PT ;  /* 0x00000038e50a7812 */ /* 0x000fc800078ef809 */
[----:B------:R-:W-:Y:S02]  /*2a20*/  LOP3.LUT R11, R10, R21, RZ, 0x3c, !PT ;  /* 0x000000150a0b7212 */ /* 0x000fe400078e3cff */
[----:B------:R-:W4:Y:S01]  /*2a30*/  LDL R10, [R1+0x70] ;  /* 0x00007000010a7983 */ /* 0x000f220000100800 */
[C---:B------:R-:W-:Y:S02]  /*2a40*/  IMAD R7, R224.reuse, R97, R6 ;  /* 0x00000061e0077224 */ /* 0x040fe400078e0206 */
[----:B------:R-:W-:Y:S01]  /*2a50*/  IMAD.WIDE.U32 R98, R224, R96, R16 ;  /* 0x00000060e0627225 */ /* 0x000fe200078e0010 */
[----:B------:R-:W-:-:S03]  /*2a60*/  ISETP.GE.AND P1, PT, R214, R111, PT ;  /* 0x0000006fd600720c */ /* 0x000fc60003f26270 */
[----:B------:R-:W-:Y:S01]  /*2a70*/  IMAD.WIDE.U32 R100, R224, R96, R216 ;  /* 0x00000060e0647225 */ /* 0x000fe200078e00d8 */
[----:B------:R-:W-:-:S03]  /*2a80*/  IADD3 R99, R7, R99, RZ ;  /* 0x0000006307637210 */ /* 0x000fc60007ffe0ff */
[----:B------:R-:W-:Y:S01]  /*2a90*/  IMAD.IADD R101, R101, 0x1, R7 ;  /* 0x0000000165657824 */ /* 0x000fe200078e0207 */
[----:B------:R-:W-:Y:S01]  /*2aa0*/  SEL R7, R111, RZ, P1 ;  /* 0x000000ff6f077207 */ /* 0x000fe20000800000 */
[C---:B------:R-:W-:Y:S02]  /*2ab0*/  IMAD.SHL.U32 R29, R224.reuse, 0x40, RZ ;  /* 0x00000040e01d7824 */ /* 0x040fe400078e00ff */
[----:B------:R-:W-:Y:S01]  /*2ac0*/  IMAD.SHL.U32 R28, R224, 0x40, RZ ;  /* 0x00000040e01c7824 */ /* 0x000fe200078e00ff */
[----:B------:R-:W-:Y:S02]  /*2ad0*/  IADD3 R7, R214, R7, RZ ;  /* 0x00000007d6077210 */ /* 0x000fe40007ffe0ff */
[----:B------:R-:W-:Y:S02]  /*2ae0*/  LEA.HI R6, R4, R5, RZ, 0x6 ;  /* 0x0000000504067211 */ /* 0x000fe400078f30ff */
[----:B------:R-:W-:Y:S02]  /*2af0*/  LOP3.LUT R29, R29, 0x1c0, RZ, 0xc0, !PT ;  /* 0x000001c01d1d7812 */ /* 0x000fe400078ec0ff */
[----:B------:R-:W-:-:S02]  /*2b00*/  SHF.R.S32.HI R8, RZ, 0x1f, R7 ;  /* 0x0000001fff087819 */ /* 0x000fc40000011407 */
[----:B------:R-:W-:Y:S02]  /*2b10*/  LOP3.LUT R28, R28, 0x1c0, RZ, 0xc0, !PT ;  /* 0x000001c01c1c7812 */ /* 0x000fe400078ec0ff */
[----:B------:R-:W-:Y:S02]  /*2b20*/  SHF.R.S32.HI R6, RZ, 0x6, R6 ;  /* 0x00000006ff067819 */ /* 0x000fe40000011406 */
[----:B------:R-:W-:Y:S02]  /*2b30*/  LOP3.LUT R4, R29, 0x38, R9, 0xf8, !PT ;  /* 0x000000381d047812 */ /* 0x000fe400078ef809 */
[----:B------:R-:W-:Y:S02]  /*2b40*/  SHF.R.U32.HI R28, RZ, 0x3, R28 ;  /* 0x00000003ff1c7819 */ /* 0x000fe4000001161c */
[CC--:B------:R-:W-:Y:S01]  /*2b50*/  LEA.HI R20, R8.reuse, R7.reuse, RZ, 0x3 ;  /* 0x0000000708147211 */ /* 0x0c0fe200078f18ff */
[----:B------:R-:W0:Y:S01]  /*2b60*/  S2R R158, SR_TID.X ;  /* 0x00000000009e7919 */ /* 0x000e220000002100 */
[----:B------:R-:W-:-:S02]  /*2b70*/  LEA.HI R7, R8, R7, RZ, 0x6 ;  /* 0x0000000708077211 */ /* 0x000fc400078f30ff */
[----:B------:R-:W-:Y:S02]  /*2b80*/  LOP3.LUT R5, R4, R28, RZ, 0x3c, !PT ;  /* 0x0000001c04057212 */ /* 0x000fe400078e3cff */
[----:B------:R-:W-:Y:S02]  /*2b90*/  SHF.R.S32.HI R7, RZ, 0x6, R7 ;  /* 0x00000006ff077819 */ /* 0x000fe40000011407 */
[----:B------:R-:W-:-:S04]  /*2ba0*/  LOP3.LUT R4, R29, 0x38, R20, 0xf8, !PT ;  /* 0x000000381d047812 */ /* 0x000fc800078ef814 */
[----:B------:R-:W-:Y:S02]  /*2bb0*/  LOP3.LUT R4, R4, R28, RZ, 0x3c, !PT ;  /* 0x0000001c04047212 */ /* 0x000fe400078e3cff */
[----:B------:R-:W-:Y:S02]  /*2bc0*/  SHF.R.U32.HI R14, RZ, 0x3, R228 ;  /* 0x00000003ff0e7819 */ /* 0x000fe400000116e4 */
[----:B------:R-:W-:Y:S02]  /*2bd0*/  LOP3.LUT R8, R228, 0x38, R20, 0xf8, !PT ;  /* 0x00000038e4087812 */ /* 0x000fe400078ef814 */
[----:B------:R-:W-:Y:S02]  /*2be0*/  ISETP.GE.AND P0, PT, R22, UR4, PT ;  /* 0x0000000416007c0c */ /* 0x000fe4000bf06270 */
[----:B------:R-:W-:Y:S01]  /*2bf0*/  LOP3.LUT R8, R8, R14, RZ, 0x3c, !PT ;  /* 0x0000000e08087212 */ /* 0x000fe200078e3cff */
[----:B------:R-:W-:Y:S01]  /*2c00*/  IMAD.SHL.U32 R104, R90, 0x20, RZ ;  /* 0x000000205a687824 */ /* 0x000fe200078e00ff */
[----:B------:R-:W-:Y:S01]  /*2c10*/  LOP3.LUT R12, R228, 0x38, R9, 0xf8, !PT ;  /* 0x00000038e40c7812 */ /* 0x000fe200078ef809 */
[----:B-----5:R-:W-:Y:S01]  /*2c20*/  IMAD.WIDE.U32 R94, R127, R90, R94 ;  /* 0x0000005a7f5e7225 */ /* 0x020fe200078e005e */
[----:B------:R-:W-:-:S02]  /*2c30*/  SHF.L.U64.HI R103, R90, 0x5, R91 ;  /* 0x000000055a677819 */ /* 0x000fc4000001025b */
[C---:B------:R-:W-:Y:S01]  /*2c40*/  SHF.L.U64.HI R107, R90.reuse, 0x6, R91 ;  /* 0x000000065a6b7819 */ /* 0x040fe2000001025b */
[----:B------:R-:W-:Y:S01]  /*2c50*/  IMAD.WIDE.U32 R92, R127, R90, R92 ;  /* 0x0000005a7f5c7225 */ /* 0x000fe200078e005c */
[----:B------:R-:W-:Y:S02]  /*2c60*/  SHF.L.U32 R108, R90, 0x6, RZ ;  /* 0x000000065a6c7819 */ /* 0x000fe400000006ff */
[----:B------:R-:W-:Y:S01]  /*2c70*/  LOP3.LUT R13, R12, R14, RZ, 0x3c, !PT ;  /* 0x0000000e0c0d7212 */ /* 0x000fe200078e3cff */
[----:B------:R-:W-:Y:S01]  /*2c80*/  IMAD R115, R97, 0x50, RZ ;  /* 0x0000005061737824 */ /* 0x000fe200078e02ff */
[C-C-:B------:R-:W-:Y:S01]  /*2c90*/  SHF.L.U64.HI R89, R96.reuse, 0x5, R97.reuse ;  /* 0x0000000560597819 */ /* 0x140fe20000010261 */
[C---:B------:R-:W-:Y:S01]  /*2ca0*/  IMAD.SHL.U32 R102, R96.reuse, 0x20, RZ ;  /* 0x0000002060667824 */ /* 0x040fe200078e00ff */
[C---:B------:R-:W-:Y:S01]  /*2cb0*/  SHF.L.U64.HI R105, R96.reuse, 0x6, R97 ;  /* 0x0000000660697819 */ /* 0x040fe20000010261 */
[----:B------:R-:W-:Y:S02]  /*2cc0*/  IMAD.SHL.U32 R106, R96, 0x40, RZ ;  /* 0x00000040606a7824 */ /* 0x000fe400078e00ff */
[----:B------:R-:W-:-:S04]  /*2cd0*/  IMAD.WIDE.U32 R100, R127, R96, R100 ;  /* 0x000000607f647225 */ /* 0x000fc800078e0064 */
[----:B------:R-:W-:Y:S01]  /*2ce0*/  IMAD.WIDE.U32 R98, R127, R96, R98 ;  /* 0x000000607f627225 */ /* 0x000fe200078e0062 */
[----:B0-----:R-:W-:-:S03]  /*2cf0*/  LEA.HI R158, R158, 0x8, RZ, 0x19 ;  /* 0x000000089e9e7811 */ /* 0x001fc600078fc8ff */
[----:B------:R-:W-:Y:S02]  /*2d00*/  IMAD.IADD R114, R114, 0x1, R25 ;  /* 0x0000000172727824 */ /* 0x000fe400078e0219 */
[----:B------:R-:W-:Y:S02]  /*2d10*/  IMAD.SHL.U32 R111, R111, 0x2, RZ ;  /* 0x000000026f6f7824 */ /* 0x000fe400078e00ff */
[----:B---3--:R-:W-:-:S05]  /*2d20*/  IMAD R124, R6, 0x1400, R26 ;  /* 0x00001400067c7824 */ /* 0x008fca00078e021a */
[----:B------:R-:W-:Y:S02]  /*2d30*/  IADD3 R124, R124, R11, RZ ;  /* 0x0000000b7c7c7210 */ /* 0x000fe40007ffe0ff */
[----:B------:R-:W-:Y:S01]  /*2d40*/  SHF.R.S32.HI R11, RZ, 0x1f, R127 ;  /* 0x0000001fff0b7819 */ /* 0x000fe2000001147f */
[C---:B------:R-:W-:Y:S02]  /*2d50*/  IMAD R123, R7.reuse, 0x1400, R26 ;  /* 0x00001400077b7824 */ /* 0x040fe400078e021a */
[--C-:B--2---:R-:W-:Y:S02]  /*2d60*/  IMAD R125, R7, 0x1400, R27.reuse ;  /* 0x00001400077d7824 */ /* 0x104fe400078e021b */
[----:B------:R-:W-:Y:S02]  /*2d70*/  IMAD R126, R6, 0x1400, R27 ;  /* 0x00001400067e7824 */ /* 0x000fe400078e021b */
[----:B------:R-:W-:Y:S02]  /*2d80*/  IMAD.IADD R125, R125, 0x1, R4 ;  /* 0x000000017d7d7824 */ /* 0x000fe400078e0204 */
[----:B------:R-:W-:-:S02]  /*2d90*/  IMAD R4, R11, R96, RZ ;  /* 0x000000600b047224 */ /* 0x000fc400078e02ff */
[----:B------:R-:W-:Y:S02]  /*2da0*/  IMAD R121, R7, 0x1400, R15 ;  /* 0x0000140007797824 */ /* 0x000fe400078e020f */
[----:B------:R-:W-:Y:S02]  /*2db0*/  IMAD R7, R127, R97, R4 ;  /* 0x000000617f077224 */ /* 0x000fe400078e0204 */
[----:B------:R-:W-:Y:S01]  /*2dc0*/  IMAD.IADD R126, R126, 0x1, R5 ;  /* 0x000000017e7e7824 */ /* 0x000fe200078e0205 */
[----:B------:R-:W-:Y:S01]  /*2dd0*/  LOP3.LUT R5, R229, 0x38, R20, 0xf8, !PT ;  /* 0x00000038e5057812 */ /* 0x000fe200078ef814 */
[----:B------:R-:W-:Y:S02]  /*2de0*/  IMAD R4, R11, R90, RZ ;  /* 0x0000005a0b047224 */ /* 0x000fe400078e02ff */
[----:B------:R-:W-:Y:S01]  /*2df0*/  IMAD R122, R6, 0x1400, R15 ;  /* 0x00001400067a7824 */ /* 0x000fe200078e020f */
[----:B------:R-:W-:Y:S01]  /*2e00*/  LOP3.LUT R6, R5, R21, RZ, 0x3c, !PT ;  /* 0x0000001505067212 */ /* 0x000fe200078e3cff */
[----:B------:R-:W-:Y:S01]  /*2e10*/  IMAD R11, R127, R91, R4 ;  /* 0x0000005b7f0b7224 */ /* 0x000fe200078e0204 */
[----:B------:R-:W-:Y:S01]  /*2e20*/  SEL R4, RZ, 0x8, P0 ;  /* 0x00000008ff047807 */ /* 0x000fe20000000000 */
[----:B------:R-:W-:Y:S01]  /*2e30*/  IMAD R5, R91, 0x50, RZ ;  /* 0x000000505b057824 */ /* 0x000fe200078e02ff */
[----:B------:R-:W-:Y:S01]  /*2e40*/  IADD3 R121, R121, R8, RZ ;  /* 0x0000000879797210 */ /* 0x000fe20007ffe0ff */
[----:B------:R-:W-:Y:S01]  /*2e50*/  IMAD.WIDE.U32 R90, R90, 0x50, RZ ;  /* 0x000000505a5a7825 */ /* 0x000fe200078e00ff */
[----:B------:R-:W-:-:S02]  /*2e60*/  LOP3.LUT R26, R3, R4, RZ, 0xfc, !PT ;  /* 0x00000004031a7212 */ /* 0x000fc400078efcff */
[----:B------:R-:W-:Y:S01]  /*2e70*/  SHF.R.S32.HI R8, RZ, 0x3, R9 ;  /* 0x00000003ff087819 */ /* 0x000fe20000011409 */
[----:B------:R-:W-:Y:S01]  /*2e80*/  IMAD.WIDE.U32 R96, R96, 0x50, RZ ;  /* 0x0000005060607825 */ /* 0x000fe200078e00ff */
[----:B------:R-:W-:Y:S02]  /*2e90*/  LOP3.LUT R9, R9, 0xfffffff8, RZ, 0xc0, !PT ;  /* 0xfffffff809097812 */ /* 0x000fe400078ec0ff */
[----:B------:R-:W-:Y:S01]  /*2ea0*/  IADD3 R120, R91, R5, RZ ;  /* 0x000000055b787210 */ /* 0x000fe20007ffe0ff */
[----:B------:R-:W-:Y:S01]  /*2eb0*/  IMAD.IADD R123, R123, 0x1, R6 ;  /* 0x000000017b7b7824 */ /* 0x000fe200078e0206 */
[C---:B------:R-:W-:Y:S01]  /*2ec0*/  LOP3.LUT R21, R26.reuse, 0x2, RZ, 0xc0, !PT ;  /* 0x000000021a157812 */ /* 0x040fe200078ec0ff */
[----:B------:R-:W-:Y:S01]  /*2ed0*/  IMAD.IADD R4, R101, 0x1, R7 ;  /* 0x0000000165047824 */ /* 0x000fe200078e0207 */
[----:B------:R-:W-:Y:S01]  /*2ee0*/  LOP3.LUT R25, R26, 0x4, RZ, 0xc0, !PT ;  /* 0x000000041a197812 */ /* 0x000fe200078ec0ff */
[----:B------:R-:W-:Y:S01]  /*2ef0*/  IMAD.IADD R5, R7, 0x1, R99 ;  /* 0x0000000107057824 */ /* 0x000fe200078e0263 */
[----:B------:R-:W-:Y:S01]  /*2f00*/  LOP3.LUT R3, R3, 0x1, RZ, 0xc0, !PT ;  /* 0x0000000103037812 */ /* 0x000fe200078ec0ff */
[----:B------:R-:W-:Y:S01]  /*2f10*/  IMAD.IADD R122, R122, 0x1, R13 ;  /* 0x000000017a7a7824 */ /* 0x000fe200078e020d */
[----:B------:R-:W-:Y:S01]  /*2f20*/  IADD3 R7, R11, R93, RZ ;  /* 0x0000005d0b077210 */ /* 0x000fe20007ffe0ff */
[----:B------:R-:W-:Y:S01]  /*2f30*/  IMAD.IADD R115, R97, 0x1, R115 ;  /* 0x0000000161737824 */ /* 0x000fe200078e0273 */
[----:B------:R-:W-:Y:S01]  /*2f40*/  LOP3.LUT R26, R26, 0x8, RZ, 0xc0, !PT ;  /* 0x000000081a1a7812 */ /* 0x000fe200078ec0ff */
[----:B------:R-:W-:Y:S01]  /*2f50*/  IMAD.IADD R6, R95, 0x1, R11 ;  /* 0x000000015f067824 */ /* 0x000fe200078e020b */
[----:B------:R-:W-:-:S02]  /*2f60*/  SHF.R.S32.HI R113, RZ, 0x1f, R0 ;  /* 0x0000001fff717819 */ /* 0x000fc40000011400 */
[----:B------:R-:W-:Y:S01]  /*2f70*/  SHF.R.S32.HI R27, RZ, 0x1f, R9 ;  /* 0x0000001fff1b7819 */ /* 0x000fe20000011409 */
[----:B----4-:R-:W-:Y:S01]  /*2f80*/  IMAD R109, R10, 0x20, R224 ;  /* 0x000000200a6d7824 */ /* 0x010fe200078e02e0 */
[----:B------:R-:W-:Y:S02]  /*2f90*/  SHF.R.S32.HI R10, RZ, 0x3, R20 ;  /* 0x00000003ff0a7819 */ /* 0x000fe40000011414 */
[----:B------:R-:W-:-:S04]  /*2fa0*/  LOP3.LUT R20, R20, 0xfffffff8, RZ, 0xc0, !PT ;  /* 0xfffffff814147812 */ /* 0x000fc800078ec0ff */
[----:B------:R-:W-:-:S07]  /*2fb0*/  SHF.R.S32.HI R28, RZ, 0x1f, R20 ;  /* 0x0000001fff1c7819 */ /* 0x000fce0000011414 */
.L_x_561:
[----:B--2---:R-:W2:Y:S01]  /*2fc0*/  LDL R33, [R1+0x6c] ;  /* 0x00006c0001217983 */ /* 0x004ea20000100800 */
[----:B------:R-:W0:Y:S01]  /*2fd0*/  LDC R32, c[0x0][0x430] ;  /* 0x00010c00ff207b82 */ /* 0x000e220000000800 */
[----:B------:R-:W-:Y:S01]  /*2fe0*/  VIADD R2, R2, 0xffffffff ;  /* 0xffffffff02027836 */ /* 0x000fe20000000000 */
[----:B------:R-:W-:Y:S01]  /*2ff0*/  ULDC.64 UR4, c[0x0][0x208] ;  /* 0x0000820000047ab9 */ /* 0x000fe20000000a00 */
[----:B------:R-:W-:Y:S02]  /*3000*/  IMAD.MOV.U32 R29, RZ, RZ, RZ ;  /* 0x000000ffff1d7224 */ /* 0x000fe400078e00ff */
[----:B------:R-:W-:-:S03]  /*3010*/  IMAD R13, R2, 0x50, R109 ;  /* 0x00000050020d7824 */ /* 0x000fc600078e026d */
[----:B------:R-:W1:Y:S01]  /*3020*/  LDC R110, c[0x0][0x3f4] ;  /* 0x0000fd00ff6e7b82 */ /* 0x000e620000000800 */
[----:B------:R-:W-:Y:S01]  /*3030*/  IMAD.IADD R36, R114, 0x1, R13 ;  /* 0x0000000172247824 */ /* 0x000fe200078e020d */
[----:B------:R-:W-:-:S03]  /*3040*/  ISETP.GE.AND P0, PT, R13, R24, PT ;  /* 0x000000180d00720c */ /* 0x000fc60003f06270 */
[----:B------:R-:W-:Y:S01]  /*3050*/  IMAD.MOV.U32 R30, RZ, RZ, R36 ;  /* 0x000000ffff1e7224 */ /* 0x000fe200078e0024 */
[----:B------:R-:W-:Y:S02]  /*3060*/  ISETP.GT.OR P0, PT, R109, 0x4f, P0 ;  /* 0x0000004f6d00780c */ /* 0x000fe40000704670 */
[----:B0-----:R-:W-:-:S11]  /*3070*/  ISETP.NE.AND P3, PT, R32, 0x1, PT ;  /* 0x000000012000780c */ /* 0x001fd60003f65270 */
[----:B------:R-:W0:Y:S08]  /*3080*/  @!P0 LDC.64 R14, c[0x0][0x428] ;  /* 0x00010a00ff0e8b82 */ /* 0x000e300000000a00 */
[----:B------:R-:W3:Y:S08]  /*3090*/  @!P0 LDC.64 R12, c[0x0][0x418] ;  /* 0x00010600ff0c8b82 */ /* 0x000ef00000000a00 */
[----:B------:R-:W4:Y:S08]  /*30a0*/  @P3 LDC R11, c[0x0][0x434] ;  /* 0x00010d00ff0b3b82 */ /* 0x000f300000000800 */
[----:B------:R-:W1:Y:S01]  /*30b0*/  @P3 LDC R34, c[0x0][0x438] ;  /* 0x00010e00ff223b82 */ /* 0x000e620000000800 */
[----:B----4-:R-:W-:-:S05]  /*30c0*/  @P3 IMAD.HI.U32 R11, R36, R11, RZ ;  /* 0x0000000b240b3227 */ /* 0x010fca00078e00ff */
[----:B-1----:R-:W-:Y:S01]  /*30d0*/  @P3 SHF.R.U32.HI R30, RZ, R34, R11 ;  /* 0x00000022ff1e3219 */ /* 0x002fe2000001160b */
[----:B0-----:R-:W-:-:S03]  /*30e0*/  @!P0 IMAD R11, R113, R14, RZ ;  /* 0x0000000e710b8224 */ /* 0x001fc600078e02ff */
[--C-:B------:R-:W-:Y:S01]  /*30f0*/  @!P0 SHF.R.S32.HI R31, RZ, 0x1f, R30.reuse ;  /* 0x0000001fff1f8819 */ /* 0x100fe2000001141e */
[C---:B------:R-:W-:Y:S02]  /*3100*/  @!P0 IMAD R11, R0.reuse, R15, R11 ;  /* 0x0000000f000b8224 */ /* 0x040fe400078e020b */
[----:B------:R-:W-:-:S05]  /*3110*/  @!P0 IMAD.WIDE.U32 R14, R0, R14, R30 ;  /* 0x0000000e000e8225 */ /* 0x000fca00078e001e */
[----:B------:R-:W-:Y:S02]  /*3120*/  @!P0 IADD3 R11, R15, R11, RZ ;  /* 0x0000000b0f0b8210 */ /* 0x000fe40007ffe0ff */
[----:B---3--:R-:W-:-:S04]  /*3130*/  @!P0 LEA R12, P3, R14, R12, 0x2 ;  /* 0x0000000c0e0c8211 */ /* 0x008fc800078610ff */
[----:B------:R-:W-:Y:S02]  /*3140*/  @!P0 LEA.HI.X R13, R14, R13, R11, 0x2, P3 ;  /* 0x0000000d0e0d8211 */ /* 0x000fe400018f140b */
[----:B------:R-:W-:-:S03]  /*3150*/  ISETP.GT.AND P3, PT, R2, R112, PT ;  /* 0x000000700200720c */ /* 0x000fc60003f64270 */
[----:B------:R0:W5:Y:S01]  /*3160*/  @!P0 LDG.E R29, desc[UR4][R12.64] ;  /* 0x000000040c1d8981 */ /* 0x000162000c1e1900 */
[----:B------:R-:W-:Y:S01]  /*3170*/  ISETP.GE.AND P0, PT, R110, 0x1, PT ;  /* 0x000000016e00780c */ /* 0x000fe20003f06270 */
[----:B------:R-:W-:Y:S01]  /*3180*/  IMAD.MOV R11, RZ, RZ, -R30 ;  /* 0x000000ffff0b7224 */ /* 0x000fe200078e0a1e */
[----:B------:R-:W-:Y:S01]  /*3190*/  LOP3.LUT R18, R18, 0xfffffffe, RZ, 0xc0, !PT ;  /* 0xfffffffe12127812 */ /* 0x000fe200078ec0ff */
[----:B------:R-:W-:Y:S05]  /*31a0*/  YIELD ;  /* 0x0000000000007946 */ /* 0x000fea0003800000 */
[----:B------:R-:W-:Y:S01]  /*31b0*/  BSSY B0, `(.L_x_445) ;  /* 0x00007fb000007945 */ /* 0x000fe20003800000 */
[----:B------:R-:W-:Y:S01]  /*31c0*/  IMAD R30, R32, R11, R36 ;  /* 0x0000000b201e7224 */ /* 0x000fe200078e0224 */
[----:B------:R-:W-:Y:S01]  /*31d0*/  @P3 LOP3.LUT R18, R18, 0x1, RZ, 0xfc, !PT ;  /* 0x0000000112123812 */ /* 0x000fe200078efcff */
[----:B--2---:R-:W-:-:S04]  /*31e0*/  IMAD R14, R213, 0x5000, R33 ;  /* 0x00005000d50e7824 */ /* 0x004fc800078e0221 */
[----:B------:R-:W-:Y:S01]  /*31f0*/  IMAD R31, R14, 0x2, R23 ;  /* 0x000000020e1f7824 */ /* 0x000fe200078e0217 */
[----:B0-----:R-:W-:Y:S06]  /*3200*/  @!P0 BRA `(.L_x_446) ;  /* 0x0000007400f48947 */ /* 0x001fec0003800000 */
[----:B------:R-:W-:Y:S01]  /*3210*/  SHF.R.S32.HI R84, RZ, 0x1f, R30 ;  /* 0x0000001fff547819 */ /* 0x000fe2000001141e */
[----:B------:R-:W-:Y:S01]  /*3220*/  ULDC.64 UR4, c[0x0][0x300] ;  /* 0x0000c00000047ab9 */ /* 0x000fe20000000a00 */
[----:B-----5:R-:W-:Y:S01]  /*3230*/  SHF.R.S32.HI R85, RZ, 0x1f, R29 ;  /* 0x0000001fff557819 */ /* 0x020fe2000001141d */
[----:B------:R-:W-:Y:S01]  /*3240*/  IMAD.WIDE.U32 R12, R30, UR4, RZ ;  /* 0x000000041e0c7c25 */ /* 0x000fe2000f8e00ff */
[----:B------:R-:W-:Y:S02]  /*3250*/  ULDC.U8 UR6, c[0x0][0x410] ;  /* 0x0001040000067ab9 */ /* 0x000fe40000000000 */
[----:B------:R-:W-:Y:S01]  /*3260*/  ISETP.NE.AND P0, PT, RZ, UR6, PT ;  /* 0x00000006ff007c0c */ /* 0x000fe2000bf05270 */
[----:B------:R-:W-:Y:S02]  /*3270*/  IMAD R11, R84, UR4, RZ ;  /* 0x00000004540b7c24 */ /* 0x000fe4000f8e02ff */
[----:B------:R-:W-:Y:S02]  /*3280*/  IMAD R15, R120, R2, RZ ;  /* 0x00000002780f7224 */ /* 0x000fe400078e02ff */
[----:B------:R-:W-:Y:S01]  /*3290*/  IMAD R11, R30, UR5, R11 ;  /* 0x000000051e0b7c24 */ /* 0x000fe2000f8e020b */
[----:B------:R-:W-:Y:S01]  /*32a0*/  ULDC.64 UR4, c[0x0][0x310] ;  /* 0x0000c40000047ab9 */ /* 0x000fe20000000a00 */
[----:B------:R-:W-:-:S02]  /*32b0*/  IMAD R86, R2, -0x50, R24 ;  /* 0xffffffb002567824 */ /* 0x000fc400078e0218 */
[----:B------:R-:W-:Y:S01]  /*32c0*/  IMAD R14, R85, UR4, RZ ;  /* 0x00000004550e7c24 */ /* 0x000fe2000f8e02ff */
[----:B------:R-:W-:Y:S02]  /*32d0*/  IADD3 R13, R13, R11, RZ ;  /* 0x0000000b0d0d7210 */ /* 0x000fe40007ffe0ff */
[----:B------:R-:W-:Y:S01]  /*32e0*/  VIMNMX R86, R86, 0x50, PT ;  /* 0x0000005056567848 */ /* 0x000fe20003fe0100 */
[C---:B------:R-:W-:Y:S02]  /*32f0*/  IMAD R11, R29.reuse, UR5, R14 ;  /* 0x000000051d0b7c24 */ /* 0x040fe4000f8e020e */
[----:B------:R-:W-:Y:S01]  /*3300*/  IMAD.WIDE.U32 R12, R29, UR4, R12 ;  /* 0x000000041d0c7c25 */ /* 0x000fe2000f8e000c */
[----:B------:R-:W-:-:S03]  /*3310*/  ULDC.64 UR4, c[0x0][0x308] ;  /* 0x0000c20000047ab9 */ /* 0x000fc60000000a00 */
[----:B------:R-:W-:Y:S01]  /*3320*/  IMAD.IADD R13, R13, 0x1, R11 ;  /* 0x000000010d0d7824 */ /* 0x000fe200078e020b */
[----:B------:R-:W-:Y:S01]  /*3330*/  SHF.R.S32.HI R11, RZ, 0x1f, R2 ;  /* 0x0000001fff0b7819 */ /* 0x000fe20000011402 */
[----:B------:R-:W-:Y:S02]  /*3340*/  IMAD R14, R115, R2, RZ ;  /* 0x00000002730e7224 */ /* 0x000fe400078e02ff */
[----:B------:R-:W-:-:S04]  /*3350*/  IMAD.WIDE.U32 R116, R223, UR4, R12 ;  /* 0x00000004df747c25 */ /* 0x000fc8000f8e000c */
[C---:B------:R-:W-:Y:S02]  /*3360*/  IMAD R33, R11.reuse, R96, R14 ;  /* 0x000000600b217224 */ /* 0x040fe400078e020e */
[----:B------:R-:W-:Y:S02]  /*3370*/  IMAD R35, R11, R90, R15 ;  /* 0x0000005a0b237224 */ /* 0x000fe400078e020f */
[----:B------:R-:W-:Y:S01]  /*3380*/  IMAD R11, R223, UR5, R117 ;  /* 0x00000005df0b7c24 */ /* 0x000fe2000f8e0275 */
[----:B------:R-:W-:Y:S01]  /*3390*/  ULDC.64 UR4, c[0x0][0x2e8] ;  /* 0x0000ba0000047ab9 */ /* 0x000fe20000000a00 */
[----:B------:R-:W-:Y:S01]  /*33a0*/  IMAD.WIDE.U32 R14, R96, R2, RZ ;  /* 0x00000002600e7225 */ /* 0x000fe200078e00ff */
[----:B------:R-:W-:-:S03]  /*33b0*/  LEA R117, P3, R116, UR4, 0x1 ;  /* 0x0000000474757c11 */ /* 0x000fc6000f8608ff */
[----:B------:R-:W-:Y:S01]  /*33c0*/  IMAD.WIDE.U32 R12, R90, R2, RZ ;  /* 0x000000025a0c7225 */ /* 0x000fe200078e00ff */
[----:B------:R-:W-:-:S03]  /*33d0*/  LEA.HI.X R116, R116, UR5, R11, 0x1, P3 ;  /* 0x0000000574747c11 */ /* 0x000fc600098f0c0b */
[----:B------:R-:W-:Y:S02]  /*33e0*/  IMAD.IADD R11, R15, 0x1, R33 ;  /* 0x000000010f0b7824 */ /* 0x000fe400078e0221 */
[----:B------:R-:W-:Y:S01]  /*33f0*/  IMAD.IADD R80, R13, 0x1, R35 ;  /* 0x000000010d507824 */ /* 0x000fe200078e0223 */
[----:B------:R-:W-:Y:S06]  /*3400*/  @!P0 BRA `(.L_x_447) ;  /* 0x0000003800548947 */ /* 0x000fec0003800000 */
[----:B------:R-:W-:Y:S01]  /*3410*/  ISETP.GE.AND P3, PT, R224, R86, PT ;  /* 0x00000056e000720c */ /* 0x000fe20003f66270 */
[----:B------:R-:W-:Y:S01]  /*3420*/  BSSY B1, `(.L_x_448) ;  /* 0x000002a000017945 */ /* 0x000fe20003800000 */
        /* <DEDUP_REMOVED lines=9> */
[----:B------:R-:W-:Y:S06]  /*34c0*/  @P3 BRA `(.L_x_449) ;  /* 0x00000000007c3947 */ /* 0x000fec0003800000 */
[----:B------:R-:W-:Y:S01]  /*34d0*/  IADD3 R32, P4, R100, R14, RZ ;  /* 0x0000000e64207210 */ /* 0x000fe20007f9e0ff */
[----:B------:R-:W-:Y:S01]  /*34e0*/  ULDC.64 UR4, c[0x0][0x3e8] ;  /* 0x0000fa0000047ab9 */ /* 0x000fe20000000a00 */
[----:B------:R-:W-:Y:S01]  /*34f0*/  IADD3 R33, P0, R94, R12, RZ ;  /* 0x0000000c5e217210 */ /* 0x000fe20007f1e0ff */
[----:B------:R-:W-:Y:S01]  /*3500*/  ULDC.64 UR6, c[0x0][0x400] ;  /* 0x0001000000067ab9 */ /* 0x000fe20000000a00 */
[----:B------:R-:W-:Y:S02]  /*3510*/  IADD3.X R35, R11, R4, RZ, P4, !PT ;  /* 0x000000040b237210 */ /* 0x000fe400027fe4ff */
[----:B------:R-:W-:Y:S02]  /*3520*/  CS2R R76, SRZ ;  /* 0x00000000004c7805 */ /* 0x000fe4000001ff00 */
[----:B------:R-:W-:Y:S01]  /*3530*/  LEA R34, P4, R32, UR4, 0x1 ;  /* 0x0000000420227c11 */ /* 0x000fe2000f8808ff */
[----:B------:R-:W-:Y:S01]  /*3540*/  IMAD.X R36, R80, 0x1, R6, P0 ;  /* 0x0000000150247824 */ /* 0x000fe200000e0606 */
[----:B------:R-:W-:-:S02]  /*3550*/  CS2R R72, SRZ ;  /* 0x0000000000487805 */ /* 0x000fc4000001ff00 */
[----:B------:R-:W-:Y:S02]  /*3560*/  CS2R R78, SRZ ;  /* 0x00000000004e7805 */ /* 0x000fe4000001ff00 */
[----:B------:R-:W-:Y:S02]  /*3570*/  LEA.HI.X R35, R32, UR5, R35, 0x1, P4 ;  /* 0x0000000520237c11 */ /* 0x000fe4000a0f0c23 */
[----:B------:R-:W-:Y:S02]  /*3580*/  CS2R R74, SRZ ;  /* 0x00000000004a7805 */ /* 0x000fe4000001ff00 */
[C---:B------:R-:W-:Y:S01]  /*3590*/  LEA R32, P0, R33.reuse, UR6, 0x1 ;  /* 0x0000000621207c11 */ /* 0x040fe2000f8008ff */
[----:B------:R-:W-:Y:S01]  /*35a0*/  ULDC.64 UR8, c[0x0][0x208] ;  /* 0x0000820000087ab9 */ /* 0x000fe20000000a00 */
[----:B------:R-:W-:Y:S02]  /*35b0*/  ISETP.GE.AND P4, PT, R216, R110, PT ;  /* 0x0000006ed800720c */ /* 0x000fe40003f86270 */
[----:B------:R-:W-:-:S02]  /*35c0*/  LEA.HI.X R33, R33, UR7, R36, 0x1, P0 ;  /* 0x0000000721217c11 */ /* 0x000fc400080f0c24 */
[----:B------:R-:W-:Y:S02]  /*35d0*/  ISETP.GE.AND P0, PT, R221, R110, PT ;  /* 0x0000006edd00720c */ /* 0x000fe40003f06270 */
[----:B------:R-:W-:-:S07]  /*35e0*/  CS2R R68, SRZ ;  /* 0x0000000000447805 */ /* 0x000fce000001ff00 */
[----:B------:R0:W5:Y:S04]  /*35f0*/  @!P4 LDG.E.64 R76, desc[UR8][R34.64] ;  /* 0x00000008224cc981 */ /* 0x000168000c1e1b00 */
[----:B------:R0:W5:Y:S01]  /*3600*/  @!P4 LDG.E.64 R78, desc[UR8][R32.64] ;  /* 0x00000008204ec981 */ /* 0x000162000c1e1b00 */
[----:B------:R-:W-:-:S03]  /*3610*/  ISETP.GE.AND P4, PT, R220, R110, PT ;  /* 0x0000006edc00720c */ /* 0x000fc60003f86270 */
[----:B------:R0:W5:Y:S04]  /*3620*/  @!P0 LDG.E.64 R72, desc[UR8][R34.64+0x40] ;  /* 0x0000400822488981 */ /* 0x000168000c1e1b00 */
[----:B------:R0:W5:Y:S01]  /*3630*/  @!P0 LDG.E.64 R74, desc[UR8][R32.64+0x40] ;  /* 0x00004008204a8981 */ /* 0x000162000c1e1b00 */
[----:B------:R-:W-:Y:S02]  /*3640*/  ISETP.GE.AND P0, PT, R222, R110, PT ;  /* 0x0000006ede00720c */ /* 0x000fe40003f06270 */
[----:B------:R-:W-:Y:S02]  /*3650*/  CS2R R64, SRZ ;  /* 0x0000000000407805 */ /* 0x000fe4000001ff00 */
[----:B------:R-:W-:Y:S02]  /*3660*/  CS2R R70, SRZ ;  /* 0x0000000000467805 */ /* 0x000fe4000001ff00 */
[----:B------:R-:W-:Y:S01]  /*3670*/  CS2R R66, SRZ ;  /* 0x0000000000427805 */ /* 0x000fe2000001ff00 */
[----:B------:R0:W5:Y:S04]  /*3680*/  @!P4 LDG.E.64 R68, desc[UR8][R34.64+0x80] ;  /* 0x000080082244c981 */ /* 0x000168000c1e1b00 */
[----:B------:R0:W5:Y:S04]  /*3690*/  @!P4 LDG.E.64 R70, desc[UR8][R32.64+0x80] ;  /* 0x000080082046c981 */ /* 0x000168000c1e1b00 */
[----:B------:R0:W5:Y:S04]  /*36a0*/  @!P0 LDG.E.64 R64, desc[UR8][R34.64+0xc0] ;  /* 0x0000c00822408981 */ /* 0x000168000c1e1b00 */
[----:B------:R0:W5:Y:S02]  /*36b0*/  @!P0 LDG.E.64 R66, desc[UR8][R32.64+0xc0] ;  /* 0x0000c00820428981 */ /* 0x000164000c1e1b00 */
.L_x_449:
[----:B------:R-:W-:Y:S05]  /*36c0*/  BSYNC B1 ;  /* 0x0000000000017941 */ /* 0x000fea0003800000 */
.L_x_448:
[----:B0----5:R-:W-:Y:S01]  /*36d0*/  IMAD.MOV.U32 R32, RZ, RZ, R64 ;  /* 0x000000ffff207224 */ /* 0x021fe200078e0040 */
[----:B------:R-:W-:Y:S01]  /*36e0*/  MOV R33, R68 ;  /* 0x0000004400217202 */ /* 0x000fe20000000f00 */
[----:B------:R-:W-:Y:S01]  /*36f0*/  IMAD.MOV.U32 R34, RZ, RZ, R65 ;  /* 0x000000ffff227224 */ /* 0x000fe200078e0041 */
[----:B------:R-:W-:Y:S01]  /*3700*/  BSSY B1, `(.L_x_450) ;  /* 0x0000045000017945 */ /* 0x000fe20003800000 */
[----:B------:R-:W-:Y:S01]  /*3710*/  VIADD R35, R224, 0x20 ;  /* 0x00000020e0237836 */ /* 0x000fe20000000000 */
[----:B------:R-:W-:Y:S01]  /*3720*/  PRMT R147, R32, 0x7610, R147 ;  /* 0x0000761020937816 */ /* 0x000fe20000000093 */
[----:B------:R-:W-:Y:S01]  /*3730*/  IMAD.MOV.U32 R32, RZ, RZ, R69 ;  /* 0x000000ffff207224 */ /* 0x000fe200078e0045 */
[----:B------:R-:W-:Y:S02]  /*3740*/  PRMT R146, R34, 0x7610, R146 ;  /* 0x0000761022927816 */ /* 0x000fe40000000092 */
[----:B------:R-:W-:Y:S02]  /*3750*/  CS2R R52, SRZ ;  /* 0x0000000000347805 */ /* 0x000fe4000001ff00 */
[----:B------:R-:W-:Y:S01]  /*3760*/  PRMT R149, R33, 0x7610, R149 ;  /* 0x0000761021957816 */ /* 0x000fe20000000095 */
[----:B------:R-:W-:Y:S01]  /*3770*/  IMAD.MOV.U32 R33, RZ, RZ, R72 ;  /* 0x000000ffff217224 */ /* 0x000fe200078e0048 */
[----:B------:R-:W-:Y:S01]  /*3780*/  PRMT R148, R32, 0x7610, R148 ;  /* 0x0000761020947816 */ /* 0x000fe20000000094 */
[----:B------:R-:W-:Y:S01]  /*3790*/  IMAD.MOV.U32 R32, RZ, RZ, R73 ;  /* 0x000000ffff207224 */ /* 0x000fe200078e0049 */
[----:B------:R-:W-:-:S02]  /*37a0*/  MOV R34, R76 ;  /* 0x0000004c00227202 */ /* 0x000fc40000000f00 */
[----:B------:R-:W-:Y:S02]  /*37b0*/  CS2R R56, SRZ ;  /* 0x0000000000387805 */ /* 0x000fe4000001ff00 */
[----:B------:R-:W-:Y:S02]  /*37c0*/  ISETP.GE.AND P4, PT, R35, R86, PT ;  /* 0x000000562300720c */ /* 0x000fe40003f86270 */
[----:B------:R-:W-:Y:S02]  /*37d0*/  CS2R R60, SRZ ;  /* 0x00000000003c7805 */ /* 0x000fe4000001ff00 */
[----:B------:R-:W-:Y:S01]  /*37e0*/  PRMT R119, R34, 0x7610, R119 ;  /* 0x0000761022777816 */ /* 0x000fe20000000077 */
[----:B------:R-:W-:Y:S01]  /*37f0*/  IMAD.MOV.U32 R34, RZ, RZ, R67 ;  /* 0x000000ffff227224 */ /* 0x000fe200078e0043 */
[----:B------:R-:W-:Y:S01]  /*3800*/  PRMT R150, R32, 0x5410, R33 ;  /* 0x0000541020967816 */ /* 0x000fe20000000021 */
[----:B------:R-:W-:Y:S01]  /*3810*/  IMAD.MOV.U32 R33, RZ, RZ, R77 ;  /* 0x000000ffff217224 */ /* 0x000fe200078e004d */
[----:B------:R-:W-:Y:S01]  /*3820*/  CS2R R50, SRZ ;  /* 0x0000000000327805 */ /* 0x000fe2000001ff00 */
[----:B------:R-:W-:Y:S01]  /*3830*/  IMAD.MOV.U32 R32, RZ, RZ, R66 ;  /* 0x000000ffff207224 */ /* 0x000fe200078e0042 */
[----:B------:R-:W-:Y:S01]  /*3840*/  PRMT R146, R146, 0x5410, R34 ;  /* 0x0000541092927816 */ /* 0x000fe20000000022 */
[----:B------:R-:W-:Y:S01]  /*3850*/  IMAD.MOV.U32 R34, RZ, RZ, R74 ;  /* 0x000000ffff227224 */ /* 0x000fe200078e004a */
[----:B------:R-:W-:-:S02]  /*3860*/  PRMT R151, R33, 0x7610, R151 ;  /* 0x0000761021977816 */ /* 0x000fc40000000097 */
[----:B------:R-:W-:Y:S02]  /*3870*/  CS2R R54, SRZ ;  /* 0x0000000000367805 */ /* 0x000fe4000001ff00 */
[----:B------:R-:W-:Y:S01]  /*3880*/  PRMT R147, R147, 0x5410, R32 ;  /* 0x0000541093937816 */ /* 0x000fe20000000020 */
[----:B------:R-:W-:Y:S01]  /*3890*/  IMAD.MOV.U32 R32, RZ, RZ, R71 ;  /* 0x000000ffff207224 */ /* 0x000fe200078e0047 */
[----:B------:R-:W-:Y:S02]  /*38a0*/  MOV R33, R70 ;  /* 0x0000004600217202 */ /* 0x000fe40000000f00 */
[----:B------:R-:W-:Y:S02]  /*38b0*/  CS2R R58, SRZ ;  /* 0x00000000003a7805 */ /* 0x000fe4000001ff00 */
[----:B------:R-:W-:Y:S01]  /*38c0*/  PRMT R151, R151, 0x5410, R34 ;  /* 0x0000541097977816 */ /* 0x000fe20000000022 */
[----:B------:R-:W-:Y:S01]  /*38d0*/  IMAD.MOV.U32 R34, RZ, RZ, R79 ;  /* 0x000000ffff227224 */ /* 0x000fe200078e004f */
[----:B------:R-:W-:Y:S01]  /*38e0*/  PRMT R149, R149, 0x5410, R33 ;  /* 0x0000541095957816 */ /* 0x000fe20000000021 */
[----:B------:R-:W-:Y:S01]  /*38f0*/  IMAD.MOV.U32 R33, RZ, RZ, R75 ;  /* 0x000000ffff217224 */ /* 0x000fe200078e004b */
[----:B------:R-:W-:-:S02]  /*3900*/  PRMT R148, R148, 0x5410, R32 ;  /* 0x0000541094947816 */ /* 0x000fc40000000020 */
[----:B------:R-:W-:Y:S02]  /*3910*/  CS2R R62, SRZ ;  /* 0x00000000003e7805 */ /* 0x000fe4000001ff00 */
[----:B------:R-:W-:Y:S02]  /*3920*/  MOV R32, R78 ;  /* 0x0000004e00207202 */ /* 0x000fe40000000f00 */
[----:B------:R-:W-:Y:S02]  /*3930*/  PRMT R152, R33, 0x5410, R34 ;  /* 0x0000541021987816 */ /* 0x000fe40000000022 */
[----:B------:R-:W-:Y:S01]  /*3940*/  PRMT R119, R119, 0x5410, R32 ;  /* 0x0000541077777816 */ /* 0x000fe20000000020 */
[----:B------:R-:W-:Y:S06]  /*3950*/  @P4 BRA `(.L_x_451) ;  /* 0x00000000007c4947 */ /* 0x000fec0003800000 */
[----:B------:R-:W-:Y:S01]  /*3960*/  IADD3 R32, P0, P5, R100, R14, R102 ;  /* 0x0000000e64207210 */ /* 0x000fe20007d1e066 */
[----:B------:R-:W-:Y:S01]  /*3970*/  ULDC.64 UR4, c[0x0][0x3e8] ;  /* 0x0000fa0000047ab9 */ /* 0x000fe20000000a00 */
[----:B------:R-:W-:Y:S01]  /*3980*/  ULDC.64 UR6, c[0x0][0x400] ;  /* 0x0001000000067ab9 */ /* 0x000fe20000000a00 */
[----:B------:R-:W-:Y:S02]  /*3990*/  CS2R R60, SRZ ;  /* 0x00000000003c7805 */ /* 0x000fe4000001ff00 */
[----:B------:R-:W-:Y:S02]  /*39a0*/  IADD3.X R35, R4, R11, R89, P0, P5 ;  /* 0x0000000b04237210 */ /* 0x000fe400007ea459 */
[----:B------:R-:W-:Y:S02]  /*39b0*/  CS2R R62, SRZ ;  /* 0x00000000003e7805 */ /* 0x000fe4000001ff00 */
[----:B------:R-:W-:Y:S01]  /*39c0*/  IADD3 R33, P0, P5, R94, R12, R104 ;  /* 0x0000000c5e217210 */ /* 0x000fe20007d1e068 */
[----:B------:R-:W-:-:S03]  /*39d0*/  ULDC.64 UR8, c[0x0][0x208] ;  /* 0x0000820000087ab9 */ /* 0x000fc60000000a00 */
[----:B------:R-:W-:Y:S02]  /*39e0*/  IADD3.X R36, R6, R80, R103, P0, P5 ;  /* 0x0000005006247210 */ /* 0x000fe400007ea467 */
[----:B------:R-:W-:-:S04]  /*39f0*/  LEA R34, P0, R32, UR4, 0x1 ;  /* 0x0000000420227c11 */ /* 0x000fc8000f8008ff */
[----:B------:R-:W-:Y:S02]  /*3a00*/  LEA.HI.X R35, R32, UR5, R35, 0x1, P0 ;  /* 0x0000000520237c11 */ /* 0x000fe400080f0c23 */
[----:B------:R-:W-:-:S04]  /*3a10*/  LEA R32, P0, R33, UR6, 0x1 ;  /* 0x0000000621207c11 */ /* 0x000fc8000f8008ff */
[----:B------:R-:W-:Y:S02]  /*3a20*/  LEA.HI.X R33, R33, UR7, R36, 0x1, P0 ;  /* 0x0000000721217c11 */ /* 0x000fe400080f0c24 */
[----:B------:R-:W-:Y:S02]  /*3a30*/  ISETP.GE.AND P0, PT, R216, R110, PT ;  /* 0x0000006ed800720c */ /* 0x000fe40003f06270 */
[----:B------:R-:W-:Y:S02]  /*3a40*/  CS2R R56, SRZ ;  /* 0x0000000000387805 */ /* 0x000fe4000001ff00 */
[----:B------:R-:W-:-:S09]  /*3a50*/  CS2R R58, SRZ ;  /* 0x00000000003a7805 */ /* 0x000fd2000001ff00 */
[----:B------:R0:W5:Y:S04]  /*3a60*/  @!P0 LDG.E.64 R60, desc[UR8][R34.64] ;  /* 0x00000008223c8981 */ /* 0x000168000c1e1b00 */
[----:B------:R0:W5:Y:S01]  /*3a70*/  @!P0 LDG.E.64 R62, desc[UR8][R32.64] ;  /* 0x00000008203e8981 */ /* 0x000162000c1e1b00 */
        /* <DEDUP_REMOVED lines=10> */
[----:B------:R-:W-:-:S13]  /*3b20*/  ISETP.GE.AND P0, PT, R222, R110, PT ;  /* 0x0000006ede00720c */ /* 0x000fda0003f06270 */
[----:B------:R0:W5:Y:S04]  /*3b30*/  @!P0 LDG.E.64 R48, desc[UR8][R34.64+0xc0] ;  /* 0x0000c00822308981 */ /* 0x000168000c1e1b00 */
[----:B------:R0:W5:Y:S02]  /*3b40*/  @!P0 LDG.E.64 R50, desc[UR8][R32.64+0xc0] ;  /* 0x0000c00820328981 */ /* 0x000164000c1e1b00 */
.L_x_451:
[----:B------:R-:W-:Y:S05]  /*3b50*/  BSYNC B1 ;  /* 0x0000000000017941 */ /* 0x000fea0003800000 */
.L_x_450:
[----:B0----5:R-:W-:Y:S01]  /*3b60*/  IMAD.MOV.U32 R33, RZ, RZ, R52 ;  /* 0x000000ffff217224 */ /* 0x021fe200078e0034 */
[----:B------:R-:W-:Y:S01]  /*3b70*/  MOV R34, R49 ;  /* 0x0000003100227202 */ /* 0x000fe20000000f00 */
[----:B------:R-:W-:Y:S01]  /*3b80*/  IMAD.MOV.U32 R32, RZ, RZ, R53 ;  /* 0x000000ffff207224 */ /* 0x000fe200078e0035 */
[----:B------:R-:W-:Y:S01]  /*3b90*/  BSSY B1, `(.L_x_452) ;  /* 0x0000042000017945 */ /* 0x000fe20003800000 */
[----:B------:R-:W-:Y:S01]  /*3ba0*/  VIADD R36, R224, 0x40 ;  /* 0x00000040e0247836 */ /* 0x000fe20000000000 */
[----:B------:R-:W-:Y:S01]  /*3bb0*/  PRMT R139, R139, 0x5410, R33 ;  /* 0x000054108b8b7816 */ /* 0x000fe20000000021 */
[----:B------:R-:W-:Y:S01]  /*3bc0*/  IMAD.MOV.U32 R33, RZ, RZ, R60 ;  /* 0x000000ffff217224 */ /* 0x000fe200078e003c */
[----:B------:R-:W-:Y:S01]  /*3bd0*/  PRMT R140, R32, 0x7610, R140 ;  /* 0x00007610208c7816 */ /* 0x000fe2000000008c */
[----:B------:R-:W-:Y:S01]  /*3be0*/  IMAD.MOV.U32 R32, RZ, RZ, R61 ;  /* 0x000000ffff207224 */ /* 0x000fe200078e003d */
[----:B------:R-:W-:Y:S01]  /*3bf0*/  ISETP.GE.AND P5, PT, R36, R86, PT ;  /* 0x000000562400720c */ /* 0x000fe20003fa6270 */
[----:B------:R-:W-:Y:S01]  /*3c00*/  IMAD.MOV.U32 R35, RZ, RZ, R48 ;  /* 0x000000ffff237224 */ /* 0x000fe200078e0030 */
[----:B------:R-:W-:-:S02]  /*3c10*/  CS2R R36, SRZ ;  /* 0x0000000000247805 */ /* 0x000fc4000001ff00 */
[----:B------:R-:W-:Y:S02]  /*3c20*/  CS2R R40, SRZ ;  /* 0x0000000000287805 */ /* 0x000fe4000001ff00 */
[----:B------:R-:W-:Y:S01]  /*3c30*/  PRMT R144, R33, 0x5410, R32 ;  /* 0x0000541021907816 */ /* 0x000fe20000000020 */
[----:B------:R-:W-:Y:S01]  /*3c40*/  IMAD.MOV.U32 R33, RZ, RZ, R54 ;  /* 0x000000ffff217224 */ /* 0x000fe200078e0036 */
[----:B------:R-:W-:Y:S01]  /*3c50*/  PRMT R136, R35, 0x5410, R34 ;  /* 0x0000541023887816 */ /* 0x000fe20000000022 */
[----:B------:R-:W-:Y:S01]  /*3c60*/  IMAD.MOV.U32 R32, RZ, RZ, R55 ;  /* 0x000000ffff207224 */ /* 0x000fe200078e0037 */
[----:B------:R-:W-:Y:S01]  /*3c70*/  MOV R34, R57 ;  /* 0x0000003900227202 */ /* 0x000fe20000000f00 */
[----:B------:R-:W-:Y:S01]  /*3c80*/  IMAD.MOV.U32 R35, RZ, RZ, R56 ;  /* 0x000000ffff237224 */ /* 0x000fe200078e0038 */
[----:B------:R-:W-:Y:S01]  /*3c90*/  PRMT R140, R140, 0x5410, R33 ;  /* 0x000054108c8c7816 */ /* 0x000fe20000000021 */
[----:B------:R-:W-:Y:S01]  /*3ca0*/  IMAD.MOV.U32 R33, RZ, RZ, R58 ;  /* 0x000000ffff217224 */ /* 0x000fe200078e003a */
[----:B------:R-:W-:-:S02]  /*3cb0*/  PRMT R141, R32, 0x7610, R141 ;  /* 0x00007610208d7816 */ /* 0x000fc4000000008d */
[----:B------:R-:W-:Y:S02]  /*3cc0*/  CS2R R44, SRZ ;  /* 0x00000000002c7805 */ /* 0x000fe4000001ff00 */
[----:B------:R-:W-:Y:S02]  /*3cd0*/  MOV R32, R59 ;  /* 0x0000003b00207202 */ /* 0x000fe40000000f00 */
[----:B------:R-:W-:Y:S02]  /*3ce0*/  CS2R R38, SRZ ;  /* 0x0000000000267805 */ /* 0x000fe4000001ff00 */
[----:B------:R-:W-:Y:S01]  /*3cf0*/  PRMT R142, R35, 0x5410, R34 ;  /* 0x00005410238e7816 */ /* 0x000fe20000000022 */
[----:B------:R-:W-:Y:S01]  /*3d00*/  IMAD.MOV.U32 R35, RZ, RZ, R50 ;  /* 0x000000ffff237224 */ /* 0x000fe200078e0032 */
[----:B------:R-:W-:Y:S01]  /*3d10*/  PRMT R143, R33, 0x5410, R32 ;  /* 0x00005410218f7816 */ /* 0x000fe20000000020 */
[----:B------:R-:W-:Y:S01]  /*3d20*/  IMAD.MOV.U32 R33, RZ, RZ, R62 ;  /* 0x000000ffff217224 */ /* 0x000fe200078e003e */
[----:B------:R-:W-:Y:S01]  /*3d30*/  MOV R34, R51 ;  /* 0x0000003300227202 */ /* 0x000fe20000000f00 */
[----:B------:R-:W-:Y:S01]  /*3d40*/  IMAD.MOV.U32 R32, RZ, RZ, R63 ;  /* 0x000000ffff207224 */ /* 0x000fe200078e003f */
[----:B------:R-:W-:-:S02]  /*3d50*/  CS2R R42, SRZ ;  /* 0x00000000002a7805 */ /* 0x000fc4000001ff00 */
[----:B------:R-:W-:Y:S02]  /*3d60*/  CS2R R46, SRZ ;  /* 0x00000000002e7805 */ /* 0x000fe4000001ff00 */
[----:B------:R-:W-:Y:S02]  /*3d70*/  PRMT R137, R35, 0x5410, R34 ;  /* 0x0000541023897816 */ /* 0x000fe40000000022 */
[----:B------:R-:W-:Y:S02]  /*3d80*/  CS2R R34, SRZ ;  /* 0x0000000000227805 */ /* 0x000fe4000001ff00 */
[----:B------:R-:W-:Y:S02]  /*3d90*/  PRMT R145, R33, 0x5410, R32 ;  /* 0x0000541021917816 */ /* 0x000fe40000000020 */
[----:B------:R-:W-:Y:S01]  /*3da0*/  CS2R R32, SRZ ;  /* 0x0000000000207805 */ /* 0x000fe2000001ff00 */
[----:B------:R-:W-:Y:S06]  /*3db0*/  @P5 BRA `(.L_x_453) ;  /* 0x00000000007c5947 */ /* 0x000fec0003800000 */
[----:B------:R-:W-:Y:S01]  /*3dc0*/  IADD3 R15, P0, P6, R100, R106, R14 ;  /* 0x0000006a640f7210 */ /* 0x000fe20007e1e00e */
[----:B------:R-:W-:Y:S01]  /*3dd0*/  ULDC.64 UR4, c[0x0][0x3e8] ;  /* 0x0000fa0000047ab9 */ /* 0x000fe20000000a00 */
[----:B------:R-:W-:Y:S02]  /*3de0*/  CS2R R44, SRZ ;  /* 0x00000000002c7805 */ /* 0x000fe4000001ff00 */
[----:B------:R-:W-:Y:S02]  /*3df0*/  CS2R R46, SRZ ;  /* 0x00000000002e7805 */ /* 0x000fe4000001ff00 */
[----:B------:R-:W-:Y:S01]  /*3e00*/  IADD3.X R11, R4, R105, R11, P0, P6 ;  /* 0x00000069040b7210 */ /* 0x000fe200007ec40b */
[----:B------:R-:W-:Y:S01]  /*3e10*/  ULDC.64 UR6, c[0x0][0x208] ;  /* 0x0000820000067ab9 */ /* 0x000fe20000000a00 */
[----:B------:R-:W-:-:S04]  /*3e20*/  IADD3 R13, P0, P6, R94, R108, R12 ;  /* 0x0000006c5e0d7210 */ /* 0x000fc80007e1e00c */
[----:B------:R-:W-:Y:S02]  /*3e30*/  IADD3.X R80, R6, R107, R80, P0, P6 ;  /* 0x0000006b06507210 */ /* 0x000fe400007ec450 */
[----:B------:R-:W-:-:S04]  /*3e40*/  LEA R14, P0, R15, UR4, 0x1 ;  /* 0x000000040f0e7c11 */ /* 0x000fc8000f8008ff */
[----:B------:R-:W-:Y:S01]  /*3e50*/  LEA.HI.X R15, R15, UR5, R11, 0x1, P0 ;  /* 0x000000050f0f7c11 */ /* 0x000fe200080f0c0b */
[----:B------:R-:W-:Y:S02]  /*3e60*/  ULDC.64 UR4, c[0x0][0x400] ;  /* 0x0001000000047ab9 */ /* 0x000fe40000000a00 */
        /* <DEDUP_REMOVED lines=20> */
.L_x_453:
[----:B------:R-:W-:Y:S05]  /*3fb0*/  BSYNC B1 ;  /* 0x0000000000017941 */ /* 0x000fea0003800000 */
.L_x_452:
[----:B-----5:R-:W-:Y:S01]  /*3fc0*/  IMAD.MOV.U32 R11, RZ, RZ, R33 ;  /* 0x000000ffff0b7224 */ /* 0x020fe200078e0021 */
[----:B0-----:R-:W-:Y:S01]  /*3fd0*/  MOV R12, R32 ;  /* 0x00000020000c7202 */ /* 0x001fe20000000f00 */
[----:B------:R-:W-:-:S03]  /*3fe0*/  ULOP3.LUT UR4, UR60, 0x1, URZ, 0xfc, !UPT ;  /* 0x000000013c047892 */ /* 0x000fc6000f8efc3f */
[----:B------:R-:W-:Y:S01]  /*3ff0*/  PRMT R81, R12, 0x5410, R11 ;  /* 0x000054100c517816 */ /* 0x000fe2000000000b */
[----:B------:R-:W-:Y:S01]  /*4000*/  IMAD.MOV.U32 R12, RZ, RZ, R36 ;  /* 0x000000ffff0c7224 */ /* 0x000fe200078e0024 */
[----:B------:R-:W-:Y:S01]  /*4010*/  UISETP.NE.AND UP0, UPT, UR4, 0x3, UPT ;  /* 0x000000030400788c */ /* 0x000fe2000bf05270 */
[----:B------:R-:W-:-:S05]  /*4020*/  IMAD.MOV.U32 R11, RZ, RZ, R37 ;  /* 0x000000ffff0b7224 */ /* 0x000fca00078e0025 */
[----:B------:R-:W-:Y:S01]  /*4030*/  PRMT R128, R12, 0x5410, R11 ;  /* 0x000054100c807816 */ /* 0x000fe2000000000b */
[----:B------:R-:W-:Y:S01]  /*4040*/  IMAD.MOV.U32 R11, RZ, RZ, R41 ;  /* 0x000000ffff0b7224 */ /* 0x000fe200078e0029 */
[----:B------:R-:W-:Y:S02]  /*4050*/  MOV R12, R40 ;  /* 0x00000028000c7202 */ /* 0x000fe40000000f00 */
[----:B------:R-:W-:Y:S02]  /*4060*/  PLOP3.LUT P0, PT, PT, PT, UP0, 0x80, 0x0 ;  /* 0x000000000000781c */ /* 0x000fe40003f0f008 */
[----:B------:R-:W-:Y:S01]  /*4070*/  PRMT R134, R12, 0x5410, R11 ;  /* 0x000054100c867816 */ /* 0x000fe2000000000b */
[----:B------:R-:W-:Y:S02]  /*4080*/  IMAD.MOV.U32 R12, RZ, RZ, R44 ;  /* 0x000000ffff0c7224 */ /* 0x000fe400078e002c */
[----:B------:R-:W-:-:S05]  /*4090*/  IMAD.MOV.U32 R11, RZ, RZ, R45 ;  /* 0x000000ffff0b7224 */ /* 0x000fca00078e002d */
[----:B------:R-:W-:Y:S01]  /*40a0*/  PRMT R138, R12, 0x5410, R11 ;  /* 0x000054100c8a7816 */ /* 0x000fe2000000000b */
[----:B------:R-:W-:Y:S01]  /*40b0*/  IMAD.MOV.U32 R11, RZ, RZ, R35 ;  /* 0x000000ffff0b7224 */ /* 0x000fe200078e0023 */
[----:B------:R-:W-:-:S04]  /*40c0*/  MOV R12, R34 ;  /* 0x00000022000c7202 */ /* 0x000fc80000000f00 */
[----:B------:R-:W-:Y:S01]  /*40d0*/  PRMT R82, R12, 0x5410, R11 ;  /* 0x000054100c527816 */ /* 0x000fe2000000000b */
[----:B------:R-:W-:-:S05]  /*40e0*/  IMAD.MOV.U32 R11, RZ, RZ, R38 ;  /* 0x000000ffff0b7224 */ /* 0x000fca00078e0026 */
[----:B------:R-:W-:Y:S01]  /*40f0*/  PRMT R131, R11, 0x7610, R131 ;  /* 0x000076100b837816 */ /* 0x000fe20000000083 */
[----:B------:R-:W-:-:S05]  /*4100*/  IMAD.MOV.U32 R11, RZ, RZ, R39 ;  /* 0x000000ffff0b7224 */ /* 0x000fca00078e0027 */
[----:B------:R-:W-:Y:S02]  /*4110*/  PRMT R131, R131, 0x5410, R11 ;  /* 0x0000541083837816 */ /* 0x000fe4000000000b */
[----:B------:R-:W-:-:S04]  /*4120*/  MOV R11, R42 ;  /* 0x0000002a000b7202 */ /* 0x000fc80000000f00 */
[----:B------:R-:W-:Y:S01]  /*4130*/  PRMT R135, R11, 0x7610, R135 ;  /* 0x000076100b877816 */ /* 0x000fe20000000087 */
[----:B------:R-:W-:-:S05]  /*4140*/  IMAD.MOV.U32 R11, RZ, RZ, R43 ;  /* 0x000000ffff0b7224 */ /* 0x000fca00078e002b */
[----:B------:R-:W-:Y:S01]  /*4150*/  PRMT R135, R135, 0x5410, R11 ;  /* 0x0000541087877816 */ /* 0x000fe2000000000b */
[----:B------:R-:W-:-:S05]  /*4160*/  IMAD.MOV.U32 R11, RZ, RZ, R46 ;  /* 0x000000ffff0b7224 */ /* 0x000fca00078e002e */
[----:B------:R-:W-:Y:S01]  /*4170*/  PRMT R139, R11, 0x7610, R139 ;  /* 0x000076100b8b7816 */ /* 0x000fe2000000008b */
[----:B------:R-:W-:-:S05]  /*4180*/  IMAD.MOV.U32 R11, RZ, RZ, R47 ;  /* 0x000000ffff0b7224 */ /* 0x000fca00078e002f */
[----:B------:R-:W-:Y:S01]  /*4190*/  PRMT R141, R141, 0x5410, R11 ;  /* 0x000054108d8d7816 */ /* 0x000fe2000000000b */
[----:B------:R-:W-:Y:S06]  /*41a0*/  @!P0 BRA `(.L_x_454) ;  /* 0x0000000000048947 */ /* 0x000fec0003800000 */
[----:B------:R-:W-:Y:S01]  /*41b0*/  BPT.TRAP 0x1 ;  /* 0x000000040000795c */ /* 0x000fe20000300000 */
.L_x_454:
[----:B------:R-:W-:Y:S01]  /*41c0*/  LEA R87, R213, R23, 0x3 ;  /* 0x00000017d5577211 */ /* 0x000fe200078e18ff */
[----:B------:R-:W-:Y:S01]  /*41d0*/  BSSY B1, `(.L_x_455) ;  /* 0x0000004000017945 */ /* 0x000fe20003800000 */
[----:B------:R-:W-:-:S04]  /*41e0*/  SHF.L.U32 R88, R225, 0x1f, RZ ;  /* 0x0000001fe1587819 */ /* 0x000fc800000006ff */
[----:B------:R-:W0:Y:S02]  /*41f0*/  SYNCS.PHASECHK.TRANS64.TRYWAIT P6, [R87+URZ+0x38890], R88 ;  /* 0x03889058570075a7 */ /* 0x000e2400080c017f */
[----:B0-----:R-:W-:Y:S05]  /*4200*/  @!P6 BRA `(.L_x_456) ;  /* 0x0000025c00a4e947 */ /* 0x001fea0003800000 */
.L_x_810:
[----:B------:R-:W-:Y:S05]  /*4210*/  BSYNC B1 ;  /* 0x0000000000017941 */ /* 0x000fea0003800000 */
.L_x_455:
[----:B------:R-:W-:-:S03]  /*4220*/  UMOV UR4, 0xffffffff ;  /* 0xffffffff00047882 */ /* 0x000fc60000000000 */
[----:B------:R-:W-:Y:S05]  /*4230*/  BRA.DIV UR4, `(.L_x_457) ;  /* 0x0000025e04ac7947 */ /* 0x000fea000b800000 */
[----:B------:R1:W2:Y:S04]  /*4240*/  SHFL.IDX PT, R80, R116, RZ, 0x181f ;  /* 0x00181fff74507589 */ /* 0x0002a800000e0000 */
[----:B------:R1:W3:Y:S02]  /*4250*/  SHFL.IDX PT, R11, R117, RZ, 0x181f ;  /* 0x00181fff750b7589 */ /* 0x0002e400000e0000 */
.L_x_814:
[----:B------:R-:W-:Y:S04]  /*4260*/  BSSY B1, `(.L_x_458) ;  /* 0x00000dd000017945 */ /* 0x000fe80003800000 */
[----:B------:R-:W-:Y:S05]  /*4270*/  @P3 BRA `(.L_x_459) ;  /* 0x0000000c006c3947 */ /* 0x000fea0003800000 */
[----:B------:R-:W-:Y:S01]  /*4280*/  ISETP.NE.AND P3, PT, R3, RZ, PT ;  /* 0x000000ff0300720c */ /* 0x000fe20003f65270 */
[----:B------:R-:W-:-:S12]  /*4290*/  BSSY B2, `(.L_x_460) ;  /* 0x0000035000027945 */ /* 0x000fd80003800000 */
[----:B------:R-:W-:Y:S05]  /*42a0*/  @!P3 BRA `(.L_x_461) ;  /* 0x0000000000ccb947 */ /* 0x000fea0003800000 */
[----:B------:R4:W0:Y:S01]  /*42b0*/  LDS.128 R12, [R31+0x24400] ;  /* 0x024400001f0c7984 */ /* 0x0008220000000c00 */
[----:B------:R-:W-:Y:S01]  /*42c0*/  ISETP.GE.AND P3, PT, R216, R110, PT ;  /* 0x0000006ed800720c */ /* 0x000fe20003f66270 */
[----:B------:R-:W-:-:S12]  /*42d0*/  BSSY B3, `(.L_x_462) ;  /* 0x000002c000037945 */ /* 0x000fd80003800000 */
[----:B----4-:R-:W-:Y:S05]  /*42e0*/  @P3 BRA `(.L_x_463) ;  /* 0x0000000000a83947 */ /* 0x010fea0003800000 */
[----:B------:R-:W-:Y:S01]  /*42f0*/  SHF.R.U64 R83, R78, 0x10, R79 ;  /* 0x000000104e537819 */ /* 0x000fe2000000124f */
[----:B0-----:R-:W-:Y:S01]  /*4300*/  HADD2.F32 R118, -RZ, R13.H0_H0 ;  /* 0x2000000dff767230 */ /* 0x001fe20000004100 */
[----:B------:R-:W-:Y:S02]  /*4310*/  SHF.R.U64 R76, R76, 0x10, R77 ;  /* 0x000000104c4c7819 */ /* 0x000fe4000000124d */
[----:B------:R-:W-:Y:S01]  /*4320*/  SHF.R.U32.HI R78, RZ, 0x10, R79 ;  /* 0x00000010ff4e7819 */ /* 0x000fe2000001164f */
[----:B------:R-:W-:Y:S01]  /*4330*/  HADD2.F32 R83, -RZ, R83.H0_H0 ;  /* 0x20000053ff537230 */ /* 0x000fe20000004100 */
[----:B------:R-:W-:Y:S01]  /*4340*/  SHF.R.U32.HI R77, RZ, 0x10, R77 ;  /* 0x00000010ff4d7819 */ /* 0x000fe2000001164d */
[----:B------:R-:W-:Y:S02]  /*4350*/  HADD2.F32 R79, -RZ, R13.H1_H1 ;  /* 0x3000000dff4f7230 */ /* 0x000fe40000004100 */
[----:B------:R-:W-:Y:S02]  /*4360*/  HADD2.F32 R76, -RZ, R76.H0_H0 ;  /* 0x2000004cff4c7230 */ /* 0x000fe40000004100 */
[----:B------:R-:W-:-:S02]  /*4370*/  HADD2.F32 R77, -RZ, R77.H0_H0 ;  /* 0x2000004dff4d7230 */ /* 0x000fc40000004100 */
[-C--:B------:R-:W-:Y:S01]  /*4380*/  FMUL.FTZ R13, R79, R83.reuse ;  /* 0x000000534f0d7220 */ /* 0x080fe20000410000 */
[----:B------:R-:W-:-:S03]  /*4390*/  FMUL.FTZ R83, R118, R83 ;  /* 0x0000005376537220 */ /* 0x000fc60000410000 */
[-C--:B------:R-:W-:Y:S01]  /*43a0*/  FFMA.FTZ R13, R118, R76.reuse, -R13 ;  /* 0x0000004c760d7223 */ /* 0x080fe2000001080d */
[----:B------:R-:W-:Y:S01]  /*43b0*/  FFMA.FTZ R76, R79, R76, R83 ;  /* 0x0000004c4f4c7223 */ /* 0x000fe20000010053 */
[----:B------:R-:W-:Y:S02]  /*43c0*/  HADD2.F32 R79, -RZ, R78.H0_H0 ;  /* 0x2000004eff4f7230 */ /* 0x000fe40000004100 */
[--C-:B------:R-:W-:Y:S02]  /*43d0*/  HADD2.F32 R78, -RZ, R15.reuse.H1_H1 ;  /* 0x3000000fff4e7230 */ /* 0x100fe40000004100 */
[----:B------:R-:W-:Y:S01]  /*43e0*/  HADD2.F32 R83, -RZ, R15.H0_H0 ;  /* 0x2000000fff537230 */ /* 0x000fe20000004100 */
[----:B------:R-:W-:Y:S01]  /*43f0*/  F2FP.F16.F32.PACK_AB R13, R76, R13 ;  /* 0x0000000d4c0d723e */ /* 0x000fe200000000ff */
[----:B------:R-:W-:Y:S02]  /*4400*/  HADD2.F32 R118, -RZ, R12.H0_H0 ;  /* 0x2000000cff767230 */ /* 0x000fe40000004100 */
[-C--:B------:R-:W-:Y:S01]  /*4410*/  FMUL.FTZ R15, R78, R79.reuse ;  /* 0x0000004f4e0f7220 */ /* 0x080fe20000410000 */
[----:B------:R-:W-:-:S03]  /*4420*/  FMUL.FTZ R79, R83, R79 ;  /* 0x0000004f534f7220 */ /* 0x000fc60000410000 */
[-C--:B------:R-:W-:Y:S01]  /*4430*/  FFMA.FTZ R15, R83, R77.reuse, -R15 ;  /* 0x0000004d530f7223 */ /* 0x080fe2000001080f */
[--C-:B------:R-:W-:Y:S02]  /*4440*/  HADD2.F32 R83, -RZ, R119.reuse.H1_H1 ;  /* 0x30000077ff537230 */ /* 0x100fe40000004100 */
[----:B------:R-:W-:Y:S01]  /*4450*/  FFMA.FTZ R77, R78, R77, R79 ;  /* 0x0000004d4e4d7223 */ /* 0x000fe2000001004f */
[----:B------:R-:W-:Y:S02]  /*4460*/  HADD2.F32 R78, -RZ, R12.H1_H1 ;  /* 0x3000000cff4e7230 */ /* 0x000fe40000004100 */
[----:B------:R-:W-:Y:S02]  /*4470*/  HADD2.F32 R79, -RZ, R119.H0_H0 ;  /* 0x20000077ff4f7230 */ /* 0x000fe40000004100 */
[----:B------:R-:W-:Y:S02]  /*4480*/  HADD2.F32 R119, -RZ, R152.H1_H1 ;  /* 0x30000098ff777230 */ /* 0x000fe40000004100 */
[-C--:B------:R-:W-:Y:S01]  /*4490*/  FMUL.FTZ R12, R78, R83.reuse ;  /* 0x000000534e0c7220 */ /* 0x080fe20000410000 */
[----:B------:R-:W-:Y:S01]  /*44a0*/  FMUL.FTZ R83, R118, R83 ;  /* 0x0000005376537220 */ /* 0x000fe20000410000 */
[----:B------:R-:W-:-:S02]  /*44b0*/  F2FP.F16.F32.PACK_AB R15, R77, R15 ;  /* 0x0000000f4d0f723e */ /* 0x000fc400000000ff */
[-C--:B------:R-:W-:Y:S01]  /*44c0*/  FFMA.FTZ R12, R118, R79.reuse, -R12 ;  /* 0x0000004f760c7223 */ /* 0x080fe2000001080c */
[----:B------:R-:W-:Y:S02]  /*44d0*/  IMAD.MOV.U32 R118, RZ, RZ, R14 ;  /* 0x000000ffff767224 */ /* 0x000fe400078e000e */
[----:B------:R-:W-:Y:S01]  /*44e0*/  FFMA.FTZ R14, R78, R79, R83 ;  /* 0x0000004f4e0e7223 */ /* 0x000fe20000010053 */
[----:B------:R-:W-:Y:S02]  /*44f0*/  HADD2.F32 R83, -RZ, R151.H0_H0 ;  /* 0x20000097ff537230 */ /* 0x000fe40000004100 */
[--C-:B------:R-:W-:Y:S02]  /*4500*/  HADD2.F32 R79, -RZ, R118.reuse.H1_H1 ;  /* 0x30000076ff4f7230 */ /* 0x100fe40000004100 */
[----:B------:R-:W-:Y:S01]  /*4510*/  F2FP.F16.F32.PACK_AB R12, R14, R12 ;  /* 0x0000000c0e0c723e */ /* 0x000fe200000000ff */
[----:B------:R-:W-:Y:S02]  /*4520*/  HADD2.F32 R118, -RZ, R118.H0_H0 ;  /* 0x20000076ff767230 */ /* 0x000fe40000004100 */
[----:B------:R-:W-:-:S04]  /*4530*/  FMUL.FTZ R78, R79, R119 ;  /* 0x000000774f4e7220 */ /* 0x000fc80000410000 */
[C---:B------:R-:W-:Y:S01]  /*4540*/  FFMA.FTZ R78, R118.reuse, R83, -R78 ;  /* 0x00000053764e7223 */ /* 0x040fe2000001084e */
[----:B------:R-:W-:-:S04]  /*4550*/  FMUL.FTZ R118, R118, R119 ;  /* 0x0000007776767220 */ /* 0x000fc80000410000 */
[----:B------:R-:W-:-:S05]  /*4560*/  FFMA.FTZ R118, R79, R83, R118 ;  /* 0x000000534f767223 */ /* 0x000fca0000010076 */
[----:B------:R-:W-:-:S05]  /*4570*/  F2FP.F16.F32.PACK_AB R78, R118, R78 ;  /* 0x0000004e764e723e */ /* 0x000fca00000000ff */
[----:B------:R-:W-:-:S07]  /*4580*/  IMAD.MOV.U32 R14, RZ, RZ, R78 ;  /* 0x000000ffff0e7224 */ /* 0x000fce00078e004e */
.L_x_463:
[----:B------:R-:W-:Y:S05]  /*4590*/  BSYNC B3 ;  /* 0x0000000000037941 */ /* 0x000fea0003800000 */
.L_x_462:
[----:B---3--:R-:W-:Y:S01]  /*45a0*/  LEA R76, P3, R16, R11, 0x1 ;  /* 0x0000000b104c7211 */ /* 0x008fe200078608ff */
[----:B------:R-:W-:-:S03]  /*45b0*/  ULDC.64 UR4, c[0x0][0x208] ;  /* 0x0000820000047ab9 */ /* 0x000fc60000000a00 */
[----:B--2---:R-:W-:-:S05]  /*45c0*/  LEA.HI.X R77, R16, R80, R17, 0x1, P3 ;  /* 0x00000050104d7211 */ /* 0x004fca00018f0c11 */
[----:B0-----:R4:W-:Y:S04]  /*45d0*/  ST.E.128 desc[UR4][R76.64], R12 ;  /* 0x0000000c4c007985 */ /* 0x0019e8000c101d04 */
.L_x_461:
[----:B------:R-:W-:Y:S05]  /*45e0*/  BSYNC B2 ;  /* 0x0000000000027941 */ /* 0x000fea0003800000 */
.L_x_460:
[----:B------:R-:W-:Y:S01]  /*45f0*/  ISETP.NE.AND P3, PT, R21, RZ, PT ;  /* 0x000000ff1500720c */ /* 0x000fe20003f65270 */
[----:B------:R-:W-:-:S12]  /*4600*/  BSSY B2, `(.L_x_464) ;  /* 0x0000034000027945 */ /* 0x000fd80003800000 */
[----:B------:R-:W-:Y:S05]  /*4610*/  @!P3 BRA `(.L_x_465) ;  /* 0x0000000000c8b947 */ /* 0x000fea0003800000 */
[----:B----4-:R4:W0:Y:S01]  /*4620*/  LDS.128 R12, [R31+0x26c00] ;  /* 0x026c00001f0c7984 */ /* 0x0108220000000c00 */
[----:B------:R-:W-:Y:S01]  /*4630*/  ISETP.GE.AND P3, PT, R221, R110, PT ;  /* 0x0000006edd00720c */ /* 0x000fe20003f66270 */
[----:B------:R-:W-:-:S12]  /*4640*/  BSSY B3, `(.L_x_466) ;  /* 0x000002b000037945 */ /* 0x000fd80003800000 */
[----:B----4-:R-:W-:Y:S05]  /*4650*/  @P3 BRA `(.L_x_467) ;  /* 0x0000000000a43947 */ /* 0x010fea0003800000 */
[--C-:B------:R-:W-:Y:S01]  /*4660*/  SHF.R.U64 R76, R72, 0x10, R73.reuse ;  /* 0x00000010484c7819 */ /* 0x100fe20000001249 */
[--C-:B0-----:R-:W-:Y:S01]  /*4670*/  HADD2.F32 R77, -RZ, R13.reuse.H0_H0 ;  /* 0x2000000dff4d7230 */ /* 0x101fe20000004100 */
[----:B------:R-:W-:Y:S02]  /*4680*/  SHF.R.U32.HI R72, RZ, 0x10, R73 ;  /* 0x00000010ff487819 */ /* 0x000fe40000011649 */
[--C-:B------:R-:W-:Y:S01]  /*4690*/  SHF.R.U64 R73, R74, 0x10, R75.reuse ;  /* 0x000000104a497819 */ /* 0x100fe2000000124b */
[----:B------:R-:W-:Y:S01]  /*46a0*/  HADD2.F32 R76, -RZ, R76.H0_H0 ;  /* 0x2000004cff4c7230 */ /* 0x000fe20000004100 */
[----:B------:R-:W-:Y:S01]  /*46b0*/  SHF.R.U32.HI R74, RZ, 0x10, R75 ;  /* 0x00000010ff4a7819 */ /* 0x000fe2000001164b */
[----:B------:R-:W-:Y:S02]  /*46c0*/  HADD2.F32 R75, -RZ, R13.H1_H1 ;  /* 0x3000000dff4b7230 */ /* 0x000fe40000004100 */
[----:B------:R-:W-:Y:S02]  /*46d0*/  HADD2.F32 R73, -RZ, R73.H0_H0 ;  /* 0x20000049ff497230 */ /* 0x000fe40000004100 */
[----:B------:R-:W-:-:S02]  /*46e0*/  HADD2.F32 R74, -RZ, R74.H0_H0 ;  /* 0x2000004aff4a7230 */ /* 0x000fc40000004100 */
[----:B------:R-:W-:Y:S02]  /*46f0*/  HADD2.F32 R72, -RZ, R72.H0_H0 ;  /* 0x20000048ff487230 */ /* 0x000fe40000004100 */
[-C--:B------:R-:W-:Y:S01]  /*4700*/  FMUL.FTZ R13, R75, R73.reuse ;  /* 0x000000494b0d7220 */ /* 0x080fe20000410000 */
[----:B------:R-:W-:-:S03]  /*4710*/  FMUL.FTZ R73, R77, R73 ;  /* 0x000000494d497220 */ /* 0x000fc60000410000 */
[-C--:B------:R-:W-:Y:S01]  /*4720*/  FFMA.FTZ R13, R77, R76.reuse, -R13 ;  /* 0x0000004c4d0d7223 */ /* 0x080fe2000001080d */
[----:B------:R-:W-:Y:S01]  /*4730*/  FFMA.FTZ R73, R75, R76, R73 ;  /* 0x0000004c4b497223 */ /* 0x000fe20000010049 */
[--C-:B------:R-:W-:Y:S02]  /*4740*/  HADD2.F32 R75, -RZ, R15.reuse.H1_H1 ;  /* 0x3000000fff4b7230 */ /* 0x100fe40000004100 */
[----:B------:R-:W-:Y:S02]  /*4750*/  HADD2.F32 R76, -RZ, R15.H0_H0 ;  /* 0x2000000fff4c7230 */ /* 0x000fe40000004100 */
[----:B------:R-:W-:Y:S02]  /*4760*/  IMAD.MOV.U32 R77, RZ, RZ, R12 ;  /* 0x000000ffff4d7224 */ /* 0x000fe400078e000c */
[-C--:B------:R-:W-:Y:S01]  /*4770*/  FMUL.FTZ R15, R75, R74.reuse ;  /* 0x0000004a4b0f7220 */ /* 0x080fe20000410000 */
[----:B------:R-:W-:Y:S01]  /*4780*/  F2FP.F16.F32.PACK_AB R13, R73, R13 ;  /* 0x0000000d490d723e */ /* 0x000fe200000000ff */
[----:B------:R-:W-:-:S02]  /*4790*/  FMUL.FTZ R74, R76, R74 ;  /* 0x0000004a4c4a7220 */ /* 0x000fc40000410000 */
[-C--:B------:R-:W-:Y:S01]  /*47a0*/  FFMA.FTZ R15, R76, R72.reuse, -R15 ;  /* 0x000000484c0f7223 */ /* 0x080fe2000001080f */
[----:B------:R-:W-:Y:S02]  /*47b0*/  HADD2.F32 R76, -RZ, R151.H1_H1 ;  /* 0x30000097ff4c7230 */ /* 0x000fe40000004100 */
[----:B------:R-:W-:Y:S01]  /*47c0*/  FFMA.FTZ R75, R75, R72, R74 ;  /* 0x000000484b4b7223 */ /* 0x000fe2000001004a */
[--C-:B------:R-:W-:Y:S02]  /*47d0*/  HADD2.F32 R12, -RZ, R77.reuse.H1_H1 ;  /* 0x3000004dff0c7230 */ /* 0x100fe40000004100 */
[----:B------:R-:W-:Y:S02]  /*47e0*/  HADD2.F32 R77, -RZ, R77.H0_H0 ;  /* 0x2000004dff4d7230 */ /* 0x000fe40000004100 */
[----:B------:R-:W-:Y:S02]  /*47f0*/  HADD2.F32 R72, -RZ, R150.H1_H1 ;  /* 0x30000096ff487230 */ /* 0x000fe40000004100 */
[-C--:B------:R-:W-:Y:S01]  /*4800*/  FMUL.FTZ R74, R12, R76.reuse ;  /* 0x0000004c0c4a7220 */ /* 0x080fe20000410000 */
[----:B------:R-:W-:Y:S01]  /*4810*/  F2FP.F16.F32.PACK_AB R15, R75, R15 ;  /* 0x0000000f4b0f723e */ /* 0x000fe200000000ff */
[----:B------:R-:W-:-:S02]  /*4820*/  FMUL.FTZ R76, R77, R76 ;  /* 0x0000004c4d4c7220 */ /* 0x000fc40000410000 */
[-C--:B------:R-:W-:Y:S01]  /*4830*/  FFMA.FTZ R74, R77, R72.reuse, -R74 ;  /* 0x000000484d4a7223 */ /* 0x080fe2000001084a */
[----:B------:R-:W-:Y:S02]  /*4840*/  HADD2.F32 R77, -RZ, R150.H0_H0 ;  /* 0x20000096ff4d7230 */ /* 0x000fe40000004100 */
[----:B------:R-:W-:Y:S01]  /*4850*/  FFMA.FTZ R12, R12, R72, R76 ;  /* 0x000000480c0c7223 */ /* 0x000fe2000001004c */
[----:B------:R-:W-:Y:S02]  /*4860*/  HADD2.F32 R72, -RZ, R152.H0_H0 ;  /* 0x20000098ff487230 */ /* 0x000fe40000004100 */
[--C-:B------:R-:W-:Y:S02]  /*4870*/  HADD2.F32 R76, -RZ, R14.reuse.H1_H1 ;  /* 0x3000000eff4c7230 */ /* 0x100fe40000004100 */
[----:B------:R-:W-:Y:S01]  /*4880*/  HADD2.F32 R14, -RZ, R14.H0_H0 ;  /* 0x2000000eff0e7230 */ /* 0x000fe20000004100 */
[----:B------:R-:W-:Y:S02]  /*4890*/  F2FP.F16.F32.PACK_AB R12, R12, R74 ;  /* 0x0000004a0c0c723e */ /* 0x000fe400000000ff */
[----:B------:R-:W-:-:S04]  /*48a0*/  FMUL.FTZ R78, R76, R72 ;  /* 0x000000484c4e7220 */ /* 0x000fc80000410000 */
[C---:B------:R-:W-:Y:S01]  /*48b0*/  FFMA.FTZ R78, R14.reuse, R77, -R78 ;  /* 0x0000004d0e4e7223 */ /* 0x040fe2000001084e */
[----:B------:R-:W-:-:S04]  /*48c0*/  FMUL.FTZ R14, R14, R72 ;  /* 0x000000480e0e7220 */ /* 0x000fc80000410000 */
[----:B------:R-:W-:-:S05]  /*48d0*/  FFMA.FTZ R14, R76, R77, R14 ;  /* 0x0000004d4c0e7223 */ /* 0x000fca000001000e */
[----:B------:R-:W-:-:S07]  /*48e0*/  F2FP.F16.F32.PACK_AB R14, R14, R78 ;  /* 0x0000004e0e0e723e */ /* 0x000fce00000000ff */
.L_x_467:
[----:B------:R-:W-:Y:S05]  /*48f0*/  BSYNC B3 ;  /* 0x0000000000037941 */ /* 0x000fea0003800000 */
.L_x_466:
[----:B---3--:R-:W-:Y:S01]  /*4900*/  LEA R72, P3, R212, R11, 0x1 ;  /* 0x0000000bd4487211 */ /* 0x008fe200078608ff */
[----:B------:R-:W-:-:S03]  /*4910*/  ULDC.64 UR4, c[0x0][0x208] ;  /* 0x0000820000047ab9 */ /* 0x000fc60000000a00 */
[----:B--2---:R-:W-:-:S05]  /*4920*/  LEA.HI.X R73, R212, R80, R215, 0x1, P3 ;  /* 0x00000050d4497211 */ /* 0x004fca00018f0cd7 */
[----:B0-----:R0:W-:Y:S04]  /*4930*/  ST.E.128 desc[UR4][R72.64], R12 ;  /* 0x0000000c48007985 */ /* 0x0011e8000c101d04 */
.L_x_465:
[----:B------:R-:W-:Y:S05]  /*4940*/  BSYNC B2 ;  /* 0x0000000000027941 */ /* 0x000fea0003800000 */
.L_x_464:
[----:B------:R-:W-:Y:S01]  /*4950*/  ISETP.NE.AND P3, PT, R25, RZ, PT ;  /* 0x000000ff1900720c */ /* 0x000fe20003f65270 */
[----:B------:R-:W-:-:S12]  /*4960*/  BSSY B2, `(.L_x_468) ;  /* 0x0000036000027945 */ /* 0x000fd80003800000 */
[----:B------:R-:W-:Y:S05]  /*4970*/  @!P3 BRA `(.L_x_469) ;  /* 0x0000000000d0b947 */ /* 0x000fea0003800000 */
[----:B0---4-:R0:W4:Y:S01]  /*4980*/  LDS.128 R12, [R31+0x29400] ;  /* 0x029400001f0c7984 */ /* 0x0111220000000c00 */
[----:B------:R-:W-:Y:S01]  /*4990*/  ISETP.GE.AND P3, PT, R220, R110, PT ;  /* 0x0000006edc00720c */ /* 0x000fe20003f66270 */
[----:B------:R-:W-:-:S12]  /*49a0*/  BSSY B3, `(.L_x_470) ;  /* 0x000002d000037945 */ /* 0x000fd80003800000 */
[----:B0-----:R-:W-:Y:S05]  /*49b0*/  @P3 BRA `(.L_x_471) ;  /* 0x0000000000ac3947 */ /* 0x001fea0003800000 */
[--C-:B------:R-:W-:Y:S02]  /*49c0*/  SHF.R.U64 R72, R68, 0x10, R69.reuse ;  /* 0x0000001044487819 */ /* 0x100fe40000001245 */
[----:B------:R-:W-:Y:S02]  /*49d0*/  SHF.R.U32.HI R68, RZ, 0x10, R69 ;  /* 0x00000010ff447819 */ /* 0x000fe40000011645 */
[--C-:B------:R-:W-:Y:S01]  /*49e0*/  SHF.R.U64 R73, R70, 0x10, R71.reuse ;  /* 0x0000001046497819 */ /* 0x100fe20000001247 */
[----:B------:R-:W-:Y:S01]  /*49f0*/  HADD2.F32 R72, -RZ, R72.H0_H0 ;  /* 0x20000048ff487230 */ /* 0x000fe20000004100 */
[----:B----4-:R-:W-:Y:S02]  /*4a00*/  MOV R69, R13 ;  /* 0x0000000d00457202 */ /* 0x010fe40000000f00 */
[----:B------:R-:W-:Y:S01]  /*4a10*/  SHF.R.U32.HI R70, RZ, 0x10, R71 ;  /* 0x00000010ff467819 */ /* 0x000fe20000011647 */
[----:B------:R-:W-:Y:S02]  /*4a20*/  HADD2.F32 R13, -RZ, R73.H0_H0 ;  /* 0x20000049ff0d7230 */ /* 0x000fe40000004100 */
[----:B------:R-:W-:-:S02]  /*4a30*/  HADD2.F32 R71, -RZ, R69.H1_H1 ;  /* 0x30000045ff477230 */ /* 0x000fc40000004100 */
[----:B------:R-:W-:Y:S02]  /*4a40*/  HADD2.F32 R73, -RZ, R69.H0_H0 ;  /* 0x20000045ff497230 */ /* 0x000fe40000004100 */
[----:B------:R-:W-:Y:S02]  /*4a50*/  HADD2.F32 R70, -RZ, R70.H0_H0 ;  /* 0x20000046ff467230 */ /* 0x000fe40000004100 */
[-C--:B------:R-:W-:Y:S01]  /*4a60*/  FMUL.FTZ R69, R71, R13.reuse ;  /* 0x0000000d47457220 */ /* 0x080fe20000410000 */
[----:B------:R-:W-:-:S03]  /*4a70*/  FMUL.FTZ R13, R73, R13 ;  /* 0x0000000d490d7220 */ /* 0x000fc60000410000 */
[-C--:B------:R-:W-:Y:S01]  /*4a80*/  FFMA.FTZ R69, R73, R72.reuse, -R69 ;  /* 0x0000004849457223 */ /* 0x080fe20000010845 */
[----:B------:R-:W-:Y:S02]  /*4a90*/  IMAD.MOV.U32 R73, RZ, RZ, R12 ;  /* 0x000000ffff497224 */ /* 0x000fe400078e000c */
[----:B------:R-:W-:Y:S01]  /*4aa0*/  FFMA.FTZ R13, R71, R72, R13 ;  /* 0x00000048470d7223 */ /* 0x000fe2000001000d */
[----:B------:R-:W-:Y:S02]  /*4ab0*/  IMAD.MOV.U32 R71, RZ, RZ, R15 ;  /* 0x000000ffff477224 */ /* 0x000fe400078e000f */
[----:B------:R-:W-:Y:S02]  /*4ac0*/  HADD2.F32 R72, -RZ, R68.H0_H0 ;  /* 0x20000044ff487230 */ /* 0x000fe40000004100 */
[----:B------:R-:W-:Y:S01]  /*4ad0*/  HADD2.F32 R12, -RZ, R73.H1_H1 ;  /* 0x30000049ff0c7230 */ /* 0x000fe20000004100 */
[----:B------:R-:W-:Y:S01]  /*4ae0*/  F2FP.F16.F32.PACK_AB R13, R13, R69 ;  /* 0x000000450d0d723e */ /* 0x000fe200000000ff */
[----:B------:R-:W-:-:S02]  /*4af0*/  HADD2.F32 R15, -RZ, R71.H1_H1 ;  /* 0x30000047ff0f7230 */ /* 0x000fc40000004100 */
[----:B------:R-:W-:Y:S02]  /*4b00*/  HADD2.F32 R71, -RZ, R71.H0_H0 ;  /* 0x20000047ff477230 */ /* 0x000fe40000004100 */
[----:B------:R-:W-:Y:S02]  /*4b10*/  HADD2.F32 R73, -RZ, R73.H0_H0 ;  /* 0x20000049ff497230 */ /* 0x000fe40000004100 */
[-C--:B------:R-:W-:Y:S01]  /*4b20*/  FMUL.FTZ R68, R15, R70.reuse ;  /* 0x000000460f447220 */ /* 0x080fe20000410000 */
[----:B------:R-:W-:-:S03]  /*4b30*/  FMUL.FTZ R70, R71, R70 ;  /* 0x0000004647467220 */ /* 0x000fc60000410000 */
[-C--:B------:R-:W-:Y:S01]  /*4b40*/  FFMA.FTZ R68, R71, R72.reuse, -R68 ;  /* 0x0000004847447223 */ /* 0x080fe20000010844 */
[----:B------:R-:W-:Y:S01]  /*4b50*/  FFMA.FTZ R15, R15, R72, R70 ;  /* 0x000000480f0f7223 */ /* 0x000fe20000010046 */
[--C-:B------:R-:W-:Y:S02]  /*4b60*/  HADD2.F32 R72, -RZ, R149.reuse.H1_H1 ;  /* 0x30000095ff487230 */ /* 0x100fe40000004100 */
[----:B------:R-:W-:Y:S02]  /*4b70*/  HADD2.F32 R70, -RZ, R149.H0_H0 ;  /* 0x20000095ff467230 */ /* 0x000fe40000004100 */
[----:B------:R-:W-:Y:S01]  /*4b80*/  F2FP.F16.F32.PACK_AB R15, R15, R68 ;  /* 0x000000440f0f723e */ /* 0x000fe200000000ff */
[-C--:B------:R-:W-:Y:S01]  /*4b90*/  FMUL.FTZ R71, R12, R72.reuse ;  /* 0x000000480c477220 */ /* 0x080fe20000410000 */
[----:B------:R-:W-:-:S03]  /*4ba0*/  FMUL.FTZ R72, R73, R72 ;  /* 0x0000004849487220 */ /* 0x000fc60000410000 */
[-C--:B------:R-:W-:Y:S01]  /*4bb0*/  FFMA.FTZ R71, R73, R70.reuse, -R71 ;  /* 0x0000004649477223 */ /* 0x080fe20000010847 */
[----:B------:R-:W-:Y:S01]  /*4bc0*/  FFMA.FTZ R12, R12, R70, R72 ;  /* 0x000000460c0c7223 */ /* 0x000fe20000010048 */
[----:B------:R-:W-:Y:S02]  /*4bd0*/  HADD2.F32 R70, -RZ, R148.H1_H1 ;  /* 0x30000094ff467230 */ /* 0x000fe40000004100 */
[----:B------:R-:W-:Y:S02]  /*4be0*/  HADD2.F32 R72, -RZ, R14.H1_H1 ;  /* 0x3000000eff487230 */ /* 0x000fe40000004100 */
[----:B------:R-:W-:Y:S01]  /*4bf0*/  HADD2.F32 R73, -RZ, R148.H0_H0 ;  /* 0x20000094ff497230 */ /* 0x000fe20000004100 */
[----:B------:R-:W-:Y:S01]  /*4c00*/  F2FP.F16.F32.PACK_AB R12, R12, R71 ;  /* 0x000000470c0c723e */ /* 0x000fe200000000ff */
[----:B------:R-:W-:Y:S02]  /*4c10*/  HADD2.F32 R14, -RZ, R14.H0_H0 ;  /* 0x2000000eff0e7230 */ /* 0x000fe40000004100 */
[----:B------:R-:W-:-:S04]  /*4c20*/  FMUL.FTZ R74, R72, R70 ;  /* 0x00000046484a7220 */ /* 0x000fc80000410000 */
[C---:B------:R-:W-:Y:S01]  /*4c30*/  FFMA.FTZ R74, R14.reuse, R73, -R74 ;  /* 0x000000490e4a7223 */ /* 0x040fe2000001084a */
[----:B------:R-:W-:-:S04]  /*4c40*/  FMUL.FTZ R14, R14, R70 ;  /* 0x000000460e0e7220 */ /* 0x000fc80000410000 */
[----:B------:R-:W-:-:S05]  /*4c50*/  FFMA.FTZ R14, R72, R73, R14 ;  /* 0x00000049480e7223 */ /* 0x000fca000001000e */
[----:B------:R-:W-:-:S07]  /*4c60*/  F2FP.F16.F32.PACK_AB R14, R14, R74 ;  /* 0x0000004a0e0e723e */ /* 0x000fce00000000ff */
.L_x_471:
[----:B------:R-:W-:Y:S05]  /*4c70*/  BSYNC B3 ;  /* 0x0000000000037941 */ /* 0x000fea0003800000 */
.L_x_470:
[----:B---3--:R-:W-:Y:S01]  /*4c80*/  LEA R68, P3, R19, R11, 0x1 ;  /* 0x0000000b13447211 */ /* 0x008fe200078608ff */
[----:B------:R-:W-:-:S03]  /*4c90*/  ULDC.64 UR4, c[0x0][0x208] ;  /* 0x0000820000047ab9 */ /* 0x000fc60000000a00 */
[----:B--2---:R-:W-:-:S05]  /*4ca0*/  LEA.HI.X R69, R19, R80, R219, 0x1, P3 ;  /* 0x0000005013457211 */ /* 0x004fca00018f0cdb */
[----:B----4-:R0:W-:Y:S04]  /*4cb0*/  ST.E.128 desc[UR4][R68.64], R12 ;  /* 0x0000000c44007985 */ /* 0x0101e8000c101d04 */
.L_x_469:
[----:B------:R-:W-:Y:S05]  /*4cc0*/  BSYNC B2 ;  /* 0x0000000000027941 */ /* 0x000fea0003800000 */
.L_x_468:
[----:B------:R-:W-:-:S13]  /*4cd0*/  ISETP.NE.AND P3, PT, R26, RZ, PT ;  /* 0x000000ff1a00720c */ /* 0x000fda0003f65270 */
[----:B------:R-:W-:Y:S05]  /*4ce0*/  @!P3 BRA `(.L_x_459) ;  /* 0x0000000000d0b947 */ /* 0x000fea0003800000 */
[----:B0---4-:R0:W4:Y:S01]  /*4cf0*/  LDS.128 R12, [R31+0x2bc00] ;  /* 0x02bc00001f0c7984 */ /* 0x0111220000000c00 */
[----:B------:R-:W-:Y:S01]  /*4d00*/  ISETP.GE.AND P3, PT, R222, R110, PT ;  /* 0x0000006ede00720c */ /* 0x000fe20003f66270 */
[----:B------:R-:W-:-:S12]  /*4d10*/  BSSY B2, `(.L_x_472) ;  /* 0x000002d000027945 */ /* 0x000fd80003800000 */
[----:B0-----:R-:W-:Y:S05]  /*4d20*/  @P3 BRA `(.L_x_473) ;  /* 0x0000000000ac3947 */ /* 0x001fea0003800000 */
[--C-:B------:R-:W-:Y:S02]  /*4d30*/  SHF.R.U64 R68, R64, 0x10, R65.reuse ;  /* 0x0000001040447819 */ /* 0x100fe40000001241 */
[----:B------:R-:W-:Y:S01]  /*4d40*/  SHF.R.U32.HI R64, RZ, 0x10, R65 ;  /* 0x00000010ff407819 */ /* 0x000fe20000011641 */
[----:B----4-:R-:W-:Y:S01]  /*4d50*/  IMAD.MOV.U32 R65, RZ, RZ, R13 ;  /* 0x000000ffff417224 */ /* 0x010fe200078e000d */
[--C-:B------:R-:W-:Y:S01]  /*4d60*/  SHF.R.U64 R69, R66, 0x10, R67.reuse ;  /* 0x0000001042457819 */ /* 0x100fe20000001243 */
[----:B------:R-:W-:Y:S01]  /*4d70*/  HADD2.F32 R68, -RZ, R68.H0_H0 ;  /* 0x20000044ff447230 */ /* 0x000fe20000004100 */
[----:B------:R-:W-:Y:S02]  /*4d80*/  SHF.R.U32.HI R66, RZ, 0x10, R67 ;  /* 0x00000010ff427819 */ /* 0x000fe40000011643 */
[----:B------:R-:W-:Y:S02]  /*4d90*/  HADD2.F32 R67, -RZ, R65.H1_H1 ;  /* 0x30000041ff437230 */ /* 0x000fe40000004100 */
[----:B------:R-:W-:-:S02]  /*4da0*/  HADD2.F32 R13, -RZ, R69.H0_H0 ;  /* 0x20000045ff0d7230 */ /* 0x000fc40000004100 */
[----:B------:R-:W-:Y:S02]  /*4db0*/  HADD2.F32 R69, -RZ, R65.H0_H0 ;  /* 0x20000041ff457230 */ /* 0x000fe40000004100 */
[----:B------:R-:W-:Y:S02]  /*4dc0*/  HADD2.F32 R66, -RZ, R66.H0_H0 ;  /* 0x20000042ff427230 */ /* 0x000fe40000004100 */
[-C--:B------:R-:W-:Y:S01]  /*4dd0*/  FMUL.FTZ R65, R67, R13.reuse ;  /* 0x0000000d43417220 */ /* 0x080fe20000410000 */
[----:B------:R-:W-:-:S03]  /*4de0*/  FMUL.FTZ R13, R69, R13 ;  /* 0x0000000d450d7220 */ /* 0x000fc60000410000 */
[-C--:B------:R-:W-:Y:S01]  /*4df0*/  FFMA.FTZ R65, R69, R68.reuse, -R65 ;  /* 0x0000004445417223 */ /* 0x080fe20000010841 */
[----:B------:R-:W-:Y:S02]  /*4e00*/  IMAD.MOV.U32 R69, RZ, RZ, R12 ;  /* 0x000000ffff457224 */ /* 0x000fe400078e000c */
[----:B------:R-:W-:Y:S01]  /*4e10*/  FFMA.FTZ R13, R67, R68, R13 ;  /* 0x00000044430d7223 */ /* 0x000fe2000001000d */
[----:B------:R-:W-:Y:S01]  /*4e20*/  MOV R67, R15 ;  /* 0x0000000f00437202 */ /* 0x000fe20000000f00 */
[----:B------:R-:W-:Y:S02]  /*4e30*/  HADD2.F32 R68, -RZ, R64.H0_H0 ;  /* 0x20000040ff447230 */ /* 0x000fe40000004100 */
[----:B------:R-:W-:Y:S01]  /*4e40*/  HADD2.F32 R12, -RZ, R69.H1_H1 ;  /* 0x30000045ff0c7230 */ /* 0x000fe20000004100 */
[----:B------:R-:W-:Y:S01]  /*4e50*/  F2FP.F16.F32.PACK_AB R13, R13, R65 ;  /* 0x000000410d0d723e */ /* 0x000fe200000000ff */
[--C-:B------:R-:W-:Y:S02]  /*4e60*/  HADD2.F32 R15, -RZ, R67.reuse.H1_H1 ;  /* 0x30000043ff0f7230 */ /* 0x100fe40000004100 */
        /* <DEDUP_REMOVED lines=23> */
.L_x_473:
[----:B------:R-:W-:Y:S05]  /*4fe0*/  BSYNC B2 ;  /* 0x0000000000027941 */ /* 0x000fea0003800000 */
.L_x_472:
[----:B---3--:R-:W-:Y:S01]  /*4ff0*/  LEA R64, P3, R22, R11, 0x1 ;  /* 0x0000000b16407211 */ /* 0x008fe200078608ff */
[----:B------:R-:W-:-:S03]  /*5000*/  ULDC.64 UR4, c[0x0][0x208] ;  /* 0x0000820000047ab9 */ /* 0x000fc60000000a00 */
[----:B--2---:R-:W-:-:S05]  /*5010*/  LEA.HI.X R65, R22, R80, R218, 0x1, P3 ;  /* 0x0000005016417211 */ /* 0x004fca00018f0cda */
[----:B----4-:R0:W-:Y:S04]  /*5020*/  ST.E.128 desc[UR4][R64.64], R12 ;  /* 0x0000000c40007985 */ /* 0x0101e8000c101d04 */
.L_x_459:
[----:B------:R-:W-:Y:S05]  /*5030*/  BSYNC B1 ;  /* 0x0000000000017941 */ /* 0x000fea0003800000 */
.L_x_458:
[----:B------:R-:W-:-:S03]  /*5040*/  UMOV UR4, 0xffffffff ;  /* 0xffffffff00047882 */ /* 0x000fc60000000000 */
[----:B------:R-:W-:Y:S05]  /*5050*/  BRA.DIV UR4, `(.L_x_474) ;  /* 0x0000025204707947 */ /* 0x000fea000b800000 */
[----:B0-----:R0:W0:Y:S04]  /*5060*/  SHFL.IDX PT, R64, R116, 0x1, 0x181f ;  /* 0x00381f0074407f89 */ /* 0x00102800000e0000 */
[----:B---3--:R3:W0:Y:S02]  /*5070*/  SHFL.IDX PT, R11, R117, 0x1, 0x181f ;  /* 0x00381f00750b7f89 */ /* 0x00862400000e0000 */
.L_x_818:
[----:B------:R-:W-:Y:S04]  /*5080*/  BSSY B1, `(.L_x_475) ;  /* 0x00000e5000017945 */ /* 0x000fe80003800000 */
[----:B------:R-:W-:Y:S05]  /*5090*/  @P4 BRA `(.L_x_476) ;  /* 0x0000000c008c4947 */ /* 0x000fea0003800000 */
[----:B------:R-:W-:Y:S01]  /*50a0*/  ISETP.NE.AND P3, PT, R3, RZ, PT ;  /* 0x000000ff0300720c */ /* 0x000fe20003f65270 */
[----:B------:R-:W-:-:S12]  /*50b0*/  BSSY B2, `(.L_x_477) ;  /* 0x0000037000027945 */ /* 0x000fd80003800000 */
[----:B------:R-:W-:Y:S05]  /*50c0*/  @!P3 BRA `(.L_x_478) ;  /* 0x0000000000d4b947 */ /* 0x000fea0003800000 */
[----:B----4-:R4:W0:Y:S01]  /*50d0*/  LDS.128 R12, [R31+0x25400] ;  /* 0x025400001f0c7984 */ /* 0x0108220000000c00 */
[----:B------:R-:W-:Y:S01]  /*50e0*/  ISETP.GE.AND P3, PT, R216, R110, PT ;  /* 0x0000006ed800720c */ /* 0x000fe20003f66270 */
[----:B------:R-:W-:-:S12]  /*50f0*/  BSSY B3, `(.L_x_479) ;  /* 0x000002e000037945 */ /* 0x000fd80003800000 */
[----:B----4-:R-:W-:Y:S05]  /*5100*/  @P3 BRA `(.L_x_480) ;  /* 0x0000000000b03947 */ /* 0x010fea0003800000 */
[----:B------:R-:W-:Y:S01]  /*5110*/  SHF.R.U64 R66, R62, 0x10, R63 ;  /* 0x000000103e427819 */ /* 0x000fe2000000123f */
[----:B0-----:R-:W-:Y:S01]  /*5120*/  IMAD.MOV.U32 R65, RZ, RZ, R13 ;  /* 0x000000ffff417224 */ /* 0x001fe200078e000d */
[----:B------:R-:W-:Y:S02]  /*5130*/  SHF.R.U64 R60, R60, 0x10, R61 ;  /* 0x000000103c3c7819 */ /* 0x000fe4000000123d */
[----:B------:R-:W-:Y:S01]  /*5140*/  SHF.R.U32.HI R62, RZ, 0x10, R63 ;  /* 0x00000010ff3e7819 */ /* 0x000fe2000001163f */
[----:B------:R-:W-:Y:S01]  /*5150*/  HADD2.F32 R13, -RZ, R66.H0_H0 ;  /* 0x20000042ff0d7230 */ /* 0x000fe20000004100 */
[----:B------:R-:W-:Y:S01]  /*5160*/  SHF.R.U32.HI R61, RZ, 0x10, R61 ;  /* 0x00000010ff3d7819 */ /* 0x000fe2000001163d */
[--C-:B------:R-:W-:Y:S02]  /*5170*/  HADD2.F32 R63, -RZ, R65.reuse.H1_H1 ;  /* 0x30000041ff3f7230 */ /* 0x100fe40000004100 */
[----:B------:R-:W-:Y:S02]  /*5180*/  HADD2.F32 R65, -RZ, R65.H0_H0 ;  /* 0x20000041ff417230 */ /* 0x000fe40000004100 */
[----:B------:R-:W-:-:S02]  /*5190*/  HADD2.F32 R60, -RZ, R60.H0_H0 ;  /* 0x2000003cff3c7230 */ /* 0x000fc40000004100 */
[-C--:B------:R-:W-:Y:S01]  /*51a0*/  FMUL.FTZ R66, R63, R13.reuse ;  /* 0x0000000d3f427220 */ /* 0x080fe20000410000 */
[----:B------:R-:W-:Y:S02]  /*51b0*/  HADD2.F32 R62, -RZ, R62.H0_H0 ;  /* 0x2000003eff3e7230 */ /* 0x000fe40000004100 */
[C---:B------:R-:W-:Y:S01]  /*51c0*/  FMUL.FTZ R13, R65.reuse, R13 ;  /* 0x0000000d410d7220 */ /* 0x040fe20000410000 */
[----:B------:R-:W-:Y:S02]  /*51d0*/  HADD2.F32 R61, -RZ, R61.H0_H0 ;  /* 0x2000003dff3d7230 */ /* 0x000fe40000004100 */
[-C--:B------:R-:W-:Y:S01]  /*51e0*/  FFMA.FTZ R66, R65, R60.reuse, -R66 ;  /* 0x0000003c41427223 */ /* 0x080fe20000010842 */
[----:B------:R-:W-:Y:S01]  /*51f0*/  FFMA.FTZ R60, R63, R60, R13 ;  /* 0x0000003c3f3c7223 */ /* 0x000fe2000001000d */
[----:B------:R-:W-:-:S04]  /*5200*/  IMAD.MOV.U32 R13, RZ, RZ, R15 ;  /* 0x000000ffff0d7224 */ /* 0x000fc800078e000f */
[----:B------:R-:W-:Y:S01]  /*5210*/  F2FP.F16.F32.PACK_AB R60, R60, R66 ;  /* 0x000000423c3c723e */ /* 0x000fe200000000ff */
[--C-:B------:R-:W-:Y:S02]  /*5220*/  HADD2.F32 R15, -RZ, R13.reuse.H1_H1 ;  /* 0x3000000dff0f7230 */ /* 0x100fe40000004100 */
[----:B------:R-:W-:-:S03]  /*5230*/  HADD2.F32 R13, -RZ, R13.H0_H0 ;  /* 0x2000000dff0d7230 */ /* 0x000fc60000004100 */
[----:B------:R-:W-:-:S04]  /*5240*/  FMUL.FTZ R63, R15, R62 ;  /* 0x0000003e0f3f7220 */ /* 0x000fc80000410000 */
[CC--:B------:R-:W-:Y:S01]  /*5250*/  FFMA.FTZ R63, R13.reuse, R61.reuse, -R63 ;  /* 0x0000003d0d3f7223 */ /* 0x0c0fe2000001083f */
[----:B------:R-:W-:Y:S01]  /*5260*/  FMUL.FTZ R13, R13, R62 ;  /* 0x0000003e0d0d7220 */ /* 0x000fe20000410000 */
[--C-:B------:R-:W-:Y:S02]  /*5270*/  HADD2.F32 R62, -RZ, R144.reuse.H0_H0 ;  /* 0x20000090ff3e7230 */ /* 0x100fe40000004100 */
[----:B------:R-:W-:Y:S02]  /*5280*/  HADD2.F32 R144, -RZ, R144.H1_H1 ;  /* 0x30000090ff907230 */ /* 0x000fe40000004100 */
[----:B------:R-:W-:Y:S01]  /*5290*/  FFMA.FTZ R13, R15, R61, R13 ;  /* 0x0000003d0f0d7223 */ /* 0x000fe2000001000d */
[--C-:B------:R-:W-:Y:S02]  /*52a0*/  HADD2.F32 R15, -RZ, R145.reuse.H0_H0 ;  /* 0x20000091ff0f7230 */ /* 0x100fe40000004100 */
[--C-:B------:R-:W-:Y:S02]  /*52b0*/  HADD2.F32 R61, -RZ, R12.reuse.H1_H1 ;  /* 0x3000000cff3d7230 */ /* 0x100fe40000004100 */
[----:B------:R-:W-:Y:S01]  /*52c0*/  HADD2.F32 R12, -RZ, R12.H0_H0 ;  /* 0x2000000cff0c7230 */ /* 0x000fe20000004100 */
[----:B------:R-:W-:Y:S01]  /*52d0*/  F2FP.F16.F32.PACK_AB R63, R13, R63 ;  /* 0x0000003f0d3f723e */ /* 0x000fe200000000ff */
[----:B------:R-:W-:-:S02]  /*52e0*/  HADD2.F32 R145, -RZ, R145.H1_H1 ;  /* 0x30000091ff917230 */ /* 0x000fc40000004100 */
[----:B------:R-:W-:Y:S01]  /*52f0*/  FMUL.FTZ R65, R61, R15 ;  /* 0x0000000f3d417220 */ /* 0x000fe20000410000 */
[----:B------:R-:W-:-:S03]  /*5300*/  MOV R13, R60 ;  /* 0x0000003c000d7202 */ /* 0x000fc60000000f00 */
[CC--:B------:R-:W-:Y:S01]  /*5310*/  FFMA.FTZ R65, R12.reuse, R62.reuse, -R65 ;  /* 0x0000003e0c417223 */ /* 0x0c0fe20000010841 */
[----:B------:R-:W-:Y:S01]  /*5320*/  FMUL.FTZ R12, R12, R15 ;  /* 0x0000000f0c0c7220 */ /* 0x000fe20000410000 */
[--C-:B------:R-:W-:Y:S02]  /*5330*/  HADD2.F32 R15, -RZ, R14.reuse.H1_H1 ;  /* 0x3000000eff0f7230 */ /* 0x100fe40000004100 */
[----:B------:R-:W-:Y:S02]  /*5340*/  HADD2.F32 R14, -RZ, R14.H0_H0 ;  /* 0x2000000eff0e7230 */ /* 0x000fe40000004100 */
[----:B------:R-:W-:Y:S01]  /*5350*/  FFMA.FTZ R12, R61, R62, R12 ;  /* 0x0000003e3d0c7223 */ /* 0x000fe2000001000c */
[----:B------:R-:W-:-:S04]  /*5360*/  FMUL.FTZ R61, R15, R145 ;  /* 0x000000910f3d7220 */ /* 0x000fc80000410000 */
[----:B------:R-:W-:Y:S01]  /*5370*/  F2FP.F16.F32.PACK_AB R12, R12, R65 ;  /* 0x000000410c0c723e */ /* 0x000fe200000000ff */
[C---:B------:R-:W-:Y:S01]  /*5380*/  FFMA.FTZ R61, R14.reuse, R144, -R61 ;  /* 0x000000900e3d7223 */ /* 0x040fe2000001083d */
[----:B------:R-:W-:-:S04]  /*5390*/  FMUL.FTZ R14, R14, R145 ;  /* 0x000000910e0e7220 */ /* 0x000fc80000410000 */
[----:B------:R-:W-:Y:S01]  /*53a0*/  FFMA.FTZ R14, R15, R144, R14 ;  /* 0x000000900f0e7223 */ /* 0x000fe2000001000e */
[----:B------:R-:W-:-:S04]  /*53b0*/  IMAD.MOV.U32 R15, RZ, RZ, R63 ;  /* 0x000000ffff0f7224 */ /* 0x000fc800078e003f */
[----:B------:R-:W-:-:S07]  /*53c0*/  F2FP.F16.F32.PACK_AB R14, R14, R61 ;  /* 0x0000003d0e0e723e */ /* 0x000fce00000000ff */
.L_x_480:
[----:B------:R-:W-:Y:S05]  /*53d0*/  BSYNC B3 ;  /* 0x0000000000037941 */ /* 0x000fea0003800000 */
.L_x_479:
[----:B0-----:R-:W-:Y:S01]  /*53e0*/  LEA R60, P3, R16, R11, 0x1 ;  /* 0x0000000b103c7211 */ /* 0x001fe200078608ff */
[----:B------:R-:W-:-:S03]  /*53f0*/  ULDC.64 UR4, c[0x0][0x208] ;  /* 0x0000820000047ab9 */ /* 0x000fc60000000a00 */
[----:B------:R-:W-:-:S05]  /*5400*/  LEA.HI.X R61, R16, R64, R17, 0x1, P3 ;  /* 0x00000040103d7211 */ /* 0x000fca00018f0c11 */
[----:B------:R0:W-:Y:S04]  /*5410*/  ST.E.128 desc[UR4][R60.64], R12 ;  /* 0x0000000c3c007985 */ /* 0x0001e8000c101d04 */
.L_x_478:
[----:B------:R-:W-:Y:S05]  /*5420*/  BSYNC B2 ;  /* 0x0000000000027941 */ /* 0x000fea0003800000 */
.L_x_477:
[----:B------:R-:W-:Y:S01]  /*5430*/  ISETP.NE.AND P3, PT, R21, RZ, PT ;  /* 0x000000ff1500720c */ /* 0x000fe20003f65270 */
[----:B------:R-:W-:-:S12]  /*5440*/  BSSY B2, `(.L_x_481) ;  /* 0x0000037000027945 */ /* 0x000fd80003800000 */
[----:B------:R-:W-:Y:S05]  /*5450*/  @!P3 BRA `(.L_x_482) ;  /* 0x0000000000d4b947 */ /* 0x000fea0003800000 */
[----:B0---4-:R0:W4:Y:S01]  /*5460*/  LDS.128 R12, [R31+0x27c00] ;  /* 0x027c00001f0c7984 */ /* 0x0111220000000c00 */
[----:B------:R-:W-:Y:S01]  /*5470*/  ISETP.GE.AND P3, PT, R221, R110, PT ;  /* 0x0000006edd00720c */ /* 0x000fe20003f66270 */
[----:B------:R-:W-:-:S12]  /*5480*/  BSSY B3, `(.L_x_483) ;  /* 0x000002e000037945 */ /* 0x000fd80003800000 */
[----:B0-----:R-:W-:Y:S05]  /*5490*/  @P3 BRA `(.L_x_484) ;  /* 0x0000000000b03947 */ /* 0x001fea0003800000 */
[----:B------:R-:W-:Y:S01]  /*54a0*/  SHF.R.U64 R61, R58, 0x10, R59 ;  /* 0x000000103a3d7819 */ /* 0x000fe2000000123b */
[----:B----4-:R-:W-:Y:S01]  /*54b0*/  IMAD.MOV.U32 R60, RZ, RZ, R13 ;  /* 0x000000ffff3c7224 */ /* 0x010fe200078e000d */
[----:B------:R-:W-:Y:S02]  /*54c0*/  SHF.R.U64 R56, R56, 0x10, R57 ;  /* 0x0000001038387819 */ /* 0x000fe40000001239 */
[----:B------:R-:W-:Y:S01]  /*54d0*/  SHF.R.U32.HI R58, RZ, 0x10, R59 ;  /* 0x00000010ff3a7819 */ /* 0x000fe2000001163b */
[----:B------:R-:W-:Y:S01]  /*54e0*/  HADD2.F32 R13, -RZ, R61.H0_H0 ;  /* 0x2000003dff0d7230 */ /* 0x000fe20000004100 */
[----:B------:R-:W-:Y:S01]  /*54f0*/  SHF.R.U32.HI R57, RZ, 0x10, R57 ;  /* 0x00000010ff397819 */ /* 0x000fe20000011639 */
[--C-:B------:R-:W-:Y:S02]  /*5500*/  HADD2.F32 R59, -RZ, R60.reuse.H1_H1 ;  /* 0x3000003cff3b7230 */ /* 0x100fe40000004100 */
[----:B------:R-:W-:Y:S02]  /*5510*/  HADD2.F32 R60, -RZ, R60.H0_H0 ;  /* 0x2000003cff3c7230 */ /* 0x000fe40000004100 */
[----:B------:R-:W-:-:S02]  /*5520*/  HADD2.F32 R56, -RZ, R56.H0_H0 ;  /* 0x20000038ff387230 */ /* 0x000fc40000004100 */
[CC--:B------:R-:W-:Y:S01]  /*5530*/  FMUL.FTZ R61, R59.reuse, R13.reuse ;  /* 0x0000000d3b3d7220 */ /* 0x0c0fe20000410000 */
        /* <DEDUP_REMOVED lines=34> */
.L_x_484:
[----:B------:R-:W-:Y:S05]  /*5760*/  BSYNC B3 ;  /* 0x0000000000037941 */ /* 0x000fea0003800000 */
.L_x_483:
[----:B------:R-:W-:Y:S01]  /*5770*/  LEA R56, P3, R212, R11, 0x1 ;  /* 0x0000000bd4387211 */ /* 0x000fe200078608ff */
[----:B------:R-:W-:-:S03]  /*5780*/  ULDC.64 UR4, c[0x0][0x208] ;  /* 0x0000820000047ab9 */ /* 0x000fc60000000a00 */
[----:B------:R-:W-:-:S05]  /*5790*/  LEA.HI.X R57, R212, R64, R215, 0x1, P3 ;  /* 0x00000040d4397211 */ /* 0x000fca00018f0cd7 */
[----:B----4-:R0:W-:Y:S04]  /*57a0*/  ST.E.128 desc[UR4][R56.64], R12 ;  /* 0x0000000c38007985 */ /* 0x0101e8000c101d04 */
.L_x_482:
[----:B------:R-:W-:Y:S05]  /*57b0*/  BSYNC B2 ;  /* 0x0000000000027941 */ /* 0x000fea0003800000 */
.L_x_481:
        /* <DEDUP_REMOVED lines=27> */
[C---:B------:R-:W-:Y:S01]  /*5970*/  FFMA.FTZ R55, R13.reuse, R53, -R55 ;  /* 0x000000350d377223 */ /* 0x040fe20000010837 */
[----:B------:R-:W-:Y:S01]  /*5980*/  FMUL.FTZ R13, R13, R54 ;  /* 0x000000360d0d7220 */ /* 0x000fe20000410000 */
[----:B------:R-:W-:-:S03]  /*5990*/  HADD2.F32 R54, -RZ, R139.H1_H1 ;  /* 0x3000008bff367230 */ /* 0x000fc60000004100 */
[----:B------:R-:W-:Y:S01]  /*59a0*/  FFMA.FTZ R13, R15, R53, R13 ;  /* 0x000000350f0d7223 */ /* 0x000fe2000001000d */
[----:B------:R-:W-:Y:S02]  /*59b0*/  HADD2.F32 R15, -RZ, R140.H1_H1 ;  /* 0x3000008cff0f7230 */ /* 0x000fe40000004100 */
[--C-:B------:R-:W-:Y:S02]  /*59c0*/  HADD2.F32 R53, -RZ, R12.reuse.H1_H1 ;  /* 0x3000000cff357230 */ /* 0x100fe40000004100 */
[----:B------:R-:W-:Y:S01]  /*59d0*/  HADD2.F32 R12, -RZ, R12.H0_H0 ;  /* 0x2000000cff0c7230 */ /* 0x000fe20000004100 */
[----:B------:R-:W-:Y:S01]  /*59e0*/  F2FP.F16.F32.PACK_AB R55, R13, R55 ;  /* 0x000000370d37723e */ /* 0x000fe200000000ff */
[----:B------:R-:W-:Y:S02]  /*59f0*/  HADD2.F32 R140, -RZ, R140.H0_H0 ;  /* 0x2000008cff8c7230 */ /* 0x000fe40000004100 */
[----:B------:R-:W-:Y:S01]  /*5a00*/  FMUL.FTZ R56, R53, R15 ;  /* 0x0000000f35387220 */ /* 0x000fe20000410000 */
[----:B------:R-:W-:-:S03]  /*5a10*/  MOV R13, R52 ;  /* 0x00000034000d7202 */ /* 0x000fc60000000f00 */
[C---:B------:R-:W-:Y:S01]  /*5a20*/  FFMA.FTZ R56, R12.reuse, R54, -R56 ;  /* 0x000000360c387223 */ /* 0x040fe20000010838 */
[----:B------:R-:W-:Y:S01]  /*5a30*/  FMUL.FTZ R12, R12, R15 ;  /* 0x0000000f0c0c7220 */ /* 0x000fe20000410000 */
[----:B------:R-:W-:-:S03]  /*5a40*/  HADD2.F32 R15, -RZ, R141.H0_H0 ;  /* 0x2000008dff0f7230 */ /* 0x000fc60000004100 */
[----:B------:R-:W-:Y:S01]  /*5a50*/  FFMA.FTZ R12, R53, R54, R12 ;  /* 0x00000036350c7223 */ /* 0x000fe2000001000c */
[--C-:B------:R-:W-:Y:S02]  /*5a60*/  HADD2.F32 R53, -RZ, R14.reuse.H1_H1 ;  /* 0x3000000eff357230 */ /* 0x100fe40000004100 */
[----:B------:R-:W-:Y:S02]  /*5a70*/  HADD2.F32 R14, -RZ, R14.H0_H0 ;  /* 0x2000000eff0e7230 */ /* 0x000fe40000004100 */
[----:B------:R-:W-:Y:S01]  /*5a80*/  F2FP.F16.F32.PACK_AB R12, R12, R56 ;  /* 0x000000380c0c723e */ /* 0x000fe200000000ff */
[----:B------:R-:W-:-:S04]  /*5a90*/  FMUL.FTZ R54, R53, R15 ;  /* 0x0000000f35367220 */ /* 0x000fc80000410000 */
[C---:B------:R-:W-:Y:S01]  /*5aa0*/  FFMA.FTZ R54, R14.reuse, R140, -R54 ;  /* 0x0000008c0e367223 */ /* 0x040fe20000010836 */
[----:B------:R-:W-:Y:S01]  /*5ab0*/  FMUL.FTZ R14, R14, R15 ;  /* 0x0000000f0e0e7220 */ /* 0x000fe20000410000 */
[----:B------:R-:W-:-:S03]  /*5ac0*/  IMAD.MOV.U32 R15, RZ, RZ, R55 ;  /* 0x000000ffff0f7224 */ /* 0x000fc600078e0037 */
[----:B------:R-:W-:-:S05]  /*5ad0*/  FFMA.FTZ R14, R53, R140, R14 ;  /* 0x0000008c350e7223 */ /* 0x000fca000001000e */
[----:B------:R-:W-:-:S07]  /*5ae0*/  F2FP.F16.F32.PACK_AB R14, R14, R54 ;  /* 0x000000360e0e723e */ /* 0x000fce00000000ff */
.L_x_488:
[----:B------:R-:W-:Y:S05]  /*5af0*/  BSYNC B3 ;  /* 0x0000000000037941 */ /* 0x000fea0003800000 */
.L_x_487:
[----:B------:R-:W-:Y:S01]  /*5b00*/  LEA R52, P3, R19, R11, 0x1 ;  /* 0x0000000b13347211 */ /* 0x000fe200078608ff */
[----:B------:R-:W-:-:S03]  /*5b10*/  ULDC.64 UR4, c[0x0][0x208] ;  /* 0x0000820000047ab9 */ /* 0x000fc60000000a00 */
[----:B------:R-:W-:-:S05]  /*5b20*/  LEA.HI.X R53, R19, R64, R219, 0x1, P3 ;  /* 0x0000004013357211 */ /* 0x000fca00018f0cdb */
[----:B----4-:R0:W-:Y:S04]  /*5b30*/  ST.E.128 desc[UR4][R52.64], R12 ;  /* 0x0000000c34007985 */ /* 0x0101e8000c101d04 */
.L_x_486:
[----:B------:R-:W-:Y:S05]  /*5b40*/  BSYNC B2 ;  /* 0x0000000000027941 */ /* 0x000fea0003800000 */
.L_x_485:
        /* <DEDUP_REMOVED lines=11> */
[----:B------:R-:W-:Y:S01]  /*5c00*/  SHF.R.U32.HI R49, RZ, 0x10, R49 ;  /* 0x00000010ff317819 */ /* 0x000fe20000011631 */
[----:B------:R-:W-:Y:S02]  /*5c10*/  HADD2.F32 R50, -RZ, R50.H0_H0 ;  /* 0x20000032ff327230 */ /* 0x000fe40000004100 */
[--C-:B------:R-:W-:Y:S02]  /*5c20*/  HADD2.F32 R13, -RZ, R51.reuse.H1_H1 ;  /* 0x30000033ff0d7230 */ /* 0x100fe40000004100 */
[----:B------:R-:W-:-:S02]  /*5c30*/  HADD2.F32 R51, -RZ, R51.H0_H0 ;  /* 0x20000033ff337230 */ /* 0x000fc40000004100 */
[----:B------:R-:W-:Y:S02]  /*5c40*/  HADD2.F32 R48, -RZ, R48.H0_H0 ;  /* 0x20000030ff307230 */ /* 0x000fe40000004100 */
[-C--:B------:R-:W-:Y:S01]  /*5c50*/  FMUL.FTZ R53, R13, R52.reuse ;  /* 0x000000340d357220 */ /* 0x080fe20000410000 */
[----:B------:R-:W-:Y:S02]  /*5c60*/  HADD2.F32 R49, -RZ, R49.H0_H0 ;  /* 0x20000031ff317230 */ /* 0x000fe40000004100 */
[C---:B------:R-:W-:Y:S01]  /*5c70*/  FMUL.FTZ R52, R51.reuse, R52 ;  /* 0x0000003433347220 */ /* 0x040fe20000410000 */
[----:B------:R-:W-:-:S03]  /*5c80*/  FFMA.FTZ R53, R51, R48, -R53 ;  /* 0x0000003033357223 */ /* 0x000fc60000010835 */
[----:B------:R-:W-:Y:S01]  /*5c90*/  FFMA.FTZ R52, R13, R48, R52 ;  /* 0x000000300d347223 */ /* 0x000fe20000010034 */
[--C-:B------:R-:W-:Y:S02]  /*5ca0*/  HADD2.F32 R13, -RZ, R15.reuse.H1_H1 ;  /* 0x3000000fff0d7230 */ /* 0x100fe40000004100 */
[----:B------:R-:W-:Y:S02]  /*5cb0*/  HADD2.F32 R15, -RZ, R15.H0_H0 ;  /* 0x2000000fff0f7230 */ /* 0x000fe40000004100 */
[----:B------:R-:W-:Y:S01]  /*5cc0*/  F2FP.F16.F32.PACK_AB R52, R52, R53 ;  /* 0x000000353434723e */ /* 0x000fe200000000ff */
[-C--:B------:R-:W-:Y:S02]  /*5cd0*/  FMUL.FTZ R48, R13, R50.reuse ;  /* 0x000000320d307220 */ /* 0x080fe40000410000 */
[C---:B------:R-:W-:Y:S02]  /*5ce0*/  FMUL.FTZ R50, R15.reuse, R50 ;  /* 0x000000320f327220 */ /* 0x040fe40000410000 */
[----:B------:R-:W-:Y:S01]  /*5cf0*/  FFMA.FTZ R48, R15, R49, -R48 ;  /* 0x000000310f307223 */ /* 0x000fe20000010830 */
[----:B------:R-:W-:-:S02]  /*5d00*/  HADD2.F32 R15, -RZ, R137.H0_H0 ;  /* 0x20000089ff0f7230 */ /* 0x000fc40000004100 */
[----:B------:R-:W-:Y:S01]  /*5d10*/  FFMA.FTZ R50, R13, R49, R50 ;  /* 0x000000310d327223 */ /* 0x000fe20000010032 */
[--C-:B------:R-:W-:Y:S02]  /*5d20*/  HADD2.F32 R13, -RZ, R12.reuse.H0_H0 ;  /* 0x2000000cff0d7230 */ /* 0x100fe40000004100 */
[----:B------:R-:W-:Y:S02]  /*5d30*/  HADD2.F32 R12, -RZ, R12.H1_H1 ;  /* 0x3000000cff0c7230 */ /* 0x000fe40000004100 */
[--C-:B------:R-:W-:Y:S01]  /*5d40*/  HADD2.F32 R49, -RZ, R136.reuse.H0_H0 ;  /* 0x20000088ff317230 */ /* 0x100fe20000004100 */
[----:B------:R-:W-:Y:S01]  /*5d50*/  F2FP.F16.F32.PACK_AB R48, R50, R48 ;  /* 0x000000303230723e */ /* 0x000fe200000000ff */
[----:B------:R-:W-:Y:S02]  /*5d60*/  HADD2.F32 R137, -RZ, R137.H1_H1 ;  /* 0x30000089ff897230 */ /* 0x000fe40000004100 */
[-C--:B------:R-:W-:Y:S01]  /*5d70*/  FMUL.FTZ R51, R12, R15.reuse ;  /* 0x0000000f0c337220 */ /* 0x080fe20000410000 */
[----:B------:R-:W-:Y:S01]  /*5d80*/  FMUL.FTZ R15, R13, R15 ;  /* 0x0000000f0d0f7220 */ /* 0x000fe20000410000 */
[----:B------:R-:W-:-:S02]  /*5d90*/  HADD2.F32 R136, -RZ, R136.H1_H1 ;  /* 0x30000088ff887230 */ /* 0x000fc40000004100 */
[-C--:B------:R-:W-:Y:S01]  /*5da0*/  FFMA.FTZ R51, R13, R49.reuse, -R51 ;  /* 0x000000310d337223 */ /* 0x080fe20000010833 */
[----:B------:R-:W-:Y:S01]  /*5db0*/  FFMA.FTZ R15, R12, R49, R15 ;  /* 0x000000310c0f7223 */ /* 0x000fe2000001000f */
[--C-:B------:R-:W-:Y:S02]  /*5dc0*/  HADD2.F32 R12, -RZ, R14.reuse.H0_H0 ;  /* 0x2000000eff0c7230 */ /* 0x100fe40000004100 */
[----:B------:R-:W-:Y:S02]  /*5dd0*/  HADD2.F32 R14, -RZ, R14.H1_H1 ;  /* 0x3000000eff0e7230 */ /* 0x000fe40000004100 */
[----:B------:R-:W-:-:S03]  /*5de0*/  F2FP.F16.F32.PACK_AB R15, R15, R51 ;  /* 0x000000330f0f723e */ /* 0x000fc600000000ff */
[-C--:B------:R-:W-:Y:S01]  /*5df0*/  FMUL.FTZ R13, R14, R137.reuse ;  /* 0x000000890e0d7220 */ /* 0x080fe20000410000 */
[----:B------:R-:W-:-:S03]  /*5e00*/  FMUL.FTZ R137, R12, R137 ;  /* 0x000000890c897220 */ /* 0x000fc60000410000 */
[-C--:B------:R-:W-:Y:S01]  /*5e10*/  FFMA.FTZ R13, R12, R136.reuse, -R13 ;  /* 0x000000880c0d7223 */ /* 0x080fe2000001080d */
[----:B------:R-:W-:Y:S01]  /*5e20*/  FFMA.FTZ R137, R14, R136, R137 ;  /* 0x000000880e897223 */ /* 0x000fe20000010089 */
[----:B------:R-:W-:Y:S02]  /*5e30*/  IMAD.MOV.U32 R12, RZ, RZ, R15 ;  /* 0x000000ffff0c7224 */ /* 0x000fe400078e000f */
[----:B------:R-:W-:Y:S02]  /*5e40*/  IMAD.MOV.U32 R15, RZ, RZ, R48 ;  /* 0x000000ffff0f7224 */ /* 0x000fe400078e0030 */
[----:B------:R-:W-:Y:S02]  /*5e50*/  F2FP.F16.F32.PACK_AB R137, R137, R13 ;  /* 0x0000000d8989723e */ /* 0x000fe400000000ff */
[----:B------:R-:W-:-:S03]  /*5e60*/  MOV R13, R52 ;  /* 0x00000034000d7202 */ /* 0x000fc60000000f00 */
[----:B------:R-:W-:-:S07]  /*5e70*/  IMAD.MOV.U32 R14, RZ, RZ, R137 ;  /* 0x000000ffff0e7224 */ /* 0x000fce00078e0089 */
.L_x_490:
[----:B------:R-:W-:Y:S05]  /*5e80*/  BSYNC B2 ;  /* 0x0000000000027941 */ /* 0x000fea0003800000 */
.L_x_489:
[----:B------:R-:W-:Y:S01]  /*5e90*/  LEA R48, P3, R22, R11, 0x1 ;  /* 0x0000000b16307211 */ /* 0x000fe200078608ff */
[----:B------:R-:W-:-:S03]  /*5ea0*/  ULDC.64 UR4, c[0x0][0x208] ;  /* 0x0000820000047ab9 */ /* 0x000fc60000000a00 */
[----:B------:R-:W-:-:S05]  /*5eb0*/  LEA.HI.X R49, R22, R64, R218, 0x1, P3 ;  /* 0x0000004016317211 */ /* 0x000fca00018f0cda */
[----:B----4-:R0:W-:Y:S04]  /*5ec0*/  ST.E.128 desc[UR4][R48.64], R12 ;  /* 0x0000000c30007985 */ /* 0x0101e8000c101d04 */
.L_x_476:
[----:B------:R-:W-:Y:S05]  /*5ed0*/  BSYNC B1 ;  /* 0x0000000000017941 */ /* 0x000fea0003800000 */
.L_x_475:
[----:B------:R-:W-:-:S03]  /*5ee0*/  UMOV UR4, 0xffffffff ;  /* 0xffffffff00047882 */ /* 0x000fc60000000000 */
[----:B------:R-:W-:Y:S05]  /*5ef0*/  BRA.DIV UR4, `(.L_x_491) ;  /* 0x0000024604147947 */ /* 0x000fea000b800000 */
[----:B01----:R-:W0:Y:S04]  /*5f00*/  SHFL.IDX PT, R116, R116, 0x2, 0x181f ;  /* 0x00581f0074747f89 */ /* 0x003e2800000e0000 */
[----:B---3--:R-:W1:Y:S02]  /*5f10*/  SHFL.IDX PT, R117, R117, 0x2, 0x181f ;  /* 0x00581f0075757f89 */ /* 0x008e6400000e0000 */
.L_x_822:
[----:B------:R-:W-:Y:S05]  /*5f20*/  @P5 BRA `(.L_x_492) ;  /* 0x00000050008c5947 */ /* 0x000fea0003800000 */
[----:B------:R-:W-:Y:S01]  /*5f30*/  ISETP.NE.AND P3, PT, R3, RZ, PT ;  /* 0x000000ff0300720c */ /* 0x000fe20003f65270 */
[----:B------:R-:W-:-:S12]  /*5f40*/  BSSY B1, `(.L_x_493) ;  /* 0x0000038000017945 */ /* 0x000fd80003800000 */
[----:B------:R-:W-:Y:S05]  /*5f50*/  @!P3 BRA `(.L_x_494) ;  /* 0x0000000000d8b947 */ /* 0x000fea0003800000 */
[----:B----4-:R3:W4:Y:S01]  /*5f60*/  LDS.128 R12, [R31+0x26400] ;  /* 0x026400001f0c7984 */ /* 0x0107220000000c00 */
[----:B------:R-:W-:Y:S01]  /*5f70*/  ISETP.GE.AND P3, PT, R216, R110, PT ;  /* 0x0000006ed800720c */ /* 0x000fe20003f66270 */
[----:B------:R-:W-:-:S12]  /*5f80*/  BSSY B2, `(.L_x_495) ;  /* 0x000002f000027945 */ /* 0x000fd80003800000 */
[----:B---3--:R-:W-:Y:S05]  /*5f90*/  @P3 BRA `(.L_x_496) ;  /* 0x0000000000b43947 */ /* 0x008fea0003800000 */
[----:B------:R-:W-:Y:S01]  /*5fa0*/  SHF.R.U64 R48, R46, 0x10, R47 ;  /* 0x000000102e307819 */ /* 0x000fe2000000122f */
[----:B----4-:R-:W-:Y:S01]  /*5fb0*/  IMAD.MOV.U32 R46, RZ, RZ, R13 ;  /* 0x000000ffff2e7224 */ /* 0x010fe200078e000d */
[----:B------:R-:W-:Y:S01]  /*5fc0*/  SHF.R.U64 R13, R44, 0x10, R45 ;  /* 0x000000102c0d7819 */ /* 0x000fe2000000122d */
[----:B------:R-:W-:Y:S01]  /*5fd0*/  HADD2.F32 R139, -RZ, R139.H0_H0 ;  /* 0x2000008bff8b7230 */ /* 0x000fe20000004100 */
[----:B------:R-:W-:Y:S01]  /*5fe0*/  SHF.R.U32.HI R47, RZ, 0x10, R47 ;  /* 0x00000010ff2f7819 */ /* 0x000fe2000001162f */
[----:B------:R-:W-:Y:S02]  /*5ff0*/  HADD2.F32 R48, -RZ, R48.H0_H0 ;  /* 0x20000030ff307230 */ /* 0x000fe40000004100 */
[--C-:B------:R-:W-:Y:S02]  /*6000*/  HADD2.F32 R11, -RZ, R46.reuse.H1_H1 ;  /* 0x3000002eff0b7230 */ /* 0x100fe40000004100 */
[----:B------:R-:W-:Y:S02]  /*6010*/  HADD2.F32 R44, -RZ, R46.H0_H0 ;  /* 0x2000002eff2c7230 */ /* 0x000fe40000004100 */
[----:B------:R-:W-:-:S02]  /*6020*/  HADD2.F32 R13, -RZ, R13.H0_H0 ;  /* 0x2000000dff0d7230 */ /* 0x000fc40000004100 */
[CC--:B------:R-:W-:Y:S01]  /*6030*/  FMUL.FTZ R46, R11.reuse, R48.reuse ;  /* 0x000000300b2e7220 */ /* 0x0c0fe20000410000 */
[----:B------:R-:W-:Y:S02]  /*6040*/  HADD2.F32 R141, -RZ, R141.H1_H1 ;  /* 0x3000008dff8d7230 */ /* 0x000fe40000004100 */
[C---:B------:R-:W-:Y:S01]  /*6050*/  FMUL.FTZ R48, R44.reuse, R48 ;  /* 0x000000302c307220 */ /* 0x040fe20000410000 */
[-C--:B------:R-:W-:Y:S01]  /*6060*/  FFMA.FTZ R46, R44, R13.reuse, -R46 ;  /* 0x0000000d2c2e7223 */ /* 0x080fe2000001082e */
[----:B------:R-:W-:Y:S02]  /*6070*/  SHF.R.U32.HI R44, RZ, 0x10, R45 ;  /* 0x00000010ff2c7819 */ /* 0x000fe4000001162d */
[----:B------:R-:W-:Y:S01]  /*6080*/  FFMA.FTZ R48, R11, R13, R48 ;  /* 0x0000000d0b307223 */ /* 0x000fe20000010030 */
[----:B------:R-:W-:Y:S01]  /*6090*/  MOV R13, R15 ;  /* 0x0000000f000d7202 */ /* 0x000fe20000000f00 */
[----:B------:R-:W-:Y:S02]  /*60a0*/  HADD2.F32 R15, -RZ, R47.H0_H0 ;  /* 0x2000002fff0f7230 */ /* 0x000fe40000004100 */
[----:B------:R-:W-:Y:S01]  /*60b0*/  HADD2.F32 R44, -RZ, R44.H0_H0 ;  /* 0x2000002cff2c7230 */ /* 0x000fe20000004100 */
[----:B------:R-:W-:Y:S01]  /*60c0*/  F2FP.F16.F32.PACK_AB R46, R48, R46 ;  /* 0x0000002e302e723e */ /* 0x000fe200000000ff */
[----:B------:R-:W-:-:S02]  /*60d0*/  HADD2.F32 R11, -RZ, R13.H1_H1 ;  /* 0x3000000dff0b7230 */ /* 0x000fc40000004100 */
[----:B------:R-:W-:-:S03]  /*60e0*/  HADD2.F32 R13, -RZ, R13.H0_H0 ;  /* 0x2000000dff0d7230 */ /* 0x000fc60000004100 */
[-C--:B------:R-:W-:Y:S02]  /*60f0*/  FMUL.FTZ R45, R11, R15.reuse ;  /* 0x0000000f0b2d7220 */ /* 0x080fe40000410000 */
[C---:B------:R-:W-:Y:S02]  /*6100*/  FMUL.FTZ R15, R13.reuse, R15 ;  /* 0x0000000f0d0f7220 */ /* 0x040fe40000410000 */
[-C--:B------:R-:W-:Y:S01]  /*6110*/  FFMA.FTZ R45, R13, R44.reuse, -R45 ;  /* 0x0000002c0d2d7223 */ /* 0x080fe2000001082d */
[----:B------:R-:W-:Y:S02]  /*6120*/  HADD2.F32 R13, -RZ, R138.H0_H0 ;  /* 0x2000008aff0d7230 */ /* 0x000fe40000004100 */
[----:B------:R-:W-:Y:S01]  /*6130*/  FFMA.FTZ R15, R11, R44, R15 ;  /* 0x0000002c0b0f7223 */ /* 0x000fe2000001000f */
[--C-:B------:R-:W-:Y:S02]  /*6140*/  HADD2.F32 R11, -RZ, R12.reuse.H0_H0 ;  /* 0x2000000cff0b7230 */ /* 0x100fe40000004100 */
[----:B------:R-:W-:-:S02]  /*6150*/  HADD2.F32 R12, -RZ, R12.H1_H1 ;  /* 0x3000000cff0c7230 */ /* 0x000fc40000004100 */
[----:B------:R-:W-:Y:S01]  /*6160*/  HADD2.F32 R138, -RZ, R138.H1_H1 ;  /* 0x3000008aff8a7230 */ /* 0x000fe20000004100 */
[----:B------:R-:W-:Y:S02]  /*6170*/  F2FP.F16.F32.PACK_AB R15, R15, R45 ;  /* 0x0000002d0f0f723e */ /* 0x000fe400000000ff */
[-C--:B------:R-:W-:Y:S01]  /*6180*/  FMUL.FTZ R44, R12, R139.reuse ;  /* 0x0000008b0c2c7220 */ /* 0x080fe20000410000 */
[----:B------:R-:W-:-:S03]  /*6190*/  FMUL.FTZ R139, R11, R139 ;  /* 0x0000008b0b8b7220 */ /* 0x000fc60000410000 */
[-C--:B------:R-:W-:Y:S01]  /*61a0*/  FFMA.FTZ R44, R11, R13.reuse, -R44 ;  /* 0x0000000d0b2c7223 */ /* 0x080fe2000001082c */
[--C-:B------:R-:W-:Y:S02]  /*61b0*/  HADD2.F32 R11, -RZ, R14.reuse.H0_H0 ;  /* 0x2000000eff0b7230 */ /* 0x100fe40000004100 */
[----:B------:R-:W-:Y:S01]  /*61c0*/  FFMA.FTZ R139, R12, R13, R139 ;  /* 0x0000000d0c8b7223 */ /* 0x000fe2000001008b */
[----:B------:R-:W-:Y:S02]  /*61d0*/  HADD2.F32 R14, -RZ, R14.H1_H1 ;  /* 0x3000000eff0e7230 */ /* 0x000fe40000004100 */
[----:B------:R-:W-:Y:S02]  /*61e0*/  IMAD.MOV.U32 R13, RZ, RZ, R46 ;  /* 0x000000ffff0d7224 */ /* 0x000fe400078e002e */
[----:B------:R-:W-:Y:S01]  /*61f0*/  F2FP.F16.F32.PACK_AB R44, R139, R44 ;  /* 0x0000002c8b2c723e */ /* 0x000fe200000000ff */
[-C--:B------:R-:W-:Y:S01]  /*6200*/  FMUL.FTZ R12, R14, R141.reuse ;  /* 0x0000008d0e0c7220 */ /* 0x080fe20000410000 */
[----:B------:R-:W-:-:S03]  /*6210*/  FMUL.FTZ R141, R11, R141 ;  /* 0x0000008d0b8d7220 */ /* 0x000fc60000410000 */
[-C--:B------:R-:W-:Y:S01]  /*6220*/  FFMA.FTZ R12, R11, R138.reuse, -R12 ;  /* 0x0000008a0b0c7223 */ /* 0x080fe2000001080c */
[----:B------:R-:W-:-:S05]  /*6230*/  FFMA.FTZ R141, R14, R138, R141 ;  /* 0x0000008a0e8d7223 */ /* 0x000fca000001008d */
[----:B------:R-:W-:Y:S01]  /*6240*/  F2FP.F16.F32.PACK_AB R141, R141, R12 ;  /* 0x0000000c8d8d723e */ /* 0x000fe200000000ff */
[----:B------:R-:W-:-:S04]  /*6250*/  IMAD.MOV.U32 R12, RZ, RZ, R44 ;  /* 0x000000ffff0c7224 */ /* 0x000fc800078e002c */
[----:B------:R-:W-:-:S07]  /*6260*/  IMAD.MOV.U32 R14, RZ, RZ, R141 ;  /* 0x000000ffff0e7224 */ /* 0x000fce00078e008d */
.L_x_496:
[----:B------:R-:W-:Y:S05]  /*6270*/  BSYNC B2 ;  /* 0x0000000000027941 */ /* 0x000fea0003800000 */
.L_x_495:
[----:B-1----:R-:W-:Y:S01]  /*6280*/  LEA R44, P3, R16, R117, 0x1 ;  /* 0x00000075102c7211 */ /* 0x002fe200078608ff */
[----:B------:R-:W-:-:S03]  /*6290*/  ULDC.64 UR4, c[0x0][0x208] ;  /* 0x0000820000047ab9 */ /* 0x000fc60000000a00 */
[----:B0-----:R-:W-:-:S05]  /*62a0*/  LEA.HI.X R45, R16, R116, R17, 0x1, P3 ;  /* 0x00000074102d7211 */ /* 0x001fca00018f0c11 */
[----:B----4-:R3:W-:Y:S04]  /*62b0*/  ST.E.128 desc[UR4][R44.64], R12 ;  /* 0x0000000c2c007985 */ /* 0x0107e8000c101d04 */
.L_x_494:
[----:B------:R-:W-:Y:S05]  /*62c0*/  BSYNC B1 ;  /* 0x0000000000017941 */ /* 0x000fea0003800000 */
.L_x_493:
[----:B------:R-:W-:Y:S01]  /*62d0*/  ISETP.NE.AND P3, PT, R21, RZ, PT ;  /* 0x000000ff1500720c */ /* 0x000fe20003f65270 */
[----:B------:R-:W-:-:S12]  /*62e0*/  BSSY B1, `(.L_x_497) ;  /* 0x000003a000017945 */ /* 0x000fd80003800000 */
[----:B------:R-:W-:Y:S05]  /*62f0*/  @!P3 BRA `(.L_x_498) ;  /* 0x0000000000e0b947 */ /* 0x000fea0003800000 */
[----:B---34-:R3:W4:Y:S01]  /*6300*/  LDS.128 R12, [R31+0x28c00] ;  /* 0x028c00001f0c7984 */ /* 0x0187220000000c00 */
[----:B------:R-:W-:Y:S01]  /*6310*/  ISETP.GE.AND P4, PT, R221, R110, PT ;  /* 0x0000006edd00720c */ /* 0x000fe20003f86270 */
[----:B------:R-:W-:Y:S01]  /*6320*/  BSSY B2, `(.L_x_499) ;  /* 0x0000033000027945 */ /* 0x000fe20003800000 */
[----:B-1----:R-:W-:-:S04]  /*6330*/  LEA R44, P3, R212, R117, 0x1 ;  /* 0x00000075d42c7211 */ /* 0x002fc800078608ff */
[----:B0-----:R-:W-:-:S07]  /*6340*/  LEA.HI.X R45, R212, R116, R215, 0x1, P3 ;  /* 0x00000074d42d7211 */ /* 0x001fce00018f0cd7 */
[----:B---3--:R-:W-:Y:S05]  /*6350*/  @P4 BRA `(.L_x_500) ;  /* 0x0000000000bc4947 */ /* 0x008fea0003800000 */
[----:B------:R-:W-:Y:S02]  /*6360*/  SHF.R.U64 R46, R42, 0x10, R43 ;  /* 0x000000102a2e7819 */ /* 0x000fe4000000122b */
[----:B----4-:R-:W-:Y:S02]  /*6370*/  MOV R42, R13 ;  /* 0x0000000d002a7202 */ /* 0x010fe40000000f00 */
[----:B------:R-:W-:Y:S01]  /*6380*/  SHF.R.U64 R13, R40, 0x10, R41 ;  /* 0x00000010280d7819 */ /* 0x000fe20000001229 */
[----:B------:R-:W-:Y:S01]  /*6390*/  HADD2.F32 R46, -RZ, R46.H0_H0 ;  /* 0x2000002eff2e7230 */ /* 0x000fe20000004100 */
[----:B------:R-:W-:Y:S01]  /*63a0*/  SHF.R.U32.HI R43, RZ, 0x10, R43 ;  /* 0x00000010ff2b7819 */ /* 0x000fe2000001162b */
[--C-:B------:R-:W-:Y:S02]  /*63b0*/  HADD2.F32 R11, -RZ, R42.reuse.H1_H1 ;  /* 0x3000002aff0b7230 */ /* 0x100fe40000004100 */
[----:B------:R-:W-:Y:S02]  /*63c0*/  HADD2.F32 R40, -RZ, R42.H0_H0 ;  /* 0x2000002aff287230 */ /* 0x000fe40000004100 */
[----:B------:R-:W-:-:S02]  /*63d0*/  HADD2.F32 R13, -RZ, R13.H0_H0 ;  /* 0x2000000dff0d7230 */ /* 0x000fc40000004100 */
[-C--:B------:R-:W-:Y:S01]  /*63e0*/  FMUL.FTZ R42, R11, R46.reuse ;  /* 0x0000002e0b2a7220 */ /* 0x080fe20000410000 */
[----:B------:R-:W-:-:S03]  /*63f0*/  FMUL.FTZ R46, R40, R46 ;  /* 0x0000002e282e7220 */ /* 0x000fc60000410000 */
[-C--:B------:R-:W-:Y:S01]  /*6400*/  FFMA.FTZ R42, R40, R13.reuse, -R42 ;  /* 0x0000000d282a7223 */ /* 0x080fe2000001082a */
[----:B------:R-:W-:Y:S01]  /*6410*/  SHF.R.U32.HI R40, RZ, 0x10, R41 ;  /* 0x00000010ff287819 */ /* 0x000fe20000011629 */
[----:B------:R-:W-:Y:S01]  /*6420*/  FFMA.FTZ R46, R11, R13, R46 ;  /* 0x0000000d0b2e7223 */ /* 0x000fe2000001002e */
[----:B------:R-:W-:Y:S02]  /*6430*/  IMAD.MOV.U32 R11, RZ, RZ, R15 ;  /* 0x000000ffff0b7224 */ /* 0x000fe400078e000f */
[----:B------:R-:W-:Y:S02]  /*6440*/  IMAD.MOV.U32 R13, RZ, RZ, R12 ;  /* 0x000000ffff0d7224 */ /* 0x000fe400078e000c */
[----:B------:R-:W-:Y:S01]  /*6450*/  HADD2.F32 R12, -RZ, R43.H0_H0 ;  /* 0x2000002bff0c7230 */ /* 0x000fe20000004100 */
[----:B------:R-:W-:Y:S01]  /*6460*/  F2FP.F16.F32.PACK_AB R42, R46, R42 ;  /* 0x0000002a2e2a723e */ /* 0x000fe200000000ff */
[--C-:B------:R-:W-:Y:S02]  /*6470*/  HADD2.F32 R15, -RZ, R11.reuse.H1_H1 ;  /* 0x3000000bff0f7230 */ /* 0x100fe40000004100 */
[----:B------:R-:W-:-:S02]  /*6480*/  HADD2.F32 R11, -RZ, R11.H0_H0 ;  /* 0x2000000bff0b7230 */ /* 0x000fc40000004100 */
[----:B------:R-:W-:Y:S02]  /*6490*/  HADD2.F32 R40, -RZ, R40.H0_H0 ;  /* 0x20000028ff287230 */ /* 0x000fe40000004100 */
[-C--:B------:R-:W-:Y:S01]  /*64a0*/  FMUL.FTZ R41, R15, R12.reuse ;  /* 0x0000000c0f297220 */ /* 0x080fe20000410000 */
[----:B------:R-:W-:-:S03]  /*64b0*/  FMUL.FTZ R12, R11, R12 ;  /* 0x0000000c0b0c7220 */ /* 0x000fc60000410000 */
[-C--:B------:R-:W-:Y:S01]  /*64c0*/  FFMA.FTZ R41, R11, R40.reuse, -R41 ;  /* 0x000000280b297223 */ /* 0x080fe20000010829 */
[----:B------:R-:W-:Y:S02]  /*64d0*/  HADD2.F32 R11, -RZ, R135.H0_H0 ;  /* 0x20000087ff0b7230 */ /* 0x000fe40000004100 */
[----:B------:R-:W-:Y:S01]  /*64e0*/  FFMA.FTZ R12, R15, R40, R12 ;  /* 0x000000280f0c7223 */ /* 0x000fe2000001000c */
[--C-:B------:R-:W-:Y:S02]  /*64f0*/  HADD2.F32 R15, -RZ, R13.reuse.H1_H1 ;  /* 0x3000000dff0f7230 */ /* 0x100fe40000004100 */
[----:B------:R-:W-:Y:S02]  /*6500*/  HADD2.F32 R13, -RZ, R13.H0_H0 ;  /* 0x2000000dff0d7230 */ /* 0x000fe40000004100 */
[----:B------:R-:W-:Y:S02]  /*6510*/  HADD2.F32 R40, -RZ, R134.H0_H0 ;  /* 0x20000086ff287230 */ /* 0x000fe40000004100 */
[----:B------:R-:W-:Y:S01]  /*6520*/  FMUL.FTZ R43, R15, R11 ;  /* 0x0000000b0f2b7220 */ /* 0x000fe20000410000 */
[----:B------:R-:W-:-:S02]  /*6530*/  HADD2.F32 R135, -RZ, R135.H1_H1 ;  /* 0x30000087ff877230 */ /* 0x000fc40000004100 */
[C---:B------:R-:W-:Y:S01]  /*6540*/  FMUL.FTZ R11, R13.reuse, R11 ;  /* 0x0000000b0d0b7220 */ /* 0x040fe20000410000 */
[----:B------:R-:W-:Y:S02]  /*6550*/  HADD2.F32 R134, -RZ, R134.H1_H1 ;  /* 0x30000086ff867230 */ /* 0x000fe40000004100 */
[-C--:B------:R-:W-:Y:S01]  /*6560*/  FFMA.FTZ R43, R13, R40.reuse, -R43 ;  /* 0x000000280d2b7223 */ /* 0x080fe2000001082b */
[--C-:B------:R-:W-:Y:S02]  /*6570*/  HADD2.F32 R13, -RZ, R14.reuse.H1_H1 ;  /* 0x3000000eff0d7230 */ /* 0x100fe40000004100 */
[----:B------:R-:W-:Y:S01]  /*6580*/  FFMA.FTZ R11, R15, R40, R11 ;  /* 0x000000280f0b7223 */ /* 0x000fe2000001000b */
[----:B------:R-:W-:Y:S01]  /*6590*/  HADD2.F32 R14, -RZ, R14.H0_H0 ;  /* 0x2000000eff0e7230 */ /* 0x000fe20000004100 */
[----:B------:R-:W-:Y:S01]  /*65a0*/  F2FP.F16.F32.PACK_AB R41, R12, R41 ;  /* 0x000000290c29723e */ /* 0x000fe200000000ff */
[----:B------:R-:W-:Y:S02]  /*65b0*/  FMUL.FTZ R15, R13, R135 ;  /* 0x000000870d0f7220 */ /* 0x000fe40000410000 */
[----:B------:R-:W-:Y:S01]  /*65c0*/  F2FP.F16.F32.PACK_AB R11, R11, R43 ;  /* 0x0000002b0b0b723e */ /* 0x000fe200000000ff */
[C---:B------:R-:W-:Y:S01]  /*65d0*/  FMUL.FTZ R135, R14.reuse, R135 ;  /* 0x000000870e877220 */ /* 0x040fe20000410000 */
[----:B------:R-:W-:-:S03]  /*65e0*/  FFMA.FTZ R15, R14, R134, -R15 ;  /* 0x000000860e0f7223 */ /* 0x000fc6000001080f */
[----:B------:R-:W-:Y:S01]  /*65f0*/  FFMA.FTZ R135, R13, R134, R135 ;  /* 0x000000860d877223 */ /* 0x000fe20000010087 */
[----:B------:R-:W-:Y:S01]  /*6600*/  IMAD.MOV.U32 R12, RZ, RZ, R11 ;  /* 0x000000ffff0c7224 */ /* 0x000fe200078e000b */
[----:B------:R-:W-:-:S03]  /*6610*/  MOV R13, R42 ;  /* 0x0000002a000d7202 */ /* 0x000fc60000000f00 */
[----:B------:R-:W-:-:S05]  /*6620*/  F2FP.F16.F32.PACK_AB R15, R135, R15 ;  /* 0x0000000f870f723e */ /* 0x000fca00000000ff */
[----:B------:R-:W-:Y:S02]  /*6630*/  IMAD.MOV.U32 R14, RZ, RZ, R15 ;  /* 0x000000ffff0e7224 */ /* 0x000fe400078e000f */
[----:B------:R-:W-:-:S07]  /*6640*/  IMAD.MOV.U32 R15, RZ, RZ, R41 ;  /* 0x000000ffff0f7224 */ /* 0x000fce00078e0029 */
.L_x_500:
[----:B------:R-:W-:Y:S05]  /*6650*/  BSYNC B2 ;  /* 0x0000000000027941 */ /* 0x000fea0003800000 */
.L_x_499:
[----:B------:R-:W-:Y:S02]  /*6660*/  ULDC.64 UR4, c[0x0][0x208] ;  /* 0x0000820000047ab9 */ /* 0x000fe40000000a00 */
[----:B----4-:R0:W-:Y:S03]  /*6670*/  ST.E.128 desc[UR4][R44.64], R12 ;  /* 0x0000000c2c007985 */ /* 0x0101e6000c101d04 */
.L_x_498:
[----:B------:R-:W-:Y:S05]  /*6680*/  BSYNC B1 ;  /* 0x0000000000017941 */ /* 0x000fea0003800000 */
.L_x_497:
[----:B------:R-:W-:Y:S01]  /*6690*/  ISETP.NE.AND P3, PT, R25, RZ, PT ;  /* 0x000000ff1900720c */ /* 0x000fe20003f65270 */
[----:B------:R-:W-:-:S12]  /*66a0*/  BSSY B1, `(.L_x_501) ;  /* 0x0000034000017945 */ /* 0x000fd80003800000 */
[----:B------:R-:W-:Y:S05]  /*66b0*/  @!P3 BRA `(.L_x_502) ;  /* 0x0000000000c8b947 */ /* 0x000fea0003800000 */
[----:B0--34-:R0:W3:Y:S01]  /*66c0*/  LDS.128 R12, [R31+0x2b400] ;  /* 0x02b400001f0c7984 */ /* 0x0190e20000000c00 */
[----:B------:R-:W-:Y:S01]  /*66d0*/  ISETP.GE.AND P4, PT, R220, R110, PT ;  /* 0x0000006edc00720c */ /* 0x000fe20003f86270 */
[----:B------:R-:W-:Y:S01]  /*66e0*/  BSSY B2, `(.L_x_503) ;  /* 0x000002d000027945 */ /* 0x000fe20003800000 */
[----:B-1----:R-:W-:-:S04]  /*66f0*/  LEA R40, P3, R19, R117, 0x1 ;  /* 0x0000007513287211 */ /* 0x002fc800078608ff */
[----:B------:R-:W-:-:S07]  /*6700*/  LEA.HI.X R41, R19, R116, R219, 0x1, P3 ;  /* 0x0000007413297211 */ /* 0x000fce00018f0cdb */
[----:B0-----:R-:W-:Y:S05]  /*6710*/  @P4 BRA `(.L_x_504) ;  /* 0x0000000000a44947 */ /* 0x001fea0003800000 */
[--C-:B------:R-:W-:Y:S01]  /*6720*/  SHF.R.U64 R11, R36, 0x10, R37.reuse ;  /* 0x00000010240b7819 */ /* 0x100fe20000001225 */
[--C-:B---3--:R-:W-:Y:S01]  /*6730*/  HADD2.F32 R42, -RZ, R15.reuse.H1_H1 ;  /* 0x3000000fff2a7230 */ /* 0x108fe20000004100 */
[----:B------:R-:W-:Y:S01]  /*6740*/  SHF.R.U32.HI R36, RZ, 0x10, R37 ;  /* 0x00000010ff247819 */ /* 0x000fe20000011625 */
[----:B------:R-:W-:Y:S01]  /*6750*/  HADD2.F32 R15, -RZ, R15.H0_H0 ;  /* 0x2000000fff0f7230 */ /* 0x000fe20000004100 */
[--C-:B------:R-:W-:Y:S01]  /*6760*/  SHF.R.U64 R37, R38, 0x10, R39.reuse ;  /* 0x0000001026257819 */ /* 0x100fe20000001227 */
[----:B------:R-:W-:Y:S01]  /*6770*/  HADD2.F32 R11, -RZ, R11.H0_H0 ;  /* 0x2000000bff0b7230 */ /* 0x000fe20000004100 */
[----:B------:R-:W-:Y:S01]  /*6780*/  SHF.R.U32.HI R38, RZ, 0x10, R39 ;  /* 0x00000010ff267819 */ /* 0x000fe20000011627 */
[----:B------:R-:W-:Y:S02]  /*6790*/  HADD2.F32 R39, -RZ, R13.H1_H1 ;  /* 0x3000000dff277230 */ /* 0x000fe40000004100 */
[----:B------:R-:W-:Y:S02]  /*67a0*/  HADD2.F32 R37, -RZ, R37.H0_H0 ;  /* 0x20000025ff257230 */ /* 0x000fe40000004100 */
[----:B------:R-:W-:-:S02]  /*67b0*/  HADD2.F32 R13, -RZ, R13.H0_H0 ;  /* 0x2000000dff0d7230 */ /* 0x000fc40000004100 */
[----:B------:R-:W-:Y:S02]  /*67c0*/  HADD2.F32 R38, -RZ, R38.H0_H0 ;  /* 0x20000026ff267230 */ /* 0x000fe40000004100 */
[----:B------:R-:W-:Y:S02]  /*67d0*/  HADD2.F32 R43, -RZ, R36.H0_H0 ;  /* 0x20000024ff2b7230 */ /* 0x000fe40000004100 */
[-C--:B------:R-:W-:Y:S01]  /*67e0*/  FMUL.FTZ R36, R39, R37.reuse ;  /* 0x0000002527247220 */ /* 0x080fe20000410000 */
[----:B------:R-:W-:Y:S01]  /*67f0*/  FMUL.FTZ R44, R13, R37 ;  /* 0x000000250d2c7220 */ /* 0x000fe20000410000 */
[-C--:B------:R-:W-:Y:S01]  /*6800*/  FMUL.FTZ R37, R42, R38.reuse ;  /* 0x000000262a257220 */ /* 0x080fe20000410000 */
[----:B------:R-:W-:Y:S01]  /*6810*/  FMUL.FTZ R38, R15, R38 ;  /* 0x000000260f267220 */ /* 0x000fe20000410000 */
[-C--:B------:R-:W-:Y:S01]  /*6820*/  FFMA.FTZ R36, R13, R11.reuse, -R36 ;  /* 0x0000000b0d247223 */ /* 0x080fe20000010824 */
[----:B------:R-:W-:Y:S01]  /*6830*/  FFMA.FTZ R44, R39, R11, R44 ;  /* 0x0000000b272c7223 */ /* 0x000fe2000001002c */
[----:B------:R-:W-:Y:S01]  /*6840*/  FFMA.FTZ R37, R15, R43, -R37 ;  /* 0x0000002b0f257223 */ /* 0x000fe20000010825 */
[----:B------:R-:W-:-:S02]  /*6850*/  HADD2.F32 R15, -RZ, R12.H1_H1 ;  /* 0x3000000cff0f7230 */ /* 0x000fc40000004100 */
[----:B------:R-:W-:Y:S01]  /*6860*/  FFMA.FTZ R38, R42, R43, R38 ;  /* 0x0000002b2a267223 */ /* 0x000fe20000010026 */
[--C-:B------:R-:W-:Y:S01]  /*6870*/  HADD2.F32 R13, -RZ, R131.reuse.H0_H0 ;  /* 0x20000083ff0d7230 */ /* 0x100fe20000004100 */
[----:B------:R-:W-:Y:S01]  /*6880*/  F2FP.F16.F32.PACK_AB R36, R44, R36 ;  /* 0x000000242c24723e */ /* 0x000fe200000000ff */
[----:B------:R-:W-:Y:S02]  /*6890*/  HADD2.F32 R12, -RZ, R12.H0_H0 ;  /* 0x2000000cff0c7230 */ /* 0x000fe40000004100 */
[----:B------:R-:W-:Y:S02]  /*68a0*/  HADD2.F32 R131, -RZ, R131.H1_H1 ;  /* 0x30000083ff837230 */ /* 0x000fe40000004100 */
[-C--:B------:R-:W-:Y:S01]  /*68b0*/  FMUL.FTZ R42, R15, R13.reuse ;  /* 0x0000000d0f2a7220 */ /* 0x080fe20000410000 */
[--C-:B------:R-:W-:Y:S02]  /*68c0*/  HADD2.F32 R39, -RZ, R14.reuse.H1_H1 ;  /* 0x3000000eff277230 */ /* 0x100fe40000004100 */
[----:B------:R-:W-:Y:S01]  /*68d0*/  FMUL.FTZ R43, R12, R13 ;  /* 0x0000000d0c2b7220 */ /* 0x000fe20000410000 */
[----:B------:R-:W-:-:S02]  /*68e0*/  HADD2.F32 R14, -RZ, R14.H0_H0 ;  /* 0x2000000eff0e7230 */ /* 0x000fc40000004100 */
[--C-:B------:R-:W-:Y:S02]  /*68f0*/  HADD2.F32 R11, -RZ, R128.reuse.H0_H0 ;  /* 0x20000080ff0b7230 */ /* 0x100fe40000004100 */
[-C--:B------:R-:W-:Y:S01]  /*6900*/  FMUL.FTZ R13, R39, R131.reuse ;  /* 0x00000083270d7220 */ /* 0x080fe20000410000 */
[----:B------:R-:W-:Y:S02]  /*6910*/  HADD2.F32 R128, -RZ, R128.H1_H1 ;  /* 0x30000080ff807230 */ /* 0x000fe40000004100 */
[----:B------:R-:W-:Y:S01]  /*6920*/  FMUL.FTZ R131, R14, R131 ;  /* 0x000000830e837220 */ /* 0x000fe20000410000 */
[-C--:B------:R-:W-:Y:S01]  /*6930*/  FFMA.FTZ R42, R12, R11.reuse, -R42 ;  /* 0x0000000b0c2a7223 */ /* 0x080fe2000001082a */
[----:B------:R-:W-:Y:S01]  /*6940*/  FFMA.FTZ R43, R15, R11, R43 ;  /* 0x0000000b0f2b7223 */ /* 0x000fe2000001002b */
[-C--:B------:R-:W-:Y:S01]  /*6950*/  FFMA.FTZ R13, R14, R128.reuse, -R13 ;  /* 0x000000800e0d7223 */ /* 0x080fe2000001080d */
[----:B------:R-:W-:Y:S01]  /*6960*/  FFMA.FTZ R128, R39, R128, R131 ;  /* 0x0000008027807223 */ /* 0x000fe20000010083 */
[----:B------:R-:W-:-:S02]  /*6970*/  F2FP.F16.F32.PACK_AB R15, R38, R37 ;  /* 0x00000025260f723e */ /* 0x000fc400000000ff */
[----:B------:R-:W-:Y:S02]  /*6980*/  F2FP.F16.F32.PACK_AB R12, R43, R42 ;  /* 0x0000002a2b0c723e */ /* 0x000fe400000000ff */
[----:B------:R-:W-:Y:S01]  /*6990*/  F2FP.F16.F32.PACK_AB R14, R128, R13 ;  /* 0x0000000d800e723e */ /* 0x000fe200000000ff */
[----:B------:R-:W-:-:S07]  /*69a0*/  IMAD.MOV.U32 R13, RZ, RZ, R36 ;  /* 0x000000ffff0d7224 */ /* 0x000fce00078e0024 */
.L_x_504:
[----:B------:R-:W-:Y:S05]  /*69b0*/  BSYNC B2 ;  /* 0x0000000000027941 */ /* 0x000fea0003800000 */
.L_x_503:
[----:B------:R-:W-:Y:S02]  /*69c0*/  ULDC.64 UR4, c[0x0][0x208] ;  /* 0x0000820000047ab9 */ /* 0x000fe40000000a00 */
[----:B---3--:R0:W-:Y:S03]  /*69d0*/  ST.E.128 desc[UR4][R40.64], R12 ;  /* 0x0000000c28007985 */ /* 0x0081e6000c101d04 */
.L_x_502:
[----:B------:R-:W-:Y:S05]  /*69e0*/  BSYNC B1 ;  /* 0x0000000000017941 */ /* 0x000fea0003800000 */
.L_x_501:
[----:B------:R-:W-:-:S13]  /*69f0*/  ISETP.NE.AND P3, PT, R26, RZ, PT ;  /* 0x000000ff1a00720c */ /* 0x000fda0003f65270 */
        /* <DEDUP_REMOVED lines=8> */
[--C-:B---3--:R-:W-:Y:S01]  /*6a80*/  HADD2.F32 R40, -RZ, R15.reuse.H0_H0 ;  /* 0x2000000fff287230 */ /* 0x108fe20000004100 */
[----:B------:R-:W-:Y:S02]  /*6a90*/  SHF.R.U32.HI R32, RZ, 0x10, R33 ;  /* 0x00000010ff207819 */ /* 0x000fe40000011621 */
[--C-:B------:R-:W-:Y:S01]  /*6aa0*/  SHF.R.U64 R42, R34, 0x10, R35.reuse ;  /* 0x00000010222a7819 */ /* 0x100fe20000001223 */
[----:B------:R-:W-:Y:S01]  /*6ab0*/  HADD2.F32 R34, -RZ, R15.H1_H1 ;  /* 0x3000000fff227230 */ /* 0x000fe20000004100 */
[----:B------:R-:W-:Y:S01]  /*6ac0*/  MOV R33, R13 ;  /* 0x0000000d00217202 */ /* 0x000fe20000000f00 */
[----:B------:R-:W-:Y:S01]  /*6ad0*/  HADD2.F32 R38, -RZ, R38.H0_H0 ;  /* 0x20000026ff267230 */ /* 0x000fe20000004100 */
[----:B------:R-:W-:Y:S01]  /*6ae0*/  SHF.R.U32.HI R11, RZ, 0x10, R35 ;  /* 0x00000010ff0b7819 */ /* 0x000fe20000011623 */
[----:B------:R-:W-:Y:S02]  /*6af0*/  HADD2.F32 R42, -RZ, R42.H0_H0 ;  /* 0x2000002aff2a7230 */ /* 0x000fe40000004100 */
[----:B------:R-:W-:-:S02]  /*6b00*/  HADD2.F32 R13, -RZ, R33.H1_H1 ;  /* 0x30000021ff0d7230 */ /* 0x000fc40000004100 */
[----:B------:R-:W-:Y:S02]  /*6b10*/  HADD2.F32 R33, -RZ, R33.H0_H0 ;  /* 0x20000021ff217230 */ /* 0x000fe40000004100 */
[----:B------:R-:W-:Y:S02]  /*6b20*/  HADD2.F32 R11, -RZ, R11.H0_H0 ;  /* 0x2000000bff0b7230 */ /* 0x000fe40000004100 */
[----:B------:R-:W-:Y:S02]  /*6b30*/  HADD2.F32 R15, -RZ, R32.H0_H0 ;  /* 0x20000020ff0f7230 */ /* 0x000fe40000004100 */
[-C--:B------:R-:W-:Y:S01]  /*6b40*/  FMUL.FTZ R32, R13, R42.reuse ;  /* 0x0000002a0d207220 */ /* 0x080fe20000410000 */
[C---:B------:R-:W-:Y:S01]  /*6b50*/  FMUL.FTZ R42, R33.reuse, R42 ;  /* 0x0000002a212a7220 */ /* 0x040fe20000410000 */
[-C--:B------:R-:W-:Y:S01]  /*6b60*/  FMUL.FTZ R35, R34, R11.reuse ;  /* 0x0000000b22237220 */ /* 0x080fe20000410000 */
[C---:B------:R-:W-:Y:S01]  /*6b70*/  FMUL.FTZ R39, R40.reuse, R11 ;  /* 0x0000000b28277220 */ /* 0x040fe20000410000 */
[-C--:B------:R-:W-:Y:S01]  /*6b80*/  FFMA.FTZ R11, R33, R38.reuse, -R32 ;  /* 0x00000026210b7223 */ /* 0x080fe20000010820 */
[----:B------:R-:W-:Y:S01]  /*6b90*/  FFMA.FTZ R32, R13, R38, R42 ;  /* 0x000000260d207223 */ /* 0x000fe2000001002a */
[----:B------:R-:W-:Y:S01]  /*6ba0*/  FFMA.FTZ R13, R40, R15, -R35 ;  /* 0x0000000f280d7223 */ /* 0x000fe20000010823 */
[----:B------:R-:W-:-:S02]  /*6bb0*/  HADD2.F32 R33, -RZ, R82.H0_H0 ;  /* 0x20000052ff217230 */ /* 0x000fc40000004100 */
[----:B------:R-:W-:Y:S01]  /*6bc0*/  FFMA.FTZ R34, R34, R15, R39 ;  /* 0x0000000f22227223 */ /* 0x000fe20000010027 */
[--C-:B------:R-:W-:Y:S01]  /*6bd0*/  HADD2.F32 R38, -RZ, R12.reuse.H1_H1 ;  /* 0x3000000cff267230 */ /* 0x100fe20000004100 */
[----:B------:R-:W-:Y:S01]  /*6be0*/  F2FP.F16.F32.PACK_AB R11, R32, R11 ;  /* 0x0000000b200b723e */ /* 0x000fe200000000ff */
[----:B------:R-:W-:Y:S02]  /*6bf0*/  HADD2.F32 R40, -RZ, R12.H0_H0 ;  /* 0x2000000cff287230 */ /* 0x000fe40000004100 */
[----:B------:R-:W-:Y:S02]  /*6c00*/  HADD2.F32 R35, -RZ, R82.H1_H1 ;  /* 0x30000052ff237230 */ /* 0x000fe40000004100 */
[-C--:B------:R-:W-:Y:S01]  /*6c10*/  FMUL.FTZ R39, R38, R33.reuse ;  /* 0x0000002126277220 */ /* 0x080fe20000410000 */
[----:B------:R-:W-:Y:S02]  /*6c20*/  HADD2.F32 R12, -RZ, R14.H1_H1 ;  /* 0x3000000eff0c7230 */ /* 0x000fe40000004100 */
[----:B------:R-:W-:Y:S01]  /*6c30*/  FMUL.FTZ R33, R40, R33 ;  /* 0x0000002128217220 */ /* 0x000fe20000410000 */
[----:B------:R-:W-:-:S02]  /*6c40*/  HADD2.F32 R15, -RZ, R81.H0_H0 ;  /* 0x20000051ff0f7230 */ /* 0x000fc40000004100 */
[----:B------:R-:W-:Y:S02]  /*6c50*/  HADD2.F32 R14, -RZ, R14.H0_H0 ;  /* 0x2000000eff0e7230 */ /* 0x000fe40000004100 */
[----:B------:R-:W-:Y:S01]  /*6c60*/  FMUL.FTZ R41, R12, R35 ;  /* 0x000000230c297220 */ /* 0x000fe20000410000 */
[----:B------:R-:W-:Y:S02]  /*6c70*/  HADD2.F32 R81, -RZ, R81.H1_H1 ;  /* 0x30000051ff517230 */ /* 0x000fe40000004100 */
[-C--:B------:R-:W-:Y:S01]  /*6c80*/  FFMA.FTZ R39, R40, R15.reuse, -R39 ;  /* 0x0000000f28277223 */ /* 0x080fe20000010827 */
[----:B------:R-:W-:Y:S01]  /*6c90*/  FFMA.FTZ R38, R38, R15, R33 ;  /* 0x0000000f26267223 */ /* 0x000fe20000010021 */
[----:B------:R-:W-:Y:S01]  /*6ca0*/  FMUL.FTZ R35, R14, R35 ;  /* 0x000000230e237220 */ /* 0x000fe20000410000 */
[----:B------:R-:W-:Y:S01]  /*6cb0*/  F2FP.F16.F32.PACK_AB R15, R34, R13 ;  /* 0x0000000d220f723e */ /* 0x000fe200000000ff */
[----:B------:R-:W-:Y:S01]  /*6cc0*/  FFMA.FTZ R41, R14, R81, -R41 ;  /* 0x000000510e297223 */ /* 0x000fe20000010829 */
[----:B------:R-:W-:-:S02]  /*6cd0*/  IMAD.MOV.U32 R13, RZ, RZ, R11 ;  /* 0x000000ffff0d7224 */ /* 0x000fc400078e000b */
[----:B------:R-:W-:Y:S01]  /*6ce0*/  FFMA.FTZ R12, R12, R81, R35 ;  /* 0x000000510c0c7223 */ /* 0x000fe20000010023 */
[----:B------:R-:W-:-:S04]  /*6cf0*/  F2FP.F16.F32.PACK_AB R38, R38, R39 ;  /* 0x000000272626723e */ /* 0x000fc800000000ff */
[----:B------:R-:W-:Y:S01]  /*6d00*/  F2FP.F16.F32.PACK_AB R14, R12, R41 ;  /* 0x000000290c0e723e */ /* 0x000fe200000000ff */
[----:B------:R-:W-:-:S07]  /*6d10*/  IMAD.MOV.U32 R12, RZ, RZ, R38 ;  /* 0x000000ffff0c7224 */ /* 0x000fce00078e0026 */
.L_x_506:
[----:B------:R-:W-:Y:S05]  /*6d20*/  BSYNC B1 ;  /* 0x0000000000017941 */ /* 0x000fea0003800000 */
.L_x_505:
[----:B------:R-:W-:Y:S02]  /*6d30*/  ULDC.64 UR4, c[0x0][0x208] ;  /* 0x0000820000047ab9 */ /* 0x000fe40000000a00 */
[----:B---3--:R0:W-:Y:S01]  /*6d40*/  ST.E.128 desc[UR4][R36.64], R12 ;  /* 0x0000000c24007985 */ /* 0x0081e2000c101d04 */
[----:B------:R-:W-:Y:S05]  /*6d50*/  BRA `(.L_x_492) ;  /* 0x0000004400007947 */ /* 0x000fea0003800000 */
.L_x_447:
        /* <DEDUP_REMOVED lines=16> */
[----:B------:R-:W-:Y:S01]  /*6e60*/  CS2R R38, SRZ ;  /* 0x0000000000267805 */ /* 0x000fe2000001ff00 */
[----:B------:R-:W-:Y:S01]  /*6e70*/  IMAD.X R35, R11, 0x1, R5, P4 ;  /* 0x000000010b237824 */ /* 0x000fe200020e0605 */
[----:B------:R-:W-:Y:S02]  /*6e80*/  LEA R40, P4, R34, UR4, 0x1 ;  /* 0x0000000422287c11 */ /* 0x000fe4000f8808ff */
[----:B------:R-:W-:Y:S02]  /*6e90*/  CS2R R36, SRZ ;  /* 0x0000000000247805 */ /* 0x000fe4000001ff00 */
[----:B------:R-:W-:Y:S01]  /*6ea0*/  IADD3.X R33, R80, R7, RZ, P0, !PT ;  /* 0x0000000750217210 */ /* 0x000fe200007fe4ff */
[----:B------:R-:W-:Y:S01]  /*6eb0*/  ULDC.64 UR8, c[0x0][0x208] ;  /* 0x0000820000087ab9 */ /* 0x000fe20000000a00 */
[----:B------:R-:W-:-:S02]  /*6ec0*/  LEA.HI.X R41, R34, UR5, R35, 0x1, P4 ;  /* 0x0000000522297c11 */ /* 0x000fc4000a0f0c23 */
[----:B------:R-:W-:Y:S02]  /*6ed0*/  CS2R R34, SRZ ;  /* 0x0000000000227805 */ /* 0x000fe4000001ff00 */
[----:B------:R-:W-:Y:S02]  /*6ee0*/  LEA R48, P4, R32, UR6, 0x1 ;  /* 0x0000000620307c11 */ /* 0x000fe4000f8808ff */
[-C--:B------:R-:W-:Y:S02]  /*6ef0*/  ISETP.GE.AND P0, PT, R16, R110.reuse, PT ;  /* 0x0000006e1000720c */ /* 0x080fe40003f06270 */
[----:B------:R-:W-:Y:S02]  /*6f00*/  LEA.HI.X R49, R32, UR7, R33, 0x1, P4 ;  /* 0x0000000720317c11 */ /* 0x000fe4000a0f0c21 */
[----:B------:R-:W-:Y:S02]  /*6f10*/  CS2R R32, SRZ ;  /* 0x0000000000207805 */ /* 0x000fe4000001ff00 */
[----:B------:R-:W-:-:S02]  /*6f20*/  ISETP.GE.AND P4, PT, R214, R110, PT ;  /* 0x0000006ed600720c */ /* 0x000fc40003f86270 */
[----:B------:R-:W-:Y:S02]  /*6f30*/  CS2R R46, SRZ ;  /* 0x00000000002e7805 */ /* 0x000fe4000001ff00 */
[----:B------:R-:W-:Y:S02]  /*6f40*/  CS2R R44, SRZ ;  /* 0x00000000002c7805 */ /* 0x000fe4000001ff00 */
[----:B------:R-:W-:Y:S01]  /*6f50*/  CS2R R42, SRZ ;  /* 0x00000000002a7805 */ /* 0x000fe2000001ff00 */
[----:B------:R-:W5:Y:S06]  /*6f60*/  @!P0 LDG.E.128 R36, desc[UR8][R40.64] ;  /* 0x0000000828248981 */ /* 0x000f6c000c1e1d00 */
[----:B------:R0:W5:Y:S04]  /*6f70*/  @!P4 LDG.E.128 R32, desc[UR8][R40.64+0x80] ;  /* 0x000080082820c981 */ /* 0x000168000c1e1d00 */
[----:B------:R1:W5:Y:S01]  /*6f80*/  @!P0 LDG.E.128 R44, desc[UR8][R48.64] ;  /* 0x00000008302c8981 */ /* 0x000362000c1e1d00 */
[----:B0-----:R-:W-:-:S06]  /*6f90*/  CS2R R40, SRZ ;  /* 0x0000000000287805 */ /* 0x001fcc000001ff00 */
[----:B------:R1:W5:Y:S02]  /*6fa0*/  @!P4 LDG.E.128 R40, desc[UR8][R48.64+0x80] ;  /* 0x000080083028c981 */ /* 0x000364000c1e1d00 */
.L_x_508:
[----:B------:R-:W-:Y:S05]  /*6fb0*/  BSYNC B1 ;  /* 0x0000000000017941 */ /* 0x000fea0003800000 */
.L_x_507:
[----:B-1---5:R-:W-:Y:S01]  /*6fc0*/  IMAD.MOV.U32 R48, RZ, RZ, R34 ;  /* 0x000000ffff307224 */ /* 0x022fe200078e0022 */
[----:B------:R-:W-:Y:S01]  /*6fd0*/  IADD3 R53, R224, 0x20, RZ ;  /* 0x00000020e0357810 */ /* 0x000fe20007ffe0ff */
[----:B------:R-:W-:Y:S01]  /*6fe0*/  IMAD.MOV.U32 R52, RZ, RZ, R35 ;  /* 0x000000ffff347224 */ /* 0x000fe200078e0023 */
[----:B------:R-:W-:Y:S01]  /*6ff0*/  BSSY B1, `(.L_x_509) ;  /* 0x000003f000017945 */ /* 0x000fe20003800000 */
[----:B------:R-:W-:Y:S01]  /*7000*/  IMAD.MOV.U32 R49, RZ, RZ, R32 ;  /* 0x000000ffff317224 */ /* 0x000fe200078e0020 */
[----:B------:R-:W-:Y:S02]  /*7010*/  PRMT R156, R48, 0x7610, R156 ;  /* 0x00007610309c7816 */ /* 0x000fe4000000009c */
[----:B------:R-:W-:Y:S02]  /*7020*/  CS2R R54, SRZ ;  /* 0x0000000000367805 */ /* 0x000fe4000001ff00 */
[----:B------:R-:W-:Y:S02]  /*7030*/  MOV R48, R33 ;  /* 0x0000002100307202 */ /* 0x000fe40000000f00 */
[----:B------:R-:W-:-:S02]  /*7040*/  CS2R R58, SRZ ;  /* 0x00000000003a7805 */ /* 0x000fc4000001ff00 */
[----:B------:R-:W-:Y:S01]  /*7050*/  PRMT R159, R52, 0x7610, R159 ;  /* 0x00007610349f7816 */ /* 0x000fe2000000009f */
[----:B------:R-:W-:Y:S01]  /*7060*/  IMAD.MOV.U32 R52, RZ, RZ, R36 ;  /* 0x000000ffff347224 */ /* 0x000fe200078e0024 */
[----:B------:R-:W-:Y:S01]  /*7070*/  PRMT R160, R48, 0x7610, R160 ;  /* 0x0000761030a07816 */ /* 0x000fe200000000a0 */
[----:B------:R-:W-:Y:S01]  /*7080*/  IMAD.MOV.U32 R48, RZ, RZ, R39 ;  /* 0x000000ffff307224 */ /* 0x000fe200078e0027 */
[----:B------:R-:W-:Y:S01]  /*7090*/  PRMT R157, R49, 0x7610, R157 ;  /* 0x00007610319d7816 */ /* 0x000fe2000000009d */
[----:B------:R-:W-:Y:S01]  /*70a0*/  IMAD.MOV.U32 R49, RZ, RZ, R38 ;  /* 0x000000ffff317224 */ /* 0x000fe200078e0026 */
[----:B------:R-:W-:Y:S02]  /*70b0*/  ISETP.GE.AND P4, PT, R53, R86, PT ;  /* 0x000000563500720c */ /* 0x000fe40003f86270 */
[----:B------:R-:W-:Y:S02]  /*70c0*/  CS2R R56, SRZ ;  /* 0x0000000000387805 */ /* 0x000fe4000001ff00 */
[----:B------:R-:W-:Y:S01]  /*70d0*/  PRMT R162, R48, 0x5410, R52 ;  /* 0x0000541030a27816 */ /* 0x000fe20000000034 */
[----:B------:R-:W-:Y:S01]  /*70e0*/  IMAD.MOV.U32 R52, RZ, RZ, R43 ;  /* 0x000000ffff347224 */ /* 0x000fe200078e002b */
[----:B------:R-:W-:Y:S01]  /*70f0*/  PRMT R161, R49, 0x7610, R161 ;  /* 0x0000761031a17816 */ /* 0x000fe200000000a1 */
[----:B------:R-:W-:Y:S01]  /*7100*/  IMAD.MOV.U32 R48, RZ, RZ, R42 ;  /* 0x000000ffff307224 */ /* 0x000fe200078e002a */
[----:B------:R-:W-:-:S02]  /*7110*/  MOV R49, R37 ;  /* 0x0000002500317202 */ /* 0x000fc40000000f00 */
[----:B------:R-:W-:Y:S02]  /*7120*/  CS2R R62, SRZ ;  /* 0x00000000003e7805 */ /* 0x000fe4000001ff00 */
[----:B------:R-:W-:Y:S01]  /*7130*/  PRMT R159, R159, 0x5410, R52 ;  /* 0x000054109f9f7816 */ /* 0x000fe20000000034 */
[----:B------:R-:W-:Y:S01]  /*7140*/  IMAD.MOV.U32 R52, RZ, RZ, R46 ;  /* 0x000000ffff347224 */ /* 0x000fe200078e002e */
[----:B------:R-:W-:Y:S01]  /*7150*/  PRMT R137, R49, 0x7610, R137 ;  /* 0x0000761031897816 */ /* 0x000fe20000000089 */
[----:B------:R-:W-:Y:S01]  /*7160*/  IMAD.MOV.U32 R49, RZ, RZ, R40 ;  /* 0x000000ffff317224 */ /* 0x000fe200078e0028 */
[----:B------:R-:W-:Y:S02]  /*7170*/  PRMT R156, R156, 0x5410, R48 ;  /* 0x000054109c9c7816 */ /* 0x000fe40000000030 */
[----:B------:R-:W-:Y:S02]  /*7180*/  CS2R R60, SRZ ;  /* 0x00000000003c7805 */ /* 0x000fe4000001ff00 */
[----:B------:R-:W-:-:S02]  /*7190*/  MOV R48, R41 ;  /* 0x0000002900307202 */ /* 0x000fc40000000f00 */
[----:B------:R-:W-:Y:S01]  /*71a0*/  PRMT R157, R157, 0x5410, R49 ;  /* 0x000054109d9d7816 */ /* 0x000fe20000000031 */
[----:B------:R-:W-:Y:S01]  /*71b0*/  IMAD.MOV.U32 R49, RZ, RZ, R47 ;  /* 0x000000ffff317224 */ /* 0x000fe200078e002f */
[----:B------:R-:W-:Y:S01]  /*71c0*/  PRMT R160, R160, 0x5410, R48 ;  /* 0x00005410a0a07816 */ /* 0x000fe20000000030 */
[----:B------:R-:W-:Y:S01]  /*71d0*/  IMAD.MOV.U32 R48, RZ, RZ, R44 ;  /* 0x000000ffff307224 */ /* 0x000fe200078e002c */
[----:B------:R-:W-:Y:S01]  /*71e0*/  PRMT R161, R161, 0x5410, R52 ;  /* 0x00005410a1a17816 */ /* 0x000fe20000000034 */
[----:B------:R-:W-:-:S03]  /*71f0*/  IMAD.MOV.U32 R52, RZ, RZ, R45 ;  /* 0x000000ffff347224 */ /* 0x000fc600078e002d */
[----:B------:R-:W-:Y:S02]  /*7200*/  PRMT R163, R49, 0x5410, R48 ;  /* 0x0000541031a37816 */ /* 0x000fe40000000030 */
[----:B------:R-:W-:Y:S02]  /*7210*/  CS2R R48, SRZ ;  /* 0x0000000000307805 */ /* 0x000fe4000001ff00 */
[----:B------:R-:W-:Y:S02]  /*7220*/  PRMT R138, R52, 0x7610, R138 ;  /* 0x00007610348a7816 */ /* 0x000fe4000000008a */
[----:B------:R-:W-:Y:S01]  /*7230*/  CS2R R52, SRZ ;  /* 0x0000000000347805 */ /* 0x000fe2000001ff00 */
[----:B------:R-:W-:Y:S06]  /*7240*/  @P4 BRA `(.L_x_510) ;  /* 0x0000000000644947 */ /* 0x000fec0003800000 */
[----:B------:R-:W-:Y:S01]  /*7250*/  IADD3 R50, P0, P5, R98, R14, R102 ;  /* 0x0000000e62327210 */ /* 0x000fe20007d1e066 */
[----:B------:R-:W-:Y:S01]  /*7260*/  ULDC.64 UR4, c[0x0][0x3e8] ;  /* 0x0000fa0000047ab9 */ /* 0x000fe20000000a00 */
[----:B------:R-:W-:Y:S01]  /*7270*/  ULDC.64 UR6, c[0x0][0x400] ;  /* 0x0001000000067ab9 */ /* 0x000fe20000000a00 */
[----:B------:R-:W-:Y:S02]  /*7280*/  CS2R R54, SRZ ;  /* 0x0000000000367805 */ /* 0x000fe4000001ff00 */
[----:B------:R-:W-:Y:S02]  /*7290*/  IADD3.X R51, R5, R11, R89, P0, P5 ;  /* 0x0000000b05337210 */ /* 0x000fe400007ea459 */
[----:B------:R-:W-:Y:S02]  /*72a0*/  CS2R R52, SRZ ;  /* 0x0000000000347805 */ /* 0x000fe4000001ff00 */
[----:B------:R-:W-:Y:S02]  /*72b0*/  IADD3 R48, P0, P5, R92, R12, R104 ;  /* 0x0000000c5c307210 */ /* 0x000fe40007d1e068 */
[----:B------:R-:W-:-:S02]  /*72c0*/  CS2R R62, SRZ ;  /* 0x00000000003e7805 */ /* 0x000fc4000001ff00 */
[----:B------:R-:W-:Y:S01]  /*72d0*/  CS2R R60, SRZ ;  /* 0x00000000003c7805 */ /* 0x000fe2000001ff00 */
[----:B------:R-:W-:Y:S01]  /*72e0*/  ULDC.64 UR8, c[0x0][0x208] ;  /* 0x0000820000087ab9 */ /* 0x000fe20000000a00 */
        /* <DEDUP_REMOVED lines=8> */
[----:B------:R-:W5:Y:S04]  /*7370*/  @!P0 LDG.E.128 R52, desc[UR8][R56.64] ;  /* 0x0000000838348981 */ /* 0x000f68000c1e1d00 */
[----:B------:R-:W5:Y:S01]  /*7380*/  @!P0 LDG.E.128 R60, desc[UR8][R64.64] ;  /* 0x00000008403c8981 */ /* 0x000f62000c1e1d00 */
[----:B------:R-:W-:Y:S02]  /*7390*/  ISETP.GE.AND P0, PT, R214, R110, PT ;  /* 0x0000006ed600720c */ /* 0x000fe40003f06270 */
[----:B------:R-:W-:-:S11]  /*73a0*/  CS2R R58, SRZ ;  /* 0x00000000003a7805 */ /* 0x000fd6000001ff00 */
[----:B------:R0:W5:Y:S02]  /*73b0*/  @!P0 LDG.E.128 R48, desc[UR8][R56.64+0x80] ;  /* 0x0000800838308981 */ /* 0x000164000c1e1d00 */
[----:B0-----:R-:W-:-:S06]  /*73c0*/  CS2R R56, SRZ ;  /* 0x0000000000387805 */ /* 0x001fcc000001ff00 */
[----:B------:R0:W5:Y:S02]  /*73d0*/  @!P0 LDG.E.128 R56, desc[UR8][R64.64+0x80] ;  /* 0x0000800840388981 */ /* 0x000164000c1e1d00 */
.L_x_510:
[----:B------:R-:W-:Y:S05]  /*73e0*/  BSYNC B1 ;  /* 0x0000000000017941 */ /* 0x000fea0003800000 */
.L_x_509:
[----:B0----5:R-:W-:Y:S01]  /*73f0*/  IMAD.MOV.U32 R64, RZ, RZ, R49 ;  /* 0x000000ffff407224 */ /* 0x021fe200078e0031 */
[----:B------:R-:W-:Y:S01]  /*7400*/  MOV R65, R48 ;  /* 0x0000003000417202 */ /* 0x000fe20000000f00 */
[----:B------:R-:W-:Y:S01]  /*7410*/  VIADD R68, R224, 0x40 ;  /* 0x00000040e0447836 */ /* 0x000fe20000000000 */
[----:B------:R-:W-:Y:S01]  /*7420*/  BSSY B1, `(.L_x_511) ;  /* 0x0000036000017945 */ /* 0x000fe20003800000 */
[----:B------:R-:W-:Y:S01]  /*7430*/  IMAD.MOV.U32 R67, RZ, RZ, R50 ;  /* 0x000000ffff437224 */ /* 0x000fe200078e0032 */
[----:B------:R-:W-:Y:S01]  /*7440*/  PRMT R149, R65, 0x5410, R64 ;  /* 0x0000541041957816 */ /* 0x000fe20000000040 */
[----:B------:R-:W-:Y:S01]  /*7450*/  IMAD.MOV.U32 R64, RZ, RZ, R53 ;  /* 0x000000ffff407224 */ /* 0x000fe200078e0035 */
[----:B------:R-:W-:Y:S01]  /*7460*/  MOV R65, R52 ;  /* 0x0000003400417202 */ /* 0x000fe20000000f00 */
[----:B------:R-:W-:Y:S01]  /*7470*/  IMAD.MOV.U32 R66, RZ, RZ, R51 ;  /* 0x000000ffff427224 */ /* 0x000fe200078e0033 */
[----:B------:R-:W-:Y:S02]  /*7480*/  ISETP.GE.AND P5, PT, R68, R86, PT ;  /* 0x000000564400720c */ /* 0x000fe40003fa6270 */
[----:B------:R-:W-:-:S02]  /*7490*/  CS2R R70, SRZ ;  /* 0x0000000000467805 */ /* 0x000fc4000001ff00 */
        /* <DEDUP_REMOVED lines=8> */
[----:B------:R-:W-:Y:S01]  /*7520*/  CS2R R74, SRZ ;  /* 0x00000000004a7805 */ /* 0x000fe2000001ff00 */
[----:B------:R-:W-:Y:S01]  /*7530*/  IMAD.MOV.U32 R65, RZ, RZ, R62 ;  /* 0x000000ffff417224 */ /* 0x000fe200078e003e */
[----:B------:R-:W-:Y:S01]  /*7540*/  CS2R R72, SRZ ;  /* 0x0000000000487805 */ /* 0x000fe2000001ff00 */
[----:B------:R-:W-:Y:S01]  /*7550*/  IMAD.MOV.U32 R64, RZ, RZ, R63 ;  /* 0x000000ffff407224 */ /* 0x000fe200078e003f */
[----:B------:R-:W-:Y:S01]  /*7560*/  PRMT R152, R67, 0x5410, R66 ;  /* 0x0000541043987816 */ /* 0x000fe20000000042 */
[----:B------:R-:W-:Y:S01]  /*7570*/  IMAD.MOV.U32 R67, RZ, RZ, R58 ;  /* 0x000000ffff437224 */ /* 0x000fe200078e003a */
[----:B------:R-:W-:Y:S01]  /*7580*/  CS2R R78, SRZ ;  /* 0x00000000004e7805 */ /* 0x000fe2000001ff00 */
[----:B------:R-:W-:Y:S01]  /*7590*/  IMAD.MOV.U32 R66, RZ, RZ, R59 ;  /* 0x000000ffff427224 */ /* 0x000fe200078e003b */
[----:B------:R-:W-:Y:S01]  /*75a0*/  PRMT R154, R65, 0x5410, R64 ;  /* 0x00005410419a7816 */ /* 0x000fe20000000040 */
[----:B------:R-:W-:Y:S01]  /*75b0*/  IMAD.MOV.U32 R64, RZ, RZ, R61 ;  /* 0x000000ffff407224 */ /* 0x000fe200078e003d */
[----:B------:R-:W-:-:S02]  /*75c0*/  MOV R65, R60 ;  /* 0x0000003c00417202 */ /* 0x000fc40000000f00 */
        /* <DEDUP_REMOVED lines=8> */
[----:B------:R-:W-:Y:S02]  /*7650*/  ULDC.64 UR6, c[0x0][0x208] ;  /* 0x0000820000067ab9 */ /* 0x000fe40000000a00 */
[----:B------:R-:W-:Y:S02]  /*7660*/  IADD3.X R11, R5, R105, R11, P0, P6 ;  /* 0x00000069050b7210 */ /* 0x000fe400007ec40b */
        /* <DEDUP_REMOVED lines=9> */
[----:B------:R-:W-:Y:S02]  /*7700*/  CS2R R64, SRZ ;  /* 0x0000000000407805 */ /* 0x000fe4000001ff00 */
[----:B------:R-:W-:Y:S02]  /*7710*/  CS2R R74, SRZ ;  /* 0x00000000004a7805 */ /* 0x000fe4000001ff00 */
[----:B------:R-:W-:-:S05]  /*7720*/  CS2R R72, SRZ ;  /* 0x0000000000487805 */ /* 0x000fca000001ff00 */
[----:B------:R0:W5:Y:S04]  /*7730*/  @!P0 LDG.E.128 R68, desc[UR6][R14.64] ;  /* 0x000000060e448981 */ /* 0x000168000c1e1d00 */
[----:B------:R0:W5:Y:S01]  /*7740*/  @!P0 LDG.E.128 R76, desc[UR6][R12.64] ;  /* 0x000000060c4c8981 */ /* 0x000162000c1e1d00 */
[----:B------:R-:W-:-:S13]  /*7750*/  ISETP.GE.AND P0, PT, R214, R110, PT ;  /* 0x0000006ed600720c */ /* 0x000fda0003f06270 */
[----:B------:R0:W5:Y:S04]  /*7760*/  @!P0 LDG.E.128 R64, desc[UR6][R14.64+0x80] ;  /* 0x000080060e408981 */ /* 0x000168000c1e1d00 */
[----:B------:R0:W5:Y:S02]  /*7770*/  @!P0 LDG.E.128 R72, desc[UR6][R12.64+0x80] ;  /* 0x000080060c488981 */ /* 0x000164000c1e1d00 */
.L_x_512:
[----:B------:R-:W-:Y:S05]  /*7780*/  BSYNC B1 ;  /* 0x0000000000017941 */ /* 0x000fea0003800000 */
.L_x_511:
[----:B0----5:R-:W-:Y:S01]  /*7790*/  IMAD.MOV.U32 R12, RZ, RZ, R66 ;  /* 0x000000ffff0c7224 */ /* 0x021fe200078e0042 */
[----:B------:R-:W-:Y:S01]  /*77a0*/  MOV R11, R67 ;  /* 0x00000043000b7202 */ /* 0x000fe20000000f00 */
        /* <DEDUP_REMOVED lines=28> */
[----:B------:R-:W-:Y:S06]  /*7970*/  @!P0 BRA `(.L_x_513) ;  /* 0x0000000000048947 */ /* 0x000fec0003800000 */
[----:B------:R-:W-:Y:S01]  /*7980*/  BPT.TRAP 0x1 ;  /* 0x000000040000795c */ /* 0x000fe20000300000 */
.L_x_513:
[----:B------:R-:W-:Y:S01]  /*7990*/  IMAD R87, R213, 0x8, R23 ;  /* 0x00000008d5577824 */ /* 0x000fe200078e0217 */
[----:B------:R-:W-:Y:S01]  /*79a0*/  SHF.L.U32 R88, R225, 0x1f, RZ ;  /* 0x0000001fe1587819 */ /* 0x000fe200000006ff */
[----:B------:R-:W-:Y:S03]  /*79b0*/  BSSY B1, `(.L_x_514) ;  /* 0x0000003000017945 */ /* 0x000fe60003800000 */
[----:B------:R-:W0:Y:S02]  /*79c0*/  SYNCS.PHASECHK.TRANS64.TRYWAIT P6, [R87+URZ+0x38890], R88 ;  /* 0x03889058570075a7 */ /* 0x000e2400080c017f */
[----:B0-----:R-:W-:Y:S05]  /*79d0*/  @!P6 BRA `(.L_x_515) ;  /* 0x0000022800a8e947 */ /* 0x001fea0003800000 */
.L_x_823:
[----:B------:R-:W-:Y:S05]  /*79e0*/  BSYNC B1 ;  /* 0x0000000000017941 */ /* 0x000fea0003800000 */
.L_x_514:
[----:B------:R-:W1:Y:S01]  /*79f0*/  LDC R128, c[0x0][0x2f4] ;  /* 0x0000bd00ff807b82 */ /* 0x000e620000000800 */
[----:B------:R-:W-:Y:S01]  /*7a00*/  UMOV UR4, 0xffffffff ;  /* 0xffffffff00047882 */ /* 0x000fe20000000000 */
[----:B-1----:R-:W-:Y:S02]  /*7a10*/  IADD3 R131, -R111, R128, RZ ;  /* 0x000000806f837210 */ /* 0x002fe40007ffe1ff */
[----:B------:R-:W-:Y:S05]  /*7a20*/  BRA.DIV UR4, `(.L_x_516) ;  /* 0x0000022a04a87947 */ /* 0x000fea000b800000 */
[----:B------:R1:W2:Y:S04]  /*7a30*/  SHFL.IDX PT, R119, R116, RZ, 0x181f ;  /* 0x00181fff74777589 */ /* 0x0002a800000e0000 */
[----:B------:R1:W3:Y:S02]  /*7a40*/  SHFL.IDX PT, R11, R117, RZ, 0x181f ;  /* 0x00181fff750b7589 */ /* 0x0002e400000e0000 */
.L_x_827:
[----:B------:R-:W-:Y:S04]  /*7a50*/  BSSY B1, `(.L_x_517) ;  /* 0x0000101000017945 */ /* 0x000fe80003800000 */
[----:B------:R-:W-:Y:S05]  /*7a60*/  @P3 BRA `(.L_x_518) ;  /* 0x0000000c00fc3947 */ /* 0x000fea0003800000 */
[----:B------:R-:W-:Y:S01]  /*7a70*/  ISETP.NE.AND P3, PT, R3, RZ, PT ;  /* 0x000000ff0300720c */ /* 0x000fe20003f65270 */
[----:B------:R-:W-:Y:S01]  /*7a80*/  BSSY B2, `(.L_x_519) ;  /* 0x000007f000027945 */ /* 0x000fe20003800000 */
[----:B---3--:R-:W-:-:S11]  /*7a90*/  IMAD.MOV.U32 R118, RZ, RZ, R11 ;  /* 0x000000ffff767224 */ /* 0x008fd600078e000b */
[----:B------:R-:W-:Y:S05]  /*7aa0*/  @!P3 BRA `(.L_x_520) ;  /* 0x0000000400f0b947 */ /* 0x000fea0003800000 */
[----:B------:R-:W3:Y:S01]  /*7ab0*/  LDL R15, [R1+0x60] ;  /* 0x00006000010f7983 */ /* 0x000ee20000100800 */
[----:B------:R-:W-:Y:S01]  /*7ac0*/  SEL R12, R111, R131, !P2 ;  /* 0x000000836f0c7207 */ /* 0x000fe20005000000 */
[C---:B------:R-:W-:Y:S01]  /*7ad0*/  IMAD.SHL.U32 R14, R224.reuse, 0x40, RZ ;  /* 0x00000040e00e7824 */ /* 0x040fe200078e00ff */
[----:B------:R-:W-:Y:S01]  /*7ae0*/  SHF.L.U32 R80, R224, 0x6, RZ ;  /* 0x00000006e0507819 */ /* 0x000fe200000006ff */
[----:B------:R-:W-:Y:S01]  /*7af0*/  BSSY B3, `(.L_x_521) ;  /* 0x0000070000037945 */ /* 0x000fe20003800000 */
[----:B------:R-:W-:Y:S02]  /*7b00*/  SHF.R.S32.HI R13, RZ, 0x1f, R12 ;  /* 0x0000001fff0d7819 */ /* 0x000fe4000001140c */
[----:B------:R-:W-:Y:S02]  /*7b10*/  LOP3.LUT R80, R80, 0x1c0, RZ, 0xc0, !PT ;  /* 0x000001c050507812 */ /* 0x000fe400078ec0ff */
[----:B------:R-:W-:Y:S02]  /*7b20*/  LEA.HI R13, R13, R12, RZ, 0x4 ;  /* 0x0000000c0d0d7211 */ /* 0x000fe400078f20ff */
[----:B------:R-:W-:-:S02]  /*7b30*/  LOP3.LUT R14, R14, 0x1c0, RZ, 0xc0, !PT ;  /* 0x000001c00e0e7812 */ /* 0x000fc400078ec0ff */
[----:B------:R-:W-:Y:S02]  /*7b40*/  LEA.HI.SX32 R134, R13, R8, 0x1c ;  /* 0x000000080d867211 */ /* 0x000fe400078fe2ff */
[----:B------:R-:W-:Y:S02]  /*7b50*/  SHF.R.U32.HI R14, RZ, 0x3, R14 ;  /* 0x00000003ff0e7819 */ /* 0x000fe4000001160e */
[----:B------:R-:W-:Y:S02]  /*7b60*/  SHF.R.S32.HI R13, RZ, 0x1f, R134 ;  /* 0x0000001fff0d7819 */ /* 0x000fe40000011486 */
[----:B------:R-:W-:Y:S02]  /*7b70*/  ISETP.GE.AND P3, PT, R16, R110, PT ;  /* 0x0000006e1000720c */ /* 0x000fe40003f66270 */
[----:B------:R-:W-:Y:S01]  /*7b80*/  LEA.HI R13, R13, R134, RZ, 0x3 ;  /* 0x000000860d0d7211 */ /* 0x000fe200078f18ff */
[----:B------:R-:W-:-:S03]  /*7b90*/  IMAD.SHL.U32 R134, R134, 0x8, RZ ;  /* 0x0000000886867824 */ /* 0x000fc600078e00ff */
[----:B------:R-:W-:Y:S02]  /*7ba0*/  SHF.R.S32.HI R13, RZ, 0x3, R13 ;  /* 0x00000003ff0d7819 */ /* 0x000fe4000001140d */
[----:B------:R-:W-:-:S04]  /*7bb0*/  LOP3.LUT R12, R80, 0x38, R134, 0xf8, !PT ;  /* 0x00000038500c7812 */ /* 0x000fc800078ef886 */
[----:B------:R-:W-:Y:S01]  /*7bc0*/  LOP3.LUT R12, R12, R14, RZ, 0x3c, !PT ;  /* 0x0000000e0c0c7212 */ /* 0x000fe200078e3cff */
[----:B---3--:R-:W-:-:S04]  /*7bd0*/  IMAD R13, R13, 0x1400, R15 ;  /* 0x000014000d0d7824 */ /* 0x008fc800078e020f */
[----:B------:R-:W-:-:S04]  /*7be0*/  IMAD.IADD R12, R13, 0x1, R12 ;  /* 0x000000010d0c7824 */ /* 0x000fc800078e020c */
[C---:B------:R-:W-:Y:S02]  /*7bf0*/  IMAD R80, R213.reuse, 0x5000, R12 ;  /* 0x00005000d5507824 */ /* 0x040fe400078e020c */
[----:B------:R-:W-:Y:S02]  /*7c00*/  IMAD R12, R213, 0x5000, R126 ;  /* 0x00005000d50c7824 */ /* 0x000fe400078e027e */
[--C-:B------:R-:W-:Y:S02]  /*7c10*/  IMAD R80, R80, 0x2, R23.reuse ;  /* 0x0000000250507824 */ /* 0x100fe400078e0217 */
[----:B------:R-:W-:-:S04]  /*7c20*/  IMAD R12, R12, 0x2, R23 ;  /* 0x000000020c0c7824 */ /* 0x000fc800078e0217 */
[----:B------:R-:W3:Y:S04]  /*7c30*/  LDS.128 R80, [R80+0x24400] ;  /* 0x0244000050507984 */ /* 0x000ee80000000c00 */
[----:B------:R-:W4:Y:S01]  /*7c40*/  LDS.128 R12, [R12+0x24400] ;  /* 0x024400000c0c7984 */ /* 0x000f220000000c00 */
[----:B------:R-:W-:Y:S05]  /*7c50*/  @P3 BRA `(.L_x_522) ;  /* 0x0000000400643947 */ /* 0x000fea0003800000 */
[----:B---3--:R-:W-:Y:S01]  /*7c60*/  MOV R136, R81 ;  /* 0x0000005100887202 */ /* 0x008fe20000000f00 */
[----:B----4-:R-:W-:Y:S01]  /*7c70*/  IMAD.MOV.U32 R135, RZ, RZ, R13 ;  /* 0x000000ffff877224 */ /* 0x010fe200078e000d */
[--C-:B------:R-:W-:Y:S01]  /*7c80*/  SHF.R.U64 R36, R36, 0x10, R37.reuse ;  /* 0x0000001024247819 */ /* 0x100fe20000001225 */
[----:B------:R-:W-:Y:S01]  /*7c90*/  HADD2.F32 R138, -RZ, R138.H0_H0 ;  /* 0x2000008aff8a7230 */ /* 0x000fe20000004100 */
[----:B------:R-:W-:Y:S01]  /*7ca0*/  SHF.R.U32.HI R37, RZ, 0x10, R37 ;  /* 0x00000010ff257819 */ /* 0x000fe20000011625 */
[----:B------:R-:W-:Y:S01]  /*7cb0*/  HADD2.F32 R13, -RZ, R136.H0_H0 ;  /* 0x20000088ff0d7230 */ /* 0x000fe20000004100 */
[----:B------:R-:W-:Y:S01]  /*7cc0*/  SHF.R.U64 R44, R44, 0x10, R45 ;  /* 0x000000102c2c7819 */ /* 0x000fe2000000122d */
[----:B------:R-:W-:Y:S01]  /*7cd0*/  HADD2.F32 R139, -RZ, R135.H0_H0 ;  /* 0x20000087ff8b7230 */ /* 0x000fe20000004100 */
[----:B------:R-:W-:Y:S01]  /*7ce0*/  SHF.R.U64 R38, R38, 0x10, R39 ;  /* 0x0000001026267819 */ /* 0x000fe20000001227 */
[----:B------:R-:W-:Y:S02]  /*7cf0*/  HADD2.F32 R137, -RZ, R137.H0_H0 ;  /* 0x20000089ff897230 */ /* 0x000fe40000004100 */
[----:B------:R-:W-:Y:S01]  /*7d00*/  FMUL.FTZ R81, R13, R138 ;  /* 0x0000008a0d517220 */ /* 0x000fe20000410000 */
[----:B------:R-:W-:-:S02]  /*7d10*/  HADD2.F32 R135, -RZ, R135.H1_H1 ;  /* 0x30000087ff877230 */ /* 0x000fc40000004100 */
[C---:B------:R-:W-:Y:S01]  /*7d20*/  FMUL.FTZ R138, R139.reuse, R138 ;  /* 0x0000008a8b8a7220 */ /* 0x040fe20000410000 */
[----:B------:R-:W-:Y:S02]  /*7d30*/  HADD2.F32 R44, -RZ, R44.H0_H0 ;  /* 0x2000002cff2c7230 */ /* 0x000fe40000004100 */
[-C--:B------:R-:W-:Y:S01]  /*7d40*/  FFMA.FTZ R81, R139, R137.reuse, -R81 ;  /* 0x000000898b517223 */ /* 0x080fe20000010851 */
[----:B------:R-:W-:Y:S02]  /*7d50*/  HADD2.F32 R36, -RZ, R36.H0_H0 ;  /* 0x20000024ff247230 */ /* 0x000fe40000004100 */
[----:B------:R-:W-:Y:S01]  /*7d60*/  FFMA.FTZ R13, R13, R137, R138 ;  /* 0x000000890d0d7223 */ /* 0x000fe2000001008a */
[----:B------:R-:W-:Y:S01]  /*7d70*/  SHF.R.U32.HI R137, RZ, 0x10, R45 ;  /* 0x00000010ff897819 */ /* 0x000fe2000001162d */
[----:B------:R-:W-:Y:S02]  /*7d80*/  HADD2.F32 R45, -RZ, R136.H1_H1 ;  /* 0x30000088ff2d7230 */ /* 0x000fe40000004100 */
[----:B------:R-:W-:-:S02]  /*7d90*/  HADD2.F32 R136, -RZ, R37.H0_H0 ;  /* 0x20000025ff887230 */ /* 0x000fc40000004100 */
[----:B------:R-:W-:Y:S02]  /*7da0*/  HADD2.F32 R137, -RZ, R137.H0_H0 ;  /* 0x20000089ff897230 */ /* 0x000fe40000004100 */
[----:B------:R-:W-:Y:S02]  /*7db0*/  HADD2.F32 R138, -RZ, R163.H0_H0 ;  /* 0x200000a3ff8a7230 */ /* 0x000fe40000004100 */
[----:B------:R-:W-:Y:S02]  /*7dc0*/  HADD2.F32 R38, -RZ, R38.H0_H0 ;  /* 0x20000026ff267230 */ /* 0x000fe40000004100 */
[-C--:B------:R-:W-:Y:S01]  /*7dd0*/  FMUL.FTZ R37, R45, R137.reuse ;  /* 0x000000892d257220 */ /* 0x080fe20000410000 */
[----:B------:R-:W-:-:S03]  /*7de0*/  FMUL.FTZ R137, R135, R137 ;  /* 0x0000008987897220 */ /* 0x000fc60000410000 */
[-C--:B------:R-:W-:Y:S01]  /*7df0*/  FFMA.FTZ R37, R135, R136.reuse, -R37 ;  /* 0x0000008887257223 */ /* 0x080fe20000010825 */
[----:B------:R-:W-:Y:S01]  /*7e00*/  FFMA.FTZ R45, R45, R136, R137 ;  /* 0x000000882d2d7223 */ /* 0x000fe20000010089 */
[----:B------:R-:W-:Y:S02]  /*7e10*/  IMAD.MOV.U32 R136, RZ, RZ, R83 ;  /* 0x000000ffff887224 */ /* 0x000fe400078e0053 */
[----:B------:R-:W-:Y:S01]  /*7e20*/  IMAD.MOV.U32 R135, RZ, RZ, R15 ;  /* 0x000000ffff877224 */ /* 0x000fe200078e000f */
[----:B------:R-:W-:Y:S01]  /*7e30*/  F2FP.F16.F32.PACK_AB R37, R37, R81 ;  /* 0x000000512525723e */ /* 0x000fe200000000ff */
[----:B------:R-:W-:Y:S01]  /*7e40*/  HADD2.F32 R137, -RZ, R162.H0_H0 ;  /* 0x200000a2ff897230 */ /* 0x000fe20000004100 */
[----:B------:R-:W-:Y:S01]  /*7e50*/  F2FP.F16.F32.PACK_AB R45, R45, R13 ;  /* 0x0000000d2d2d723e */ /* 0x000fe200000000ff */
[----:B------:R-:W-:Y:S01]  /*7e60*/  HADD2.F32 R83, -RZ, R136.H0_H0 ;  /* 0x20000088ff537230 */ /* 0x000fe20000004100 */
[----:B------:R-:W-:Y:S01]  /*7e70*/  MOV R13, R37 ;  /* 0x00000025000d7202 */ /* 0x000fe20000000f00 */
[----:B------:R-:W-:-:S02]  /*7e80*/  HADD2.F32 R139, -RZ, R135.H0_H0 ;  /* 0x20000087ff8b7230 */ /* 0x000fc40000004100 */
[----:B------:R-:W-:Y:S02]  /*7e90*/  HADD2.F32 R135, -RZ, R135.H1_H1 ;  /* 0x30000087ff877230 */ /* 0x000fe40000004100 */
[-C--:B------:R-:W-:Y:S01]  /*7ea0*/  FMUL.FTZ R15, R83, R138.reuse ;  /* 0x0000008a530f7220 */ /* 0x080fe20000410000 */
[----:B------:R-:W-:Y:S02]  /*7eb0*/  IMAD.MOV.U32 R81, RZ, RZ, R45 ;  /* 0x000000ffff517224 */ /* 0x000fe400078e002d */
[C---:B------:R-:W-:Y:S01]  /*7ec0*/  FMUL.FTZ R138, R139.reuse, R138 ;  /* 0x0000008a8b8a7220 */ /* 0x040fe20000410000 */
[-C--:B------:R-:W-:Y:S01]  /*7ed0*/  FFMA.FTZ R15, R139, R137.reuse, -R15 ;  /* 0x000000898b0f7223 */ /* 0x080fe2000001080f */
[----:B------:R-:W-:Y:S02]  /*7ee0*/  HADD2.F32 R139, -RZ, R163.H1_H1 ;  /* 0x300000a3ff8b7230 */ /* 0x000fe40000004100 */
[----:B------:R-:W-:Y:S01]  /*7ef0*/  FFMA.FTZ R83, R83, R137, R138 ;  /* 0x0000008953537223 */ /* 0x000fe2000001008a */
[----:B------:R-:W-:-:S02]  /*7f00*/  SHF.R.U32.HI R137, RZ, 0x10, R39 ;  /* 0x00000010ff897819 */ /* 0x000fc40000011627 */
[--C-:B------:R-:W-:Y:S02]  /*7f10*/  SHF.R.U64 R39, R46, 0x10, R47.reuse ;  /* 0x000000102e277819 */ /* 0x100fe4000000122f */
[----:B------:R-:W-:Y:S01]  /*7f20*/  SHF.R.U32.HI R46, RZ, 0x10, R47 ;  /* 0x00000010ff2e7819 */ /* 0x000fe2000001162f */
[----:B------:R-:W-:Y:S02]  /*7f30*/  HADD2.F32 R47, -RZ, R136.H1_H1 ;  /* 0x30000088ff2f7230 */ /* 0x000fe40000004100 */
[----:B------:R-:W-:Y:S02]  /*7f40*/  HADD2.F32 R137, -RZ, R137.H0_H0 ;  /* 0x20000089ff897230 */ /* 0x000fe40000004100 */
[----:B------:R-:W-:Y:S02]  /*7f50*/  HADD2.F32 R136, -RZ, R46.H0_H0 ;  /* 0x2000002eff887230 */ /* 0x000fe40000004100 */
[----:B------:R-:W-:-:S03]  /*7f60*/  HADD2.F32 R39, -RZ, R39.H0_H0 ;  /* 0x20000027ff277230 */ /* 0x000fc60000004100 */
[----:B------:R-:W-:-:S04]  /*7f70*/  FMUL.FTZ R46, R47, R136 ;  /* 0x000000882f2e7220 */ /* 0x000fc80000410000 */
[CC--:B------:R-:W-:Y:S01]  /*7f80*/  FFMA.FTZ R46, R135.reuse, R137.reuse, -R46 ;  /* 0x00000089872e7223 */ /* 0x0c0fe2000001082e */
[----:B------:R-:W-:Y:S01]  /*7f90*/  FMUL.FTZ R135, R135, R136 ;  /* 0x0000008887877220 */ /* 0x000fe20000410000 */
[--C-:B------:R-:W-:Y:S02]  /*7fa0*/  HADD2.F32 R136, -RZ, R80.reuse.H0_H0 ;  /* 0x20000050ff887230 */ /* 0x100fe40000004100 */
[----:B------:R-:W-:Y:S02]  /*7fb0*/  HADD2.F32 R80, -RZ, R80.H1_H1 ;  /* 0x30000050ff507230 */ /* 0x000fe40000004100 */
[----:B------:R-:W-:Y:S01]  /*7fc0*/  FFMA.FTZ R47, R47, R137, R135 ;  /* 0x000000892f2f7223 */ /* 0x000fe20000010087 */
[----:B------:R-:W-:Y:S02]  /*7fd0*/  HADD2.F32 R135, -RZ, R12.H0_H0 ;  /* 0x2000000cff877230 */ /* 0x000fe40000004100 */
[----:B------:R-:W-:Y:S01]  /*7fe0*/  FMUL.FTZ R138, R136, R139 ;  /* 0x0000008b888a7220 */ /* 0x000fe20000410000 */
[----:B------:R-:W-:Y:S01]  /*7ff0*/  HADD2.F32 R137, -RZ, R162.H1_H1 ;  /* 0x300000a2ff897230 */ /* 0x000fe20000004100 */
[----:B------:R-:W-:Y:S01]  /*8000*/  F2FP.F16.F32.PACK_AB R15, R46, R15 ;  /* 0x0000000f2e0f723e */ /* 0x000fe200000000ff */
[----:B------:R-:W-:-:S02]  /*8010*/  HADD2.F32 R12, -RZ, R12.H1_H1 ;  /* 0x3000000cff0c7230 */ /* 0x000fc40000004100 */
[----:B------:R-:W-:Y:S01]  /*8020*/  FMUL.FTZ R139, R135, R139 ;  /* 0x0000008b878b7220 */ /* 0x000fe20000410000 */
[----:B------:R-:W-:Y:S01]  /*8030*/  F2FP.F16.F32.PACK_AB R83, R47, R83 ;  /* 0x000000532f53723e */ /* 0x000fe200000000ff */
[-C--:B------:R-:W-:Y:S02]  /*8040*/  FFMA.FTZ R135, R135, R137.reuse, -R138 ;  /* 0x0000008987877223 */ /* 0x080fe4000001088a */
[----:B------:R-:W-:Y:S01]  /*8050*/  FFMA.FTZ R136, R136, R137, R139 ;  /* 0x0000008988887223 */ /* 0x000fe2000001008b */
[-C--:B------:R-:W-:Y:S01]  /*8060*/  FMUL.FTZ R137, R80, R44.reuse ;  /* 0x0000002c50897220 */ /* 0x080fe20000410000 */
[C---:B------:R-:W-:Y:S01]  /*8070*/  FMUL.FTZ R44, R12.reuse, R44 ;  /* 0x0000002c0c2c7220 */ /* 0x040fe20000410000 */
[----:B------:R-:W-:Y:S02]  /*8080*/  HADD2.F32 R139, -RZ, R161.H1_H1 ;  /* 0x300000a1ff8b7230 */ /* 0x000fe40000004100 */
[-C--:B------:R-:W-:Y:S01]  /*8090*/  FFMA.FTZ R12, R12, R36.reuse, -R137 ;  /* 0x000000240c0c7223 */ /* 0x080fe20000010889 */
[----:B------:R-:W-:Y:S01]  /*80a0*/  FFMA.FTZ R36, R80, R36, R44 ;  /* 0x0000002450247223 */ /* 0x000fe2000001002c */
[----:B------:R-:W-:-:S02]  /*80b0*/  HADD2.F32 R44, -RZ, R82.H0_H0 ;  /* 0x20000052ff2c7230 */ /* 0x000fc40000004100 */
[----:B------:R-:W-:Y:S01]  /*80c0*/  HADD2.F32 R80, -RZ, R14.H0_H0 ;  /* 0x2000000eff507230 */ /* 0x000fe20000004100 */
[----:B------:R-:W-:Y:S01]  /*80d0*/  F2FP.F16.F32.PACK_AB R12, R12, R135 ;  /* 0x000000870c0c723e */ /* 0x000fe200000000ff */
[----:B------:R-:W-:Y:S02]  /*80e0*/  HADD2.F32 R137, -RZ, R161.H0_H0 ;  /* 0x200000a1ff897230 */ /* 0x000fe40000004100 */
[-C--:B------:R-:W-:Y:S01]  /*80f0*/  FMUL.FTZ R138, R44, R139.reuse ;  /* 0x0000008b2c8a7220 */ /* 0x080fe20000410000 */
[----:B------:R-:W-:Y:S02]  /*8100*/  HADD2.F32 R82, -RZ, R82.H1_H1 ;  /* 0x30000052ff527230 */ /* 0x000fe40000004100 */
[C---:B------:R-:W-:Y:S01]  /*8110*/  FMUL.FTZ R139, R80.reuse, R139 ;  /* 0x0000008b508b7220 */ /* 0x040fe20000410000 */
[----:B------:R-:W-:Y:S02]  /*8120*/  HADD2.F32 R14, -RZ, R14.H1_H1 ;  /* 0x3000000eff0e7230 */ /* 0x000fe40000004100 */
[-C--:B------:R-:W-:Y:S01]  /*8130*/  FFMA.FTZ R138, R80, R137.reuse, -R138 ;  /* 0x00000089508a7223 */ /* 0x080fe2000001088a */
[----:B------:R-:W-:Y:S01]  /*8140*/  F2FP.F16.F32.PACK_AB R36, R36, R136 ;  /* 0x000000882424723e */ /* 0x000fe200000000ff */
[----:B------:R-:W-:Y:S01]  /*8150*/  FFMA.FTZ R139, R44, R137, R139 ;  /* 0x000000892c8b7223 */ /* 0x000fe2000001008b */
[-C--:B------:R-:W-:Y:S01]  /*8160*/  FMUL.FTZ R44, R82, R39.reuse ;  /* 0x00000027522c7220 */ /* 0x080fe20000410000 */
[----:B------:R-:W-:-:S02]  /*8170*/  FMUL.FTZ R39, R14, R39 ;  /* 0x000000270e277220 */ /* 0x000fc40000410000 */
[----:B------:R-:W-:Y:S02]  /*8180*/  IMAD.MOV.U32 R80, RZ, RZ, R36 ;  /* 0x000000ffff507224 */ /* 0x000fe400078e0024 */
[-C--:B------:R-:W-:Y:S01]  /*8190*/  FFMA.FTZ R44, R14, R38.reuse, -R44 ;  /* 0x000000260e2c7223 */ /* 0x080fe2000001082c */
[----:B------:R-:W-:-:S04]  /*81a0*/  FFMA.FTZ R39, R82, R38, R39 ;  /* 0x0000002652277223 */ /* 0x000fc80000010027 */
[----:B------:R-:W-:Y:S02]  /*81b0*/  F2FP.F16.F32.PACK_AB R44, R44, R138 ;  /* 0x0000008a2c2c723e */ /* 0x000fe400000000ff */
[----:B------:R-:W-:-:S03]  /*81c0*/  F2FP.F16.F32.PACK_AB R39, R39, R139 ;  /* 0x0000008b2727723e */ /* 0x000fc600000000ff */
[----:B------:R-:W-:Y:S01]  /*81d0*/  IMAD.MOV.U32 R14, RZ, RZ, R44 ;  /* 0x000000ffff0e7224 */ /* 0x000fe200078e002c */
[----:B------:R-:W-:-:S07]  /*81e0*/  MOV R82, R39 ;  /* 0x0000002700527202 */ /* 0x000fce0000000f00 */
.L_x_522:
[----:B------:R-:W-:Y:S05]  /*81f0*/  BSYNC B3 ;  /* 0x0000000000037941 */ /* 0x000fea0003800000 */
.L_x_521:
[----:B------:R-:W-:Y:S01]  /*8200*/  LEA R36, P3, R9, R11, 0x1 ;  /* 0x0000000b09247211 */ /* 0x000fe200078608ff */
[----:B------:R-:W-:-:S03]  /*8210*/  ULDC.64 UR4, c[0x0][0x208] ;  /* 0x0000820000047ab9 */ /* 0x000fc60000000a00 */
[----:B--2---:R-:W-:Y:S02]  /*8220*/  LEA.HI.X R37, R9, R119, R27, 0x1, P3 ;  /* 0x0000007709257211 */ /* 0x004fe400018f0c1b */
[----:B------:R-:W-:-:S03]  /*8230*/  ISETP.GE.AND P3, PT, R134, R128, PT ;  /* 0x000000808600720c */ /* 0x000fc60003f66270 */
[----:B----4-:R2:W-:Y:S10]  /*8240*/  ST.E.128 desc[UR4][R36.64], R12 ;  /* 0x0000000c24007985 */ /* 0x0105f4000c101d04 */
[----:B--2---:R-:W-:-:S05]  /*8250*/  @!P3 IMAD.WIDE R12, R134, 0x2, R118 ;  /* 0x00000002860cb825 */ /* 0x004fca00078e0276 */
[----:B---3--:R3:W-:Y:S02]  /*8260*/  @!P3 ST.E.128 desc[UR4][R12.64], R80 ;  /* 0x000000500c00b985 */ /* 0x0087e4000c101d04 */
.L_x_520:
[----:B------:R-:W-:Y:S05]  /*8270*/  BSYNC B2 ;  /* 0x0000000000027941 */ /* 0x000fea0003800000 */
.L_x_519:
[----:B------:R-:W-:-:S13]  /*8280*/  ISETP.NE.AND P3, PT, R21, RZ, PT ;  /* 0x000000ff1500720c */ /* 0x000fda0003f65270 */
[----:B------:R-:W-:Y:S05]  /*8290*/  @!P3 BRA `(.L_x_518) ;  /* 0x0000000400f0b947 */ /* 0x000fea0003800000 */
[----:B------:R-:W4:Y:S01]  /*82a0*/  LDL R15, [R1+0x60] ;  /* 0x00006000010f7983 */ /* 0x000f220000100800 */
[----:B---3--:R-:W-:Y:S01]  /*82b0*/  SEL R12, R111, R131, !P1 ;  /* 0x000000836f0c7207 */ /* 0x008fe20004800000 */
[----:B------:R-:W-:Y:S01]  /*82c0*/  IMAD.SHL.U32 R14, R224, 0x40, RZ ;  /* 0x00000040e00e7824 */ /* 0x000fe200078e00ff */
[----:B------:R-:W-:Y:S01]  /*82d0*/  ISETP.GE.AND P3, PT, R214, R110, PT ;  /* 0x0000006ed600720c */ /* 0x000fe20003f66270 */
[----:B------:R-:W-:Y:S01]  /*82e0*/  IMAD.SHL.U32 R36, R224, 0x40, RZ ;  /* 0x00000040e0247824 */ /* 0x000fe200078e00ff */
[----:B------:R-:W-:Y:S01]  /*82f0*/  SHF.R.S32.HI R13, RZ, 0x1f, R12 ;  /* 0x0000001fff0d7819 */ /* 0x000fe2000001140c */
[----:B------:R-:W-:Y:S01]  /*8300*/  BSSY B2, `(.L_x_523) ;  /* 0x000006e000027945 */ /* 0x000fe20003800000 */
[----:B------:R-:W-:Y:S02]  /*8310*/  LOP3.LUT R14, R14, 0x1c0, RZ, 0xc0, !PT ;  /* 0x000001c00e0e7812 */ /* 0x000fe400078ec0ff */
[----:B------:R-:W-:Y:S02]  /*8320*/  LEA.HI R13, R13, R12, RZ, 0x4 ;  /* 0x0000000c0d0d7211 */ /* 0x000fe400078f20ff */
[----:B------:R-:W-:-:S02]  /*8330*/  LOP3.LUT R36, R36, 0x1c0, RZ, 0xc0, !PT ;  /* 0x000001c024247812 */ /* 0x000fc400078ec0ff */
[----:B------:R-:W-:Y:S02]  /*8340*/  LEA.HI.SX32 R44, R13, R10, 0x1c ;  /* 0x0000000a0d2c7211 */ /* 0x000fe400078fe2ff */
[----:B------:R-:W-:Y:S02]  /*8350*/  SHF.R.U32.HI R14, RZ, 0x3, R14 ;  /* 0x00000003ff0e7819 */ /* 0x000fe4000001160e */
[----:B------:R-:W-:-:S04]  /*8360*/  SHF.R.S32.HI R13, RZ, 0x1f, R44 ;  /* 0x0000001fff0d7819 */ /* 0x000fc8000001142c */
[----:B------:R-:W-:Y:S01]  /*8370*/  LEA.HI R13, R13, R44, RZ, 0x3 ;  /* 0x0000002c0d0d7211 */ /* 0x000fe200078f18ff */
[----:B------:R-:W-:-:S03]  /*8380*/  IMAD.SHL.U32 R44, R44, 0x8, RZ ;  /* 0x000000082c2c7824 */ /* 0x000fc600078e00ff */
[----:B------:R-:W-:Y:S02]  /*8390*/  SHF.R.S32.HI R13, RZ, 0x3, R13 ;  /* 0x00000003ff0d7819 */ /* 0x000fe4000001140d */
[----:B------:R-:W-:-:S04]  /*83a0*/  LOP3.LUT R12, R36, 0x38, R44, 0xf8, !PT ;  /* 0x00000038240c7812 */ /* 0x000fc800078ef82c */
[----:B------:R-:W-:Y:S01]  /*83b0*/  LOP3.LUT R12, R12, R14, RZ, 0x3c, !PT ;  /* 0x0000000e0c0c7212 */ /* 0x000fe200078e3cff */
[----:B----4-:R-:W-:-:S05]  /*83c0*/  IMAD R13, R13, 0x1400, R15 ;  /* 0x000014000d0d7824 */ /* 0x010fca00078e020f */
[----:B------:R-:W-:-:S05]  /*83d0*/  IADD3 R12, R13, R12, RZ ;  /* 0x0000000c0d0c7210 */ /* 0x000fca0007ffe0ff */
[C---:B------:R-:W-:Y:S02]  /*83e0*/  IMAD R36, R213.reuse, 0x5000, R12 ;  /* 0x00005000d5247824 */ /* 0x040fe400078e020c */
[----:B------:R-:W-:Y:S02]  /*83f0*/  IMAD R12, R213, 0x5000, R125 ;  /* 0x00005000d50c7824 */ /* 0x000fe400078e027d */
[--C-:B------:R-:W-:Y:S02]  /*8400*/  IMAD R36, R36, 0x2, R23.reuse ;  /* 0x0000000224247824 */ /* 0x100fe400078e0217 */
[----:B------:R-:W-:-:S04]  /*8410*/  IMAD R12, R12, 0x2, R23 ;  /* 0x000000020c0c7824 */ /* 0x000fc800078e0217 */
[----:B------:R-:W3:Y:S04]  /*8420*/  LDS.128 R36, [R36+0x24400] ;  /* 0x0244000024247984 */ /* 0x000ee80000000c00 */
[----:B------:R-:W4:Y:S01]  /*8430*/  LDS.128 R12, [R12+0x24400] ;  /* 0x024400000c0c7984 */ /* 0x000f220000000c00 */
[----:B------:R-:W-:Y:S05]  /*8440*/  @P3 BRA `(.L_x_524) ;  /* 0x0000000400643947 */ /* 0x000fea0003800000 */
[----:B---3--:R-:W-:Y:S01]  /*8450*/  IMAD.MOV.U32 R46, RZ, RZ, R37 ;  /* 0x000000ffff2e7224 */ /* 0x008fe200078e0025 */
[----:B----4-:R-:W-:Y:S01]  /*8460*/  MOV R45, R13 ;  /* 0x0000000d002d7202 */ /* 0x010fe20000000f00 */
[--C-:B------:R-:W-:Y:S01]  /*8470*/  HADD2.F32 R47, -RZ, R160.reuse.H1_H1 ;  /* 0x300000a0ff2f7230 */ /* 0x100fe20000004100 */
[--C-:B------:R-:W-:Y:S01]  /*8480*/  SHF.R.U64 R32, R32, 0x10, R33.reuse ;  /* 0x0000001020207819 */ /* 0x100fe20000001221 */
[----:B------:R-:W-:Y:S01]  /*8490*/  HADD2.F32 R80, -RZ, R160.H0_H0 ;  /* 0x200000a0ff507230 */ /* 0x000fe20000004100 */
[----:B------:R-:W-:Y:S01]  /*84a0*/  SHF.R.U32.HI R33, RZ, 0x10, R33 ;  /* 0x00000010ff217819 */ /* 0x000fe20000011621 */
[--C-:B------:R-:W-:Y:S01]  /*84b0*/  HADD2.F32 R13, -RZ, R46.reuse.H0_H0 ;  /* 0x2000002eff0d7230 */ /* 0x100fe20000004100 */
[----:B------:R-:W-:Y:S01]  /*84c0*/  SHF.R.U64 R34, R34, 0x10, R35 ;  /* 0x0000001022227819 */ /* 0x000fe20000001223 */
[----:B------:R-:W-:Y:S02]  /*84d0*/  HADD2.F32 R81, -RZ, R45.H0_H0 ;  /* 0x2000002dff517230 */ /* 0x000fe40000004100 */
[----:B------:R-:W-:-:S02]  /*84e0*/  HADD2.F32 R46, -RZ, R46.H1_H1 ;  /* 0x3000002eff2e7230 */ /* 0x000fc40000004100 */
[-C--:B------:R-:W-:Y:S01]  /*84f0*/  FMUL.FTZ R37, R13, R47.reuse ;  /* 0x0000002f0d257220 */ /* 0x080fe20000410000 */
[----:B------:R-:W-:Y:S02]  /*8500*/  HADD2.F32 R33, -RZ, R33.H0_H0 ;  /* 0x20000021ff217230 */ /* 0x000fe40000004100 */
[C---:B------:R-:W-:Y:S01]  /*8510*/  FMUL.FTZ R47, R81.reuse, R47 ;  /* 0x0000002f512f7220 */ /* 0x040fe20000410000 */
[----:B------:R-:W-:Y:S02]  /*8520*/  HADD2.F32 R32, -RZ, R32.H0_H0 ;  /* 0x20000020ff207230 */ /* 0x000fe40000004100 */
[-C--:B------:R-:W-:Y:S01]  /*8530*/  FFMA.FTZ R37, R81, R80.reuse, -R37 ;  /* 0x0000005051257223 */ /* 0x080fe20000010825 */
[----:B------:R-:W-:Y:S02]  /*8540*/  HADD2.F32 R34, -RZ, R34.H0_H0 ;  /* 0x20000022ff227230 */ /* 0x000fe40000004100 */
[----:B------:R-:W-:Y:S01]  /*8550*/  FFMA.FTZ R13, R13, R80, R47 ;  /* 0x000000500d0d7223 */ /* 0x000fe2000001002f */
[--C-:B------:R-:W-:Y:S01]  /*8560*/  SHF.R.U32.HI R47, RZ, 0x10, R41.reuse ;  /* 0x00000010ff2f7819 */ /* 0x100fe20000011629 */
[----:B------:R-:W-:Y:S01]  /*8570*/  HADD2.F32 R80, -RZ, R159.H1_H1 ;  /* 0x3000009fff507230 */ /* 0x000fe20000004100 */
[----:B------:R-:W-:Y:S01]  /*8580*/  SHF.R.U64 R41, R40, 0x10, R41 ;  /* 0x0000001028297819 */ /* 0x000fe20000001229 */
[----:B------:R-:W-:-:S02]  /*8590*/  HADD2.F32 R40, -RZ, R45.H1_H1 ;  /* 0x3000002dff287230 */ /* 0x000fc40000004100 */
[----:B------:R-:W-:Y:S02]  /*85a0*/  HADD2.F32 R47, -RZ, R47.H0_H0 ;  /* 0x2000002fff2f7230 */ /* 0x000fe40000004100 */
[----:B------:R-:W-:-:S03]  /*85b0*/  HADD2.F32 R41, -RZ, R41.H0_H0 ;  /* 0x20000029ff297230 */ /* 0x000fc60000004100 */
[-C--:B------:R-:W-:Y:S01]  /*85c0*/  FMUL.FTZ R45, R46, R47.reuse ;  /* 0x0000002f2e2d7220 */ /* 0x080fe20000410000 */
[----:B------:R-:W-:-:S03]  /*85d0*/  FMUL.FTZ R47, R40, R47 ;  /* 0x0000002f282f7220 */ /* 0x000fc60000410000 */
[-C--:B------:R-:W-:Y:S01]  /*85e0*/  FFMA.FTZ R40, R40, R33.reuse, -R45 ;  /* 0x0000002128287223 */ /* 0x080fe2000001082d */
[----:B------:R-:W-:Y:S02]  /*85f0*/  HADD2.F32 R45, -RZ, R39.H0_H0 ;  /* 0x20000027ff2d7230 */ /* 0x000fe40000004100 */
[----:B------:R-:W-:Y:S01]  /*8600*/  FFMA.FTZ R33, R46, R33, R47 ;  /* 0x000000212e217223 */ /* 0x000fe2000001002f */
[----:B------:R-:W-:Y:S02]  /*8610*/  HADD2.F32 R46, -RZ, R159.H0_H0 ;  /* 0x2000009fff2e7230 */ /* 0x000fe40000004100 */
[----:B------:R-:W-:Y:S02]  /*8620*/  HADD2.F32 R47, -RZ, R15.H0_H0 ;  /* 0x2000000fff2f7230 */ /* 0x000fe40000004100 */
[----:B------:R-:W-:Y:S01]  /*8630*/  FMUL.FTZ R81, R45, R80 ;  /* 0x000000502d517220 */ /* 0x000fe20000410000 */
[----:B------:R-:W-:Y:S01]  /*8640*/  HADD2.F32 R39, -RZ, R39.H1_H1 ;  /* 0x30000027ff277230 */ /* 0x000fe20000004100 */
[----:B------:R-:W-:Y:S01]  /*8650*/  F2FP.F16.F32.PACK_AB R37, R40, R37 ;  /* 0x000000252825723e */ /* 0x000fe200000000ff */
[----:B------:R-:W-:-:S02]  /*8660*/  HADD2.F32 R15, -RZ, R15.H1_H1 ;  /* 0x3000000fff0f7230 */ /* 0x000fc40000004100 */
[C---:B------:R-:W-:Y:S01]  /*8670*/  FFMA.FTZ R81, R47.reuse, R46, -R81 ;  /* 0x0000002e2f517223 */ /* 0x040fe20000010851 */
[----:B------:R-:W-:Y:S01]  /*8680*/  FMUL.FTZ R47, R47, R80 ;  /* 0x000000502f2f7220 */ /* 0x000fe20000410000 */
[----:B------:R-:W-:Y:S01]  /*8690*/  HADD2.F32 R80, -RZ, R157.H1_H1 ;  /* 0x3000009dff507230 */ /* 0x000fe20000004100 */
[----:B------:R-:W-:Y:S01]  /*86a0*/  F2FP.F16.F32.PACK_AB R33, R33, R13 ;  /* 0x0000000d2121723e */ /* 0x000fe200000000ff */
[----:B------:R-:W-:Y:S02]  /*86b0*/  IMAD.MOV.U32 R13, RZ, RZ, R37 ;  /* 0x000000ffff0d7224 */ /* 0x000fe400078e0025 */
[----:B------:R-:W-:Y:S01]  /*86c0*/  FFMA.FTZ R47, R45, R46, R47 ;  /* 0x0000002e2d2f7223 */ /* 0x000fe2000001002f */
[----:B------:R-:W-:Y:S02]  /*86d0*/  SHF.R.U32.HI R45, RZ, 0x10, R35 ;  /* 0x00000010ff2d7819 */ /* 0x000fe40000011623 */
[----:B------:R-:W-:Y:S01]  /*86e0*/  SHF.R.U64 R35, R42, 0x10, R43 ;  /* 0x000000102a237819 */ /* 0x000fe2000000122b */
[----:B------:R-:W-:Y:S01]  /*86f0*/  IMAD.MOV.U32 R37, RZ, RZ, R33 ;  /* 0x000000ffff257224 */ /* 0x000fe200078e0021 */
[----:B------:R-:W-:Y:S01]  /*8700*/  SHF.R.U32.HI R42, RZ, 0x10, R43 ;  /* 0x00000010ff2a7819 */ /* 0x000fe2000001162b */
[----:B------:R-:W-:-:S02]  /*8710*/  HADD2.F32 R45, -RZ, R45.H0_H0 ;  /* 0x2000002dff2d7230 */ /* 0x000fc40000004100 */
[----:B------:R-:W-:Y:S02]  /*8720*/  HADD2.F32 R35, -RZ, R35.H0_H0 ;  /* 0x20000023ff237230 */ /* 0x000fe40000004100 */
[----:B------:R-:W-:-:S05]  /*8730*/  HADD2.F32 R42, -RZ, R42.H0_H0 ;  /* 0x2000002aff2a7230 */ /* 0x000fca0000004100 */
[----:B------:R-:W-:-:S04]  /*8740*/  FMUL.FTZ R43, R39, R42 ;  /* 0x0000002a272b7220 */ /* 0x000fc80000410000 */
[C---:B------:R-:W-:Y:S01]  /*8750*/  FFMA.FTZ R43, R15.reuse, R45, -R43 ;  /* 0x0000002d0f2b7223 */ /* 0x040fe2000001082b */
[----:B------:R-:W-:Y:S01]  /*8760*/  FMUL.FTZ R15, R15, R42 ;  /* 0x0000002a0f0f7220 */ /* 0x000fe20000410000 */
[----:B------:R-:W-:-:S03]  /*8770*/  HADD2.F32 R42, -RZ, R157.H0_H0 ;  /* 0x2000009dff2a7230 */ /* 0x000fc60000004100 */
[----:B------:R-:W-:Y:S01]  /*8780*/  FFMA.FTZ R15, R39, R45, R15 ;  /* 0x0000002d270f7223 */ /* 0x000fe2000001000f */
[----:B------:R-:W-:Y:S01]  /*8790*/  HADD2.F32 R39, -RZ, R36.H0_H0 ;  /* 0x20000024ff277230 */ /* 0x000fe20000004100 */
[----:B------:R-:W-:Y:S01]  /*87a0*/  F2FP.F16.F32.PACK_AB R43, R43, R81 ;  /* 0x000000512b2b723e */ /* 0x000fe200000000ff */
[----:B------:R-:W-:Y:S02]  /*87b0*/  HADD2.F32 R45, -RZ, R12.H0_H0 ;  /* 0x2000000cff2d7230 */ /* 0x000fe40000004100 */
[----:B------:R-:W-:Y:S02]  /*87c0*/  HADD2.F32 R36, -RZ, R36.H1_H1 ;  /* 0x30000024ff247230 */ /* 0x000fe40000004100 */
[-C--:B------:R-:W-:Y:S01]  /*87d0*/  FMUL.FTZ R46, R39, R80.reuse ;  /* 0x00000050272e7220 */ /* 0x080fe20000410000 */
[----:B------:R-:W-:Y:S02]  /*87e0*/  HADD2.F32 R12, -RZ, R12.H1_H1 ;  /* 0x3000000cff0c7230 */ /* 0x000fe40000004100 */
[----:B------:R-:W-:Y:S01]  /*87f0*/  FMUL.FTZ R80, R45, R80 ;  /* 0x000000502d507220 */ /* 0x000fe20000410000 */
[----:B------:R-:W-:Y:S01]  /*8800*/  F2FP.F16.F32.PACK_AB R47, R15, R47 ;  /* 0x0000002f0f2f723e */ /* 0x000fe200000000ff */
[----:B------:R-:W-:Y:S01]  /*8810*/  FFMA.FTZ R46, R45, R42, -R46 ;  /* 0x0000002a2d2e7223 */ /* 0x000fe2000001082e */
[----:B------:R-:W-:-:S02]  /*8820*/  HADD2.F32 R45, -RZ, R156.H1_H1 ;  /* 0x3000009cff2d7230 */ /* 0x000fc40000004100 */
[----:B------:R-:W-:Y:S01]  /*8830*/  FFMA.FTZ R80, R39, R42, R80 ;  /* 0x0000002a27507223 */ /* 0x000fe20000010050 */
[-C--:B------:R-:W-:Y:S01]  /*8840*/  FMUL.FTZ R39, R36, R41.reuse ;  /* 0x0000002924277220 */ /* 0x080fe20000410000 */
[C---:B------:R-:W-:Y:S01]  /*8850*/  FMUL.FTZ R41, R12.reuse, R41 ;  /* 0x000000290c297220 */ /* 0x040fe20000410000 */
[----:B------:R-:W-:Y:S02]  /*8860*/  IMAD.MOV.U32 R15, RZ, RZ, R43 ;  /* 0x000000ffff0f7224 */ /* 0x000fe400078e002b */
[-C--:B------:R-:W-:Y:S01]  /*8870*/  FFMA.FTZ R12, R12, R32.reuse, -R39 ;  /* 0x000000200c0c7223 */ /* 0x080fe20000010827 */
[----:B------:R-:W-:Y:S01]  /*8880*/  FFMA.FTZ R32, R36, R32, R41 ;  /* 0x0000002024207223 */ /* 0x000fe20000010029 */
[----:B------:R-:W-:Y:S02]  /*8890*/  HADD2.F32 R36, -RZ, R38.H0_H0 ;  /* 0x20000026ff247230 */ /* 0x000fe40000004100 */
[----:B------:R-:W-:Y:S01]  /*88a0*/  HADD2.F32 R41, -RZ, R14.H0_H0 ;  /* 0x2000000eff297230 */ /* 0x000fe20000004100 */
[----:B------:R-:W-:Y:S01]  /*88b0*/  F2FP.F16.F32.PACK_AB R12, R12, R46 ;  /* 0x0000002e0c0c723e */ /* 0x000fe200000000ff */
[----:B------:R-:W-:-:S02]  /*88c0*/  HADD2.F32 R39, -RZ, R156.H0_H0 ;  /* 0x2000009cff277230 */ /* 0x000fc40000004100 */
        /* <DEDUP_REMOVED lines=8> */
[----:B------:R-:W-:Y:S01]  /*8950*/  FMUL.FTZ R35, R14, R35 ;  /* 0x000000230e237220 */ /* 0x000fe20000410000 */
[----:B------:R-:W-:-:S02]  /*8960*/  IMAD.MOV.U32 R39, RZ, RZ, R47 ;  /* 0x000000ffff277224 */ /* 0x000fc400078e002f */
[-C--:B------:R-:W-:Y:S01]  /*8970*/  FFMA.FTZ R36, R14, R34.reuse, -R36 ;  /* 0x000000220e247223 */ /* 0x080fe20000010824 */
[----:B------:R-:W-:-:S04]  /*8980*/  FFMA.FTZ R35, R38, R34, R35 ;  /* 0x0000002226237223 */ /* 0x000fc80000010023 */
[----:B------:R-:W-:Y:S01]  /*8990*/  F2FP.F16.F32.PACK_AB R42, R36, R42 ;  /* 0x0000002a242a723e */ /* 0x000fe200000000ff */
[----:B------:R-:W-:Y:S01]  /*89a0*/  IMAD.MOV.U32 R36, RZ, RZ, R32 ;  /* 0x000000ffff247224 */ /* 0x000fe200078e0020 */
[----:B------:R-:W-:Y:S02]  /*89b0*/  F2FP.F16.F32.PACK_AB R35, R35, R45 ;  /* 0x0000002d2323723e */ /* 0x000fe400000000ff */
[----:B------:R-:W-:-:S03]  /*89c0*/  MOV R14, R42 ;  /* 0x0000002a000e7202 */ /* 0x000fc60000000f00 */
[----:B------:R-:W-:-:S07]  /*89d0*/  IMAD.MOV.U32 R38, RZ, RZ, R35 ;  /* 0x000000ffff267224 */ /* 0x000fce00078e0023 */
.L_x_524:
[----:B------:R-:W-:Y:S05]  /*89e0*/  BSYNC B2 ;  /* 0x0000000000027941 */ /* 0x000fea0003800000 */
.L_x_523:
[----:B------:R-:W-:Y:S01]  /*89f0*/  LEA R32, P3, R20, R11, 0x1 ;  /* 0x0000000b14207211 */ /* 0x000fe200078608ff */
[----:B------:R-:W-:-:S03]  /*8a00*/  ULDC.64 UR4, c[0x0][0x208] ;  /* 0x0000820000047ab9 */ /* 0x000fc60000000a00 */
[----:B--2---:R-:W-:Y:S02]  /*8a10*/  LEA.HI.X R33, R20, R119, R28, 0x1, P3 ;  /* 0x0000007714217211 */ /* 0x004fe400018f0c1c */
[----:B------:R-:W-:-:S03]  /*8a20*/  ISETP.GE.AND P3, PT, R44, R128, PT ;  /* 0x000000802c00720c */ /* 0x000fc60003f66270 */
[----:B----4-:R4:W-:Y:S10]  /*8a30*/  ST.E.128 desc[UR4][R32.64], R12 ;  /* 0x0000000c20007985 */ /* 0x0109f4000c101d04 */
[----:B------:R-:W-:-:S05]  /*8a40*/  @!P3 IMAD.WIDE R118, R44, 0x2, R118 ;  /* 0x000000022c76b825 */ /* 0x000fca00078e0276 */
[----:B---3--:R4:W-:Y:S02]  /*8a50*/  @!P3 ST.E.128 desc[UR4][R118.64], R36 ;  /* 0x000000247600b985 */ /* 0x0089e4000c101d04 */
.L_x_518:
[----:B------:R-:W-:Y:S05]  /*8a60*/  BSYNC B1 ;  /* 0x0000000000017941 */ /* 0x000fea0003800000 */
.L_x_517:
[----:B------:R-:W-:-:S03]  /*8a70*/  UMOV UR4, 0xffffffff ;  /* 0xffffffff00047882 */ /* 0x000fc60000000000 */
[----:B------:R-:W-:Y:S05]  /*8a80*/  BRA.DIV UR4, `(.L_x_525) ;  /* 0x0000021a04dc7947 */ /* 0x000fea000b800000 */
[----:B----4-:R4:W0:Y:S04]  /*8a90*/  SHFL.IDX PT, R37, R116, 0x1, 0x181f ;  /* 0x00381f0074257f89 */ /* 0x01082800000e0000 */
[----:B---3--:R4:W3:Y:S02]  /*8aa0*/  SHFL.IDX PT, R11, R117, 0x1, 0x181f ;  /* 0x00381f00750b7f89 */ /* 0x0088e400000e0000 */
.L_x_831:
[----:B------:R-:W-:Y:S04]  /*8ab0*/  BSSY B1, `(.L_x_526) ;  /* 0x00000f7000017945 */ /* 0x000fe80003800000 */
[----:B------:R-:W-:Y:S05]  /*8ac0*/  @P4 BRA `(.L_x_527) ;  /* 0x0000000c00d44947 */ /* 0x000fea0003800000 */
[----:B------:R-:W-:Y:S01]  /*8ad0*/  ISETP.NE.AND P3, PT, R3, RZ, PT ;  /* 0x000000ff0300720c */ /* 0x000fe20003f65270 */
[----:B------:R-:W-:Y:S01]  /*8ae0*/  BSSY B2, `(.L_x_528) ;  /* 0x000007a000027945 */ /* 0x000fe20003800000 */
[----:B---3--:R-:W-:-:S11]  /*8af0*/  MOV R36, R11 ;  /* 0x0000000b00247202 */ /* 0x008fd60000000f00 */
[----:B------:R-:W-:Y:S05]  /*8b00*/  @!P3 BRA `(.L_x_529) ;  /* 0x0000000400dcb947 */ /* 0x000fea0003800000 */
[----:B------:R-:W3:Y:S01]  /*8b10*/  LDL R15, [R1+0x5c] ;  /* 0x00005c00010f7983 */ /* 0x000ee20000100800 */
[----:B------:R-:W-:Y:S01]  /*8b20*/  SEL R12, R111, R131, !P2 ;  /* 0x000000836f0c7207 */ /* 0x000fe20005000000 */
[----:B------:R-:W-:Y:S01]  /*8b30*/  BSSY B3, `(.L_x_530) ;  /* 0x000006d000037945 */ /* 0x000fe20003800000 */
[----:B------:R-:W-:Y:S02]  /*8b40*/  SHF.R.U32.HI R14, RZ, 0x3, R229 ;  /* 0x00000003ff0e7819 */ /* 0x000fe400000116e5 */
[----:B------:R-:W-:Y:S02]  /*8b50*/  SHF.R.S32.HI R13, RZ, 0x1f, R12 ;  /* 0x0000001fff0d7819 */ /* 0x000fe4000001140c */
[----:B------:R-:W-:Y:S02]  /*8b60*/  ISETP.GE.AND P3, PT, R16, R110, PT ;  /* 0x0000006e1000720c */ /* 0x000fe40003f66270 */
[----:B------:R-:W-:-:S04]  /*8b70*/  LEA.HI R13, R13, R12, RZ, 0x4 ;  /* 0x0000000c0d0d7211 */ /* 0x000fc800078f20ff */
[----:B------:R-:W-:-:S04]  /*8b80*/  LEA.HI.SX32 R40, R13, R8, 0x1c ;  /* 0x000000080d287211 */ /* 0x000fc800078fe2ff */
[----:B------:R-:W-:-:S04]  /*8b90*/  SHF.R.S32.HI R13, RZ, 0x1f, R40 ;  /* 0x0000001fff0d7819 */ /* 0x000fc80000011428 */
        /* <DEDUP_REMOVED lines=8> */
[----:B------:R-:W-:-:S03]  /*8c20*/  IMAD R12, R213, 0x5000, R124 ;  /* 0x00005000d50c7824 */ /* 0x000fc600078e027c */
[----:B------:R-:W-:Y:S01]  /*8c30*/  LEA R32, R32, R23, 0x1 ;  /* 0x0000001720207211 */ /* 0x000fe200078e08ff */
[----:B------:R-:W-:-:S05]  /*8c40*/  IMAD R12, R12, 0x2, R23 ;  /* 0x000000020c0c7824 */ /* 0x000fca00078e0217 */
[----:B------:R-:W3:Y:S04]  /*8c50*/  LDS.128 R32, [R32+0x24400] ;  /* 0x0244000020207984 */ /* 0x000ee80000000c00 */
[----:B------:R-:W0:Y:S01]  /*8c60*/  LDS.128 R12, [R12+0x24400] ;  /* 0x024400000c0c7984 */ /* 0x000e220000000c00 */
[----:B------:R-:W-:Y:S05]  /*8c70*/  @P3 BRA `(.L_x_531) ;  /* 0x0000000400603947 */ /* 0x000fea0003800000 */
[----:B------:R-:W-:Y:S01]  /*8c80*/  HADD2.F32 R39, -RZ, R155.H1_H1 ;  /* 0x3000009bff277230 */ /* 0x000fe20000004100 */
[----:B------:R-:W-:Y:S01]  /*8c90*/  SHF.R.U64 R60, R60, 0x10, R61 ;  /* 0x000000103c3c7819 */ /* 0x000fe2000000123d */
[----:B---3--:R-:W-:Y:S02]  /*8ca0*/  HADD2.F32 R38, -RZ, R33.H0_H0 ;  /* 0x20000021ff267230 */ /* 0x008fe40000004100 */
[----:B0-----:R-:W-:Y:S02]  /*8cb0*/  HADD2.F32 R42, -RZ, R13.H0_H0 ;  /* 0x2000000dff2a7230 */ /* 0x001fe40000004100 */
[----:B------:R-:W-:Y:S02]  /*8cc0*/  HADD2.F32 R41, -RZ, R153.H1_H1 ;  /* 0x30000099ff297230 */ /* 0x000fe40000004100 */
[-C--:B------:R-:W-:Y:S01]  /*8cd0*/  FMUL.FTZ R43, R38, R39.reuse ;  /* 0x00000027262b7220 */ /* 0x080fe20000410000 */
[----:B------:R-:W-:Y:S02]  /*8ce0*/  HADD2.F32 R45, -RZ, R15.H0_H0 ;  /* 0x2000000fff2d7230 */ /* 0x000fe40000004100 */
[----:B------:R-:W-:Y:S01]  /*8cf0*/  FMUL.FTZ R39, R42, R39 ;  /* 0x000000272a277220 */ /* 0x000fe20000410000 */
[----:B------:R-:W-:-:S02]  /*8d00*/  HADD2.F32 R44, -RZ, R152.H1_H1 ;  /* 0x30000098ff2c7230 */ /* 0x000fc40000004100 */
[-C--:B------:R-:W-:Y:S01]  /*8d10*/  FFMA.FTZ R43, R42, R41.reuse, -R43 ;  /* 0x000000292a2b7223 */ /* 0x080fe2000001082b */
[----:B------:R-:W-:Y:S02]  /*8d20*/  HADD2.F32 R42, -RZ, R33.H1_H1 ;  /* 0x30000021ff2a7230 */ /* 0x000fe40000004100 */
[----:B------:R-:W-:Y:S01]  /*8d30*/  FFMA.FTZ R38, R38, R41, R39 ;  /* 0x0000002926267223 */ /* 0x000fe20000010027 */
[----:B------:R-:W-:Y:S01]  /*8d40*/  SHF.R.U32.HI R41, RZ, 0x10, R61 ;  /* 0x00000010ff297819 */ /* 0x000fe2000001163d */
[----:B------:R-:W-:Y:S01]  /*8d50*/  HADD2.F32 R33, -RZ, R13.H1_H1 ;  /* 0x3000000dff217230 */ /* 0x000fe20000004100 */
[--C-:B------:R-:W-:Y:S01]  /*8d60*/  SHF.R.U64 R39, R52, 0x10, R53.reuse ;  /* 0x0000001034277819 */ /* 0x100fe20000001235 */
[----:B------:R-:W-:Y:S01]  /*8d70*/  HADD2.F32 R15, -RZ, R15.H1_H1 ;  /* 0x3000000fff0f7230 */ /* 0x000fe20000004100 */
[----:B------:R-:W-:Y:S01]  /*8d80*/  SHF.R.U32.HI R52, RZ, 0x10, R53 ;  /* 0x00000010ff347819 */ /* 0x000fe20000011635 */
[----:B------:R-:W-:Y:S02]  /*8d90*/  HADD2.F32 R41, -RZ, R41.H0_H0 ;  /* 0x20000029ff297230 */ /* 0x000fe40000004100 */
[----:B------:R-:W-:-:S02]  /*8da0*/  HADD2.F32 R155, -RZ, R155.H0_H0 ;  /* 0x2000009bff9b7230 */ /* 0x000fc40000004100 */
[----:B------:R-:W-:Y:S02]  /*8db0*/  HADD2.F32 R52, -RZ, R52.H0_H0 ;  /* 0x20000034ff347230 */ /* 0x000fe40000004100 */
[CC--:B------:R-:W-:Y:S01]  /*8dc0*/  FMUL.FTZ R13, R42.reuse, R41.reuse ;  /* 0x000000292a0d7220 */ /* 0x0c0fe20000410000 */
[C---:B------:R-:W-:Y:S01]  /*8dd0*/  FMUL.FTZ R41, R33.reuse, R41 ;  /* 0x0000002921297220 */ /* 0x040fe20000410000 */
[----:B------:R-:W-:Y:S02]  /*8de0*/  HADD2.F32 R47, -RZ, R12.H0_H0 ;  /* 0x2000000cff2f7230 */ /* 0x000fe40000004100 */
[-C--:B------:R-:W-:Y:S01]  /*8df0*/  FFMA.FTZ R33, R33, R52.reuse, -R13 ;  /* 0x0000003421217223 */ /* 0x080fe2000001080d */
[----:B------:R-:W-:Y:S01]  /*8e00*/  FFMA.FTZ R13, R42, R52, R41 ;  /* 0x000000342a0d7223 */ /* 0x000fe20000010029 */
[----:B------:R-:W-:Y:S02]  /*8e10*/  HADD2.F32 R41, -RZ, R154.H1_H1 ;  /* 0x3000009aff297230 */ /* 0x000fe40000004100 */
[--C-:B------:R-:W-:Y:S01]  /*8e20*/  HADD2.F32 R42, -RZ, R35.reuse.H0_H0 ;  /* 0x20000023ff2a7230 */ /* 0x100fe20000004100 */
[----:B------:R-:W-:Y:S01]  /*8e30*/  F2FP.F16.F32.PACK_AB R33, R33, R43 ;  /* 0x0000002b2121723e */ /* 0x000fe200000000ff */
[----:B------:R-:W-:Y:S01]  /*8e40*/  HADD2.F32 R35, -RZ, R35.H1_H1 ;  /* 0x30000023ff237230 */ /* 0x000fe20000004100 */
[----:B------:R-:W-:Y:S01]  /*8e50*/  F2FP.F16.F32.PACK_AB R38, R13, R38 ;  /* 0x000000260d26723e */ /* 0x000fe200000000ff */
[----:B------:R-:W-:-:S02]  /*8e60*/  HADD2.F32 R153, -RZ, R153.H0_H0 ;  /* 0x20000099ff997230 */ /* 0x000fc40000004100 */
[CC--:B------:R-:W-:Y:S01]  /*8e70*/  FMUL.FTZ R46, R42.reuse, R41.reuse ;  /* 0x000000292a2e7220 */ /* 0x0c0fe20000410000 */
[C---:B------:R-:W-:Y:S01]  /*8e80*/  FMUL.FTZ R41, R45.reuse, R41 ;  /* 0x000000292d297220 */ /* 0x040fe20000410000 */
[----:B------:R-:W-:Y:S02]  /*8e90*/  HADD2.F32 R60, -RZ, R60.H0_H0 ;  /* 0x2000003cff3c7230 */ /* 0x000fe40000004100 */
[-C--:B------:R-:W-:Y:S01]  /*8ea0*/  FFMA.FTZ R46, R45, R44.reuse, -R46 ;  /* 0x0000002c2d2e7223 */ /* 0x080fe2000001082e */
[----:B------:R-:W-:Y:S01]  /*8eb0*/  FFMA.FTZ R41, R42, R44, R41 ;  /* 0x0000002c2a297223 */ /* 0x000fe20000010029 */
[--C-:B------:R-:W-:Y:S01]  /*8ec0*/  SHF.R.U64 R44, R62, 0x10, R63.reuse ;  /* 0x000000103e2c7819 */ /* 0x100fe2000000123f */
[----:B------:R-:W-:Y:S01]  /*8ed0*/  HADD2.F32 R12, -RZ, R12.H1_H1 ;  /* 0x3000000cff0c7230 */ /* 0x000fe20000004100 */
[----:B------:R-:W-:Y:S01]  /*8ee0*/  SHF.R.U32.HI R62, RZ, 0x10, R63 ;  /* 0x00000010ff3e7819 */ /* 0x000fe2000001163f */
[----:B------:R-:W-:Y:S01]  /*8ef0*/  HADD2.F32 R39, -RZ, R39.H0_H0 ;  /* 0x20000027ff277230 */ /* 0x000fe20000004100 */
[--C-:B------:R-:W-:Y:S01]  /*8f00*/  SHF.R.U64 R42, R54, 0x10, R55.reuse ;  /* 0x00000010362a7819 */ /* 0x100fe20000001237 */
[----:B------:R-:W-:Y:S01]  /*8f10*/  HADD2.F32 R154, -RZ, R154.H0_H0 ;  /* 0x2000009aff9a7230 */ /* 0x000fe20000004100 */
[----:B------:R-:W-:Y:S01]  /*8f20*/  SHF.R.U32.HI R54, RZ, 0x10, R55 ;  /* 0x00000010ff367819 */ /* 0x000fe20000011637 */
[----:B------:R-:W-:-:S02]  /*8f30*/  HADD2.F32 R62, -RZ, R62.H0_H0 ;  /* 0x2000003eff3e7230 */ /* 0x000fc40000004100 */
[----:B------:R-:W-:Y:S02]  /*8f40*/  HADD2.F32 R152, -RZ, R152.H0_H0 ;  /* 0x20000098ff987230 */ /* 0x000fe40000004100 */
[----:B------:R-:W-:Y:S02]  /*8f50*/  HADD2.F32 R54, -RZ, R54.H0_H0 ;  /* 0x20000036ff367230 */ /* 0x000fe40000004100 */
[----:B------:R-:W-:Y:S01]  /*8f60*/  FMUL.FTZ R45, R35, R62 ;  /* 0x0000003e232d7220 */ /* 0x000fe20000410000 */
[----:B------:R-:W-:Y:S02]  /*8f70*/  HADD2.F32 R44, -RZ, R44.H0_H0 ;  /* 0x2000002cff2c7230 */ /* 0x000fe40000004100 */
[----:B------:R-:W-:Y:S02]  /*8f80*/  HADD2.F32 R42, -RZ, R42.H0_H0 ;  /* 0x2000002aff2a7230 */ /* 0x000fe40000004100 */
[C---:B------:R-:W-:Y:S01]  /*8f90*/  FFMA.FTZ R45, R15.reuse, R54, -R45 ;  /* 0x000000360f2d7223 */ /* 0x040fe2000001082d */
[----:B------:R-:W-:Y:S01]  /*8fa0*/  FMUL.FTZ R15, R15, R62 ;  /* 0x0000003e0f0f7220 */ /* 0x000fe20000410000 */
[----:B------:R-:W-:Y:S01]  /*8fb0*/  IMAD.MOV.U32 R13, RZ, RZ, R33 ;  /* 0x000000ffff0d7224 */ /* 0x000fe200078e0021 */
[----:B------:R-:W-:-:S02]  /*8fc0*/  MOV R33, R38 ;  /* 0x0000002600217202 */ /* 0x000fc40000000f00 */
[----:B------:R-:W-:Y:S01]  /*8fd0*/  FFMA.FTZ R15, R35, R54, R15 ;  /* 0x00000036230f7223 */ /* 0x000fe2000001000f */
[--C-:B------:R-:W-:Y:S01]  /*8fe0*/  HADD2.F32 R35, -RZ, R32.reuse.H0_H0 ;  /* 0x20000020ff237230 */ /* 0x100fe20000004100 */
[----:B------:R-:W-:Y:S01]  /*8ff0*/  F2FP.F16.F32.PACK_AB R45, R45, R46 ;  /* 0x0000002e2d2d723e */ /* 0x000fe200000000ff */
[----:B------:R-:W-:Y:S02]  /*9000*/  HADD2.F32 R32, -RZ, R32.H1_H1 ;  /* 0x30000020ff207230 */ /* 0x000fe40000004100 */
[----:B------:R-:W-:Y:S01]  /*9010*/  F2FP.F16.F32.PACK_AB R41, R15, R41 ;  /* 0x000000290f29723e */ /* 0x000fe200000000ff */
[-C--:B------:R-:W-:Y:S01]  /*9020*/  FMUL.FTZ R52, R35, R155.reuse ;  /* 0x0000009b23347220 */ /* 0x080fe20000410000 */
[C---:B------:R-:W-:Y:S01]  /*9030*/  FMUL.FTZ R155, R47.reuse, R155 ;  /* 0x0000009b2f9b7220 */ /* 0x040fe20000410000 */
[----:B------:R-:W-:Y:S02]  /*9040*/  IMAD.MOV.U32 R15, RZ, RZ, R45 ;  /* 0x000000ffff0f7224 */ /* 0x000fe400078e002d */
[-C--:B------:R-:W-:Y:S01]  /*9050*/  FFMA.FTZ R52, R47, R153.reuse, -R52 ;  /* 0x000000992f347223 */ /* 0x080fe20000010834 */
[----:B------:R-:W-:Y:S01]  /*9060*/  FFMA.FTZ R155, R35, R153, R155 ;  /* 0x00000099239b7223 */ /* 0x000fe2000001009b */
[-C--:B------:R-:W-:Y:S01]  /*9070*/  FMUL.FTZ R35, R32, R60.reuse ;  /* 0x0000003c20237220 */ /* 0x080fe20000410000 */
[----:B------:R-:W-:-:S03]  /*9080*/  FMUL.FTZ R60, R12, R60 ;  /* 0x0000003c0c3c7220 */ /* 0x000fc60000410000 */
[-C--:B------:R-:W-:Y:S01]  /*9090*/  FFMA.FTZ R35, R12, R39.reuse, -R35 ;  /* 0x000000270c237223 */ /* 0x080fe20000010823 */
[----:B------:R-:W-:Y:S01]  /*90a0*/  FFMA.FTZ R60, R32, R39, R60 ;  /* 0x00000027203c7223 */ /* 0x000fe2000001003c */
[----:B------:R-:W-:Y:S02]  /*90b0*/  HADD2.F32 R12, -RZ, R34.H0_H0 ;  /* 0x20000022ff0c7230 */ /* 0x000fe40000004100 */
[----:B------:R-:W-:Y:S01]  /*90c0*/  HADD2.F32 R32, -RZ, R14.H0_H0 ;  /* 0x2000000eff207230 */ /* 0x000fe20000004100 */
[----:B------:R-:W-:Y:S01]  /*90d0*/  F2FP.F16.F32.PACK_AB R35, R35, R52 ;  /* 0x000000342323723e */ /* 0x000fe200000000ff */
[----:B------:R-:W-:Y:S02]  /*90e0*/  HADD2.F32 R34, -RZ, R34.H1_H1 ;  /* 0x30000022ff227230 */ /* 0x000fe40000004100 */
[-C--:B------:R-:W-:Y:S01]  /*90f0*/  FMUL.FTZ R39, R12, R154.reuse ;  /* 0x0000009a0c277220 */ /* 0x080fe20000410000 */
[----:B------:R-:W-:Y:S02]  /*9100*/  HADD2.F32 R14, -RZ, R14.H1_H1 ;  /* 0x3000000eff0e7230 */ /* 0x000fe40000004100 */
[----:B------:R-:W-:Y:S01]  /*9110*/  FMUL.FTZ R154, R32, R154 ;  /* 0x0000009a209a7220 */ /* 0x000fe20000410000 */
[----:B------:R-:W-:Y:S01]  /*9120*/  F2FP.F16.F32.PACK_AB R60, R60, R155 ;  /* 0x0000009b3c3c723e */ /* 0x000fe200000000ff */
[----:B------:R-:W-:-:S02]  /*9130*/  FFMA.FTZ R39, R32, R152, -R39 ;  /* 0x0000009820277223 */ /* 0x000fc40000010827 */
[----:B------:R-:W-:Y:S01]  /*9140*/  FFMA.FTZ R154, R12, R152, R154 ;  /* 0x000000980c9a7223 */ /* 0x000fe2000001009a */
[-C--:B------:R-:W-:Y:S01]  /*9150*/  FMUL.FTZ R12, R34, R44.reuse ;  /* 0x0000002c220c7220 */ /* 0x080fe20000410000 */
[C---:B------:R-:W-:Y:S01]  /*9160*/  FMUL.FTZ R44, R14.reuse, R44 ;  /* 0x0000002c0e2c7220 */ /* 0x040fe20000410000 */
[----:B------:R-:W-:Y:S02]  /*9170*/  IMAD.MOV.U32 R32, RZ, RZ, R60 ;  /* 0x000000ffff207224 */ /* 0x000fe400078e003c */
[-C--:B------:R-:W-:Y:S01]  /*9180*/  FFMA.FTZ R12, R14, R42.reuse, -R12 ;  /* 0x0000002a0e0c7223 */ /* 0x080fe2000001080c */
[----:B------:R-:W-:-:S04]  /*9190*/  FFMA.FTZ R44, R34, R42, R44 ;  /* 0x0000002a222c7223 */ /* 0x000fc8000001002c */
[----:B------:R-:W-:Y:S01]  /*91a0*/  F2FP.F16.F32.PACK_AB R39, R12, R39 ;  /* 0x000000270c27723e */ /* 0x000fe200000000ff */
[----:B------:R-:W-:Y:S01]  /*91b0*/  IMAD.MOV.U32 R12, RZ, RZ, R35 ;  /* 0x000000ffff0c7224 */ /* 0x000fe200078e0023 */
[----:B------:R-:W-:Y:S02]  /*91c0*/  F2FP.F16.F32.PACK_AB R44, R44, R154 ;  /* 0x0000009a2c2c723e */ /* 0x000fe400000000ff */
[----:B------:R-:W-:Y:S01]  /*91d0*/  MOV R35, R41 ;  /* 0x0000002900237202 */ /* 0x000fe20000000f00 */
[----:B------:R-:W-:Y:S02]  /*91e0*/  IMAD.MOV.U32 R14, RZ, RZ, R39 ;  /* 0x000000ffff0e7224 */ /* 0x000fe400078e0027 */
[----:B------:R-:W-:-:S07]  /*91f0*/  IMAD.MOV.U32 R34, RZ, RZ, R44 ;  /* 0x000000ffff227224 */ /* 0x000fce00078e002c */
.L_x_531:
[----:B------:R-:W-:Y:S05]  /*9200*/  BSYNC B3 ;  /* 0x0000000000037941 */ /* 0x000fea0003800000 */
.L_x_530:
[----:B------:R-:W-:Y:S01]  /*9210*/  LEA R38, P3, R9, R11, 0x1 ;  /* 0x0000000b09267211 */ /* 0x000fe200078608ff */
[----:B------:R-:W-:-:S03]  /*9220*/  ULDC.64 UR4, c[0x0][0x208] ;  /* 0x0000820000047ab9 */ /* 0x000fc60000000a00 */
[----:B0-----:R-:W-:Y:S02]  /*9230*/  LEA.HI.X R39, R9, R37, R27, 0x1, P3 ;  /* 0x0000002509277211 */ /* 0x001fe400018f0c1b */
[----:B------:R-:W-:-:S03]  /*9240*/  ISETP.GE.AND P3, PT, R40, R128, PT ;  /* 0x000000802800720c */ /* 0x000fc60003f66270 */
[----:B------:R0:W-:Y:S10]  /*9250*/  ST.E.128 desc[UR4][R38.64], R12 ;  /* 0x0000000c26007985 */ /* 0x0001f4000c101d04 */
[----:B0-----:R-:W-:-:S05]  /*9260*/  @!P3 IMAD.WIDE R12, R40, 0x2, R36 ;  /* 0x00000002280cb825 */ /* 0x001fca00078e0224 */
[----:B---3--:R3:W-:Y:S02]  /*9270*/  @!P3 ST.E.128 desc[UR4][R12.64], R32 ;  /* 0x000000200c00b985 */ /* 0x0087e4000c101d04 */
.L_x_529:
[----:B------:R-:W-:Y:S05]  /*9280*/  BSYNC B2 ;  /* 0x0000000000027941 */ /* 0x000fea0003800000 */
.L_x_528:
[----:B------:R-:W-:-:S13]  /*9290*/  ISETP.NE.AND P3, PT, R21, RZ, PT ;  /* 0x000000ff1500720c */ /* 0x000fda0003f65270 */
[----:B------:R-:W-:Y:S05]  /*92a0*/  @!P3 BRA `(.L_x_527) ;  /* 0x0000000400dcb947 */ /* 0x000fea0003800000 */
[----:B------:R-:W5:Y:S01]  /*92b0*/  LDL R15, [R1+0x5c] ;  /* 0x00005c00010f7983 */ /* 0x000f620000100800 */
[----:B---3--:R-:W-:Y:S01]  /*92c0*/  SEL R12, R111, R131, !P1 ;  /* 0x000000836f0c7207 */ /* 0x008fe20004800000 */
        /* <DEDUP_REMOVED lines=12> */
[----:B-----5:R-:W-:-:S04]  /*9390*/  IMAD R13, R13, 0x1400, R15 ;  /* 0x000014000d0d7824 */ /* 0x020fc800078e020f */
        /* <DEDUP_REMOVED lines=96> */
.L_x_533:
[----:B------:R-:W-:Y:S05]  /*99a0*/  BSYNC B2 ;  /* 0x0000000000027941 */ /* 0x000fea0003800000 */
.L_x_532:
[----:B------:R-:W-:Y:S01]  /*99b0*/  LEA R38, P3, R20, R11, 0x1 ;  /* 0x0000000b14267211 */ /* 0x000fe200078608ff */
[----:B------:R-:W-:-:S03]  /*99c0*/  ULDC.64 UR4, c[0x0][0x208] ;  /* 0x0000820000047ab9 */ /* 0x000fc60000000a00 */
[----:B0-----:R-:W-:Y:S02]  /*99d0*/  LEA.HI.X R39, R20, R37, R28, 0x1, P3 ;  /* 0x0000002514277211 */ /* 0x001fe400018f0c1c */
[----:B------:R-:W-:-:S03]  /*99e0*/  ISETP.GE.AND P3, PT, R40, R128, PT ;  /* 0x000000802800720c */ /* 0x000fc60003f66270 */
[----:B------:R0:W-:Y:S10]  /*99f0*/  ST.E.128 desc[UR4][R38.64], R12 ;  /* 0x0000000c26007985 */ /* 0x0001f4000c101d04 */
[----:B------:R-:W-:-:S05]  /*9a00*/  @!P3 IMAD.WIDE R36, R40, 0x2, R36 ;  /* 0x000000022824b825 */ /* 0x000fca00078e0224 */
[----:B---3--:R0:W-:Y:S02]  /*9a10*/  @!P3 ST.E.128 desc[UR4][R36.64], R32 ;  /* 0x000000202400b985 */ /* 0x0081e4000c101d04 */
.L_x_527:
[----:B------:R-:W-:Y:S05]  /*9a20*/  BSYNC B1 ;  /* 0x0000000000017941 */ /* 0x000fea0003800000 */
.L_x_526:
[----:B------:R-:W-:-:S03]  /*9a30*/  UMOV UR4, 0xffffffff ;  /* 0xffffffff00047882 */ /* 0x000fc60000000000 */
[----:B------:R-:W-:Y:S05]  /*9a40*/  BRA.DIV UR4, `(.L_x_534) ;  /* 0x0000020e04387947 */ /* 0x000fea000b800000 */
[----:B-1--4-:R-:W1:Y:S04]  /*9a50*/  SHFL.IDX PT, R116, R116, 0x2, 0x181f ;  /* 0x00581f0074747f89 */ /* 0x012e6800000e0000 */
[----:B------:R-:W4:Y:S02]  /*9a60*/  SHFL.IDX PT, R117, R117, 0x2, 0x181f ;  /* 0x00581f0075757f89 */ /* 0x000f2400000e0000 */
.L_x_835:
[----:B------:R-:W-:Y:S05]  /*9a70*/  @P5 BRA `(.L_x_492) ;  /* 0x0000001400b85947 */ /* 0x000fea0003800000 */
[----:B------:R-:W-:Y:S01]  /*9a80*/  ISETP.NE.AND P3, PT, R3, RZ, PT ;  /* 0x000000ff0300720c */ /* 0x000fe20003f65270 */
[----:B------:R-:W-:Y:S01]  /*9a90*/  BSSY B1, `(.L_x_535) ;  /* 0x000007b000017945 */ /* 0x000fe20003800000 */
[----:B0---4-:R-:W-:Y:S02]  /*9aa0*/  IMAD.MOV.U32 R36, RZ, RZ, R117 ;  /* 0x000000ffff247224 */ /* 0x011fe400078e0075 */
[----:B-1----:R-:W-:-:S09]  /*9ab0*/  IMAD.MOV.U32 R37, RZ, RZ, R116 ;  /* 0x000000ffff257224 */ /* 0x002fd200078e0074 */
[----:B------:R-:W-:Y:S05]  /*9ac0*/  @!P3 BRA `(.L_x_536) ;  /* 0x0000000400dcb947 */ /* 0x000fea0003800000 */
[----:B------:R-:W4:Y:S01]  /*9ad0*/  LDL R15, [R1+0x58] ;  /* 0x00005800010f7983 */ /* 0x000f220000100800 */
        /* <DEDUP_REMOVED lines=19> */
[----:B------:R-:W0:Y:S04]  /*9c10*/  LDS.128 R32, [R32+0x24400] ;  /* 0x0244000020207984 */ /* 0x000e280000000c00 */
[----:B------:R-:W1:Y:S01]  /*9c20*/  LDS.128 R12, [R12+0x24400] ;  /* 0x024400000c0c7984 */ /* 0x000e620000000c00 */
[----:B------:R-:W-:Y:S05]  /*9c30*/  @P3 BRA `(.L_x_538) ;  /* 0x0000000400603947 */ /* 0x000fea0003800000 */
[----:B------:R-:W-:Y:S01]  /*9c40*/  HADD2.F32 R39, -RZ, R147.H1_H1 ;  /* 0x30000093ff277230 */ /* 0x000fe20000004100 */
[----:B------:R-:W-:Y:S01]  /*9c50*/  SHF.R.U64 R76, R76, 0x10, R77 ;  /* 0x000000104c4c7819 */ /* 0x000fe2000000124d */
[----:B0-----:R-:W-:Y:S02]  /*9c60*/  HADD2.F32 R38, -RZ, R33.H0_H0 ;  /* 0x20000021ff267230 */ /* 0x001fe40000004100 */
[----:B-1----:R-:W-:Y:S02]  /*9c70*/  HADD2.F32 R41, -RZ, R13.H0_H0 ;  /* 0x2000000dff297230 */ /* 0x002fe40000004100 */
        /* <DEDUP_REMOVED lines=16> */
[-C--:B------:R-:W-:Y:S01]  /*9d80*/  FMUL.FTZ R13, R41, R40.reuse ;  /* 0x00000028290d7220 */ /* 0x080fe20000410000 */
        /* <DEDUP_REMOVED lines=12> */
[----:B------:R-:W-:Y:S01]  /*9e50*/  HADD2.F32 R76, -RZ, R76.H0_H0 ;  /* 0x2000004cff4c7230 */ /* 0x000fe20000004100 */
[----:B------:R-:W-:Y:S01]  /*9e60*/  MOV R13, R33 ;  /* 0x00000021000d7202 */ /* 0x000fe20000000f00 */
        /* <DEDUP_REMOVED lines=17> */
[----:B------:R-:W-:-:S03]  /*9f80*/  IMAD.MOV.U32 R33, RZ, RZ, R38 ;  /* 0x000000ffff217224 */ /* 0x000fc600078e0026 */
[----:B------:R-:W-:Y:S01]  /*9f90*/  FFMA.FTZ R15, R35, R70, R15 ;  /* 0x00000046230f7223 */ /* 0x000fe2000001000f */
[--C-:B------:R-:W-:Y:S01]  /*9fa0*/  HADD2.F32 R35, -RZ, R32.reuse.H0_H0 ;  /* 0x20000020ff237230 */ /* 0x100fe20000004100 */
[----:B------:R-:W-:Y:S01]  /*9fb0*/  F2FP.F16.F32.PACK_AB R44, R44, R45 ;  /* 0x0000002d2c2c723e */ /* 0x000fe200000000ff */
[----:B------:R-:W-:Y:S02]  /*9fc0*/  HADD2.F32 R32, -RZ, R32.H1_H1 ;  /* 0x30000020ff207230 */ /* 0x000fe40000004100 */
[----:B------:R-:W-:Y:S01]  /*9fd0*/  F2FP.F16.F32.PACK_AB R40, R15, R40 ;  /* 0x000000280f28723e */ /* 0x000fe200000000ff */
[CC--:B------:R-:W-:Y:S01]  /*9fe0*/  FMUL.FTZ R47, R35.reuse, R147.reuse ;  /* 0x00000093232f7220 */ /* 0x0c0fe20000410000 */
[C---:B------:R-:W-:Y:S01]  /*9ff0*/  FMUL.FTZ R147, R46.reuse, R147 ;  /* 0x000000932e937220 */ /* 0x040fe20000410000 */
[----:B------:R-:W-:Y:S02]  /*a000*/  MOV R15, R44 ;  /* 0x0000002c000f7202 */ /* 0x000fe40000000f00 */
        /* <DEDUP_REMOVED lines=23> */
[----:B------:R-:W-:Y:S01]  /*a180*/  F2FP.F16.F32.PACK_AB R43, R43, R146 ;  /* 0x000000922b2b723e */ /* 0x000fe200000000ff */
[----:B------:R-:W-:Y:S02]  /*a190*/  IMAD.MOV.U32 R35, RZ, RZ, R40 ;  /* 0x000000ffff237224 */ /* 0x000fe400078e0028 */
[----:B------:R-:W-:Y:S02]  /*a1a0*/  IMAD.MOV.U32 R14, RZ, RZ, R39 ;  /* 0x000000ffff0e7224 */ /* 0x000fe400078e0027 */
[----:B------:R-:W-:-:S07]  /*a1b0*/  IMAD.MOV.U32 R34, RZ, RZ, R43 ;  /* 0x000000ffff227224 */ /* 0x000fce00078e002b */
.L_x_538:
[----:B------:R-:W-:Y:S05]  /*a1c0*/  BSYNC B2 ;  /* 0x0000000000027941 */ /* 0x000fea0003800000 */
.L_x_537:
[----:B------:R-:W-:Y:S01]  /*a1d0*/  ISETP.GE.AND P4, PT, R11, R128, PT ;  /* 0x000000800b00720c */ /* 0x000fe20003f86270 */
[----:B------:R-:W-:Y:S01]  /*a1e0*/  ULDC.64 UR4, c[0x0][0x208] ;  /* 0x0000820000047ab9 */ /* 0x000fe20000000a00 */
[----:B------:R-:W-:-:S04]  /*a1f0*/  LEA R38, P3, R9, R117, 0x1 ;  /* 0x0000007509267211 */ /* 0x000fc800078608ff */
[----:B------:R-:W-:-:S05]  /*a200*/  LEA.HI.X R39, R9, R116, R27, 0x1, P3 ;  /* 0x0000007409277211 */ /* 0x000fca00018f0c1b */
[----:B-1----:R1:W-:Y:S02]  /*a210*/  ST.E.128 desc[UR4][R38.64], R12 ;  /* 0x0000000c26007985 */ /* 0x0023e4000c101d04 */
[----:B-1----:R-:W-:-:S05]  /*a220*/  @!P4 IMAD.WIDE R12, R11, 0x2, R36 ;  /* 0x000000020b0cc825 */ /* 0x002fca00078e0224 */
[----:B0-----:R0:W-:Y:S02]  /*a230*/  @!P4 ST.E.128 desc[UR4][R12.64], R32 ;  /* 0x000000200c00c985 */ /* 0x0011e4000c101d04 */
.L_x_536:
[----:B------:R-:W-:Y:S05]  /*a240*/  BSYNC B1 ;  /* 0x0000000000017941 */ /* 0x000fea0003800000 */
.L_x_535:
[----:B------:R-:W-:-:S13]  /*a250*/  ISETP.NE.AND P3, PT, R21, RZ, PT ;  /* 0x000000ff1500720c */ /* 0x000fda0003f65270 */
[----:B------:R-:W-:Y:S05]  /*a260*/  @!P3 BRA `(.L_x_492) ;  /* 0x0000000c00bcb947 */ /* 0x000fea0003800000 */
[----:B------:R-:W4:Y:S01]  /*a270*/  LDL R15, [R1+0x58] ;  /* 0x00005800010f7983 */ /* 0x000f220000100800 */
[----:B------:R-:W-:Y:S01]  /*a280*/  SEL R131, R111, R131, !P1 ;  /* 0x000000836f837207 */ /* 0x000fe20004800000 */
[----:B------:R-:W-:Y:S01]  /*a290*/  BSSY B1, `(.L_x_539) ;  /* 0x000006c000017945 */ /* 0x000fe20003800000 */
[----:B------:R-:W-:Y:S02]  /*a2a0*/  SHF.R.U32.HI R14, RZ, 0x3, R228 ;  /* 0x00000003ff0e7819 */ /* 0x000fe400000116e4 */
[----:B---3--:R-:W-:Y:S02]  /*a2b0*/  SHF.R.S32.HI R11, RZ, 0x1f, R131 ;  /* 0x0000001fff0b7819 */ /* 0x008fe40000011483 */
[----:B------:R-:W-:Y:S02]  /*a2c0*/  ISETP.GE.AND P4, PT, R214, R110, PT ;  /* 0x0000006ed600720c */ /* 0x000fe40003f86270 */
[----:B------:R-:W-:Y:S02]  /*a2d0*/  LEA.HI R11, R11, R131, RZ, 0x4 ;  /* 0x000000830b0b7211 */ /* 0x000fe400078f20ff */
[----:B------:R-:W-:-:S02]  /*a2e0*/  LEA R38, P3, R20, R117, 0x1 ;  /* 0x0000007514267211 */ /* 0x000fc400078608ff */
[----:B------:R-:W-:Y:S02]  /*a2f0*/  LEA.HI.SX32 R11, R11, R10, 0x1c ;  /* 0x0000000a0b0b7211 */ /* 0x000fe400078fe2ff */
[----:B------:R-:W-:Y:S02]  /*a300*/  LEA.HI.X R39, R20, R116, R28, 0x1, P3 ;  /* 0x0000007414277211 */ /* 0x000fe400018f0c1c */
[----:B0-----:R-:W-:-:S04]  /*a310*/  SHF.R.S32.HI R13, RZ, 0x1f, R11 ;  /* 0x0000001fff0d7819 */ /* 0x001fc8000001140b */
[----:B------:R-:W-:Y:S01]  /*a320*/  LEA.HI R13, R13, R11, RZ, 0x3 ;  /* 0x0000000b0d0d7211 */ /* 0x000fe200078f18ff */
[----:B------:R-:W-:-:S03]  /*a330*/  IMAD.SHL.U32 R11, R11, 0x8, RZ ;  /* 0x000000080b0b7824 */ /* 0x000fc600078e00ff */
[----:B------:R-:W-:Y:S02]  /*a340*/  SHF.R.S32.HI R13, RZ, 0x3, R13 ;  /* 0x00000003ff0d7819 */ /* 0x000fe4000001140d */
[----:B------:R-:W-:-:S04]  /*a350*/  LOP3.LUT R12, R228, 0x38, R11, 0xf8, !PT ;  /* 0x00000038e40c7812 */ /* 0x000fc800078ef80b */
[----:B------:R-:W-:Y:S01]  /*a360*/  LOP3.LUT R12, R12, R14, RZ, 0x3c, !PT ;  /* 0x0000000e0c0c7212 */ /* 0x000fe200078e3cff */
[----:B----4-:R-:W-:-:S05]  /*a370*/  IMAD R13, R13, 0x1400, R15 ;  /* 0x000014000d0d7824 */ /* 0x010fca00078e020f */
[----:B------:R-:W-:Y:S01]  /*a380*/  IADD3 R13, R13, R12, RZ ;  /* 0x0000000c0d0d7210 */ /* 0x000fe20007ffe0ff */
[----:B------:R-:W-:-:S04]  /*a390*/  IMAD R12, R213, 0x5000, R121 ;  /* 0x00005000d50c7824 */ /* 0x000fc800078e0279 */
        /* <DEDUP_REMOVED lines=8> */
[----:B-1----:R-:W-:Y:S01]  /*a420*/  HADD2.F32 R40, -RZ, R33.H0_H0 ;  /* 0x20000021ff287230 */ /* 0x002fe20000004100 */
[----:B------:R-:W-:Y:S01]  /*a430*/  SHF.R.U64 R64, R64, 0x10, R65 ;  /* 0x0000001040407819 */ /* 0x000fe20000001241 */
[----:B0-----:R-:W-:Y:S01]  /*a440*/  HADD2.F32 R41, -RZ, R13.H0_H0 ;  /* 0x2000000dff297230 */ /* 0x001fe20000004100 */
[----:B------:R-:W-:Y:S01]  /*a450*/  SHF.R.U64 R74, R74, 0x10, R75 ;  /* 0x000000104a4a7819 */ /* 0x000fe2000000124b */
[----:B------:R-:W-:Y:S02]  /*a460*/  HADD2.F32 R42, -RZ, R141.H1_H1 ;  /* 0x3000008dff2a7230 */ /* 0x000fe40000004100 */
[-C--:B------:R-:W-:Y:S01]  /*a470*/  FMUL.FTZ R44, R40, R43.reuse ;  /* 0x0000002b282c7220 */ /* 0x080fe20000410000 */
[----:B------:R-:W-:Y:S02]  /*a480*/  HADD2.F32 R143, -RZ, R143.H0_H0 ;  /* 0x2000008fff8f7230 */ /* 0x000fe40000004100 */
[----:B------:R-:W-:Y:S01]  /*a490*/  FMUL.FTZ R43, R41, R43 ;  /* 0x0000002b292b7220 */ /* 0x000fe20000410000 */
[----:B------:R-:W-:-:S02]  /*a4a0*/  HADD2.F32 R141, -RZ, R141.H0_H0 ;  /* 0x2000008dff8d7230 */ /* 0x000fc40000004100 */
[-C--:B------:R-:W-:Y:S01]  /*a4b0*/  FFMA.FTZ R41, R41, R42.reuse, -R44 ;  /* 0x0000002a29297223 */ /* 0x080fe2000001082c */
[----:B------:R-:W-:Y:S01]  /*a4c0*/  SHF.R.U32.HI R44, RZ, 0x10, R65 ;  /* 0x00000010ff2c7819 */ /* 0x000fe20000011641 */
[----:B------:R-:W-:Y:S01]  /*a4d0*/  FFMA.FTZ R40, R40, R42, R43 ;  /* 0x0000002a28287223 */ /* 0x000fe2000001002b */
[----:B------:R-:W-:Y:S01]  /*a4e0*/  SHF.R.U32.HI R43, RZ, 0x10, R73 ;  /* 0x00000010ff2b7819 */ /* 0x000fe20000011649 */
[----:B------:R-:W-:Y:S01]  /*a4f0*/  HADD2.F32 R42, -RZ, R33.H1_H1 ;  /* 0x30000021ff2a7230 */ /* 0x000fe20000004100 */
[----:B------:R-:W-:Y:S01]  /*a500*/  SHF.R.U64 R66, R66, 0x10, R67 ;  /* 0x0000001042427819 */ /* 0x000fe20000001243 */
[----:B------:R-:W-:Y:S02]  /*a510*/  HADD2.F32 R72, -RZ, R72.H0_H0 ;  /* 0x20000048ff487230 */ /* 0x000fe40000004100 */
[----:B------:R-:W-:Y:S02]  /*a520*/  HADD2.F32 R33, -RZ, R43.H0_H0 ;  /* 0x2000002bff217230 */ /* 0x000fe40000004100 */
[----:B------:R-:W-:-:S02]  /*a530*/  HADD2.F32 R43, -RZ, R13.H1_H1 ;  /* 0x3000000dff2b7230 */ /* 0x000fc40000004100 */
[----:B------:R-:W-:Y:S02]  /*a540*/  HADD2.F32 R13, -RZ, R44.H0_H0 ;  /* 0x2000002cff0d7230 */ /* 0x000fe40000004100 */
[CC--:B------:R-:W-:Y:S01]  /*a550*/  FMUL.FTZ R44, R42.reuse, R33.reuse ;  /* 0x000000212a2c7220 */ /* 0x0c0fe20000410000 */
[----:B------:R-:W-:Y:S02]  /*a560*/  HADD2.F32 R64, -RZ, R64.H0_H0 ;  /* 0x20000040ff407230 */ /* 0x000fe40000004100 */
[C---:B------:R-:W-:Y:S01]  /*a570*/  FMUL.FTZ R45, R43.reuse, R33 ;  /* 0x000000212b2d7220 */ /* 0x040fe20000410000 */
[----:B------:R-:W-:Y:S02]  /*a580*/  HADD2.F32 R74, -RZ, R74.H0_H0 ;  /* 0x2000004aff4a7230 */ /* 0x000fe40000004100 */
[-C--:B------:R-:W-:Y:S01]  /*a590*/  FFMA.FTZ R33, R43, R13.reuse, -R44 ;  /* 0x0000000d2b217223 */ /* 0x080fe2000001082c */
[----:B------:R-:W-:Y:S02]  /*a5a0*/  HADD2.F32 R44, -RZ, R142.H1_H1 ;  /* 0x3000008eff2c7230 */ /* 0x000fe40000004100 */
[----:B------:R-:W-:Y:S01]  /*a5b0*/  FFMA.FTZ R13, R42, R13, R45 ;  /* 0x0000000d2a0d7223 */ /* 0x000fe2000001002d */
[----:B------:R-:W-:-:S02]  /*a5c0*/  HADD2.F32 R42, -RZ, R35.H0_H0 ;  /* 0x20000023ff2a7230 */ /* 0x000fc40000004100 */
[----:B------:R-:W-:Y:S01]  /*a5d0*/  HADD2.F32 R43, -RZ, R15.H0_H0 ;  /* 0x2000000fff2b7230 */ /* 0x000fe20000004100 */
[----:B------:R-:W-:Y:S01]  /*a5e0*/  F2FP.F16.F32.PACK_AB R33, R33, R41 ;  /* 0x000000292121723e */ /* 0x000fe200000000ff */
[----:B------:R-:W-:Y:S02]  /*a5f0*/  HADD2.F32 R45, -RZ, R140.H1_H1 ;  /* 0x3000008cff2d7230 */ /* 0x000fe40000004100 */
[-C--:B------:R-:W-:Y:S01]  /*a600*/  FMUL.FTZ R46, R42, R44.reuse ;  /* 0x0000002c2a2e7220 */ /* 0x080fe20000410000 */
[----:B------:R-:W-:Y:S02]  /*a610*/  HADD2.F32 R35, -RZ, R35.H1_H1 ;  /* 0x30000023ff237230 */ /* 0x000fe40000004100 */
[C---:B------:R-:W-:Y:S01]  /*a620*/  FMUL.FTZ R44, R43.reuse, R44 ;  /* 0x0000002c2b2c7220 */ /* 0x040fe20000410000 */
[----:B------:R-:W-:Y:S02]  /*a630*/  HADD2.F32 R142, -RZ, R142.H0_H0 ;  /* 0x2000008eff8e7230 */ /* 0x000fe40000004100 */
[----:B------:R-:W-:Y:S01]  /*a640*/  FFMA.FTZ R46, R43, R45, -R46 ;  /* 0x0000002d2b2e7223 */ /* 0x000fe2000001082e */
[----:B------:R-:W-:-:S02]  /*a650*/  HADD2.F32 R43, -RZ, R15.H1_H1 ;  /* 0x3000000fff2b7230 */ /* 0x000fc40000004100 */
[----:B------:R-:W-:Y:S01]  /*a660*/  FFMA.FTZ R44, R42, R45, R44 ;  /* 0x0000002d2a2c7223 */ /* 0x000fe2000001002c */
[----:B------:R-:W-:Y:S01]  /*a670*/  SHF.R.U32.HI R42, RZ, 0x10, R75 ;  /* 0x00000010ff2a7819 */ /* 0x000fe2000001164b */
[----:B------:R-:W-:Y:S01]  /*a680*/  HADD2.F32 R140, -RZ, R140.H0_H0 ;  /* 0x2000008cff8c7230 */ /* 0x000fe20000004100 */
[----:B------:R-:W-:Y:S01]  /*a690*/  SHF.R.U32.HI R45, RZ, 0x10, R67 ;  /* 0x00000010ff2d7819 */ /* 0x000fe20000011643 */
[----:B------:R-:W-:Y:S01]  /*a6a0*/  HADD2.F32 R66, -RZ, R66.H0_H0 ;  /* 0x20000042ff427230 */ /* 0x000fe20000004100 */
[----:B------:R-:W-:Y:S01]  /*a6b0*/  F2FP.F16.F32.PACK_AB R40, R13, R40 ;  /* 0x000000280d28723e */ /* 0x000fe200000000ff */
[----:B------:R-:W-:Y:S02]  /*a6c0*/  HADD2.F32 R42, -RZ, R42.H0_H0 ;  /* 0x2000002aff2a7230 */ /* 0x000fe40000004100 */
[----:B------:R-:W-:Y:S02]  /*a6d0*/  HADD2.F32 R15, -RZ, R45.H0_H0 ;  /* 0x2000002dff0f7230 */ /* 0x000fe40000004100 */
[----:B------:R-:W-:-:S02]  /*a6e0*/  IMAD.MOV.U32 R13, RZ, RZ, R33 ;  /* 0x000000ffff0d7224 */ /* 0x000fc400078e0021 */
        /* <DEDUP_REMOVED lines=8> */
[----:B------:R-:W-:-:S02]  /*a770*/  HADD2.F32 R32, -RZ, R32.H1_H1 ;  /* 0x30000020ff207230 */ /* 0x000fc40000004100 */
[-C--:B------:R-:W-:Y:S01]  /*a780*/  FMUL.FTZ R43, R15, R143.reuse ;  /* 0x0000008f0f2b7220 */ /* 0x080fe20000410000 */
[----:B------:R-:W-:Y:S02]  /*a790*/  HADD2.F32 R12, -RZ, R12.H1_H1 ;  /* 0x3000000cff0c7230 */ /* 0x000fe40000004100 */
[C---:B------:R-:W-:Y:S01]  /*a7a0*/  FMUL.FTZ R143, R35.reuse, R143 ;  /* 0x0000008f238f7220 */ /* 0x040fe20000410000 */
[----:B------:R-:W-:Y:S01]  /*a7b0*/  F2FP.F16.F32.PACK_AB R42, R42, R44 ;  /* 0x0000002c2a2a723e */ /* 0x000fe200000000ff */
[-C--:B------:R-:W-:Y:S02]  /*a7c0*/  FFMA.FTZ R43, R35, R141.reuse, -R43 ;  /* 0x0000008d232b7223 */ /* 0x080fe4000001082b */
[----:B------:R-:W-:Y:S01]  /*a7d0*/  FFMA.FTZ R143, R15, R141, R143 ;  /* 0x0000008d0f8f7223 */ /* 0x000fe2000001008f */
[-C--:B------:R-:W-:Y:S01]  /*a7e0*/  FMUL.FTZ R15, R32, R72.reuse ;  /* 0x00000048200f7220 */ /* 0x080fe20000410000 */
[----:B------:R-:W-:-:S03]  /*a7f0*/  FMUL.FTZ R72, R12, R72 ;  /* 0x000000480c487220 */ /* 0x000fc60000410000 */
[-C--:B------:R-:W-:Y:S01]  /*a800*/  FFMA.FTZ R15, R12, R64.reuse, -R15 ;  /* 0x000000400c0f7223 */ /* 0x080fe2000001080f */
[----:B------:R-:W-:Y:S02]  /*a810*/  HADD2.F32 R12, -RZ, R34.H0_H0 ;  /* 0x20000022ff0c7230 */ /* 0x000fe40000004100 */
[----:B------:R-:W-:Y:S01]  /*a820*/  FFMA.FTZ R72, R32, R64, R72 ;  /* 0x0000004020487223 */ /* 0x000fe20000010048 */
[----:B------:R-:W-:Y:S02]  /*a830*/  HADD2.F32 R32, -RZ, R14.H0_H0 ;  /* 0x2000000eff207230 */ /* 0x000fe40000004100 */
[----:B------:R-:W-:Y:S02]  /*a840*/  HADD2.F32 R34, -RZ, R34.H1_H1 ;  /* 0x30000022ff227230 */ /* 0x000fe40000004100 */
[-C--:B------:R-:W-:Y:S01]  /*a850*/  FMUL.FTZ R35, R12, R142.reuse ;  /* 0x0000008e0c237220 */ /* 0x080fe20000410000 */
[----:B------:R-:W-:Y:S02]  /*a860*/  HADD2.F32 R14, -RZ, R14.H1_H1 ;  /* 0x3000000eff0e7230 */ /* 0x000fe40000004100 */
[----:B------:R-:W-:Y:S01]  /*a870*/  FMUL.FTZ R142, R32, R142 ;  /* 0x0000008e208e7220 */ /* 0x000fe20000410000 */
[----:B------:R-:W-:Y:S01]  /*a880*/  F2FP.F16.F32.PACK_AB R143, R72, R143 ;  /* 0x0000008f488f723e */ /* 0x000fe200000000ff */
[----:B------:R-:W-:Y:S01]  /*a890*/  FFMA.FTZ R35, R32, R140, -R35 ;  /* 0x0000008c20237223 */ /* 0x000fe20000010823 */
[-C--:B------:R-:W-:Y:S01]  /*a8a0*/  FMUL.FTZ R32, R34, R74.reuse ;  /* 0x0000004a22207220 */ /* 0x080fe20000410000 */
[----:B------:R-:W-:Y:S01]  /*a8b0*/  FMUL.FTZ R74, R14, R74 ;  /* 0x0000004a0e4a7220 */ /* 0x000fe20000410000 */
[----:B------:R-:W-:Y:S01]  /*a8c0*/  FFMA.FTZ R142, R12, R140, R142 ;  /* 0x0000008c0c8e7223 */ /* 0x000fe2000001008e */
[----:B------:R-:W-:Y:S01]  /*a8d0*/  F2FP.F16.F32.PACK_AB R12, R15, R43 ;  /* 0x0000002b0f0c723e */ /* 0x000fe200000000ff */
[-C--:B------:R-:W-:Y:S01]  /*a8e0*/  FFMA.FTZ R32, R14, R66.reuse, -R32 ;  /* 0x000000420e207223 */ /* 0x080fe20000010820 */
[----:B------:R-:W-:Y:S01]  /*a8f0*/  FFMA.FTZ R74, R34, R66, R74 ;  /* 0x00000042224a7223 */ /* 0x000fe2000001004a */
[----:B------:R-:W-:-:S03]  /*a900*/  IMAD.MOV.U32 R15, RZ, RZ, R45 ;  /* 0x000000ffff0f7224 */ /* 0x000fc600078e002d */
[----:B------:R-:W-:Y:S01]  /*a910*/  F2FP.F16.F32.PACK_AB R14, R32, R35 ;  /* 0x00000023200e723e */ /* 0x000fe200000000ff */
[----:B------:R-:W-:Y:S01]  /*a920*/  IMAD.MOV.U32 R35, RZ, RZ, R42 ;  /* 0x000000ffff237224 */ /* 0x000fe200078e002a */
[----:B------:R-:W-:Y:S02]  /*a930*/  F2FP.F16.F32.PACK_AB R34, R74, R142 ;  /* 0x0000008e4a22723e */ /* 0x000fe400000000ff */
[----:B------:R-:W-:-:S07]  /*a940*/  MOV R32, R143 ;  /* 0x0000008f00207202 */ /* 0x000fce0000000f00 */
.L_x_540:
[----:B------:R-:W-:Y:S05]  /*a950*/  BSYNC B1 ;  /* 0x0000000000017941 */ /* 0x000fea0003800000 */
.L_x_539:
[----:B------:R-:W-:Y:S01]  /*a960*/  ISETP.GE.AND P3, PT, R11, R128, PT ;  /* 0x000000800b00720c */ /* 0x000fe20003f66270 */
[----:B------:R-:W-:Y:S02]  /*a970*/  ULDC.64 UR4, c[0x0][0x208] ;  /* 0x0000820000047ab9 */ /* 0x000fe40000000a00 */
[----:B0-----:R0:W-:Y:S10]  /*a980*/  ST.E.128 desc[UR4][R38.64], R12 ;  /* 0x0000000c26007985 */ /* 0x0011f4000c101d04 */
[----:B------:R-:W-:Y:S05]  /*a990*/  @P3 BRA `(.L_x_492) ;  /* 0x0000000400f03947 */ /* 0x000fea0003800000 */
[----:B------:R-:W-:Y:S01]  /*a9a0*/  IMAD.WIDE R36, R11, 0x2, R36 ;  /* 0x000000020b247825 */ /* 0x000fe200078e0224 */
[----:B------:R-:W-:-:S04]  /*a9b0*/  ULDC.64 UR4, c[0x0][0x208] ;  /* 0x0000820000047ab9 */ /* 0x000fc80000000a00 */
[----:B-1----:R1:W-:Y:S01]  /*a9c0*/  ST.E.128 desc[UR4][R36.64], R32 ;  /* 0x0000002024007985 */ /* 0x0023e2000c101d04 */
[----:B------:R-:W-:Y:S05]  /*a9d0*/  BRA `(.L_x_492) ;  /* 0x0000000400e07947 */ /* 0x000fea0003800000 */
.L_x_446:
[----:B------:R-:W-:-:S04]  /*a9e0*/  ULOP3.LUT UR4, UR60, 0x1, URZ, 0xfc, !UPT ;  /* 0x000000013c047892 */ /* 0x000fc8000f8efc3f */
[----:B------:R-:W-:-:S06]  /*a9f0*/  UISETP.NE.AND UP0, UPT, UR4, 0x3, UPT ;  /* 0x000000030400788c */ /* 0x000fcc000bf05270 */
[----:B------:R-:W-:-:S13]  /*aa00*/  PLOP3.LUT P0, PT, PT, PT, UP0, 0x80, 0x0 ;  /* 0x000000000000781c */ /* 0x000fda0003f0f008 */
[----:B------:R-:W-:Y:S05]  /*aa10*/  @!P0 BRA `(.L_x_541) ;  /* 0x0000000000048947 */ /* 0x000fea0003800000 */
[----:B------:R-:W-:Y:S01]  /*aa20*/  BPT.TRAP 0x1 ;  /* 0x000000040000795c */ /* 0x000fe20000300000 */
.L_x_541:
[----:B------:R-:W-:Y:S01]  /*aa30*/  LEA R87, R213, R23, 0x3 ;  /* 0x00000017d5577211 */ /* 0x000fe200078e18ff */
[----:B------:R-:W-:Y:S01]  /*aa40*/  BSSY B1, `(.L_x_542) ;  /* 0x0000005000017945 */ /* 0x000fe20003800000 */
[----:B------:R-:W-:Y:S02]  /*aa50*/  SHF.L.U32 R88, R225, 0x1f, RZ ;  /* 0x0000001fe1587819 */ /* 0x000fe400000006ff */
[----:B------:R-:W-:Y:S02]  /*aa60*/  SHF.R.S32.HI R84, RZ, 0x1f, R30 ;  /* 0x0000001fff547819 */ /* 0x000fe4000001141e */
[----:B------:R-:W0:Y:S02]  /*aa70*/  SYNCS.PHASECHK.TRANS64.TRYWAIT P3, [R87+URZ+0x38890], R88 ;  /* 0x03889058570075a7 */ /* 0x000e24000806017f */
[----:B0-----:R-:W-:Y:S05]  /*aa80*/  @!P3 BRA `(.L_x_543) ;  /* 0x000001fc0074b947 */ /* 0x001fea0003800000 */
.L_x_836:
[----:B------:R-:W-:Y:S05]  /*aa90*/  BSYNC B1 ;  /* 0x0000000000017941 */ /* 0x000fea0003800000 */
.L_x_542:
[----:B------:R-:W-:Y:S01]  /*aaa0*/  ULDC.64 UR4, c[0x0][0x300] ;  /* 0x0000c00000047ab9 */ /* 0x000fe20000000a00 */
[----:B-----5:R-:W-:Y:S01]  /*aab0*/  SHF.R.S32.HI R85, RZ, 0x1f, R29 ;  /* 0x0000001fff557819 */ /* 0x020fe2000001141d */
[----:B------:R-:W-:Y:S01]  /*aac0*/  IMAD R11, R84, UR4, RZ ;  /* 0x00000004540b7c24 */ /* 0x000fe2000f8e02ff */
[----:B------:R-:W-:Y:S01]  /*aad0*/  ULDC.64 UR6, c[0x0][0x2e8] ;  /* 0x0000ba0000067ab9 */ /* 0x000fe20000000a00 */
[----:B------:R-:W-:-:S04]  /*aae0*/  IMAD.WIDE.U32 R12, R30, UR4, RZ ;  /* 0x000000041e0c7c25 */ /* 0x000fc8000f8e00ff */
[----:B------:R-:W-:Y:S01]  /*aaf0*/  IMAD R11, R30, UR5, R11 ;  /* 0x000000051e0b7c24 */ /* 0x000fe2000f8e020b */
[----:B------:R-:W-:Y:S01]  /*ab00*/  ULDC.64 UR4, c[0x0][0x310] ;  /* 0x0000c40000047ab9 */ /* 0x000fe20000000a00 */
[----:B------:R-:W-:Y:S02]  /*ab10*/  IMAD R86, R2, -0x50, R24 ;  /* 0xffffffb002567824 */ /* 0x000fe400078e0218 */
[----:B------:R-:W-:Y:S02]  /*ab20*/  IMAD R14, R85, UR4, RZ ;  /* 0x00000004550e7c24 */ /* 0x000fe4000f8e02ff */
[----:B------:R-:W-:Y:S01]  /*ab30*/  IMAD.IADD R13, R13, 0x1, R11 ;  /* 0x000000010d0d7824 */ /* 0x000fe200078e020b */
[----:B------:R-:W-:Y:S01]  /*ab40*/  VIMNMX R86, R86, 0x50, PT ;  /* 0x0000005056567848 */ /* 0x000fe20003fe0100 */
[C---:B------:R-:W-:Y:S02]  /*ab50*/  IMAD R11, R29.reuse, UR5, R14 ;  /* 0x000000051d0b7c24 */ /* 0x040fe4000f8e020e */
[----:B------:R-:W-:Y:S01]  /*ab60*/  IMAD.WIDE.U32 R12, R29, UR4, R12 ;  /* 0x000000041d0c7c25 */ /* 0x000fe2000f8e000c */
[----:B------:R-:W-:-:S03]  /*ab70*/  ULDC.64 UR4, c[0x0][0x308] ;  /* 0x0000c20000047ab9 */ /* 0x000fc60000000a00 */
[----:B------:R-:W-:Y:S02]  /*ab80*/  IMAD.IADD R13, R13, 0x1, R11 ;  /* 0x000000010d0d7824 */ /* 0x000fe400078e020b */
[----:B------:R-:W-:Y:S02]  /*ab90*/  IMAD.IADD R36, R86, 0x1, -R224 ;  /* 0x0000000156247824 */ /* 0x000fe400078e0ae0 */
[----:B------:R-:W-:Y:S01]  /*aba0*/  IMAD.WIDE.U32 R12, R223, UR4, R12 ;  /* 0x00000004df0c7c25 */ /* 0x000fe2000f8e000c */
[----:B------:R-:W-:-:S03]  /*abb0*/  UMOV UR4, 0xffffffff ;  /* 0xffffffff00047882 */ /* 0x000fc60000000000 */
[----:B------:R-:W-:Y:S01]  /*abc0*/  IMAD R35, R223, UR5, R13 ;  /* 0x00000005df237c24 */ /* 0x000fe2000f8e020d */
[----:B------:R-:W-:-:S04]  /*abd0*/  LEA R34, P3, R12, UR6, 0x1 ;  /* 0x000000060c227c11 */ /* 0x000fc8000f8608ff */
[----:B------:R-:W-:Y:S02]  /*abe0*/  LEA.HI.X R35, R12, UR7, R35, 0x1, P3 ;  /* 0x000000070c237c11 */ /* 0x000fe400098f0c23 */
[----:B------:R-:W-:Y:S01]  /*abf0*/  ISETP.GE.AND P3, PT, R36, 0x1, PT ;  /* 0x000000012400780c */ /* 0x000fe20003f66270 */
[----:B------:R-:W-:-:S12]  /*ac00*/  BRA.DIV UR4, `(.L_x_544) ;  /* 0x000001fe04287947 */ /* 0x000fd8000b800000 */
[----:B------:R1:W2:Y:S04]  /*ac10*/  SHFL.IDX PT, R37, R35, RZ, 0x181f ;  /* 0x00181fff23257589 */ /* 0x0002a800000e0000 */
[----:B------:R1:W3:Y:S02]  /*ac20*/  SHFL.IDX PT, R11, R34, RZ, 0x181f ;  /* 0x00181fff220b7589 */ /* 0x0002e400000e0000 */
.L_x_840:
[----:B------:R-:W-:Y:S04]  /*ac30*/  BSSY B1, `(.L_x_545) ;  /* 0x0000018000017945 */ /* 0x000fe80003800000 */
[----:B------:R-:W-:Y:S05]  /*ac40*/  @!P3 BRA `(.L_x_546) ;  /* 0x000000000058b947 */ /* 0x000fea0003800000 */
[----:B------:R-:W-:Y:S01]  /*ac50*/  ULDC UR4, c[0x0][0x2f4] ;  /* 0x0000bd0000047ab9 */ /* 0x000fe20000000800 */
[----:B------:R-:W-:Y:S01]  /*ac60*/  ULDC.64 UR6, c[0x0][0x208] ;  /* 0x0000820000067ab9 */ /* 0x000fe20000000a00 */
[----:B------:R-:W-:-:S13]  /*ac70*/  ISETP.GE.AND P4, PT, R16, UR4, PT ;  /* 0x0000000410007c0c */ /* 0x000fda000bf86270 */
[----:B------:R-:W4:Y:S01]  /*ac80*/  @!P4 LDS.128 R12, [R31+0x24400] ;  /* 0x024400001f0cc984 */ /* 0x000f220000000c00 */
[----:B---3--:R-:W-:-:S04]  /*ac90*/  @!P4 LEA R32, P3, R16, R11, 0x1 ;  /* 0x0000000b1020c211 */ /* 0x008fc800078608ff */
[----:B--2---:R-:W-:Y:S02]  /*aca0*/  @!P4 LEA.HI.X R33, R16, R37, R17, 0x1, P3 ;  /* 0x000000251021c211 */ /* 0x004fe400018f0c11 */
[----:B------:R-:W-:-:S03]  /*acb0*/  ISETP.GE.AND P3, PT, R214, UR4, PT ;  /* 0x00000004d6007c0c */ /* 0x000fc6000bf66270 */
[----:B----4-:R2:W-:Y:S10]  /*acc0*/  @!P4 ST.E.128 desc[UR6][R32.64], R12 ;  /* 0x0000000c2000c985 */ /* 0x0105f4000c101d06 */
[----:B------:R-:W3:Y:S01]  /*acd0*/  @!P3 LDS.128 R12, [R31+0x26c00] ;  /* 0x026c00001f0cb984 */ /* 0x000ee20000000c00 */
[----:B--2---:R-:W-:-:S04]  /*ace0*/  @!P3 LEA R32, P4, R212, R11, 0x1 ;  /* 0x0000000bd420b211 */ /* 0x004fc800078808ff */
[----:B------:R-:W-:Y:S02]  /*acf0*/  @!P3 LEA.HI.X R33, R212, R37, R215, 0x1, P4 ;  /* 0x00000025d421b211 */ /* 0x000fe400020f0cd7 */
[----:B------:R-:W-:-:S03]  /*ad00*/  ISETP.GE.AND P4, PT, R19, UR4, PT ;  /* 0x0000000413007c0c */ /* 0x000fc6000bf86270 */
[----:B---3--:R2:W-:Y:S10]  /*ad10*/  @!P3 ST.E.128 desc[UR6][R32.64], R12 ;  /* 0x0000000c2000b985 */ /* 0x0085f4000c101d06 */
[----:B------:R-:W3:Y:S01]  /*ad20*/  @!P4 LDS.128 R12, [R31+0x29400] ;  /* 0x029400001f0cc984 */ /* 0x000ee20000000c00 */
[----:B--2---:R-:W-:-:S04]  /*ad30*/  @!P4 LEA R32, P3, R19, R11, 0x1 ;  /* 0x0000000b1320c211 */ /* 0x004fc800078608ff */
[----:B------:R-:W-:Y:S02]  /*ad40*/  @!P4 LEA.HI.X R33, R19, R37, R219, 0x1, P3 ;  /* 0x000000251321c211 */ /* 0x000fe400018f0cdb */
[----:B------:R-:W-:-:S03]  /*ad50*/  ISETP.GE.AND P3, PT, R22, UR4, PT ;  /* 0x0000000416007c0c */ /* 0x000fc6000bf66270 */
[----:B---3--:R2:W-:Y:S10]  /*ad60*/  @!P4 ST.E.128 desc[UR6][R32.64], R12 ;  /* 0x0000000c2000c985 */ /* 0x0085f4000c101d06 */
[----:B------:R-:W3:Y:S01]  /*ad70*/  @!P3 LDS.128 R12, [R31+0x2bc00] ;  /* 0x02bc00001f0cb984 */ /* 0x000ee20000000c00 */
[----:B--2---:R-:W-:-:S04]  /*ad80*/  @!P3 LEA R32, P4, R22, R11, 0x1 ;  /* 0x0000000b1620b211 */ /* 0x004fc800078808ff */
[----:B------:R-:W-:-:S05]  /*ad90*/  @!P3 LEA.HI.X R33, R22, R37, R218, 0x1, P4 ;  /* 0x000000251621b211 */ /* 0x000fca00020f0cda */
[----:B---3--:R4:W-:Y:S04]  /*ada0*/  @!P3 ST.E.128 desc[UR6][R32.64], R12 ;  /* 0x0000000c2000b985 */ /* 0x0089e8000c101d06 */
.L_x_546:
[----:B------:R-:W-:Y:S05]  /*adb0*/  BSYNC B1 ;  /* 0x0000000000017941 */ /* 0x000fea0003800000 */
.L_x_545:
[----:B------:R-:W-:-:S03]  /*adc0*/  UMOV UR4, 0xffffffff ;  /* 0xffffffff00047882 */ /* 0x000fc60000000000 */
[----:B------:R-:W-:Y:S05]  /*add0*/  BRA.DIV UR4, `(.L_x_547) ;  /* 0x000001fe04007947 */ /* 0x000fea000b800000 */
[----:B--2---:R2:W0:Y:S04]  /*ade0*/  SHFL.IDX PT, R37, R35, 0x1, 0x181f ;  /* 0x00381f0023257f89 */ /* 0x00442800000e0000 */
[----:B---3--:R2:W3:Y:S02]  /*adf0*/  SHFL.IDX PT, R11, R34, 0x1, 0x181f ;  /* 0x00381f00220b7f89 */ /* 0x0084e400000e0000 */
.L_x_844:
[----:B------:R-:W-:Y:S01]  /*ae00*/  ISETP.GE.AND P3, PT, R36, 0x21, PT ;  /* 0x000000212400780c */ /* 0x000fe20003f66270 */
[----:B------:R-:W-:-:S12]  /*ae10*/  BSSY B1, `(.L_x_548) ;  /* 0x0000018000017945 */ /* 0x000fd80003800000 */
[----:B------:R-:W-:Y:S05]  /*ae20*/  @!P3 BRA `(.L_x_549) ;  /* 0x000000000058b947 */ /* 0x000fea0003800000 */
[----:B------:R-:W-:Y:S01]  /*ae30*/  ULDC UR4, c[0x0][0x2f4] ;  /* 0x0000bd0000047ab9 */ /* 0x000fe20000000800 */
[----:B------:R-:W-:Y:S01]  /*ae40*/  ULDC.64 UR6, c[0x0][0x208] ;  /* 0x0000820000067ab9 */ /* 0x000fe20000000a00 */
[----:B------:R-:W-:-:S13]  /*ae50*/  ISETP.GE.AND P4, PT, R16, UR4, PT ;  /* 0x0000000410007c0c */ /* 0x000fda000bf86270 */
[----:B----4-:R-:W4:Y:S01]  /*ae60*/  @!P4 LDS.128 R12, [R31+0x25400] ;  /* 0x025400001f0cc984 */ /* 0x010f220000000c00 */
[----:B---3--:R-:W-:-:S04]  /*ae70*/  @!P4 LEA R32, P3, R16, R11, 0x1 ;  /* 0x0000000b1020c211 */ /* 0x008fc800078608ff */
[----:B0-----:R-:W-:Y:S02]  /*ae80*/  @!P4 LEA.HI.X R33, R16, R37, R17, 0x1, P3 ;  /* 0x000000251021c211 */ /* 0x001fe400018f0c11 */
[----:B------:R-:W-:-:S03]  /*ae90*/  ISETP.GE.AND P3, PT, R214, UR4, PT ;  /* 0x00000004d6007c0c */ /* 0x000fc6000bf66270 */
[----:B----4-:R0:W-:Y:S10]  /*aea0*/  @!P4 ST.E.128 desc[UR6][R32.64], R12 ;  /* 0x0000000c2000c985 */ /* 0x0101f4000c101d06 */
[----:B------:R-:W3:Y:S01]  /*aeb0*/  @!P3 LDS.128 R12, [R31+0x27c00] ;  /* 0x027c00001f0cb984 */ /* 0x000ee20000000c00 */
[----:B0-----:R-:W-:-:S04]  /*aec0*/  @!P3 LEA R32, P4, R212, R11, 0x1 ;  /* 0x0000000bd420b211 */ /* 0x001fc800078808ff */
[----:B------:R-:W-:Y:S02]  /*aed0*/  @!P3 LEA.HI.X R33, R212, R37, R215, 0x1, P4 ;  /* 0x00000025d421b211 */ /* 0x000fe400020f0cd7 */
[----:B------:R-:W-:-:S03]  /*aee0*/  ISETP.GE.AND P4, PT, R19, UR4, PT ;  /* 0x0000000413007c0c */ /* 0x000fc6000bf86270 */
[----:B---3--:R0:W-:Y:S10]  /*aef0*/  @!P3 ST.E.128 desc[UR6][R32.64], R12 ;  /* 0x0000000c2000b985 */ /* 0x0081f4000c101d06 */
[----:B------:R-:W3:Y:S01]  /*af00*/  @!P4 LDS.128 R12, [R31+0x2a400] ;  /* 0x02a400001f0cc984 */ /* 0x000ee20000000c00 */
[----:B0-----:R-:W-:-:S04]  /*af10*/  @!P4 LEA R32, P3, R19, R11, 0x1 ;  /* 0x0000000b1320c211 */ /* 0x001fc800078608ff */
[----:B------:R-:W-:Y:S02]  /*af20*/  @!P4 LEA.HI.X R33, R19, R37, R219, 0x1, P3 ;  /* 0x000000251321c211 */ /* 0x000fe400018f0cdb */
[----:B------:R-:W-:-:S03]  /*af30*/  ISETP.GE.AND P3, PT, R22, UR4, PT ;  /* 0x0000000416007c0c */ /* 0x000fc6000bf66270 */
[----:B---3--:R0:W-:Y:S10]  /*af40*/  @!P4 ST.E.128 desc[UR6][R32.64], R12 ;  /* 0x0000000c2000c985 */ /* 0x0081f4000c101d06 */
[----:B------:R-:W3:Y:S01]  /*af50*/  @!P3 LDS.128 R12, [R31+0x2cc00] ;  /* 0x02cc00001f0cb984 */ /* 0x000ee20000000c00 */
[----:B0-----:R-:W-:-:S04]  /*af60*/  @!P3 LEA R32, P4, R22, R11, 0x1 ;  /* 0x0000000b1620b211 */ /* 0x001fc800078808ff */
[----:B------:R-:W-:-:S05]  /*af70*/  @!P3 LEA.HI.X R33, R22, R37, R218, 0x1, P4 ;  /* 0x000000251621b211 */ /* 0x000fca00020f0cda */
[----:B---3--:R0:W-:Y:S04]  /*af80*/  @!P3 ST.E.128 desc[UR6][R32.64], R12 ;  /* 0x0000000c2000b985 */ /* 0x0081e8000c101d06 */
.L_x_549:
[----:B------:R-:W-:Y:S05]  /*af90*/  BSYNC B1 ;  /* 0x0000000000017941 */ /* 0x000fea0003800000 */
.L_x_548:
[----:B------:R-:W-:-:S03]  /*afa0*/  UMOV UR4, 0xffffffff ;  /* 0xffffffff00047882 */ /* 0x000fc60000000000 */
[----:B------:R-:W-:Y:S05]  /*afb0*/  BRA.DIV UR4, `(.L_x_550) ;  /* 0x000001fa04d47947 */ /* 0x000fea000b800000 */
[----:B-12---:R-:W1:Y:S04]  /*afc0*/  SHFL.IDX PT, R35, R35, 0x2, 0x181f ;  /* 0x00581f0023237f89 */ /* 0x006e6800000e0000 */
[----:B------:R-:W2:Y:S02]  /*afd0*/  SHFL.IDX PT, R34, R34, 0x2, 0x181f ;  /* 0x00581f0022227f89 */ /* 0x000ea400000e0000 */
.L_x_848:
[----:B------:R-:W-:-:S13]  /*afe0*/  ISETP.GE.AND P3, PT, R36, 0x41, PT ;  /* 0x000000412400780c */ /* 0x000fda0003f66270 */
[----:B------:R-:W-:Y:S05]  /*aff0*/  @!P3 BRA `(.L_x_492) ;  /* 0x000000000058b947 */ /* 0x000fea0003800000 */
[----:B------:R-:W-:Y:S01]  /*b000*/  ULDC UR4, c[0x0][0x2f4] ;  /* 0x0000bd0000047ab9 */ /* 0x000fe20000000800 */
[----:B------:R-:W-:Y:S01]  /*b010*/  ULDC.64 UR6, c[0x0][0x208] ;  /* 0x0000820000067ab9 */ /* 0x000fe20000000a00 */
[----:B------:R-:W-:-:S13]  /*b020*/  ISETP.GE.AND P4, PT, R16, UR4, PT ;  /* 0x0000000410007c0c */ /* 0x000fda000bf86270 */
[----:B0---4-:R-:W0:Y:S01]  /*b030*/  @!P4 LDS.128 R12, [R31+0x26400] ;  /* 0x026400001f0cc984 */ /* 0x011e220000000c00 */
[----:B--2---:R-:W-:-:S04]  /*b040*/  @!P4 LEA R32, P3, R16, R34, 0x1 ;  /* 0x000000221020c211 */ /* 0x004fc800078608ff */
[----:B-1----:R-:W-:Y:S02]  /*b050*/  @!P4 LEA.HI.X R33, R16, R35, R17, 0x1, P3 ;  /* 0x000000231021c211 */ /* 0x002fe400018f0c11 */
[----:B------:R-:W-:-:S03]  /*b060*/  ISETP.GE.AND P3, PT, R214, UR4, PT ;  /* 0x00000004d6007c0c */ /* 0x000fc6000bf66270 */
[----:B0-----:R0:W-:Y:S10]  /*b070*/  @!P4 ST.E.128 desc[UR6][R32.64], R12 ;  /* 0x0000000c2000c985 */ /* 0x0011f4000c101d06 */
[----:B------:R-:W1:Y:S01]  /*b080*/  @!P3 LDS.128 R12, [R31+0x28c00] ;  /* 0x028c00001f0cb984 */ /* 0x000e620000000c00 */
[----:B0-----:R-:W-:-:S04]  /*b090*/  @!P3 LEA R32, P4, R212, R34, 0x1 ;  /* 0x00000022d420b211 */ /* 0x001fc800078808ff */
[----:B------:R-:W-:Y:S02]  /*b0a0*/  @!P3 LEA.HI.X R33, R212, R35, R215, 0x1, P4 ;  /* 0x00000023d421b211 */ /* 0x000fe400020f0cd7 */
[----:B------:R-:W-:-:S03]  /*b0b0*/  ISETP.GE.AND P4, PT, R19, UR4, PT ;  /* 0x0000000413007c0c */ /* 0x000fc6000bf86270 */
[----:B-1----:R0:W-:Y:S10]  /*b0c0*/  @!P3 ST.E.128 desc[UR6][R32.64], R12 ;  /* 0x0000000c2000b985 */ /* 0x0021f4000c101d06 */
[----:B------:R-:W1:Y:S01]  /*b0d0*/  @!P4 LDS.128 R12, [R31+0x2b400] ;  /* 0x02b400001f0cc984 */ /* 0x000e620000000c00 */
[----:B0-----:R-:W-:-:S04]  /*b0e0*/  @!P4 LEA R32, P3, R19, R34, 0x1 ;  /* 0x000000221320c211 */ /* 0x001fc800078608ff */
[----:B------:R-:W-:Y:S02]  /*b0f0*/  @!P4 LEA.HI.X R33, R19, R35, R219, 0x1, P3 ;  /* 0x000000231321c211 */ /* 0x000fe400018f0cdb */
[----:B------:R-:W-:-:S03]  /*b100*/  ISETP.GE.AND P3, PT, R22, UR4, PT ;  /* 0x0000000416007c0c */ /* 0x000fc6000bf66270 */
[----:B-1----:R0:W-:Y:S10]  /*b110*/  @!P4 ST.E.128 desc[UR6][R32.64], R12 ;  /* 0x0000000c2000c985 */ /* 0x0021f4000c101d06 */
[----:B------:R-:W1:Y:S01]  /*b120*/  @!P3 LDS.128 R12, [R31+0x2dc00] ;  /* 0x02dc00001f0cb984 */ /* 0x000e620000000c00 */
[----:B0-----:R-:W-:-:S04]  /*b130*/  @!P3 LEA R32, P4, R22, R34, 0x1 ;  /* 0x000000221620b211 */ /* 0x001fc800078808ff */
[----:B------:R-:W-:-:S05]  /*b140*/  @!P3 LEA.HI.X R33, R22, R35, R218, 0x1, P4 ;  /* 0x000000231621b211 */ /* 0x000fca00020f0cda */
[----:B-1----:R0:W-:Y:S04]  /*b150*/  @!P3 ST.E.128 desc[UR6][R32.64], R12 ;  /* 0x0000000c2000b985 */ /* 0x0021e8000c101d06 */
.L_x_492:
[----:B------:R-:W-:Y:S05]  /*b160*/  BSYNC B0 ;  /* 0x0000000000007941 */ /* 0x000fea0003800000 */
.L_x_445:
[----:B---3--:R-:W3:Y:S01]  /*b170*/  S2R R11, SR_TID.X ;  /* 0x00000000000b7919 */ /* 0x008ee20000002100 */
[----:B------:R-:W-:Y:S01]  /*b180*/  @!PT LDS RZ, [RZ] ;  /* 0x00000000fffff984 */ /* 0x000fe20000000800 */
[----:B------:R-:W-:Y:S01]  /*b190*/  @!PT LDS RZ, [RZ] ;  /* 0x00000000fffff984 */ /* 0x000fe20000000800 */
[----:B------:R-:W-:Y:S01]  /*b1a0*/  @!PT LDS RZ, [RZ] ;  /* 0x00000000fffff984 */ /* 0x000fe20000000800 */
[----:B------:R-:W-:Y:S01]  /*b1b0*/  @!PT LDS RZ, [RZ] ;  /* 0x00000000fffff984 */ /* 0x000fe20000000800 */
[----:B------:R5:W-:Y:S06]  /*b1c0*/  MEMBAR.ALL.CTA ;  /* 0x0000000000007992 */ /* 0x000bec0000008000 */
[----:B-----5:R-:W5:Y:S01]  /*b1d0*/  FENCE.VIEW.ASYNC.S ;  /* 0x00000000000073c6 */ /* 0x020f620000000000 */
[----:B------:R-:W-:Y:S05]  /*b1e0*/  WARPSYNC.ALL ;  /* 0x0000000000007948 */ /* 0x000fea0003800000 */
[----:B------:R-:W-:Y:S01]  /*b1f0*/  BSSY B0, `(.L_x_551) ;  /* 0x0000009000007945 */ /* 0x000fe20003800000 */
[----:B---3--:R-:W-:Y:S01]  /*b200*/  LOP3.LUT R11, R11, 0x7f, RZ, 0xc0, !PT ;  /* 0x0000007f0b0b7812 */ /* 0x008fe200078ec0ff */
[----:B-----5:R3:W-:Y:S03]  /*b210*/  BAR.SYNC.DEFER_BLOCKING R158, 0x80 ;  /* 0x0002009e0000751d */ /* 0x0207e60000010000 */
[----:B------:R-:W-:-:S13]  /*b220*/  ISETP.NE.AND P3, PT, R11, RZ, PT ;  /* 0x000000ff0b00720c */ /* 0x000fda0003f65270 */
[----:B------:R-:W-:-:S04]  /*b230*/  @!P3 IADD3 R11, R87, 0x388a0, RZ ;  /* 0x000388a0570bb810 */ /* 0x000fc80007ffe0ff */
[----:B------:R-:W-:-:S04]  /*b240*/  @!P3 PRMT R11, RZ, 0x654, R11 ;  /* 0x00000654ff0bb816 */ /* 0x000fc8000000000b */
[----:B------:R3:W-:Y:S01]  /*b250*/  @!P3 SYNCS.ARRIVE.TRANS64.RED.A1T0 RZ, [R11+URZ], RZ ;  /* 0x000000ff0bffb9a7 */ /* 0x0007e2000810043f */
[----:B------:R-:W-:Y:S05]  /*b260*/  @!P0 BRA `(.L_x_552) ;  /* 0x0000000000048947 */ /* 0x000fea0003800000 */
[----:B------:R-:W-:Y:S01]  /*b270*/  BPT.TRAP 0x1 ;  /* 0x000000040000795c */ /* 0x000fe20000300000 */
.L_x_552:
[----:B------:R-:W-:Y:S05]  /*b280*/  BSYNC B0 ;  /* 0x0000000000007941 */ /* 0x000fea0003800000 */
.L_x_551:
[----:B------:R-:W5:Y:S01]  /*b290*/  SYNCS.PHASECHK.TRANS64.TRYWAIT P0, [R87+URZ+0x388b0], R88 ;  /* 0x0388b058570075a7 */ /* 0x000f62000800017f */
[----:B------:R-:W-:Y:S01]  /*b2a0*/  ULDC UR61, c[0x0][0x2f4] ;  /* 0x0000bd00003d7ab9 */ /* 0x000fe20000000800 */
[----:B------:R-:W-:Y:S04]  /*b2b0*/  BSSY B0, `(.L_x_553) ;  /* 0x0000002000007945 */ /* 0x000fe80003800000 */
[----:B-----5:R-:W-:Y:S05]  /*b2c0*/  @!P0 BRA `(.L_x_554) ;  /* 0x000001f8005c8947 */ /* 0x020fea0003800000 */
.L_x_849:
[----:B------:R-:W-:Y:S05]  /*b2d0*/  BSYNC B0 ;  /* 0x0000000000007941 */ /* 0x000fea0003800000 */
.L_x_553:
[----:B------:R-:W-:Y:S01]  /*b2e0*/  ULDC.64 UR4, c[0x0][0x328] ;  /* 0x0000ca0000047ab9 */ /* 0x000fe20000000a00 */
[----:B------:R-:W-:Y:S01]  /*b2f0*/  IMAD.IADD R86, R86, 0x1, -R224 ;  /* 0x0000000156567824 */ /* 0x000fe200078e0ae0 */
[----:B------:R-:W-:Y:S01]  /*b300*/  ULDC.64 UR6, c[0x0][0x318] ;  /* 0x0000c60000067ab9 */ /* 0x000fe20000000a00 */
[----:B---3--:R-:W-:Y:S01]  /*b310*/  IMAD R11, R84, UR4, RZ ;  /* 0x00000004540b7c24 */ /* 0x008fe2000f8e02ff */
[----:B------:R-:W-:Y:S01]  /*b320*/  BSSY B0, `(.L_x_555) ;  /* 0x0000027000007945 */ /* 0x000fe20003800000 */
[----:B0---4-:R-:W-:Y:S01]  /*b330*/  IMAD.WIDE.U32 R12, R30, UR4, RZ ;  /* 0x000000041e0c7c25 */ /* 0x011fe2000f8e00ff */
[----:B------:R-:W-:-:S03]  /*b340*/  ISETP.GE.AND P0, PT, R86, 0x1, PT ;  /* 0x000000015600780c */ /* 0x000fc60003f06270 */
        /* <DEDUP_REMOVED lines=8> */
[----:B------:R-:W-:-:S04]  /*b3d0*/  IMAD.WIDE.U32 R12, R223, UR4, R12 ;  /* 0x00000004df0c7c25 */ /* 0x000fc8000f8e000c */
[----:B------:R-:W-:Y:S01]  /*b3e0*/  IMAD R29, R223, UR5, R13 ;  /* 0x00000005df1d7c24 */ /* 0x000fe2000f8e020d */
[----:B------:R-:W-:-:S04]  /*b3f0*/  LEA R11, P4, R12, UR6, 0x1 ;  /* 0x000000060c0b7c11 */ /* 0x000fc8000f8808ff */
[----:B------:R-:W-:Y:S01]  /*b400*/  LEA.HI.X R29, R12, UR7, R29, 0x1, P4 ;  /* 0x000000070c1d7c11 */ /* 0x000fe2000a0f0c1d */
[----:B-1----:R0:W1:Y:S04]  /*b410*/  SHFL.IDX PT, R35, R11, RZ, 0x181f ;  /* 0x00181fff0b237589 */ /* 0x00206800000e0000 */
[----:B------:R0:W3:Y:S01]  /*b420*/  SHFL.IDX PT, R30, R29, RZ, 0x181f ;  /* 0x00181fff1d1e7589 */ /* 0x0000e200000e0000 */
[----:B------:R-:W-:Y:S05]  /*b430*/  @!P0 BRA `(.L_x_556) ;  /* 0x0000000000548947 */ /* 0x000fea0003800000 */
[----:B------:R-:W-:Y:S01]  /*b440*/  ISETP.GE.AND P4, PT, R16, UR61, PT ;  /* 0x0000003d10007c0c */ /* 0x000fe2000bf86270 */
[----:B------:R-:W-:-:S12]  /*b450*/  ULDC.64 UR4, c[0x0][0x208] ;  /* 0x0000820000047ab9 */ /* 0x000fd80000000a00 */
[----:B------:R-:W4:Y:S01]  /*b460*/  @!P4 LDS.128 R12, [R31+0x400] ;  /* 0x000400001f0cc984 */ /* 0x000f220000000c00 */
[----:B-1----:R-:W-:-:S04]  /*b470*/  @!P4 LEA R32, P0, R16, R35, 0x1 ;  /* 0x000000231020c211 */ /* 0x002fc800078008ff */
[----:B---3--:R-:W-:Y:S02]  /*b480*/  @!P4 LEA.HI.X R33, R16, R30, R17, 0x1, P0 ;  /* 0x0000001e1021c211 */ /* 0x008fe400000f0c11 */
[----:B------:R-:W-:-:S03]  /*b490*/  ISETP.GE.AND P0, PT, R214, UR61, PT ;  /* 0x0000003dd6007c0c */ /* 0x000fc6000bf06270 */
[----:B----4-:R1:W-:Y:S10]  /*b4a0*/  @!P4 ST.E.128 desc[UR4][R32.64], R12 ;  /* 0x0000000c2000c985 */ /* 0x0103f4000c101d04 */
[----:B------:R-:W3:Y:S01]  /*b4b0*/  @!P0 LDS.128 R12, [R31+0x2c00] ;  /* 0x002c00001f0c8984 */ /* 0x000ee20000000c00 */
[----:B-1----:R-:W-:-:S04]  /*b4c0*/  @!P0 LEA R32, P4, R212, R35, 0x1 ;  /* 0x00000023d4208211 */ /* 0x002fc800078808ff */
[----:B------:R-:W-:Y:S02]  /*b4d0*/  @!P0 LEA.HI.X R33, R212, R30, R215, 0x1, P4 ;  /* 0x0000001ed4218211 */ /* 0x000fe400020f0cd7 */
[----:B------:R-:W-:-:S03]  /*b4e0*/  ISETP.GE.AND P4, PT, R19, UR61, PT ;  /* 0x0000003d13007c0c */ /* 0x000fc6000bf86270 */
[----:B---3--:R1:W-:Y:S10]  /*b4f0*/  @!P0 ST.E.128 desc[UR4][R32.64], R12 ;  /* 0x0000000c20008985 */ /* 0x0083f4000c101d04 */
[----:B------:R-:W3:Y:S01]  /*b500*/  @!P4 LDS.128 R12, [R31+0x5400] ;  /* 0x005400001f0cc984 */ /* 0x000ee20000000c00 */
[----:B-1----:R-:W-:-:S04]  /*b510*/  @!P4 LEA R32, P0, R19, R35, 0x1 ;  /* 0x000000231320c211 */ /* 0x002fc800078008ff */
[----:B------:R-:W-:Y:S02]  /*b520*/  @!P4 LEA.HI.X R33, R19, R30, R219, 0x1, P0 ;  /* 0x0000001e1321c211 */ /* 0x000fe400000f0cdb */
[----:B------:R-:W-:-:S03]  /*b530*/  ISETP.GE.AND P0, PT, R22, UR61, PT ;  /* 0x0000003d16007c0c */ /* 0x000fc6000bf06270 */
[----:B---3--:R1:W-:Y:S10]  /*b540*/  @!P4 ST.E.128 desc[UR4][R32.64], R12 ;  /* 0x0000000c2000c985 */ /* 0x0083f4000c101d04 */
[----:B------:R-:W3:Y:S01]  /*b550*/  @!P0 LDS.128 R12, [R31+0x7c00] ;  /* 0x007c00001f0c8984 */ /* 0x000ee20000000c00 */
[----:B-1----:R-:W-:-:S04]  /*b560*/  @!P0 LEA R32, P4, R22, R35, 0x1 ;  /* 0x0000002316208211 */ /* 0x002fc800078808ff */
[----:B------:R-:W-:-:S05]  /*b570*/  @!P0 LEA.HI.X R33, R22, R30, R218, 0x1, P4 ;  /* 0x0000001e16218211 */ /* 0x000fca00020f0cda */
[----:B---3--:R4:W-:Y:S04]  /*b580*/  @!P0 ST.E.128 desc[UR4][R32.64], R12 ;  /* 0x0000000c20008985 */ /* 0x0089e8000c101d04 */
.L_x_556:
[----:B------:R-:W-:Y:S05]  /*b590*/  BSYNC B0 ;  /* 0x0000000000007941 */ /* 0x000fea0003800000 */
.L_x_555:
[----:B------:R-:W-:Y:S01]  /*b5a0*/  ISETP.GE.AND P0, PT, R86, 0x21, PT ;  /* 0x000000215600780c */ /* 0x000fe20003f06270 */
[----:B---3--:R3:W0:Y:S01]  /*b5b0*/  SHFL.IDX PT, R30, R29, 0x1, 0x181f ;  /* 0x00381f001d1e7f89 */ /* 0x00862200000e0000 */
[----:B------:R-:W-:Y:S03]  /*b5c0*/  BSSY B0, `(.L_x_557) ;  /* 0x0000018000007945 */ /* 0x000fe60003800000 */
[----:B-1----:R3:W1:Y:S08]  /*b5d0*/  SHFL.IDX PT, R35, R11, 0x1, 0x181f ;  /* 0x00381f000b237f89 */ /* 0x00267000000e0000 */
[----:B---3--:R-:W-:Y:S05]  /*b5e0*/  @!P0 BRA `(.L_x_558) ;  /* 0x0000000000548947 */ /* 0x008fea0003800000 */
[----:B------:R-:W-:Y:S01]  /*b5f0*/  ISETP.GE.AND P4, PT, R16, UR61, PT ;  /* 0x0000003d10007c0c */ /* 0x000fe2000bf86270 */
[----:B------:R-:W-:-:S12]  /*b600*/  ULDC.64 UR4, c[0x0][0x208] ;  /* 0x0000820000047ab9 */ /* 0x000fd80000000a00 */
[----:B----4-:R-:W3:Y:S01]  /*b610*/  @!P4 LDS.128 R12, [R31+0x1400] ;  /* 0x001400001f0cc984 */ /* 0x010ee20000000c00 */
[----:B-1----:R-:W-:-:S04]  /*b620*/  @!P4 LEA R32, P0, R16, R35, 0x1 ;  /* 0x000000231020c211 */ /* 0x002fc800078008ff */
[----:B0-----:R-:W-:Y:S02]  /*b630*/  @!P4 LEA.HI.X R33, R16, R30, R17, 0x1, P0 ;  /* 0x0000001e1021c211 */ /* 0x001fe400000f0c11 */
[----:B------:R-:W-:-:S03]  /*b640*/  ISETP.GE.AND P0, PT, R214, UR61, PT ;  /* 0x0000003dd6007c0c */ /* 0x000fc6000bf06270 */
[----:B---3--:R0:W-:Y:S10]  /*b650*/  @!P4 ST.E.128 desc[UR4][R32.64], R12 ;  /* 0x0000000c2000c985 */ /* 0x0081f4000c101d04 */
        /* <DEDUP_REMOVED lines=14> */
.L_x_558:
[----:B------:R-:W-:Y:S05]  /*b740*/  BSYNC B0 ;  /* 0x0000000000007941 */ /* 0x000fea0003800000 */
.L_x_557:
[----:B------:R-:W-:Y:S01]  /*b750*/  ISETP.GE.AND P0, PT, R86, 0x41, PT ;  /* 0x000000415600780c */ /* 0x000fe20003f06270 */
[----:B0-----:R-:W0:Y:S01]  /*b760*/  SHFL.IDX PT, R29, R29, 0x2, 0x181f ;  /* 0x00581f001d1d7f89 */ /* 0x001e2200000e0000 */
[----:B------:R-:W-:Y:S03]  /*b770*/  BSSY B0, `(.L_x_559) ;  /* 0x0000018000007945 */ /* 0x000fe60003800000 */
[----:B------:R-:W0:Y:S08]  /*b780*/  SHFL.IDX PT, R11, R11, 0x2, 0x181f ;  /* 0x00581f000b0b7f89 */ /* 0x000e3000000e0000 */
[----:B------:R-:W-:Y:S05]  /*b790*/  @!P0 BRA `(.L_x_560) ;  /* 0x0000000000548947 */ /* 0x000fea0003800000 */
[----:B------:R-:W-:Y:S01]  /*b7a0*/  ISETP.GE.AND P4, PT, R16, UR61, PT ;  /* 0x0000003d10007c0c */ /* 0x000fe2000bf86270 */
[----:B------:R-:W-:-:S12]  /*b7b0*/  ULDC.64 UR4, c[0x0][0x208] ;  /* 0x0000820000047ab9 */ /* 0x000fd80000000a00 */
[----:B---34-:R-:W3:Y:S01]  /*b7c0*/  @!P4 LDS.128 R12, [R31+0x2400] ;  /* 0x002400001f0cc984 */ /* 0x018ee20000000c00 */
        /* <DEDUP_REMOVED lines=13> */
[----:B---3--:R-:W-:Y:S10]  /*b8a0*/  @!P4 ST.E.128 desc[UR4][R32.64], R12 ;  /* 0x0000000c2000c985 */ /* 0x008ff4000c101d04 */
[C---:B------:R-:W-:Y:S01]  /*b8b0*/  @!P0 LEA R30, P4, R22.reuse, R11, 0x1 ;  /* 0x0000000b161e8211 */ /* 0x040fe200078808ff */
[----:B------:R0:W3:Y:S03]  /*b8c0*/  @!P0 LDS.128 R12, [R31+0x9c00] ;  /* 0x009c00001f0c8984 */ /* 0x0000e60000000c00 */
[----:B0-----:R-:W-:-:S05]  /*b8d0*/  @!P0 LEA.HI.X R31, R22, R29, R218, 0x1, P4 ;  /* 0x0000001d161f8211 */ /* 0x001fca00020f0cda */
[----:B---3--:R0:W-:Y:S04]  /*b8e0*/  @!P0 ST.E.128 desc[UR4][R30.64], R12 ;  /* 0x0000000c1e008985 */ /* 0x0081e8000c101d04 */
.L_x_560:
[----:B------:R-:W-:Y:S05]  /*b8f0*/  BSYNC B0 ;  /* 0x0000000000007941 */ /* 0x000fea0003800000 */
.L_x_559:
[----:B------:R-:W-:Y:S01]  /*b900*/  @!PT LDS RZ, [RZ] ;  /* 0x00000000fffff984 */ /* 0x000fe20000000800 */
[----:B------:R-:W-:Y:S01]  /*b910*/  @!PT LDS RZ, [RZ] ;  /* 0x00000000fffff984 */ /* 0x000fe20000000800 */
[----:B------:R-:W-:Y:S01]  /*b920*/  @!PT LDS RZ, [RZ] ;  /* 0x00000000fffff984 */ /* 0x000fe20000000800 */
[----:B------:R-:W-:Y:S01]  /*b930*/  @!PT LDS RZ, [RZ] ;  /* 0x00000000fffff984 */ /* 0x000fe20000000800 */
[----:B------:R5:W-:Y:S06]  /*b940*/  MEMBAR.ALL.CTA ;  /* 0x0000000000007992 */ /* 0x000bec0000008000 */
[----:B-----5:R-:W5:Y:S01]  /*b950*/  FENCE.VIEW.ASYNC.S ;  /* 0x00000000000073c6 */ /* 0x020f620000000000 */
[----:B------:R-:W-:Y:S01]  /*b960*/  @!P3 IADD3 R87, R87, 0x388c0, RZ ;  /* 0x000388c05757b810 */ /* 0x000fe20007ffe0ff */
[----:B------:R-:W-:Y:S01]  /*b970*/  VIADD R213, R213, 0x1 ;  /* 0x00000001d5d57836 */ /* 0x000fe20000000000 */
[----:B-----5:R0:W-:Y:S01]  /*b980*/  BAR.SYNC.DEFER_BLOCKING R158, 0x80 ;  /* 0x0002009e0000751d */ /* 0x0201e20000010000 */
[----:B------:R-:W-:-:S02]  /*b990*/  LOP3.LUT P4, RZ, R18, 0x1, RZ, 0xc0, !PT ;  /* 0x0000000112ff7812 */ /* 0x000fc4000788c0ff */
[----:B------:R-:W-:Y:S02]  /*b9a0*/  @!P3 PRMT R87, RZ, 0x654, R87 ;  /* 0x00000654ff57b816 */ /* 0x000fe40000000057 */
[----:B------:R-:W-:Y:S02]  /*b9b0*/  PLOP3.LUT P0, PT, PT, PT, PT, 0x8, 0x0 ;  /* 0x000000000000781c */ /* 0x000fe40003f0e170 */
[----:B------:R1:W-:Y:S01]  /*b9c0*/  @!P3 SYNCS.ARRIVE.TRANS64.RED.A1T0 RZ, [R87+URZ], RZ ;  /* 0x000000ff57ffb9a7 */ /* 0x0003e2000810043f */
[----:B------:R-:W-:-:S04]  /*b9d0*/  ISETP.NE.AND P3, PT, R213, 0x2, PT ;  /* 0x00000002d500780c */ /* 0x000fc80003f65270 */
[----:B0--34-:R-:W-:Y:S02]  /*b9e0*/  SEL R12, RZ, 0x1, P3 ;  /* 0x00000001ff0c7807 */ /* 0x019fe40001800000 */
[----:B------:R-:W-:Y:S02]  /*b9f0*/  SEL R213, R213, RZ, P3 ;  /* 0x000000ffd5d57207 */ /* 0x000fe40001800000 */
[----:B------:R-:W-:Y:S01]  /*ba00*/  LOP3.LUT R225, R225, R12, RZ, 0x3c, !PT ;  /* 0x0000000ce1e17212 */ /* 0x000fe200078e3cff */
[----:B-1----:R-:W-:Y:S06]  /*ba10*/  @P4 BRA `(.L_x_561) ;  /* 0xffffff7400684947 */ /* 0x002fec000383ffff */
.L_x_440:
[----:B------:R-:W-:Y:S01]  /*ba20*/  BSSY B0, `(.L_x_562) ;  /* 0x0000005000007945 */ /* 0x000fe20003800000 */
[----:B------:R-:W-:-:S03]  /*ba30*/  IMAD.MOV.U32 R3, RZ, RZ, RZ ;  /* 0x000000ffff037224 */ /* 0x000fc600078e00ff */
[----:B------:R-:W-:Y:S05]  /*ba40*/  @P0 BRA `(.L_x_563) ;  /* 0x0000000000080947 */ /* 0x000fea0003800000 */
[----:B------:R-:W0:Y:S02]  /*ba50*/  FENCE.VIEW.ASYNC.G ;  /* 0x00000000000073c6 */ /* 0x000e240000000100 */
[----:B0-----:R-:W-:Y:S06]  /*ba60*/  BAR.ARV 0xc, 0x180 ;  /* 0x0306000000007b1d */ /* 0x001fec0000002000 */
.L_x_563:
[----:B------:R-:W-:Y:S05]  /*ba70*/  BSYNC B0 ;  /* 0x0000000000007941 */ /* 0x000fea0003800000 */
.L_x_562:
[----:B------:R-:W-:Y:S01]  /*ba80*/  LOP3.LUT P0, RZ, R18, 0x2, RZ, 0xc0, !PT ;  /* 0x0000000212ff7812 */ /* 0x000fe2000780c0ff */
[----:B------:R-:W-:-:S12]  /*ba90*/  BSSY B0, `(.L_x_564) ;  /* 0x0000020000007945 */ /* 0x000fd80003800000 */
[----:B------:R-:W-:Y:S05]  /*baa0*/  @!P0 BRA `(.L_x_565) ;  /* 0x0000000000788947 */ /* 0x000fea0003800000 */
[----:B------:R-:W3:Y:S01]  /*bab0*/  LDL R0, [R1+0x74] ;  /* 0x0000740001007983 */ /* 0x000ee20000100800 */
[----:B------:R-:W-:Y:S01]  /*bac0*/  ULDC UR4, c[0x0][0x9f0] ;  /* 0x00027c0000047ab9 */ /* 0x000fe20000000800 */
[----:B---3--:R-:W-:-:S04]  /*bad0*/  ISETP.NE.AND P0, PT, R0, RZ, PT ;  /* 0x000000ff0000720c */ /* 0x008fc80003f05270 */
        /* <DEDUP_REMOVED lines=11> */
[----:B------:R-:W-:Y:S01]  /*bb90*/  ISETP.GE.AND P2, PT, R0, RZ, PT ;  /* 0x000000ff0000720c */ /* 0x000fe20003f46270 */
[----:B0-----:R-:W-:Y:S01]  /*bba0*/  IMAD.MOV.U32 R2, RZ, RZ, RZ ;  /* 0x000000ffff027224 */ /* 0x001fe200078e00ff */
[----:B-1----:R-:W-:-:S05]  /*bbb0*/  IADD3 R6, RZ, -R3, RZ ;  /* 0x80000003ff067210 */ /* 0x002fca0007ffe0ff */
[----:B------:R-:W-:-:S04]  /*bbc0*/  IMAD R7, R6, R5, RZ ;  /* 0x0000000506077224 */ /* 0x000fc800078e02ff */
[----:B------:R-:W-:-:S04]  /*bbd0*/  IMAD.HI.U32 R3, R3, R7, R2 ;  /* 0x0000000703037227 */ /* 0x000fc800078e0002 */
[----:B------:R-:W-:Y:S02]  /*bbe0*/  IMAD.MOV.U32 R2, RZ, RZ, R8 ;  /* 0x000000ffff027224 */ /* 0x000fe400078e0008 */
[----:B------:R-:W-:-:S04]  /*bbf0*/  IMAD.HI.U32 R3, R3, R4, RZ ;  /* 0x0000000403037227 */ /* 0x000fc800078e00ff */
[----:B------:R-:W-:-:S05]  /*bc00*/  IMAD R2, R3, R2, R4 ;  /* 0x0000000203027224 */ /* 0x000fca00078e0204 */
[----:B------:R-:W-:-:S13]  /*bc10*/  ISETP.GT.U32.AND P1, PT, R5, R2, PT ;  /* 0x000000020500720c */ /* 0x000fda0003f24070 */
[-C--:B------:R-:W-:Y:S01]  /*bc20*/  @!P1 IADD3 R2, R2, -R5.reuse, RZ ;  /* 0x8000000502029210 */ /* 0x080fe20007ffe0ff */
[----:B------:R-:W-:Y:S01]  /*bc30*/  @!P1 VIADD R3, R3, 0x1 ;  /* 0x0000000103039836 */ /* 0x000fe20000000000 */
[----:B------:R-:W-:Y:S02]  /*bc40*/  ISETP.NE.AND P1, PT, R9, RZ, PT ;  /* 0x000000ff0900720c */ /* 0x000fe40003f25270 */
[----:B------:R-:W-:-:S13]  /*bc50*/  ISETP.GE.U32.AND P0, PT, R2, R5, PT ;  /* 0x000000050200720c */ /* 0x000fda0003f06070 */
[----:B------:R-:W-:-:S04]  /*bc60*/  @P0 VIADD R3, R3, 0x1 ;  /* 0x0000000103030836 */ /* 0x000fc80000000000 */
[----:B------:R-:W-:Y:S01]  /*bc70*/  @!P2 IMAD.MOV R3, RZ, RZ, -R3 ;  /* 0x000000ffff03a224 */ /* 0x000fe200078e0a03 */
[----:B------:R-:W-:-:S07]  /*bc80*/  @!P1 LOP3.LUT R3, RZ, R9, RZ, 0x33, !PT ;  /* 0x00000009ff039212 */ /* 0x000fce00078e33ff */
.L_x_565:
[----:B------:R-:W-:Y:S05]  /*bc90*/  BSYNC B0 ;  /* 0x0000000000007941 */ /* 0x000fea0003800000 */
.L_x_564:
[----:B------:R-:W3:Y:S01]  /*bca0*/  LDL R0, [R1+0x8c] ;  /* 0x00008c0001007983 */ /* 0x000ee20000100800 */
[----:B------:R-:W-:Y:S02]  /*bcb0*/  PLOP3.LUT P0, PT, PT, PT, PT, 0x80, 0x0 ;  /* 0x000000000000781c */ /* 0x000fe40003f0f070 */
        /* <DEDUP_REMOVED lines=31> */
[----:B--2---:R-:W-:Y:S02]  /*beb0*/  CS2R R80, SRZ ;  /* 0x0000000000507805 */ /* 0x004fe4000001ff00 */
        /* <DEDUP_REMOVED lines=32> */
[----:B---3--:R-:W-:-:S05]  /*c0c0*/  IMAD R0, R0, R3, RZ ;  /* 0x0000000300007224 */ /* 0x008fca00078e02ff */
[----:B------:R0:W-:Y:S01]  /*c0d0*/  STL [R1+0x54], R0 ;  /* 0x0000540001007387 */ /* 0x0001e20000100800 */
[----:B------:R-:W-:Y:S02]  /*c0e0*/  VIADDMNMX R112, R0, R3, R130, PT ;  /* 0x0000000300707246 */ /* 0x000fe40003800182 */
[----:B------:R-:W-:Y:S02]  /*c0f0*/  CS2R R2, SRZ ;  /* 0x0000000000027805 */ /* 0x000fe4000001ff00 */
[----:B------:R-:W-:-:S13]  /*c100*/  ISETP.GT.AND P1, PT, R112, R0, PT ;  /* 0x000000007000720c */ /* 0x000fda0003f24270 */
[----:B0-----:R-:W-:Y:S05]  /*c110*/  @!P1 BRA `(.L_x_566) ;  /* 0x0000011c00589947 */ /* 0x001fea0003800000 */
[----:B------:R-:W2:Y:S02]  /*c120*/  LDL R0, [R1+0x11c] ;  /* 0x00011c0001007983 */ /* 0x000ea40000100800 */
[----:B--2---:R-:W-:Y:S02]  /*c130*/  R2UR UR4, R0 ;  /* 0x00000000000472ca */ /* 0x004fe400000e0000 */
[----:B------:R-:W0:Y:S11]  /*c140*/  S2R R0, SR_TID.X ;  /* 0x0000000000007919 */ /* 0x000e360000002100 */
[----:B------:R-:W-:-:S06]  /*c150*/  ULOP3.LUT UP0, URZ, UR4, 0x9f, URZ, 0xc0, !UPT ;  /* 0x0000009f043f7892 */ /* 0x000fcc000f80c03f */
[----:B------:R-:W-:Y:S02]  /*c160*/  PLOP3.LUT P0, PT, PT, PT, UP0, 0x80, 0x0 ;  /* 0x000000000000781c */ /* 0x000fe40003f0f008 */
[----:B0-----:R-:W-:-:S04]  /*c170*/  IADD3 R0, R0, -0x80, RZ ;  /* 0xffffff8000007810 */ /* 0x001fc80007ffe0ff */
[----:B------:R-:W-:-:S04]  /*c180*/  SHF.R.S32.HI R3, RZ, 0x1f, R0 ;  /* 0x0000001fff037819 */ /* 0x000fc80000011400 */
[----:B------:R-:W-:-:S04]  /*c190*/  LEA.HI R3, R3, R0, RZ, 0x7 ;  /* 0x0000000003037211 */ /* 0x000fc800078f38ff */
[----:B------:R-:W-:-:S06]  /*c1a0*/  SHF.R.S32.HI R0, RZ, 0x7, R3 ;  /* 0x00000007ff007819 */ /* 0x000fcc0000011403 */
[----:B------:R-:W0:Y:S02]  /*c1b0*/  SHFL.IDX PT, R0, R0, RZ, 0x1f ;  /* 0x00001fff00007589 */ /* 0x000e2400000e0000 */
[----:B0-----:R-:W-:-:S04]  /*c1c0*/  LEA.HI R2, R0, R0, RZ, 0x1 ;  /* 0x0000000000027211 */ /* 0x001fc800078f08ff */
[----:B------:R-:W-:-:S05]  /*c1d0*/  LOP3.LUT R3, R2, 0x1e, RZ, 0xc0, !PT ;  /* 0x0000001e02037812 */ /* 0x000fca00078ec0ff */
[----:B------:R-:W-:-:S05]  /*c1e0*/  IMAD.IADD R3, R0, 0x1, -R3 ;  /* 0x0000000100037824 */ /* 0x000fca00078e0a03 */
[----:B------:R-:W-:-:S04]  /*c1f0*/  LEA R3, R3, UR4, 0xd ;  /* 0x0000000403037c11 */ /* 0x000fc8000f8e68ff */
[----:B------:R-:W-:-:S04]  /*c200*/  SHF.R.U32.HI R2, RZ, 0x4, R3 ;  /* 0x00000004ff027819 */ /* 0x000fc80000011603 */
[----:B------:R-:W-:Y:S01]  /*c210*/  LOP3.LUT R2, R2, 0x3fff, RZ, 0xc0, !PT ;  /* 0x00003fff02027812 */ /* 0x000fe200078ec0ff */
[----:B------:R-:W-:Y:S06]  /*c220*/  @!P0 BRA `(.L_x_567) ;  /* 0x0000000000408947 */ /* 0x000fec0003800000 */
[----:B------:R-:W-:Y:S01]  /*c230*/  MOV R14, 0x0 ;  /* 0x00000000000e7802 */ /* 0x000fe20000000f00 */
[----:B------:R-:W-:Y:S01]  /*c240*/  ULDC.64 UR4, c[0x4][0xa8] ;  /* 0x01002a0000047ab9 */ /* 0x000fe20000000a00 */
[----:B------:R-:W-:Y:S01]  /*c250*/  ULDC.64 UR6, c[0x4][0xb0] ;  /* 0x01002c0000067ab9 */ /* 0x000fe20000000a00 */
[----:B------:R-:W-:Y:S01]  /*c260*/  IMAD.U32 R4, RZ, RZ, UR4 ;  /* 0x00000004ff047e24 */ /* 0x000fe2000f8e00ff */
[----:B------:R-:W-:Y:S01]  /*c270*/  MOV R6, UR6 ;  /* 0x0000000600067c02 */ /* 0x000fe20008000f00 */
[----:B------:R-:W-:Y:S01]  /*c280*/  IMAD.U32 R5, RZ, RZ, UR5 ;  /* 0x00000005ff057e24 */ /* 0x000fe2000f8e00ff */
[----:B------:R-:W0:Y:S01]  /*c290*/  LDC.64 R14, c[0x4][R14] ;  /* 0x010000000e0e7b82 */ /* 0x000e220000000a00 */
[----:B------:R-:W-:Y:S01]  /*c2a0*/  ULDC.64 UR4, c[0x4][0x28] ;  /* 0x01000a0000047ab9 */ /* 0x000fe20000000a00 */
[----:B------:R-:W-:Y:S01]  /*c2b0*/  IMAD.U32 R7, RZ, RZ, UR7 ;  /* 0x00000007ff077e24 */ /* 0x000fe2000f8e00ff */
[----:B------:R-:W-:Y:S01]  /*c2c0*/  MOV R8, 0x70 ;  /* 0x0000007000087802 */ /* 0x000fe20000000f00 */
[----:B------:R-:W-:-:S02]  /*c2d0*/  IMAD.U32 R10, RZ, RZ, UR4 ;  /* 0x00000004ff0a7e24 */ /* 0x000fc4000f8e00ff */
[----:B------:R-:W-:Y:S02]  /*c2e0*/  IMAD.U32 R11, RZ, RZ, UR5 ;  /* 0x00000005ff0b7e24 */ /* 0x000fe4000f8e00ff */
[----:B------:R-:W-:Y:S02]  /*c2f0*/  IMAD.MOV.U32 R12, RZ, RZ, 0x1 ;  /* 0x00000001ff0c7424 */ /* 0x000fe400078e00ff */
[----:B------:R-:W-:-:S07]  /*c300*/  IMAD.MOV.U32 R13, RZ, RZ, RZ ;  /* 0x000000ffff0d7224 */ /* 0x000fce00078e00ff */
[----:B------:R-:W-:-:S07]  /*c310*/  LEPC R20, `(.L_x_567) ;  /* 0x000000001014794e */ /* 0x000fce0000000000 */
[----:B0----5:R-:W-:Y:S05]  /*c320*/  CALL.ABS.NOINC R14 ;  /* 0x000000000e007343 */ /* 0x021fea0003c00000 */
.L_x_567:
[----:B------:R-:W-:Y:S02]  /*c330*/  ULDC UR4, c[0x0][0x3f4] ;  /* 0x0000fd0000047ab9 */ /* 0x000fe40000000800 */
[----:B------:R-:W-:-:S13]  /*c340*/  ISETP.LT.AND P0, PT, RZ, UR4, PT ;  /* 0x00000004ff007c0c */ /* 0x000fda000bf01270 */
[----:B------:R-:W-:Y:S05]  /*c350*/  @P0 BRA `(.L_x_568) ;  /* 0x0000000000400947 */ /* 0x000fea0003800000 */
[----:B------:R-:W2:Y:S02]  /*c360*/  LDL R20, [R1+0x84] ;  /* 0x0000840001147983 */ /* 0x000ea40000100800 */
[----:B--2---:R-:W-:-:S04]  /*c370*/  LEA.HI R0, R20, R20, RZ, 0x1 ;  /* 0x0000001414007211 */ /* 0x004fc800078f08ff */
[----:B------:R-:W-:-:S05]  /*c380*/  LOP3.LUT R0, R0, 0xfffffffe, RZ, 0xc0, !PT ;  /* 0xfffffffe00007812 */ /* 0x000fca00078ec0ff */
[----:B------:R-:W-:-:S05]  /*c390*/  IMAD.IADD R0, R20, 0x1, -R0 ;  /* 0x0000000114007824 */ /* 0x000fca00078e0a00 */
[----:B------:R-:W-:-:S04]  /*c3a0*/  SHF.L.U32 R0, R0, 0x1f, RZ ;  /* 0x0000001f00007819 */ /* 0x000fc800000006ff */
[----:B------:R0:W1:Y:S03]  /*c3b0*/  SYNCS.PHASECHK.TRANS64.TRYWAIT P0, [R23+URZ+0x38800], R0 ;  /* 0x03880000170075a7 */ /* 0x000066000800017f */
[----:B-1----:R-:W-:Y:S05]  /*c3c0*/  @!P0 NANOSLEEP.SYNCS 0x989680 ;  /* 0x009896800000895d */ /* 0x002fea0003900000 */
[----:B------:R-:W1:Y:S01]  /*c3d0*/  @!P0 SYNCS.PHASECHK.TRANS64 P0, [R23+URZ+0x38800], R0 ;  /* 0x03880000170085a7 */ /* 0x000e62000800007f */
[----:B------:R-:W-:Y:S04]  /*c3e0*/  BSSY B0, `(.L_x_569) ;  /* 0x0000006000007945 */ /* 0x000fe80003800000 */
[----:B-1----:R-:W-:Y:S05]  /*c3f0*/  @P0 BRA `(.L_x_570) ;  /* 0x0000000000100947 */ /* 0x002fea0003800000 */
.L_x_571:
[----:B-1----:R1:W2:Y:S02]  /*c400*/  SYNCS.PHASECHK.TRANS64.TRYWAIT P0, [R23+URZ+0x38800], R0 ;  /* 0x03880000170075a7 */ /* 0x0022a4000800017f */
[----:B--2---:R-:W-:Y:S05]  /*c410*/  @!P0 NANOSLEEP.SYNCS 0x989680 ;  /* 0x009896800000895d */ /* 0x004fea0003900000 */
[----:B------:R-:W2:Y:S02]  /*c420*/  @!P0 SYNCS.PHASECHK.TRANS64 P0, [R23+URZ+0x38800], R0 ;  /* 0x03880000170085a7 */ /* 0x000ea4000800007f */
[----:B--2---:R-:W-:Y:S05]  /*c430*/  @!P0 BRA `(.L_x_571) ;  /* 0xfffffffc00f08947 */ /* 0x004fea000383ffff */
.L_x_570:
[----:B------:R-:W-:Y:S05]  /*c440*/  BSYNC B0 ;  /* 0x0000000000007941 */ /* 0x000fea0003800000 */
.L_x_569:
[----:B------:R-:W-:Y:S05]  /*c450*/  BRA `(.L_x_572) ;  /* 0x0000006c00607947 */ /* 0x000fea0003800000 */
.L_x_568:
[----:B------:R-:W2:Y:S01]  /*c460*/  LDL R0, [R1+0x11c] ;  /* 0x00011c0001007983 */ /* 0x000ea20000100800 */
[----:B------:R-:W-:Y:S01]  /*c470*/  ULDC.64 UR4, c[0x0][0x3f8] ;  /* 0x0000fe0000047ab9 */ /* 0x000fe20000000a00 */
[----:B------:R-:W-:Y:S01]  /*c480*/  ULDC.64 UR6, c[0x0][0x408] ;  /* 0x0001020000067ab9 */ /* 0x000fe20000000a00 */
[----:B-----5:R-:W-:Y:S01]  /*c490*/  IMAD.WIDE.U32 R4, R127, UR4, RZ ;  /* 0x000000047f047c25 */ /* 0x020fe2000f8e00ff */
[----:B--2---:R-:W-:Y:S02]  /*c4a0*/  R2UR UR8, R0 ;  /* 0x00000000000872ca */ /* 0x004fe400000e0000 */
[----:B------:R-:W-:-:S05]  /*c4b0*/  SHF.R.S32.HI R0, RZ, 0x1f, R127 ;  /* 0x0000001fff007819 */ /* 0x000fca000001147f */
[C---:B------:R-:W-:Y:S02]  /*c4c0*/  IMAD R6, R0.reuse, UR4, RZ ;  /* 0x0000000400067c24 */ /* 0x040fe4000f8e02ff */
[----:B------:R-:W-:Y:S02]  /*c4d0*/  IMAD R0, R0, UR6, RZ ;  /* 0x0000000600007c24 */ /* 0x000fe4000f8e02ff */
[C---:B------:R-:W-:Y:S01]  /*c4e0*/  IMAD R3, R127.reuse, UR5, R6 ;  /* 0x000000057f037c24 */ /* 0x040fe2000f8e0206 */
[----:B------:R-:W-:Y:S01]  /*c4f0*/  ULDC.64 UR4, c[0x0][0x3e8] ;  /* 0x0000fa0000047ab9 */ /* 0x000fe20000000a00 */
[----:B------:R-:W-:Y:S01]  /*c500*/  ULOP3.LUT UP0, URZ, UR8, 0x3ff, URZ, 0xc0, !UPT ;  /* 0x000003ff083f7892 */ /* 0x000fe2000f80c03f */
[C---:B------:R-:W-:Y:S01]  /*c510*/  IMAD R29, R127.reuse, UR7, R0 ;  /* 0x000000077f1d7c24 */ /* 0x040fe2000f8e0200 */
[----:B------:R-:W-:Y:S01]  /*c520*/  LEA R28, P0, R4, UR4, 0x1 ;  /* 0x00000004041c7c11 */ /* 0x000fe2000f8008ff */
[----:B------:R-:W-:Y:S01]  /*c530*/  IMAD.WIDE.U32 R6, R127, UR6, RZ ;  /* 0x000000067f067c25 */ /* 0x000fe2000f8e00ff */
[----:B------:R-:W-:Y:S01]  /*c540*/  ULDC.64 UR6, c[0x0][0x400] ;  /* 0x0001000000067ab9 */ /* 0x000fe20000000a00 */
[----:B------:R-:W-:-:S02]  /*c550*/  IADD3 R3, R3, R5, RZ ;  /* 0x0000000503037210 */ /* 0x000fc40007ffe0ff */
[----:B------:R-:W-:Y:S01]  /*c560*/  PLOP3.LUT P2, PT, PT, PT, UP0, 0x80, 0x0 ;  /* 0x000000000000781c */ /* 0x000fe20003f4f008 */
[----:B------:R-:W-:Y:S01]  /*c570*/  IMAD.IADD R29, R29, 0x1, R7 ;  /* 0x000000011d1d7824 */ /* 0x000fe200078e0207 */
[----:B------:R-:W-:Y:S02]  /*c580*/  LEA R30, P1, R6, UR6, 0x1 ;  /* 0x00000006061e7c11 */ /* 0x000fe4000f8208ff */
[----:B------:R-:W-:Y:S02]  /*c590*/  LEA.HI.X R24, R4, UR5, R3, 0x1, P0 ;  /* 0x0000000504187c11 */ /* 0x000fe400080f0c03 */
[----:B------:R-:W-:-:S07]  /*c5a0*/  LEA.HI.X R29, R6, UR7, R29, 0x1, P1 ;  /* 0x00000007061d7c11 */ /* 0x000fce00088f0c1d */
[----:B------:R-:W-:Y:S05]  /*c5b0*/  @!P2 BRA `(.L_x_573) ;  /* 0x000000000040a947 */ /* 0x000fea0003800000 */
        /* <DEDUP_REMOVED lines=15> */
[----:B0-----:R-:W-:Y:S05]  /*c6b0*/  CALL.ABS.NOINC R14 ;  /* 0x000000000e007343 */ /* 0x001fea0003c00000 */
.L_x_573:
[----:B------:R-:W-:Y:S01]  /*c6c0*/  ULDC.U8 UR4, c[0x0][0x410] ;  /* 0x0001040000047ab9 */ /* 0x000fe20000000000 */
[----:B------:R-:W-:Y:S01]  /*c6d0*/  BSSY B0, `(.L_x_574) ;  /* 0x00006a8000007945 */ /* 0x000fe20003800000 */
[----:B------:R-:W-:Y:S01]  /*c6e0*/  ISETP.NE.AND P0, PT, RZ, UR4, PT ;  /* 0x00000004ff007c0c */ /* 0x000fe2000bf05270 */
[----:B------:R-:W-:-:S12]  /*c6f0*/  IMAD R6, R129, 0x80, R224 ;  /* 0x0000008081067824 */ /* 0x000fd800078e02e0 */
[----:B------:R-:W-:Y:S05]  /*c700*/  @!P0 BRA `(.L_x_575) ;  /* 0x0000003000c88947 */ /* 0x000fea0003800000 */
[----:B------:R-:W-:-:S03]  /*c710*/  UMOV UR4, 0xffffffff ;  /* 0xffffffff00047882 */ /* 0x000fc60000000000 */
[----:B------:R-:W-:Y:S05]  /*c720*/  BRA.DIV UR4, `(.L_x_576) ;  /* 0x000001e604587947 */ /* 0x000fea000b800000 */
[----:B------:R0:W1:Y:S04]  /*c730*/  SHFL.IDX PT, R0, R24, RZ, 0x181f ;  /* 0x00181fff18007589 */ /* 0x00006800000e0000 */
[----:B------:R0:W2:Y:S04]  /*c740*/  SHFL.IDX PT, R3, R28, RZ, 0x181f ;  /* 0x00181fff1c037589 */ /* 0x0000a800000e0000 */
[----:B------:R-:W3:Y:S04]  /*c750*/  SHFL.IDX PT, R29, R29, RZ, 0x181f ;  /* 0x00181fff1d1d7589 */ /* 0x000ee800000e0000 */
[----:B------:R0:W4:Y:S02]  /*c760*/  SHFL.IDX PT, R32, R30, RZ, 0x181f ;  /* 0x00181fff1e207589 */ /* 0x00012400000e0000 */
.L_x_855:
[----:B------:R-:W-:Y:S01]  /*c770*/  ULDC UR4, c[0x0][0x448] ;  /* 0x0001120000047ab9 */ /* 0x000fe20000000800 */
[----:B------:R-:W-:Y:S01]  /*c780*/  BSSY B1, `(.L_x_577) ;  /* 0x000003e000017945 */ /* 0x000fe20003800000 */
[----:B------:R-:W-:Y:S01]  /*c790*/  IMAD R33, R132, UR4, RZ ;  /* 0x0000000484217c24 */ /* 0x000fe2000f8e02ff */
[----:B------:R-:W-:Y:S02]  /*c7a0*/  CS2R R4, SRZ ;  /* 0x0000000000047805 */ /* 0x000fe4000001ff00 */
[----:B------:R-:W-:Y:S02]  /*c7b0*/  CS2R R10, SRZ ;  /* 0x00000000000a7805 */ /* 0x000fe4000001ff00 */
[----:B------:R-:W-:Y:S02]  /*c7c0*/  CS2R R12, SRZ ;  /* 0x00000000000c7805 */ /* 0x000fe4000001ff00 */
[----:B------:R-:W-:Y:S02]  /*c7d0*/  CS2R R20, SRZ ;  /* 0x0000000000147805 */ /* 0x000fe4000001ff00 */
[----:B------:R-:W-:Y:S01]  /*c7e0*/  ISETP.GE.AND P0, PT, R6, R33, PT ;  /* 0x000000210600720c */ /* 0x000fe20003f06270 */
[----:B------:R-:W-:Y:S01]  /*c7f0*/  IMAD R33, R129, -0x80, R33 ;  /* 0xffffff8081217824 */ /* 0x000fe200078e0221 */
[----:B0-----:R-:W-:-:S02]  /*c800*/  CS2R R30, SRZ ;  /* 0x00000000001e7805 */ /* 0x001fc4000001ff00 */
[----:B------:R-:W-:Y:S02]  /*c810*/  CS2R R6, SRZ ;  /* 0x0000000000067805 */ /* 0x000fe4000001ff00 */
[----:B------:R-:W-:Y:S02]  /*c820*/  CS2R R8, SRZ ;  /* 0x0000000000087805 */ /* 0x000fe4000001ff00 */
[----:B------:R-:W-:-:S05]  /*c830*/  CS2R R14, SRZ ;  /* 0x00000000000e7805 */ /* 0x000fca000001ff00 */
[----:B------:R-:W-:Y:S05]  /*c840*/  @P0 BRA `(.L_x_578) ;  /* 0x0000000000c40947 */ /* 0x000fea0003800000 */
[----:B------:R-:W-:Y:S01]  /*c850*/  ULDC UR4, c[0x0][0x3f4] ;  /* 0x0000fd0000047ab9 */ /* 0x000fe20000000800 */
[----:B------:R-:W-:Y:S01]  /*c860*/  SHF.R.S32.HI R4, RZ, 0x1f, R221 ;  /* 0x0000001fff047819 */ /* 0x000fe200000114dd */
[----:B------:R-:W-:Y:S01]  /*c870*/  IMAD.SHL.U32 R24, R220, 0x2, RZ ;  /* 0x00000002dc187824 */ /* 0x000fe200078e00ff */
[----:B------:R-:W-:Y:S02]  /*c880*/  ISETP.GE.AND P3, PT, R216, UR4, PT ;  /* 0x00000004d8007c0c */ /* 0x000fe4000bf66270 */
[----:B------:R-:W-:Y:S02]  /*c890*/  CS2R R20, SRZ ;  /* 0x0000000000147805 */ /* 0x000fe4000001ff00 */
[C---:B------:R-:W-:Y:S01]  /*c8a0*/  ISETP.GE.AND P2, PT, R221.reuse, UR4, PT ;  /* 0x00000004dd007c0c */ /* 0x040fe2000bf46270 */
[----:B------:R-:W-:Y:S01]  /*c8b0*/  ULDC.64 UR6, c[0x0][0x208] ;  /* 0x0000820000067ab9 */ /* 0x000fe20000000a00 */
[----:B------:R-:W-:Y:S01]  /*c8c0*/  ISETP.GE.AND P1, PT, R220, UR4, PT ;  /* 0x00000004dc007c0c */ /* 0x000fe2000bf26270 */
[----:B------:R-:W-:Y:S01]  /*c8d0*/  IMAD.SHL.U32 R28, R222, 0x2, RZ ;  /* 0x00000002de1c7824 */ /* 0x000fe200078e00ff */
[----:B------:R-:W-:-:S02]  /*c8e0*/  SHF.L.U32 R6, R221, 0x1, RZ ;  /* 0x00000001dd067819 */ /* 0x000fc400000006ff */
[----:B------:R-:W-:Y:S02]  /*c8f0*/  CS2R R14, SRZ ;  /* 0x00000000000e7805 */ /* 0x000fe4000001ff00 */
[----:B------:R-:W-:Y:S02]  /*c900*/  SHF.R.S32.HI R9, RZ, 0x1f, R220 ;  /* 0x0000001fff097819 */ /* 0x000fe400000114dc */
[----:B------:R-:W-:Y:S02]  /*c910*/  SHF.L.U64.HI R5, R221, 0x1, R4 ;  /* 0x00000001dd057819 */ /* 0x000fe40000010204 */
[----:B------:R-:W-:Y:S01]  /*c920*/  SHF.L.U64.HI R25, R220, 0x1, R9 ;  /* 0x00000001dc197819 */ /* 0x000fe20000010209 */
[----:B---3--:R-:W-:Y:S01]  /*c930*/  @!P3 IMAD.MOV.U32 R13, RZ, RZ, R29 ;  /* 0x000000ffff0db224 */ /* 0x008fe200078e001d */
[----:B----4-:R-:W-:Y:S01]  /*c940*/  @!P3 MOV R12, R32 ;  /* 0x00000020000cb202 */ /* 0x010fe20000000f00 */
[----:B--2---:R-:W-:Y:S01]  /*c950*/  @!P3 IMAD.MOV.U32 R8, RZ, RZ, R3 ;  /* 0x000000ffff08b224 */ /* 0x004fe200078e0003 */
[----:B------:R-:W-:Y:S01]  /*c960*/  @!P2 IADD3 R10, P4, R3, R6, RZ ;  /* 0x00000006030aa210 */ /* 0x000fe20007f9e0ff */
[----:B-1----:R-:W-:Y:S01]  /*c970*/  @!P3 IMAD.MOV.U32 R9, RZ, RZ, R0 ;  /* 0x000000ffff09b224 */ /* 0x002fe200078e0000 */
[----:B------:R-:W-:Y:S01]  /*c980*/  ISETP.GE.AND P0, PT, R222, UR4, PT ;  /* 0x00000004de007c0c */ /* 0x000fe2000bf06270 */
[----:B------:R-:W-:Y:S01]  /*c990*/  @!P3 IMAD.WIDE R30, R216, 0x2, R12 ;  /* 0x00000002d81eb825 */ /* 0x000fe200078e020c */
[----:B------:R-:W-:-:S02]  /*c9a0*/  CS2R R12, SRZ ;  /* 0x00000000000c7805 */ /* 0x000fc4000001ff00 */
[----:B------:R-:W-:Y:S01]  /*c9b0*/  SHF.R.S32.HI R7, RZ, 0x1f, R222 ;  /* 0x0000001fff077819 */ /* 0x000fe200000114de */
[----:B------:R-:W-:Y:S01]  /*c9c0*/  @!P2 IMAD.X R11, R0, 0x1, R5, P4 ;  /* 0x00000001000ba824 */ /* 0x000fe200020e0605 */
[----:B------:R-:W-:Y:S01]  /*c9d0*/  @!P2 IADD3 R6, P6, R32, R6, RZ ;  /* 0x000000062006a210 */ /* 0x000fe20007fde0ff */
[----:B------:R-:W-:Y:S01]  /*c9e0*/  @!P3 IMAD.WIDE R8, R216, 0x2, R8 ;  /* 0x00000002d808b825 */ /* 0x000fe200078e0208 */
[-C--:B------:R-:W-:Y:S01]  /*c9f0*/  @!P1 IADD3 R4, P5, R3, R24.reuse, RZ ;  /* 0x0000001803049210 */ /* 0x080fe20007fbe0ff */
[----:B------:R-:W5:Y:S01]  /*ca00*/  @!P3 LD.E.64 R14, desc[UR6][R30.64] ;  /* 0x000000061e0eb980 */ /* 0x000f62000c101b00 */
[----:B------:R-:W-:Y:S02]  /*ca10*/  SHF.L.U64.HI R34, R222, 0x1, R7 ;  /* 0x00000001de227819 */ /* 0x000fe40000010207 */
[----:B------:R-:W-:Y:S01]  /*ca20*/  @!P2 IADD3.X R7, R29, R5, RZ, P6, !PT ;  /* 0x000000051d07a210 */ /* 0x000fe200037fe4ff */
[----:B------:R0:W5:Y:S01]  /*ca30*/  @!P3 LD.E.64 R20, desc[UR6][R8.64] ;  /* 0x000000060814b980 */ /* 0x000162000c101b00 */
[----:B------:R-:W-:Y:S01]  /*ca40*/  @!P1 IMAD.X R5, R0, 0x1, R25, P5 ;  /* 0x0000000100059824 */ /* 0x000fe200028e0619 */
[----:B------:R-:W-:-:S02]  /*ca50*/  @!P1 IADD3 R24, P4, R32, R24, RZ ;  /* 0x0000001820189210 */ /* 0x000fc40007f9e0ff */
[----:B------:R1:W5:Y:S01]  /*ca60*/  @!P2 LD.E.64 R12, desc[UR6][R10.64] ;  /* 0x000000060a0ca980 */ /* 0x000362000c101b00 */
[-C--:B------:R-:W-:Y:S02]  /*ca70*/  @!P0 IADD3 R26, P6, R3, R28.reuse, RZ ;  /* 0x0000001c031a8210 */ /* 0x080fe40007fde0ff */
[----:B------:R-:W-:Y:S01]  /*ca80*/  @!P0 IADD3 R28, P5, R32, R28, RZ ;  /* 0x0000001c201c8210 */ /* 0x000fe20007fbe0ff */
[C---:B------:R-:W-:Y:S01]  /*ca90*/  @!P1 IMAD.X R25, R29.reuse, 0x1, R25, P4 ;  /* 0x000000011d199824 */ /* 0x040fe200020e0619 */
[----:B0-----:R-:W-:Y:S02]  /*caa0*/  CS2R R8, SRZ ;  /* 0x0000000000087805 */ /* 0x001fe4000001ff00 */
[----:B------:R-:W-:Y:S01]  /*cab0*/  CS2R R30, SRZ ;  /* 0x00000000001e7805 */ /* 0x000fe2000001ff00 */
[----:B------:R-:W-:Y:S01]  /*cac0*/  @!P0 IMAD.X R27, R0, 0x1, R34, P6 ;  /* 0x00000001001b8824 */ /* 0x000fe200030e0622 */
[----:B------:R-:W-:Y:S02]  /*cad0*/  @!P0 IADD3.X R29, R29, R34, RZ, P5, !PT ;  /* 0x000000221d1d8210 */ /* 0x000fe40002ffe4ff */
[----:B-1----:R-:W-:Y:S01]  /*cae0*/  CS2R R10, SRZ ;  /* 0x00000000000a7805 */ /* 0x002fe2000001ff00 */
[----:B------:R0:W5:Y:S05]  /*caf0*/  @!P2 LD.E.64 R8, desc[UR6][R6.64] ;  /* 0x000000060608a980 */ /* 0x00016a000c101b00 */
[----:B------:R1:W5:Y:S04]  /*cb00*/  @!P1 LD.E.64 R10, desc[UR6][R4.64] ;  /* 0x00000006040a9980 */ /* 0x000368000c101b00 */
[----:B------:R2:W5:Y:S01]  /*cb10*/  @!P0 LD.E.64 R30, desc[UR6][R28.64] ;  /* 0x000000061c1e8980 */ /* 0x000562000c101b00 */
[----:B0-----:R-:W-:-:S02]  /*cb20*/  CS2R R6, SRZ ;  /* 0x0000000000067805 */ /* 0x001fc4000001ff00 */
[----:B-1----:R-:W-:-:S04]  /*cb30*/  CS2R R4, SRZ ;  /* 0x0000000000047805 */ /* 0x002fc8000001ff00 */
[----:B------:R2:W5:Y:S04]  /*cb40*/  @!P1 LD.E.64 R6, desc[UR6][R24.64] ;  /* 0x0000000618069980 */ /* 0x000568000c101b00 */
[----:B------:R2:W5:Y:S02]  /*cb50*/  @!P0 LD.E.64 R4, desc[UR6][R26.64] ;  /* 0x000000061a048980 */ /* 0x000564000c101b00 */
.L_x_578:
[----:B------:R-:W-:Y:S05]  /*cb60*/  BSYNC B1 ;  /* 0x0000000000017941 */ /* 0x000fea0003800000 */
.L_x_577:
[----:B--23--:R-:W1:Y:S01]  /*cb70*/  LDL R29, [R1+0x84] ;  /* 0x00008400011d7983 */ /* 0x00ce620000100800 */
[----:B-----5:R-:W-:Y:S01]  /*cb80*/  IMAD.MOV.U32 R3, RZ, RZ, R4 ;  /* 0x000000ffff037224 */ /* 0x020fe200078e0004 */
[----:B------:R-:W-:Y:S01]  /*cb90*/  SHF.R.U64 R40, R4, 0x10, R5 ;  /* 0x0000001004287819 */ /* 0x000fe20000001205 */
[----:B------:R-:W-:Y:S01]  /*cba0*/  IMAD.MOV.U32 R25, RZ, RZ, R20 ;  /* 0x000000ffff197224 */ /* 0x000fe200078e0014 */
[--C-:B------:R-:W-:Y:S01]  /*cbb0*/  SHF.R.U64 R26, R20, 0x10, R21.reuse ;  /* 0x00000010141a7819 */ /* 0x100fe20000001215 */
[--C-:B------:R-:W-:Y:S01]  /*cbc0*/  IMAD.MOV.U32 R24, RZ, RZ, R21.reuse ;  /* 0x000000ffff187224 */ /* 0x100fe200078e0015 */
[----:B------:R-:W-:Y:S01]  /*cbd0*/  SHF.R.U32.HI R35, RZ, 0x10, R21 ;  /* 0x00000010ff237819 */ /* 0x000fe20000011615 */
[----:B------:R-:W-:Y:S01]  /*cbe0*/  IMAD.MOV.U32 R20, RZ, RZ, R12 ;  /* 0x000000ffff147224 */ /* 0x000fe200078e000c */
[----:B------:R-:W-:Y:S01]  /*cbf0*/  MOV R21, R13 ;  /* 0x0000000d00157202 */ /* 0x000fe20000000f00 */
[----:B------:R-:W-:Y:S01]  /*cc00*/  IMAD.MOV.U32 R27, RZ, RZ, R14 ;  /* 0x000000ffff1b7224 */ /* 0x000fe200078e000e */
[--C-:B------:R-:W-:Y:S01]  /*cc10*/  SHF.R.U64 R36, R12, 0x10, R13.reuse ;  /* 0x000000100c247819 */ /* 0x100fe2000000120d */
[----:B------:R-:W-:Y:S01]  /*cc20*/  IMAD.MOV.U32 R12, RZ, RZ, R10 ;  /* 0x000000ffff0c7224 */ /* 0x000fe200078e000a */
[----:B------:R-:W-:Y:S01]  /*cc30*/  SHF.R.U32.HI R37, RZ, 0x10, R13 ;  /* 0x00000010ff257819 */ /* 0x000fe2000001160d */
[--C-:B------:R-:W-:Y:S01]  /*cc40*/  IMAD.MOV.U32 R13, RZ, RZ, R11.reuse ;  /* 0x000000ffff0d7224 */ /* 0x100fe200078e000b */
[----:B------:R-:W-:Y:S01]  /*cc50*/  SHF.R.U64 R38, R10, 0x10, R11 ;  /* 0x000000100a267819 */ /* 0x000fe2000000120b */
[--C-:B------:R-:W-:Y:S01]  /*cc60*/  IMAD.MOV.U32 R28, RZ, RZ, R15.reuse ;  /* 0x000000ffff1c7224 */ /* 0x100fe200078e000f */
[----:B------:R-:W-:Y:S01]  /*cc70*/  SHF.R.U64 R42, R14, 0x10, R15 ;  /* 0x000000100e2a7819 */ /* 0x000fe2000000120f */
[----:B------:R-:W-:Y:S01]  /*cc80*/  IMAD.MOV.U32 R14, RZ, RZ, R6 ;  /* 0x000000ffff0e7224 */ /* 0x000fe200078e0006 */
[----:B------:R-:W-:Y:S01]  /*cc90*/  MOV R10, R5 ;  /* 0x00000005000a7202 */ /* 0x000fe20000000f00 */
[----:B------:R-:W-:Y:S01]  /*cca0*/  IMAD.MOV.U32 R34, RZ, RZ, R9 ;  /* 0x000000ffff227224 */ /* 0x000fe200078e0009 */
[----:B------:R-:W-:Y:S01]  /*ccb0*/  SHF.R.U32.HI R41, RZ, 0x10, R5 ;  /* 0x00000010ff297819 */ /* 0x000fe20000011605 */
[----:B------:R-:W-:Y:S01]  /*ccc0*/  IMAD.MOV.U32 R5, RZ, RZ, R31 ;  /* 0x000000ffff057224 */ /* 0x000fe200078e001f */
[--C-:B------:R-:W-:Y:S01]  /*ccd0*/  SHF.R.U64 R44, R8, 0x10, R9.reuse ;  /* 0x00000010082c7819 */ /* 0x100fe20000001209 */
[----:B------:R-:W-:Y:S01]  /*cce0*/  BSSY B1, `(.L_x_579) ;  /* 0x0000022000017945 */ /* 0x000fe20003800000 */
[----:B------:R-:W-:-:S02]  /*ccf0*/  SHF.R.U32.HI R45, RZ, 0x10, R9 ;  /* 0x00000010ff2d7819 */ /* 0x000fc40000011609 */
[----:B------:R-:W-:Y:S02]  /*cd00*/  SHF.R.U64 R6, R6, 0x10, R7 ;  /* 0x0000001006067819 */ /* 0x000fe40000001207 */
[----:B------:R-:W-:Y:S02]  /*cd10*/  SHF.R.U32.HI R39, RZ, 0x10, R11 ;  /* 0x00000010ff277819 */ /* 0x000fe4000001160b */
[----:B------:R-:W-:Y:S02]  /*cd20*/  SHF.R.U32.HI R43, RZ, 0x10, R15 ;  /* 0x00000010ff2b7819 */ /* 0x000fe4000001160f */
[----:B----4-:R-:W-:Y:S02]  /*cd30*/  MOV R32, R8 ;  /* 0x0000000800207202 */ /* 0x010fe40000000f00 */
[----:B------:R-:W-:Y:S02]  /*cd40*/  MOV R9, R30 ;  /* 0x0000001e00097202 */ /* 0x000fe40000000f00 */
[----:B------:R-:W-:-:S02]  /*cd50*/  PRMT R11, R12, 0x5410, R13 ;  /* 0x000054100c0b7816 */ /* 0x000fc4000000000d */
[----:B------:R-:W-:Y:S02]  /*cd60*/  SHF.R.U64 R30, R30, 0x10, R31 ;  /* 0x000000101e1e7819 */ /* 0x000fe4000000121f */
[----:B------:R-:W-:Y:S02]  /*cd70*/  PRMT R25, R25, 0x5410, R24 ;  /* 0x0000541019197816 */ /* 0x000fe40000000018 */
[----:B------:R-:W-:Y:S02]  /*cd80*/  PRMT R15, R20, 0x5410, R21 ;  /* 0x00005410140f7816 */ /* 0x000fe40000000015 */
[----:B------:R-:W-:Y:S02]  /*cd90*/  PRMT R27, R27, 0x5410, R28 ;  /* 0x000054101b1b7816 */ /* 0x000fe4000000001c */
[----:B------:R-:W-:Y:S02]  /*cda0*/  SHF.R.U32.HI R31, RZ, 0x10, R31 ;  /* 0x00000010ff1f7819 */ /* 0x000fe4000001161f */
[----:B------:R-:W-:-:S02]  /*cdb0*/  PRMT R26, R26, 0x5410, R35 ;  /* 0x000054101a1a7816 */ /* 0x000fc40000000023 */
[----:B------:R-:W-:Y:S02]  /*cdc0*/  PRMT R20, R36, 0x5410, R37 ;  /* 0x0000541024147816 */ /* 0x000fe40000000025 */
[----:B------:R-:W-:Y:S02]  /*cdd0*/  PRMT R12, R38, 0x5410, R39 ;  /* 0x00005410260c7816 */ /* 0x000fe40000000027 */
[----:B------:R-:W-:Y:S02]  /*cde0*/  PRMT R3, R3, 0x5410, R10 ;  /* 0x0000541003037816 */ /* 0x000fe4000000000a */
[----:B------:R-:W-:Y:S02]  /*cdf0*/  PRMT R8, R40, 0x5410, R41 ;  /* 0x0000541028087816 */ /* 0x000fe40000000029 */
[----:B------:R-:W-:Y:S02]  /*ce00*/  PRMT R28, R42, 0x5410, R43 ;  /* 0x000054102a1c7816 */ /* 0x000fe4000000002b */
[----:B------:R-:W-:-:S02]  /*ce10*/  PRMT R21, R32, 0x5410, R34 ;  /* 0x0000541020157816 */ /* 0x000fc40000000022 */
[----:B------:R-:W-:Y:S02]  /*ce20*/  PRMT R24, R44, 0x5410, R45 ;  /* 0x000054102c187816 */ /* 0x000fe4000000002d */
[----:B------:R-:W-:Y:S02]  /*ce30*/  PRMT R9, R9, 0x5410, R5 ;  /* 0x0000541009097816 */ /* 0x000fe40000000005 */
[----:B-1----:R-:W-:-:S04]  /*ce40*/  LEA.HI R0, R29, R29, RZ, 0x1 ;  /* 0x0000001d1d007211 */ /* 0x002fc800078f08ff */
[----:B------:R-:W-:-:S05]  /*ce50*/  LOP3.LUT R0, R0, 0xfffffffe, RZ, 0xc0, !PT ;  /* 0xfffffffe00007812 */ /* 0x000fca00078ec0ff */
[----:B------:R-:W-:Y:S02]  /*ce60*/  IMAD.IADD R0, R29, 0x1, -R0 ;  /* 0x000000011d007824 */ /* 0x000fe400078e0a00 */
[--C-:B------:R-:W-:Y:S01]  /*ce70*/  IMAD.MOV.U32 R29, RZ, RZ, R7.reuse ;  /* 0x000000ffff1d7224 */ /* 0x100fe200078e0007 */
[----:B------:R-:W-:Y:S02]  /*ce80*/  SHF.R.U32.HI R7, RZ, 0x10, R7 ;  /* 0x00000010ff077819 */ /* 0x000fe40000011607 */
[----:B------:R-:W-:Y:S02]  /*ce90*/  SHF.L.U32 R4, R0, 0x1f, RZ ;  /* 0x0000001f00047819 */ /* 0x000fe400000006ff */
[----:B------:R-:W-:Y:S02]  /*cea0*/  VIMNMX R0, R33, 0x80, PT ;  /* 0x0000008021007848 */ /* 0x000fe40003fe0100 */
[----:B------:R-:W0:Y:S01]  /*ceb0*/  SYNCS.PHASECHK.TRANS64.TRYWAIT P0, [R23+URZ+0x38800], R4 ;  /* 0x03880004170075a7 */ /* 0x000e22000800017f */
[----:B------:R-:W-:-:S02]  /*cec0*/  PRMT R13, R14, 0x5410, R29 ;  /* 0x000054100e0d7816 */ /* 0x000fc4000000001d */
[----:B------:R-:W-:Y:S02]  /*ced0*/  ISETP.GE.AND P1, PT, R224, R0, PT ;  /* 0x00000000e000720c */ /* 0x000fe40003f26270 */
[----:B------:R-:W-:Y:S01]  /*cee0*/  PRMT R14, R6, 0x5410, R7 ;  /* 0x00005410060e7816 */ /* 0x000fe20000000007 */
[----:B0-----:R-:W-:Y:S10]  /*cef0*/  @!P0 BRA `(.L_x_580) ;  /* 0x000001dc00d88947 */ /* 0x001ff40003800000 */
.L_x_856:
[----:B------:R-:W-:Y:S05]  /*cf00*/  BSYNC B1 ;  /* 0x0000000000017941 */ /* 0x000fea0003800000 */
.L_x_579:
[----:B------:R-:W-:Y:S01]  /*cf10*/  BSSY B1, `(.L_x_581) ;  /* 0x00000ab000017945 */ /* 0x000fe20003800000 */
[----:B------:R-:W-:-:S03]  /*cf20*/  PRMT R10, R30, 0x5410, R31 ;  /* 0x000054101e0a7816 */ /* 0x000fc6000000001f */
[----:B------:R-:W-:Y:S05]  /*cf30*/  @P1 BRA `(.L_x_582) ;  /* 0x0000000800a01947 */ /* 0x000fea0003800000 */
[----:B------:R1:W5:Y:S01]  /*cf40*/  LDL R41, [R1+0x68] ;  /* 0x0000680001297983 */ /* 0x0003620000100800 */
[----:B------:R-:W2:Y:S01]  /*cf50*/  LDC R5, c[0x0][0x3f4] ;  /* 0x0000fd00ff057b82 */ /* 0x000ea20000000800 */
[----:B------:R-:W-:Y:S01]  /*cf60*/  BSSY B2, `(.L_x_583) ;  /* 0x000002c000027945 */ /* 0x000fe20003800000 */
[-C--:B--2---:R-:W-:Y:S02]  /*cf70*/  ISETP.GE.AND P0, PT, R216, R5.reuse, PT ;  /* 0x00000005d800720c */ /* 0x084fe40003f06270 */
[-C--:B------:R-:W-:Y:S02]  /*cf80*/  ISETP.GE.AND P1, PT, R221, R5.reuse, PT ;  /* 0x00000005dd00720c */ /* 0x080fe40003f26270 */
[-C--:B------:R-:W-:Y:S02]  /*cf90*/  ISETP.GE.AND P2, PT, R220, R5.reuse, PT ;  /* 0x00000005dc00720c */ /* 0x080fe40003f46270 */
[----:B------:R-:W-:-:S07]  /*cfa0*/  ISETP.GE.AND P3, PT, R222, R5, PT ;  /* 0x00000005de00720c */ /* 0x000fce0003f66270 */
[----:B-1----:R-:W-:Y:S06]  /*cfb0*/  @P0 BRA `(.L_x_584) ;  /* 0x0000000000980947 */ /* 0x002fec0003800000 */
[----:B0----5:R-:W0:Y:S01]  /*cfc0*/  LDS.128 R4, [R41] ;  /* 0x0000000029047984 */ /* 0x021e220000000c00 */
[----:B------:R-:W-:Y:S02]  /*cfd0*/  HADD2.F32 R35, -RZ, R27.H0_H0 ;  /* 0x2000001bff237230 */ /* 0x000fe40000004100 */
[----:B------:R-:W-:Y:S02]  /*cfe0*/  HADD2.F32 R33, -RZ, R25.H0_H0 ;  /* 0x20000019ff217230 */ /* 0x000fe40000004100 */
[----:B------:R-:W-:Y:S02]  /*cff0*/  HADD2.F32 R34, -RZ, R26.H0_H0 ;  /* 0x2000001aff227230 */ /* 0x000fe40000004100 */
[----:B------:R-:W-:Y:S02]  /*d000*/  HADD2.F32 R36, -RZ, R28.H0_H0 ;  /* 0x2000001cff247230 */ /* 0x000fe40000004100 */
[--C-:B0-----:R-:W-:Y:S02]  /*d010*/  HADD2.F32 R29, -RZ, R4.reuse.H0_H0 ;  /* 0x20000004ff1d7230 */ /* 0x101fe40000004100 */
[----:B------:R-:W-:-:S02]  /*d020*/  HADD2.F32 R4, -RZ, R4.H1_H1 ;  /* 0x30000004ff047230 */ /* 0x000fc40000004100 */
[--C-:B------:R-:W-:Y:S02]  /*d030*/  HADD2.F32 R30, -RZ, R5.reuse.H0_H0 ;  /* 0x20000005ff1e7230 */ /* 0x100fe40000004100 */
[----:B------:R-:W-:Y:S02]  /*d040*/  HADD2.F32 R5, -RZ, R5.H1_H1 ;  /* 0x30000005ff057230 */ /* 0x000fe40000004100 */
[C---:B------:R-:W-:Y:S01]  /*d050*/  FMUL.FTZ R38, R4.reuse, R35 ;  /* 0x0000002304267220 */ /* 0x040fe20000410000 */
[-C--:B------:R-:W-:Y:S01]  /*d060*/  FMUL.FTZ R4, R4, R33.reuse ;  /* 0x0000002104047220 */ /* 0x080fe20000410000 */
[--C-:B------:R-:W-:Y:S02]  /*d070*/  HADD2.F32 R31, -RZ, R6.reuse.H0_H0 ;  /* 0x20000006ff1f7230 */ /* 0x100fe40000004100 */
[----:B------:R-:W-:Y:S02]  /*d080*/  HADD2.F32 R32, -RZ, R7.H0_H0 ;  /* 0x20000007ff207230 */ /* 0x000fe40000004100 */
[----:B------:R-:W-:Y:S01]  /*d090*/  FMUL.FTZ R37, R5, R36 ;  /* 0x0000002405257220 */ /* 0x000fe20000410000 */
[C---:B------:R-:W-:Y:S01]  /*d0a0*/  FFMA.FTZ R38, R29.reuse, R33, -R38 ;  /* 0x000000211d267223 */ /* 0x040fe20000010826 */
[----:B------:R-:W-:Y:S01]  /*d0b0*/  FFMA.FTZ R35, R29, R35, R4 ;  /* 0x000000231d237223 */ /* 0x000fe20000010004 */
[----:B------:R-:W-:Y:S01]  /*d0c0*/  FMUL.FTZ R39, R5, R34 ;  /* 0x0000002205277220 */ /* 0x000fe20000410000 */
[----:B------:R-:W-:-:S02]  /*d0d0*/  HADD2.F32 R6, -RZ, R6.H1_H1 ;  /* 0x30000006ff067230 */ /* 0x000fc40000004100 */
[C---:B------:R-:W-:Y:S01]  /*d0e0*/  FFMA.FTZ R37, R30.reuse, R34, -R37 ;  /* 0x000000221e257223 */ /* 0x040fe20000010825 */
[----:B------:R-:W-:Y:S02]  /*d0f0*/  HADD2.F32 R7, -RZ, R7.H1_H1 ;  /* 0x30000007ff077230 */ /* 0x000fe40000004100 */
[----:B------:R-:W-:Y:S01]  /*d100*/  FFMA.FTZ R30, R30, R36, R39 ;  /* 0x000000241e1e7223 */ /* 0x000fe20000010027 */
[----:B------:R-:W-:Y:S02]  /*d110*/  HADD2.F32 R29, -RZ, R27.H1_H1 ;  /* 0x3000001bff1d7230 */ /* 0x000fe40000004100 */
[----:B------:R-:W-:Y:S02]  /*d120*/  HADD2.F32 R4, -RZ, R25.H1_H1 ;  /* 0x30000019ff047230 */ /* 0x000fe40000004100 */
[----:B------:R-:W-:Y:S02]  /*d130*/  HADD2.F32 R33, -RZ, R28.H1_H1 ;  /* 0x3000001cff217230 */ /* 0x000fe40000004100 */
[----:B------:R-:W-:Y:S01]  /*d140*/  FMUL.FTZ R34, R6, R29 ;  /* 0x0000001d06227220 */ /* 0x000fe20000410000 */
[----:B------:R-:W-:-:S02]  /*d150*/  HADD2.F32 R5, -RZ, R26.H1_H1 ;  /* 0x3000001aff057230 */ /* 0x000fc40000004100 */
[-C--:B------:R-:W-:Y:S01]  /*d160*/  FMUL.FTZ R36, R6, R4.reuse ;  /* 0x0000000406247220 */ /* 0x080fe20000410000 */
[----:B------:R-:W-:Y:S01]  /*d170*/  FMUL.FTZ R39, R7, R33 ;  /* 0x0000002107277220 */ /* 0x000fe20000410000 */
[----:B------:R-:W-:Y:S01]  /*d180*/  FFMA.FTZ R6, R31, R4, -R34 ;  /* 0x000000041f067223 */ /* 0x000fe20000010822 */
[----:B------:R-:W-:Y:S01]  /*d190*/  FMUL.FTZ R40, R7, R5 ;  /* 0x0000000507287220 */ /* 0x000fe20000410000 */
[----:B------:R-:W-:Y:S01]  /*d1a0*/  FFMA.FTZ R29, R31, R29, R36 ;  /* 0x0000001d1f1d7223 */ /* 0x000fe20000010024 */
[C---:B------:R-:W-:Y:S01]  /*d1b0*/  FFMA.FTZ R7, R32.reuse, R5, -R39 ;  /* 0x0000000520077223 */ /* 0x040fe20000010827 */
[----:B------:R-:W-:Y:S01]  /*d1c0*/  F2FP.F16.F32.PACK_AB R4, R35, R38 ;  /* 0x000000262304723e */ /* 0x000fe200000000ff */
[----:B------:R-:W-:Y:S01]  /*d1d0*/  FFMA.FTZ R40, R32, R33, R40 ;  /* 0x0000002120287223 */ /* 0x000fe20000010028 */
[----:B------:R-:W-:Y:S02]  /*d1e0*/  F2FP.F16.F32.PACK_AB R5, R30, R37 ;  /* 0x000000251e05723e */ /* 0x000fe400000000ff */
[----:B------:R-:W-:-:S02]  /*d1f0*/  F2FP.F16.F32.PACK_AB R6, R29, R6 ;  /* 0x000000061d06723e */ /* 0x000fc400000000ff */
[----:B------:R-:W-:-:S05]  /*d200*/  F2FP.F16.F32.PACK_AB R7, R40, R7 ;  /* 0x000000072807723e */ /* 0x000fca00000000ff */
[----:B------:R1:W-:Y:S02]  /*d210*/  STS.128 [R41], R4 ;  /* 0x0000000429007388 */ /* 0x0003e40000000c00 */
.L_x_584:
[----:B------:R-:W-:Y:S05]  /*d220*/  BSYNC B2 ;  /* 0x0000000000027941 */ /* 0x000fea0003800000 */
.L_x_583:
[----:B------:R-:W-:Y:S04]  /*d230*/  BSSY B2, `(.L_x_585) ;  /* 0x0000028000027945 */ /* 0x000fe80003800000 */
[----:B------:R-:W-:Y:S05]  /*d240*/  @P1 BRA `(.L_x_586) ;  /* 0x0000000000981947 */ /* 0x000fea0003800000 */
[----:B01---5:R-:W0:Y:S01]  /*d250*/  LDS.128 R4, [R41+0x4000] ;  /* 0x0040000029047984 */ /* 0x023e220000000c00 */
        /* <DEDUP_REMOVED lines=36> */
[----:B------:R2:W-:Y:S02]  /*d4a0*/  STS.128 [R41+0x4000], R4 ;  /* 0x0040000429007388 */ /* 0x0005e40000000c00 */
.L_x_586:
[----:B------:R-:W-:Y:S05]  /*d4b0*/  BSYNC B2 ;  /* 0x0000000000027941 */ /* 0x000fea0003800000 */
.L_x_585:
[----:B------:R-:W-:Y:S04]  /*d4c0*/  BSSY B2, `(.L_x_587) ;  /* 0x0000028000027945 */ /* 0x000fe80003800000 */
[----:B------:R-:W-:Y:S05]  /*d4d0*/  @P2 BRA `(.L_x_588) ;  /* 0x0000000000982947 */ /* 0x000fea0003800000 */
[----:B012--5:R-:W0:Y:S01]  /*d4e0*/  LDS.128 R4, [R41+0x8000] ;  /* 0x0080000029047984 */ /* 0x027e220000000c00 */
        /* <DEDUP_REMOVED lines=37> */
.L_x_588:
[----:B------:R-:W-:Y:S05]  /*d740*/  BSYNC B2 ;  /* 0x0000000000027941 */ /* 0x000fea0003800000 */
.L_x_587:
[----:B------:R-:W-:Y:S05]  /*d750*/  @P3 BRA `(.L_x_582) ;  /* 0x0000000000983947 */ /* 0x000fea0003800000 */
[----:B0123-5:R-:W0:Y:S01]  /*d760*/  LDS.128 R4, [R41+0xc000] ;  /* 0x00c0000029047984 */ /* 0x02fe220000000c00 */
        /* <DEDUP_REMOVED lines=37> */
.L_x_582:
[----:B------:R-:W-:Y:S05]  /*d9c0*/  BSYNC B1 ;  /* 0x0000000000017941 */ /* 0x000fea0003800000 */
.L_x_581:
[----:B01234-:R-:W-:Y:S01]  /*d9d0*/  VIADD R4, R224, 0x20 ;  /* 0x00000020e0047836 */ /* 0x01ffe20000000000 */
[----:B------:R-:W-:Y:S04]  /*d9e0*/  BSSY B1, `(.L_x_589) ;  /* 0x00000ab000017945 */ /* 0x000fe80003800000 */
[----:B------:R-:W-:-:S13]  /*d9f0*/  ISETP.GE.AND P0, PT, R4, R0, PT ;  /* 0x000000000400720c */ /* 0x000fda0003f06270 */
[----:B------:R-:W-:Y:S05]  /*da00*/  @P0 BRA `(.L_x_590) ;  /* 0x0000000800a00947 */ /* 0x000fea0003800000 */
[----:B-----5:R0:W5:Y:S01]  /*da10*/  LDL R41, [R1+0x68] ;  /* 0x0000680001297983 */ /* 0x0201620000100800 */
[----:B------:R-:W1:Y:S01]  /*da20*/  LDC R5, c[0x0][0x3f4] ;  /* 0x0000fd00ff057b82 */ /* 0x000e620000000800 */
[----:B------:R-:W-:Y:S01]  /*da30*/  BSSY B2, `(.L_x_591) ;  /* 0x000002c000027945 */ /* 0x000fe20003800000 */
[-C--:B-1----:R-:W-:Y:S02]  /*da40*/  ISETP.GE.AND P0, PT, R216, R5.reuse, PT ;  /* 0x00000005d800720c */ /* 0x082fe40003f06270 */
[-C--:B------:R-:W-:Y:S02]  /*da50*/  ISETP.GE.AND P1, PT, R221, R5.reuse, PT ;  /* 0x00000005dd00720c */ /* 0x080fe40003f26270 */
[-C--:B------:R-:W-:Y:S02]  /*da60*/  ISETP.GE.AND P2, PT, R220, R5.reuse, PT ;  /* 0x00000005dc00720c */ /* 0x080fe40003f46270 */
[----:B------:R-:W-:-:S07]  /*da70*/  ISETP.GE.AND P3, PT, R222, R5, PT ;  /* 0x00000005de00720c */ /* 0x000fce0003f66270 */
[----:B0-----:R-:W-:Y:S06]  /*da80*/  @P0 BRA `(.L_x_592) ;  /* 0x0000000000980947 */ /* 0x001fec0003800000 */
[----:B-----5:R-:W0:Y:S01]  /*da90*/  LDS.128 R4, [R41+0x1000] ;  /* 0x0010000029047984 */ /* 0x020e220000000c00 */
[----:B------:R-:W-:Y:S02]  /*daa0*/  HADD2.F32 R37, -RZ, R27.H0_H0 ;  /* 0x2000001bff257230 */ /* 0x000fe40000004100 */
[----:B------:R-:W-:Y:S02]  /*dab0*/  HADD2.F32 R35, -RZ, R25.H0_H0 ;  /* 0x20000019ff237230 */ /* 0x000fe40000004100 */
[----:B------:R-:W-:Y:S02]  /*dac0*/  HADD2.F32 R40, -RZ, R28.H0_H0 ;  /* 0x2000001cff287230 */ /* 0x000fe40000004100 */
[----:B------:R-:W-:Y:S02]  /*dad0*/  HADD2.F32 R38, -RZ, R26.H0_H0 ;  /* 0x2000001aff267230 */ /* 0x000fe40000004100 */
[----:B------:R-:W-:Y:S02]  /*dae0*/  HADD2.F32 R39, -RZ, R27.H1_H1 ;  /* 0x3000001bff277230 */ /* 0x000fe40000004100 */
[----:B------:R-:W-:-:S02]  /*daf0*/  HADD2.F32 R42, -RZ, R28.H1_H1 ;  /* 0x3000001cff2a7230 */ /* 0x000fc40000004100 */
[--C-:B0-----:R-:W-:Y:S02]  /*db00*/  HADD2.F32 R29, -RZ, R4.reuse.H0_H0 ;  /* 0x20000004ff1d7230 */ /* 0x101fe40000004100 */
[----:B------:R-:W-:Y:S02]  /*db10*/  HADD2.F32 R4, -RZ, R4.H1_H1 ;  /* 0x30000004ff047230 */ /* 0x000fe40000004100 */
[--C-:B------:R-:W-:Y:S02]  /*db20*/  HADD2.F32 R30, -RZ, R5.reuse.H0_H0 ;  /* 0x20000005ff1e7230 */ /* 0x100fe40000004100 */
[----:B------:R-:W-:Y:S02]  /*db30*/  HADD2.F32 R5, -RZ, R5.H1_H1 ;  /* 0x30000005ff057230 */ /* 0x000fe40000004100 */
[-C--:B------:R-:W-:Y:S01]  /*db40*/  FMUL.FTZ R34, R37, R4.reuse ;  /* 0x0000000425227220 */ /* 0x080fe20000410000 */
[----:B------:R-:W-:Y:S01]  /*db50*/  FMUL.FTZ R36, R35, R4 ;  /* 0x0000000423247220 */ /* 0x000fe20000410000 */
[----:B------:R-:W-:-:S02]  /*db60*/  HADD2.F32 R31, -RZ, R6.H0_H0 ;  /* 0x20000006ff1f7230 */ /* 0x000fc40000004100 */
[----:B------:R-:W-:Y:S01]  /*db70*/  FMUL.FTZ R33, R40, R5 ;  /* 0x0000000528217220 */ /* 0x000fe20000410000 */
[----:B------:R-:W-:Y:S01]  /*db80*/  FFMA.FTZ R4, R35, R29, -R34 ;  /* 0x0000001d23047223 */ /* 0x000fe20000010822 */
[--C-:B------:R-:W-:Y:S02]  /*db90*/  HADD2.F32 R32, -RZ, R7.reuse.H0_H0 ;  /* 0x20000007ff207230 */ /* 0x100fe40000004100 */
[C---:B------:R-:W-:Y:S01]  /*dba0*/  FMUL.FTZ R35, R38.reuse, R5 ;  /* 0x0000000526237220 */ /* 0x040fe20000410000 */
[----:B------:R-:W-:Y:S02]  /*dbb0*/  HADD2.F32 R6, -RZ, R6.H1_H1 ;  /* 0x30000006ff067230 */ /* 0x000fe40000004100 */
[----:B------:R-:W-:Y:S01]  /*dbc0*/  FFMA.FTZ R29, R37, R29, R36 ;  /* 0x0000001d251d7223 */ /* 0x000fe20000010024 */
[----:B------:R-:W-:Y:S02]  /*dbd0*/  HADD2.F32 R7, -RZ, R7.H1_H1 ;  /* 0x30000007ff077230 */ /* 0x000fe40000004100 */
[----:B------:R-:W-:Y:S01]  /*dbe0*/  FFMA.FTZ R5, R38, R30, -R33 ;  /* 0x0000001e26057223 */ /* 0x000fe20000010821 */
[----:B------:R-:W-:-:S02]  /*dbf0*/  HADD2.F32 R37, -RZ, R25.H1_H1 ;  /* 0x30000019ff257230 */ /* 0x000fc40000004100 */
[----:B------:R-:W-:Y:S01]  /*dc00*/  FFMA.FTZ R30, R40, R30, R35 ;  /* 0x0000001e281e7223 */ /* 0x000fe20000010023 */
[----:B------:R-:W-:Y:S02]  /*dc10*/  HADD2.F32 R38, -RZ, R26.H1_H1 ;  /* 0x3000001aff267230 */ /* 0x000fe40000004100 */
[-C--:B------:R-:W-:Y:S01]  /*dc20*/  FMUL.FTZ R34, R39, R6.reuse ;  /* 0x0000000627227220 */ /* 0x080fe20000410000 */
[-C--:B------:R-:W-:Y:S01]  /*dc30*/  FMUL.FTZ R33, R42, R7.reuse ;  /* 0x000000072a217220 */ /* 0x080fe20000410000 */
[----:B------:R-:W-:Y:S01]  /*dc40*/  FMUL.FTZ R36, R37, R6 ;  /* 0x0000000625247220 */ /* 0x000fe20000410000 */
[----:B------:R-:W-:Y:S01]  /*dc50*/  F2FP.F16.F32.PACK_AB R4, R29, R4 ;  /* 0x000000041d04723e */ /* 0x000fe200000000ff */
[C---:B------:R-:W-:Y:S01]  /*dc60*/  FMUL.FTZ R35, R38.reuse, R7 ;  /* 0x0000000726237220 */ /* 0x040fe20000410000 */
[-C--:B------:R-:W-:Y:S01]  /*dc70*/  FFMA.FTZ R6, R37, R31.reuse, -R34 ;  /* 0x0000001f25067223 */ /* 0x080fe20000010822 */
[-C--:B------:R-:W-:Y:S01]  /*dc80*/  FFMA.FTZ R7, R38, R32.reuse, -R33 ;  /* 0x0000002026077223 */ /* 0x080fe20000010821 */
[----:B------:R-:W-:Y:S01]  /*dc90*/  FFMA.FTZ R31, R39, R31, R36 ;  /* 0x0000001f271f7223 */ /* 0x000fe20000010024 */
[----:B------:R-:W-:Y:S01]  /*dca0*/  FFMA.FTZ R32, R42, R32, R35 ;  /* 0x000000202a207223 */ /* 0x000fe20000010023 */
[----:B------:R-:W-:-:S03]  /*dcb0*/  F2FP.F16.F32.PACK_AB R5, R30, R5 ;  /* 0x000000051e05723e */ /* 0x000fc600000000ff */
[----:B------:R-:W-:Y:S02]  /*dcc0*/  F2FP.F16.F32.PACK_AB R6, R31, R6 ;  /* 0x000000061f06723e */ /* 0x000fe400000000ff */
[----:B------:R-:W-:-:S05]  /*dcd0*/  F2FP.F16.F32.PACK_AB R7, R32, R7 ;  /* 0x000000072007723e */ /* 0x000fca00000000ff */
[----:B------:R0:W-:Y:S02]  /*dce0*/  STS.128 [R41+0x1000], R4 ;  /* 0x0010000429007388 */ /* 0x0001e40000000c00 */
.L_x_592:
[----:B------:R-:W-:Y:S05]  /*dcf0*/  BSYNC B2 ;  /* 0x0000000000027941 */ /* 0x000fea0003800000 */
.L_x_591:
[----:B------:R-:W-:Y:S04]  /*dd00*/  BSSY B2, `(.L_x_593) ;  /* 0x0000028000027945 */ /* 0x000fe80003800000 */
[----:B------:R-:W-:Y:S05]  /*dd10*/  @P1 BRA `(.L_x_594) ;  /* 0x0000000000981947 */ /* 0x000fea0003800000 */
[----:B0----5:R-:W0:Y:S01]  /*dd20*/  LDS.128 R4, [R41+0x5000] ;  /* 0x0050000029047984 */ /* 0x021e220000000c00 */
        /* <DEDUP_REMOVED lines=37> */
.L_x_594:
[----:B------:R-:W-:Y:S05]  /*df80*/  BSYNC B2 ;  /* 0x0000000000027941 */ /* 0x000fea0003800000 */
.L_x_593:
[----:B------:R-:W-:Y:S04]  /*df90*/  BSSY B2, `(.L_x_595) ;  /* 0x0000028000027945 */ /* 0x000fe80003800000 */
[----:B------:R-:W-:Y:S05]  /*dfa0*/  @P2 BRA `(.L_x_596) ;  /* 0x0000000000982947 */ /* 0x000fea0003800000 */
[----:B01---5:R-:W0:Y:S01]  /*dfb0*/  LDS.128 R4, [R41+0x9000] ;  /* 0x0090000029047984 */ /* 0x023e220000000c00 */
        /* <DEDUP_REMOVED lines=37> */
.L_x_596:
[----:B------:R-:W-:Y:S05]  /*e210*/  BSYNC B2 ;  /* 0x0000000000027941 */ /* 0x000fea0003800000 */
.L_x_595:
[----:B------:R-:W-:Y:S05]  /*e220*/  @P3 BRA `(.L_x_590) ;  /* 0x0000000000983947 */ /* 0x000fea0003800000 */
[----:B012--5:R-:W0:Y:S01]  /*e230*/  LDS.128 R4, [R41+0xd000] ;  /* 0x00d0000029047984 */ /* 0x027e220000000c00 */
        /* <DEDUP_REMOVED lines=37> */
.L_x_590:
[----:B------:R-:W-:Y:S05]  /*e490*/  BSYNC B1 ;  /* 0x0000000000017941 */ /* 0x000fea0003800000 */
.L_x_589:
[----:B0123--:R-:W-:Y:S01]  /*e4a0*/  VIADD R4, R224, 0x40 ;  /* 0x00000040e0047836 */ /* 0x00ffe20000000000 */
        /* <DEDUP_REMOVED lines=49> */
.L_x_600:
[----:B------:R-:W-:Y:S05]  /*e7c0*/  BSYNC B2 ;  /* 0x0000000000027941 */ /* 0x000fea0003800000 */
.L_x_599:
        /* <DEDUP_REMOVED lines=40> */
.L_x_602:
[----:B------:R-:W-:Y:S05]  /*ea50*/  BSYNC B2 ;  /* 0x0000000000027941 */ /* 0x000fea0003800000 */
.L_x_601:
        /* <DEDUP_REMOVED lines=40> */
.L_x_604:
[----:B------:R-:W-:Y:S05]  /*ece0*/  BSYNC B2 ;  /* 0x0000000000027941 */ /* 0x000fea0003800000 */
.L_x_603:
        /* <DEDUP_REMOVED lines=39> */
.L_x_598:
[----:B------:R-:W-:Y:S05]  /*ef60*/  BSYNC B1 ;  /* 0x0000000000017941 */ /* 0x000fea0003800000 */
.L_x_597:
[----:B0123--:R-:W-:-:S04]  /*ef70*/  IADD3 R5, R224, 0x60, RZ ;  /* 0x00000060e0057810 */ /* 0x00ffc80007ffe0ff */
[----:B------:R-:W-:-:S13]  /*ef80*/  ISETP.GE.AND P0, PT, R5, R0, PT ;  /* 0x000000000500720c */ /* 0x000fda0003f06270 */
[----:B------:R-:W-:Y:S05]  /*ef90*/  @P0 BRA `(.L_x_605) ;  /* 0x00000040006c0947 */ /* 0x000fea0003800000 */
[----:B------:R0:W5:Y:S01]  /*efa0*/  LDL R38, [R1+0x68] ;  /* 0x0000680001267983 */ /* 0x0001620000100800 */
        /* <DEDUP_REMOVED lines=16> */
[-C--:B------:R-:W-:Y:S01]  /*f0b0*/  FMUL.FTZ R33, R36, R4.reuse ;  /* 0x0000000424217220 */ /* 0x080fe20000410000 */
[C---:B------:R-:W-:Y:S01]  /*f0c0*/  FMUL.FTZ R35, R34.reuse, R4 ;  /* 0x0000000422237220 */ /* 0x040fe20000410000 */
[----:B------:R-:W-:Y:S02]  /*f0d0*/  HADD2.F32 R30, -RZ, R6.H0_H0 ;  /* 0x20000006ff1e7230 */ /* 0x000fe40000004100 */
[-C--:B------:R-:W-:Y:S01]  /*f0e0*/  FMUL.FTZ R32, R39, R5.reuse ;  /* 0x0000000527207220 */ /* 0x080fe20000410000 */
[-C--:B------:R-:W-:Y:S01]  /*f0f0*/  FFMA.FTZ R4, R34, R0.reuse, -R33 ;  /* 0x0000000022047223 */ /* 0x080fe20000010821 */
[----:B------:R-:W-:Y:S01]  /*f100*/  FFMA.FTZ R35, R36, R0, R35 ;  /* 0x0000000024237223 */ /* 0x000fe20000010023 */
[----:B------:R-:W-:Y:S01]  /*f110*/  FMUL.FTZ R0, R37, R5 ;  /* 0x0000000525007220 */ /* 0x000fe20000410000 */
[----:B------:R-:W-:-:S02]  /*f120*/  HADD2.F32 R31, -RZ, R7.H0_H0 ;  /* 0x20000007ff1f7230 */ /* 0x000fc40000004100 */
[-C--:B------:R-:W-:Y:S01]  /*f130*/  FFMA.FTZ R5, R37, R29.reuse, -R32 ;  /* 0x0000001d25057223 */ /* 0x080fe20000010820 */
[----:B------:R-:W-:Y:S02]  /*f140*/  HADD2.F32 R6, -RZ, R6.H1_H1 ;  /* 0x30000006ff067230 */ /* 0x000fe40000004100 */
[----:B------:R-:W-:Y:S01]  /*f150*/  FFMA.FTZ R0, R39, R29, R0 ;  /* 0x0000001d27007223 */ /* 0x000fe20000010000 */
[----:B------:R-:W-:Y:S01]  /*f160*/  HADD2.F32 R7, -RZ, R7.H1_H1 ;  /* 0x30000007ff077230 */ /* 0x000fe20000004100 */
[----:B------:R-:W-:Y:S01]  /*f170*/  F2FP.F16.F32.PACK_AB R4, R35, R4 ;  /* 0x000000042304723e */ /* 0x000fe200000000ff */
[----:B------:R-:W-:Y:S02]  /*f180*/  HADD2.F32 R34, -RZ, R27.H1_H1 ;  /* 0x3000001bff227230 */ /* 0x000fe40000004100 */
[----:B------:R-:W-:Y:S01]  /*f190*/  HADD2.F32 R32, -RZ, R25.H1_H1 ;  /* 0x30000019ff207230 */ /* 0x000fe20000004100 */
[----:B------:R-:W-:Y:S01]  /*f1a0*/  F2FP.F16.F32.PACK_AB R5, R0, R5 ;  /* 0x000000050005723e */ /* 0x000fe200000000ff */
[----:B------:R-:W-:-:S02]  /*f1b0*/  HADD2.F32 R37, -RZ, R28.H1_H1 ;  /* 0x3000001cff257230 */ /* 0x000fc40000004100 */
[-C--:B------:R-:W-:Y:S01]  /*f1c0*/  FMUL.FTZ R25, R34, R6.reuse ;  /* 0x0000000622197220 */ /* 0x080fe20000410000 */
[----:B------:R-:W-:Y:S02]  /*f1d0*/  HADD2.F32 R33, -RZ, R26.H1_H1 ;  /* 0x3000001aff217230 */ /* 0x000fe40000004100 */
[C---:B------:R-:W-:Y:S01]  /*f1e0*/  FMUL.FTZ R27, R32.reuse, R6 ;  /* 0x00000006201b7220 */ /* 0x040fe20000410000 */
[-C--:B------:R-:W-:Y:S01]  /*f1f0*/  FMUL.FTZ R26, R37, R7.reuse ;  /* 0x00000007251a7220 */ /* 0x080fe20000410000 */
[-C--:B------:R-:W-:Y:S01]  /*f200*/  FFMA.FTZ R6, R32, R30.reuse, -R25 ;  /* 0x0000001e20067223 */ /* 0x080fe20000010819 */
[C---:B------:R-:W-:Y:S01]  /*f210*/  FMUL.FTZ R28, R33.reuse, R7 ;  /* 0x00000007211c7220 */ /* 0x040fe20000410000 */
[----:B------:R-:W-:Y:S01]  /*f220*/  FFMA.FTZ R27, R34, R30, R27 ;  /* 0x0000001e221b7223 */ /* 0x000fe2000001001b */
[-C--:B------:R-:W-:Y:S02]  /*f230*/  FFMA.FTZ R7, R33, R31.reuse, -R26 ;  /* 0x0000001f21077223 */ /* 0x080fe4000001081a */
[----:B------:R-:W-:-:S02]  /*f240*/  FFMA.FTZ R28, R37, R31, R28 ;  /* 0x0000001f251c7223 */ /* 0x000fc4000001001c */
[----:B------:R-:W-:-:S03]  /*f250*/  F2FP.F16.F32.PACK_AB R6, R27, R6 ;  /* 0x000000061b06723e */ /* 0x000fc600000000ff */
[----:B------:R-:W-:-:S05]  /*f260*/  F2FP.F16.F32.PACK_AB R7, R28, R7 ;  /* 0x000000071c07723e */ /* 0x000fca00000000ff */
[----:B------:R0:W-:Y:S02]  /*f270*/  STS.128 [R38+0x3000], R4 ;  /* 0x0030000426007388 */ /* 0x0001e40000000c00 */
.L_x_607:
[----:B------:R-:W-:Y:S05]  /*f280*/  BSYNC B1 ;  /* 0x0000000000017941 */ /* 0x000fea0003800000 */
.L_x_606:
[----:B------:R-:W-:Y:S04]  /*f290*/  BSSY B1, `(.L_x_608) ;  /* 0x0000028000017945 */ /* 0x000fe80003800000 */
[----:B------:R-:W-:Y:S05]  /*f2a0*/  @P1 BRA `(.L_x_609) ;  /* 0x0000000000981947 */ /* 0x000fea0003800000 */
[----:B0----5:R-:W0:Y:S01]  /*f2b0*/  LDS.128 R4, [R38+0x7000] ;  /* 0x0070000026047984 */ /* 0x021e220000000c00 */
        /* <DEDUP_REMOVED lines=37> */
.L_x_609:
[----:B------:R-:W-:Y:S05]  /*f510*/  BSYNC B1 ;  /* 0x0000000000017941 */ /* 0x000fea0003800000 */
.L_x_608:
        /* <DEDUP_REMOVED lines=40> */
.L_x_611:
[----:B------:R-:W-:Y:S05]  /*f7a0*/  BSYNC B1 ;  /* 0x0000000000017941 */ /* 0x000fea0003800000 */
.L_x_610:
        /* <DEDUP_REMOVED lines=38> */
[----:B------:R3:W-:Y:S01]  /*fa10*/  STS.128 [R38+0xf000], R4 ;  /* 0x00f0000426007388 */ /* 0x0007e20000000c00 */
[----:B------:R-:W-:Y:S05]  /*fa20*/  BRA `(.L_x_605) ;  /* 0x0000003400c87947 */ /* 0x000fea0003800000 */
.L_x_575:
[----:B------:R-:W-:-:S03]  /*fa30*/  UMOV UR4, 0xffffffff ;  /* 0xffffffff00047882 */ /* 0x000fc60000000000 */
[----:B------:R-:W-:Y:S05]  /*fa40*/  BRA.DIV UR4, `(.L_x_612) ;  /* 0x000001b604187947 */ /* 0x000fea000b800000 */
[----:B------:R0:W1:Y:S04]  /*fa50*/  SHFL.IDX PT, R0, R24, RZ, 0x181f ;  /* 0x00181fff18007589 */ /* 0x00006800000e0000 */
[----:B------:R-:W2:Y:S04]  /*fa60*/  SHFL.IDX PT, R28, R28, RZ, 0x181f ;  /* 0x00181fff1c1c7589 */ /* 0x000ea800000e0000 */
[----:B------:R0:W3:Y:S04]  /*fa70*/  SHFL.IDX PT, R3, R29, RZ, 0x181f ;  /* 0x00181fff1d037589 */ /* 0x0000e800000e0000 */
[----:B------:R-:W4:Y:S02]  /*fa80*/  SHFL.IDX PT, R30, R30, RZ, 0x181f ;  /* 0x00181fff1e1e7589 */ /* 0x000f2400000e0000 */
.L_x_862:
        /* <DEDUP_REMOVED lines=9> */
[----:B------:R-:W-:-:S02]  /*fb20*/  CS2R R6, SRZ ;  /* 0x0000000000067805 */ /* 0x000fc4000001ff00 */
[----:B------:R-:W-:Y:S02]  /*fb30*/  CS2R R14, SRZ ;  /* 0x00000000000e7805 */ /* 0x000fe4000001ff00 */
[----:B0-----:R-:W-:Y:S02]  /*fb40*/  CS2R R24, SRZ ;  /* 0x0000000000187805 */ /* 0x001fe4000001ff00 */
[----:B------:R-:W-:-:S05]  /*fb50*/  CS2R R26, SRZ ;  /* 0x00000000001a7805 */ /* 0x000fca000001ff00 */
[----:B------:R-:W-:Y:S05]  /*fb60*/  @P0 BRA `(.L_x_614) ;  /* 0x0000000000700947 */ /* 0x000fea0003800000 */
[----:B------:R-:W-:Y:S01]  /*fb70*/  ULDC UR4, c[0x0][0x3f4] ;  /* 0x0000fd0000047ab9 */ /* 0x000fe20000000800 */
[----:B------:R-:W-:Y:S02]  /*fb80*/  CS2R R12, SRZ ;  /* 0x00000000000c7805 */ /* 0x000fe4000001ff00 */
[----:B------:R-:W-:Y:S02]  /*fb90*/  ISETP.GE.AND P4, PT, R16, UR4, PT ;  /* 0x0000000410007c0c */ /* 0x000fe4000bf86270 */
[----:B------:R-:W-:Y:S02]  /*fba0*/  CS2R R14, SRZ ;  /* 0x00000000000e7805 */ /* 0x000fe4000001ff00 */
[----:B------:R-:W-:Y:S01]  /*fbb0*/  ISETP.GE.AND P5, PT, R214, UR4, PT ;  /* 0x00000004d6007c0c */ /* 0x000fe2000bfa6270 */
[----:B------:R-:W-:-:S08]  /*fbc0*/  ULDC.64 UR6, c[0x0][0x208] ;  /* 0x0000820000067ab9 */ /* 0x000fd00000000a00 */
[C---:B------:R-:W-:Y:S01]  /*fbd0*/  @!P4 IMAD.SHL.U32 R21, R16.reuse, 0x2, RZ ;  /* 0x000000021015c824 */ /* 0x040fe200078e00ff */
[----:B------:R-:W-:-:S03]  /*fbe0*/  @!P4 SHF.L.U64.HI R7, R16, 0x1, R17 ;  /* 0x000000011007c819 */ /* 0x000fc60000010211 */
[C---:B------:R-:W-:Y:S01]  /*fbf0*/  @!P5 IMAD.SHL.U32 R31, R212.reuse, 0x2, RZ ;  /* 0x00000002d41fd824 */ /* 0x040fe200078e00ff */
[----:B------:R-:W-:Y:S02]  /*fc00*/  @!P5 SHF.L.U64.HI R6, R212, 0x1, R215 ;  /* 0x00000001d406d819 */ /* 0x000fe400000102d7 */
[-C--:B--2---:R-:W-:Y:S02]  /*fc10*/  @!P4 IADD3 R4, P0, R28, R21.reuse, RZ ;  /* 0x000000151c04c210 */ /* 0x084fe40007f1e0ff */
[----:B----4-:R-:W-:Y:S02]  /*fc20*/  @!P4 IADD3 R20, P1, R30, R21, RZ ;  /* 0x000000151e14c210 */ /* 0x010fe40007f3e0ff */
[-C--:B------:R-:W-:Y:S01]  /*fc30*/  @!P5 IADD3 R28, P2, R28, R31.reuse, RZ ;  /* 0x0000001f1c1cd210 */ /* 0x080fe20007f5e0ff */
[----:B-1----:R-:W-:Y:S01]  /*fc40*/  @!P4 IMAD.X R5, R0, 0x1, R7, P0 ;  /* 0x000000010005c824 */ /* 0x002fe200000e0607 */
[----:B------:R-:W-:Y:S02]  /*fc50*/  @!P5 IADD3 R30, P3, R30, R31, RZ ;  /* 0x0000001f1e1ed210 */ /* 0x000fe40007f7e0ff */
[----:B------:R-:W-:-:S02]  /*fc60*/  CS2R R24, SRZ ;  /* 0x0000000000187805 */ /* 0x000fc4000001ff00 */
[C---:B---3--:R-:W-:Y:S01]  /*fc70*/  @!P4 IADD3.X R21, R3.reuse, R7, RZ, P1, !PT ;  /* 0x000000070315c210 */ /* 0x048fe20000ffe4ff */
[--C-:B------:R-:W-:Y:S01]  /*fc80*/  @!P5 IMAD.X R29, R0, 0x1, R6.reuse, P2 ;  /* 0x00000001001dd824 */ /* 0x100fe200010e0606 */
[----:B------:R0:W5:Y:S01]  /*fc90*/  @!P4 LD.E.128 R12, desc[UR6][R4.64] ;  /* 0x00000006040cc980 */ /* 0x000162000c101d00 */
[----:B------:R-:W-:Y:S01]  /*fca0*/  @!P5 IMAD.X R31, R3, 0x1, R6, P3 ;  /* 0x00000001031fd824 */ /* 0x000fe200018e0606 */
[----:B------:R-:W-:Y:S02]  /*fcb0*/  CS2R R6, SRZ ;  /* 0x0000000000067805 */ /* 0x000fe4000001ff00 */
[----:B------:R-:W-:Y:S02]  /*fcc0*/  CS2R R26, SRZ ;  /* 0x00000000001a7805 */ /* 0x000fe4000001ff00 */
[----:B------:R-:W-:Y:S02]  /*fcd0*/  CS2R R8, SRZ ;  /* 0x0000000000087805 */ /* 0x000fe4000001ff00 */
[----:B------:R-:W-:-:S02]  /*fce0*/  CS2R R10, SRZ ;  /* 0x00000000000a7805 */ /* 0x000fc4000001ff00 */
[----:B------:R1:W5:Y:S01]  /*fcf0*/  @!P5 LD.E.128 R24, desc[UR6][R28.64] ;  /* 0x000000061c18d980 */ /* 0x000362000c101d00 */
[----:B0-----:R-:W-:-:S03]  /*fd00*/  CS2R R4, SRZ ;  /* 0x0000000000047805 */ /* 0x001fc6000001ff00 */
[----:B------:R1:W5:Y:S04]  /*fd10*/  @!P5 LD.E.128 R8, desc[UR6][R30.64] ;  /* 0x000000061e08d980 */ /* 0x000368000c101d00 */
[----:B------:R1:W5:Y:S02]  /*fd20*/  @!P4 LD.E.128 R4, desc[UR6][R20.64] ;  /* 0x000000061404c980 */ /* 0x000364000c101d00 */
.L_x_614:
[----:B------:R-:W-:Y:S05]  /*fd30*/  BSYNC B1 ;  /* 0x0000000000017941 */ /* 0x000fea0003800000 */
.L_x_613:
[----:B-1----:R-:W4:Y:S01]  /*fd40*/  LDL R21, [R1+0x84] ;  /* 0x0000840001157983 */ /* 0x002f220000100800 */
[----:B-----5:R-:W-:Y:S01]  /*fd50*/  IMAD.MOV.U32 R29, RZ, RZ, R4 ;  /* 0x000000ffff1d7224 */ /* 0x020fe200078e0004 */
[----:B------:R-:W-:Y:S01]  /*fd60*/  SHF.R.U64 R41, R4, 0x10, R5 ;  /* 0x0000001004297819 */ /* 0x000fe20000001205 */
[----:B---3--:R-:W-:Y:S01]  /*fd70*/  IMAD.MOV.U32 R3, RZ, RZ, R12 ;  /* 0x000000ffff037224 */ /* 0x008fe200078e000c */
[----:B------:R-:W-:Y:S01]  /*fd80*/  MOV R20, R13 ;  /* 0x0000000d00147202 */ /* 0x000fe20000000f00 */
[----:B------:R-:W-:Y:S01]  /*fd90*/  IMAD.MOV.U32 R31, RZ, RZ, R6 ;  /* 0x000000ffff1f7224 */ /* 0x000fe200078e0006 */
[--C-:B--2---:R-:W-:Y:S01]  /*fda0*/  SHF.R.U64 R28, R12, 0x10, R13.reuse ;  /* 0x000000100c1c7819 */ /* 0x104fe2000000120d */
[----:B------:R-:W-:Y:S01]  /*fdb0*/  IMAD.MOV.U32 R12, RZ, RZ, R14 ;  /* 0x000000ffff0c7224 */ /* 0x000fe200078e000e */
[----:B------:R-:W-:Y:S01]  /*fdc0*/  SHF.R.U32.HI R34, RZ, 0x10, R13 ;  /* 0x00000010ff227819 */ /* 0x000fe2000001160d */
[--C-:B------:R-:W-:Y:S01]  /*fdd0*/  IMAD.MOV.U32 R13, RZ, RZ, R15.reuse ;  /* 0x000000ffff0d7224 */ /* 0x100fe200078e000f */
[--C-:B------:R-:W-:Y:S01]  /*fde0*/  SHF.R.U64 R35, R14, 0x10, R15.reuse ;  /* 0x000000100e237819 */ /* 0x100fe2000000120f */
[----:B------:R-:W-:Y:S01]  /*fdf0*/  IMAD.MOV.U32 R14, RZ, RZ, R24 ;  /* 0x000000ffff0e7224 */ /* 0x000fe200078e0018 */
[----:B------:R-:W-:Y:S01]  /*fe00*/  SHF.R.U32.HI R36, RZ, 0x10, R15 ;  /* 0x00000010ff247819 */ /* 0x000fe2000001160f */
[----:B------:R-:W-:Y:S01]  /*fe10*/  IMAD.MOV.U32 R33, RZ, RZ, R27 ;  /* 0x000000ffff217224 */ /* 0x000fe200078e001b */
[----:B------:R-:W-:Y:S01]  /*fe20*/  MOV R15, R5 ;  /* 0x00000005000f7202 */ /* 0x000fe20000000f00 */
[----:B------:R-:W-:Y:S01]  /*fe30*/  BSSY B1, `(.L_x_615) ;  /* 0x000002a000017945 */ /* 0x000fe20003800000 */
[----:B------:R-:W-:Y:S01]  /*fe40*/  SHF.R.U32.HI R42, RZ, 0x10, R5 ;  /* 0x00000010ff2a7819 */ /* 0x000fe20000011605 */
[--C-:B------:R-:W-:Y:S01]  /*fe50*/  IMAD.MOV.U32 R5, RZ, RZ, R7.reuse ;  /* 0x000000ffff057224 */ /* 0x100fe200078e0007 */
[----:B------:R-:W-:-:S02]  /*fe60*/  SHF.R.U64 R43, R6, 0x10, R7 ;  /* 0x00000010062b7819 */ /* 0x000fc40000001207 */
[----:B------:R-:W-:Y:S01]  /*fe70*/  SHF.R.U64 R37, R24, 0x10, R25 ;  /* 0x0000001018257819 */ /* 0x000fe20000001219 */
[----:B------:R-:W-:Y:S01]  /*fe80*/  IMAD.MOV.U32 R24, RZ, RZ, R26 ;  /* 0x000000ffff187224 */ /* 0x000fe200078e001a */
[----:B------:R-:W-:Y:S01]  /*fe90*/  SHF.R.U32.HI R44, RZ, 0x10, R7 ;  /* 0x00000010ff2c7819 */ /* 0x000fe20000011607 */
[--C-:B------:R-:W-:Y:S01]  /*fea0*/  IMAD.MOV.U32 R7, RZ, RZ, R9.reuse ;  /* 0x000000ffff077224 */ /* 0x100fe200078e0009 */
[----:B------:R-:W-:Y:S02]  /*feb0*/  MOV R6, R8 ;  /* 0x0000000800067202 */ /* 0x000fe40000000f00 */
[----:B------:R-:W-:Y:S01]  /*fec0*/  SHF.R.U64 R45, R8, 0x10, R9 ;  /* 0x00000010082d7819 */ /* 0x000fe20000001209 */
[----:B------:R-:W-:Y:S01]  /*fed0*/  IMAD.MOV.U32 R8, RZ, RZ, R11 ;  /* 0x000000ffff087224 */ /* 0x000fe200078e000b */
[----:B----4-:R-:W-:Y:S02]  /*fee0*/  MOV R30, R25 ;  /* 0x00000019001e7202 */ /* 0x010fe40000000f00 */
[----:B------:R-:W-:-:S02]  /*fef0*/  SHF.R.U32.HI R38, RZ, 0x10, R25 ;  /* 0x00000010ff267819 */ /* 0x000fc40000011619 */
[--C-:B------:R-:W-:Y:S02]  /*ff00*/  SHF.R.U64 R39, R26, 0x10, R27.reuse ;  /* 0x000000101a277819 */ /* 0x100fe4000000121b */
[----:B------:R-:W-:Y:S02]  /*ff10*/  SHF.R.U32.HI R40, RZ, 0x10, R27 ;  /* 0x00000010ff287819 */ /* 0x000fe4000001161b */
[----:B------:R-:W-:Y:S02]  /*ff20*/  SHF.R.U32.HI R9, RZ, 0x10, R9 ;  /* 0x00000010ff097819 */ /* 0x000fe40000011609 */
[----:B------:R-:W-:Y:S02]  /*ff30*/  PRMT R25, R3, 0x5410, R20 ;  /* 0x0000541003197816 */ /* 0x000fe40000000014 */
[----:B------:R-:W-:Y:S02]  /*ff40*/  PRMT R26, R28, 0x5410, R34 ;  /* 0x000054101c1a7816 */ /* 0x000fe40000000022 */
        /* <DEDUP_REMOVED lines=9> */
[----:B------:R-:W-:Y:S02]  /*ffe0*/  PRMT R15, R6, 0x5410, R7 ;  /* 0x00005410060f7816 */ /* 0x000fe40000000007 */
[----:B------:R-:W-:Y:S02]  /*fff0*/  PRMT R20, R45, 0x5410, R9 ;  /* 0x000054102d147816 */ /* 0x000fe40000000009 */
[----:B------:R-:W-:-:S04]  /*10000*/  LEA.HI R0, R21, R21, RZ, 0x1 ;  /* 0x0000001515007211 */ /* 0x000fc800078f08ff */
[----:B------:R-:W-:-:S05]  /*10010*/  LOP3.LUT R0, R0, 0xfffffffe, RZ, 0xc0, !PT ;  /* 0xfffffffe00007812 */ /* 0x000fca00078ec0ff */
[----:B------:R-:W-:Y:S02]  /*10020*/  IMAD.IADD R0, R21, 0x1, -R0 ;  /* 0x0000000115007824 */ /* 0x000fe400078e0a00 */
[----:B------:R-:W-:Y:S01]  /*10030*/  IMAD.MOV.U32 R21, RZ, RZ, R10 ;  /* 0x000000ffff157224 */ /* 0x000fe200078e000a */
[--C-:B------:R-:W-:Y:S02]  /*10040*/  SHF.R.U64 R10, R10, 0x10, R11.reuse ;  /* 0x000000100a0a7819 */ /* 0x100fe4000000120b */
[----:B------:R-:W-:Y:S02]  /*10050*/  SHF.L.U32 R4, R0, 0x1f, RZ ;  /* 0x0000001f00047819 */ /* 0x000fe400000006ff */
[----:B------:R-:W-:Y:S02]  /*10060*/  VIMNMX R0, R32, 0x80, PT ;  /* 0x0000008020007848 */ /* 0x000fe40003fe0100 */
[----:B------:R-:W0:Y:S01]  /*10070*/  SYNCS.PHASECHK.TRANS64.TRYWAIT P0, [R23+URZ+0x38800], R4 ;  /* 0x03880004170075a7 */ /* 0x000e22000800017f */
[----:B------:R-:W-:-:S02]  /*10080*/  SHF.R.U32.HI R11, RZ, 0x10, R11 ;  /* 0x00000010ff0b7819 */ /* 0x000fc4000001160b */
[----:B------:R-:W-:Y:S02]  /*10090*/  PRMT R32, R43, 0x5410, R44 ;  /* 0x000054102b207816 */ /* 0x000fe4000000002c */
[----:B------:R-:W-:Y:S02]  /*100a0*/  ISETP.GE.AND P1, PT, R224, R0, PT ;  /* 0x00000000e000720c */ /* 0x000fe40003f26270 */
[----:B------:R-:W-:Y:S01]  /*100b0*/  PRMT R21, R21, 0x5410, R8 ;  /* 0x0000541015157816 */ /* 0x000fe20000000008 */
[----:B0-----:R-:W-:Y:S10]  /*100c0*/  @!P0 BRA `(.L_x_616) ;  /* 0x000001ac00ec8947 */ /* 0x001ff40003800000 */
.L_x_863:
[----:B------:R-:W-:Y:S05]  /*100d0*/  BSYNC B1 ;  /* 0x0000000000017941 */ /* 0x000fea0003800000 */
.L_x_615:
[----:B------:R-:W-:Y:S01]  /*100e0*/  BSSY B1, `(.L_x_617) ;  /* 0x00000c0000017945 */ /* 0x000fe20003800000 */
[----:B------:R-:W-:-:S03]  /*100f0*/  PRMT R24, R10, 0x5410, R11 ;  /* 0x000054100a187816 */ /* 0x000fc6000000000b */
[----:B------:R-:W-:Y:S05]  /*10100*/  @P1 BRA `(.L_x_618) ;  /* 0x0000000800f41947 */ /* 0x000fea0003800000 */
[----:B------:R1:W5:Y:S01]  /*10110*/  LDL R51, [R1+0x60] ;  /* 0x0000600001337983 */ /* 0x0003620000100800 */
[----:B------:R-:W2:Y:S01]  /*10120*/  LDC R33, c[0x0][0x3f4] ;  /* 0x0000fd00ff217b82 */ /* 0x000ea20000000800 */
[C---:B------:R-:W-:Y:S01]  /*10130*/  SHF.L.U32 R52, R224.reuse, 0x6, RZ ;  /* 0x00000006e0347819 */ /* 0x040fe200000006ff */
[----:B------:R-:W-:Y:S01]  /*10140*/  IMAD.SHL.U32 R53, R224, 0x40, RZ ;  /* 0x00000040e0357824 */ /* 0x000fe200078e00ff */
[----:B------:R-:W-:Y:S02]  /*10150*/  BSSY B2, `(.L_x_619) ;  /* 0x000005f000027945 */ /* 0x000fe40003800000 */
[----:B------:R-:W-:Y:S02]  /*10160*/  LOP3.LUT R52, R52, 0x1c0, RZ, 0xc0, !PT ;  /* 0x000001c034347812 */ /* 0x000fe400078ec0ff */
[----:B------:R-:W-:Y:S02]  /*10170*/  LOP3.LUT R53, R53, 0x1c0, RZ, 0xc0, !PT ;  /* 0x000001c035357812 */ /* 0x000fe400078ec0ff */
[----:B------:R-:W-:-:S02]  /*10180*/  SHF.R.U32.HI R52, RZ, 0x3, R52 ;  /* 0x00000003ff347819 */ /* 0x000fc40000011634 */
[-C--:B--2---:R-:W-:Y:S02]  /*10190*/  ISETP.GE.AND P0, PT, R16, R33.reuse, PT ;  /* 0x000000211000720c */ /* 0x084fe40003f06270 */
[----:B------:R-:W-:-:S11]  /*101a0*/  ISETP.GE.AND P1, PT, R214, R33, PT ;  /* 0x00000021d600720c */ /* 0x000fd60003f26270 */
[----:B-1----:R-:W-:Y:S05]  /*101b0*/  @P0 BRA `(.L_x_620) ;  /* 0x0000000400600947 */ /* 0x002fea0003800000 */
[----:B------:R-:W0:Y:S04]  /*101c0*/  LDL R5, [R1+0x70] ;  /* 0x0000700001057983 */ /* 0x000e280000100800 */
[----:B------:R-:W2:Y:S01]  /*101d0*/  LDL R54, [R1+0x68] ;  /* 0x0000680001367983 */ /* 0x000ea20000100800 */
[----:B------:R-:W-:Y:S02]  /*101e0*/  HADD2.F32 R47, -RZ, R29.H0_H0 ;  /* 0x2000001dff2f7230 */ /* 0x000fe40000004100 */
[--C-:B------:R-:W-:Y:S02]  /*101f0*/  HADD2.F32 R45, -RZ, R25.reuse.H0_H0 ;  /* 0x20000019ff2d7230 */ /* 0x100fe40000004100 */
[----:B------:R-:W-:Y:S02]  /*10200*/  HADD2.F32 R46, -RZ, R30.H0_H0 ;  /* 0x2000001eff2e7230 */ /* 0x000fe40000004100 */
[----:B------:R-:W-:Y:S01]  /*10210*/  HADD2.F32 R44, -RZ, R25.H1_H1 ;  /* 0x30000019ff2c7230 */ /* 0x000fe20000004100 */
[----:B0-----:R-:W-:-:S04]  /*10220*/  LEA.HI R4, R33, R5, RZ, 0x1d ;  /* 0x0000000521047211 */ /* 0x001fc800078fe8ff */
[----:B------:R-:W-:Y:S01]  /*10230*/  SHF.R.S32.HI R7, RZ, 0x1f, R4 ;  /* 0x0000001fff077819 */ /* 0x000fe20000011404 */
[----:B------:R-:W-:-:S03]  /*10240*/  IMAD.SHL.U32 R5, R4, 0x8, RZ ;  /* 0x0000000804057824 */ /* 0x000fc600078e00ff */
[----:B------:R-:W-:Y:S02]  /*10250*/  LEA.HI R7, R7, R4, RZ, 0x3 ;  /* 0x0000000407077211 */ /* 0x000fe400078f18ff */
[----:B------:R-:W-:-:S03]  /*10260*/  LOP3.LUT R5, R53, 0x38, R5, 0xf8, !PT ;  /* 0x0000003835057812 */ /* 0x000fc600078ef805 */
[----:B------:R-:W-:Y:S01]  /*10270*/  IMAD.SHL.U32 R7, R7, 0x400, RZ ;  /* 0x0000040007077824 */ /* 0x000fe200078e00ff */
[----:B------:R-:W-:-:S04]  /*10280*/  LOP3.LUT R9, R5, R52, RZ, 0x3c, !PT ;  /* 0x0000003405097212 */ /* 0x000fc800078e3cff */
[----:B------:R-:W-:Y:S02]  /*10290*/  LOP3.LUT R8, R7, 0x7fffe000, RZ, 0xc0, !PT ;  /* 0x7fffe00007087812 */ /* 0x000fe400078ec0ff */
[----:B--2---:R-:W0:Y:S02]  /*102a0*/  LDS.128 R4, [R54] ;  /* 0x0000000036047984 */ /* 0x004e240000000c00 */
[----:B-----5:R-:W-:-:S04]  /*102b0*/  IADD3 R8, R9, R8, R51 ;  /* 0x0000000809087210 */ /* 0x020fc80007ffe033 */
[----:B------:R-:W-:-:S05]  /*102c0*/  LEA R34, R8, R23, 0x1 ;  /* 0x0000001708227211 */ /* 0x000fca00078e08ff */
[----:B------:R-:W1:Y:S01]  /*102d0*/  LDS.128 R8, [R34+0x14400] ;  /* 0x0144000022087984 */ /* 0x000e620000000c00 */
[--C-:B0-----:R-:W-:Y:S02]  /*102e0*/  HADD2.F32 R36, -RZ, R4.reuse.H0_H0 ;  /* 0x20000004ff247230 */ /* 0x101fe40000004100 */
[----:B------:R-:W-:Y:S02]  /*102f0*/  HADD2.F32 R37, -RZ, R4.H1_H1 ;  /* 0x30000004ff257230 */ /* 0x000fe40000004100 */
[--C-:B------:R-:W-:Y:S02]  /*10300*/  HADD2.F32 R40, -RZ, R5.reuse.H0_H0 ;  /* 0x20000005ff287230 */ /* 0x100fe40000004100 */
[----:B------:R-:W-:Y:S02]  /*10310*/  HADD2.F32 R5, -RZ, R5.H1_H1 ;  /* 0x30000005ff057230 */ /* 0x000fe40000004100 */
[--C-:B------:R-:W-:Y:S02]  /*10320*/  HADD2.F32 R35, -RZ, R6.reuse.H0_H0 ;  /* 0x20000006ff237230 */ /* 0x100fe40000004100 */
[----:B------:R-:W-:-:S02]  /*10330*/  HADD2.F32 R6, -RZ, R6.H1_H1 ;  /* 0x30000006ff067230 */ /* 0x000fc40000004100 */
[--C-:B-1----:R-:W-:Y:S02]  /*10340*/  HADD2.F32 R38, -RZ, R8.reuse.H0_H0 ;  /* 0x20000008ff267230 */ /* 0x102fe40000004100 */
[--C-:B------:R-:W-:Y:S02]  /*10350*/  HADD2.F32 R41, -RZ, R9.reuse.H0_H0 ;  /* 0x20000009ff297230 */ /* 0x100fe40000004100 */
[----:B------:R-:W-:Y:S02]  /*10360*/  HADD2.F32 R42, -RZ, R9.H1_H1 ;  /* 0x30000009ff2a7230 */ /* 0x000fe40000004100 */
[C---:B------:R-:W-:Y:S01]  /*10370*/  FMUL.FTZ R9, R38.reuse, R47 ;  /* 0x0000002f26097220 */ /* 0x040fe20000410000 */
[----:B------:R-:W-:Y:S02]  /*10380*/  HADD2.F32 R39, -RZ, R8.H1_H1 ;  /* 0x30000008ff277230 */ /* 0x000fe40000004100 */
[----:B------:R-:W-:Y:S01]  /*10390*/  FMUL.FTZ R49, R38, R45 ;  /* 0x0000002d26317220 */ /* 0x000fe20000410000 */
[----:B------:R-:W-:-:S02]  /*103a0*/  HADD2.F32 R38, -RZ, R26.H0_H0 ;  /* 0x2000001aff267230 */ /* 0x000fc40000004100 */
[C---:B------:R-:W-:Y:S01]  /*103b0*/  FFMA.FTZ R9, R36.reuse, R45, -R9 ;  /* 0x0000002d24097223 */ /* 0x040fe20000010809 */
[----:B------:R-:W-:Y:S02]  /*103c0*/  HADD2.F32 R45, -RZ, R29.H1_H1 ;  /* 0x3000001dff2d7230 */ /* 0x000fe40000004100 */
[C---:B------:R-:W-:Y:S01]  /*103d0*/  FMUL.FTZ R48, R39.reuse, R46 ;  /* 0x0000002e27307220 */ /* 0x040fe20000410000 */
[----:B------:R-:W-:Y:S01]  /*103e0*/  FFMA.FTZ R36, R36, R47, R49 ;  /* 0x0000002f24247223 */ /* 0x000fe20000010031 */
[-C--:B------:R-:W-:Y:S01]  /*103f0*/  FMUL.FTZ R50, R39, R38.reuse ;  /* 0x0000002627327220 */ /* 0x080fe20000410000 */
[----:B------:R-:W-:Y:S02]  /*10400*/  HADD2.F32 R47, -RZ, R30.H1_H1 ;  /* 0x3000001eff2f7230 */ /* 0x000fe40000004100 */
[----:B------:R-:W-:Y:S01]  /*10410*/  FFMA.FTZ R38, R37, R38, -R48 ;  /* 0x0000002625267223 */ /* 0x000fe20000010830 */
[C---:B------:R-:W-:Y:S01]  /*10420*/  FMUL.FTZ R39, R41.reuse, R45 ;  /* 0x0000002d29277220 */ /* 0x040fe20000410000 */
[----:B------:R-:W-:Y:S01]  /*10430*/  FMUL.FTZ R48, R41, R44 ;  /* 0x0000002c29307220 */ /* 0x000fe20000410000 */
[----:B------:R-:W-:-:S02]  /*10440*/  HADD2.F32 R41, -RZ, R26.H1_H1 ;  /* 0x3000001aff297230 */ /* 0x000fc40000004100 */
[----:B------:R-:W-:Y:S01]  /*10450*/  FFMA.FTZ R37, R37, R46, R50 ;  /* 0x0000002e25257223 */ /* 0x000fe20000010032 */
[C---:B------:R-:W-:Y:S01]  /*10460*/  FFMA.FTZ R39, R40.reuse, R44, -R39 ;  /* 0x0000002c28277223 */ /* 0x040fe20000010827 */
[----:B------:R-:W-:Y:S01]  /*10470*/  FFMA.FTZ R40, R40, R45, R48 ;  /* 0x0000002d28287223 */ /* 0x000fe20000010030 */
[--C-:B------:R-:W-:Y:S02]  /*10480*/  HADD2.F32 R43, -RZ, R10.reuse.H0_H0 ;  /* 0x2000000aff2b7230 */ /* 0x100fe40000004100 */
[C---:B------:R-:W-:Y:S01]  /*10490*/  FMUL.FTZ R48, R42.reuse, R47 ;  /* 0x0000002f2a307220 */ /* 0x040fe20000410000 */
[----:B------:R-:W-:Y:S02]  /*104a0*/  HADD2.F32 R46, -RZ, R31.H0_H0 ;  /* 0x2000001fff2e7230 */ /* 0x000fe40000004100 */
[-C--:B------:R-:W-:Y:S01]  /*104b0*/  FMUL.FTZ R42, R42, R41.reuse ;  /* 0x000000292a2a7220 */ /* 0x080fe20000410000 */
[----:B------:R-:W-:Y:S02]  /*104c0*/  HADD2.F32 R44, -RZ, R27.H0_H0 ;  /* 0x2000001bff2c7230 */ /* 0x000fe40000004100 */
[----:B------:R-:W-:Y:S01]  /*104d0*/  FFMA.FTZ R48, R5, R41, -R48 ;  /* 0x0000002905307223 */ /* 0x000fe20000010830 */
[----:B------:R-:W-:-:S02]  /*104e0*/  HADD2.F32 R10, -RZ, R10.H1_H1 ;  /* 0x3000000aff0a7230 */ /* 0x000fc40000004100 */
[C---:B------:R-:W-:Y:S01]  /*104f0*/  FMUL.FTZ R50, R43.reuse, R46 ;  /* 0x0000002e2b327220 */ /* 0x040fe20000410000 */
[----:B------:R-:W-:Y:S02]  /*10500*/  HADD2.F32 R45, -RZ, R32.H0_H0 ;  /* 0x20000020ff2d7230 */ /* 0x000fe40000004100 */
[-C--:B------:R-:W-:Y:S01]  /*10510*/  FMUL.FTZ R43, R43, R44.reuse ;  /* 0x0000002c2b2b7220 */ /* 0x080fe20000410000 */
[----:B------:R-:W-:Y:S02]  /*10520*/  HADD2.F32 R41, -RZ, R28.H0_H0 ;  /* 0x2000001cff297230 */ /* 0x000fe40000004100 */
[----:B------:R-:W-:Y:S01]  /*10530*/  FFMA.FTZ R47, R5, R47, R42 ;  /* 0x0000002f052f7223 */ /* 0x000fe2000001002a */
[--C-:B------:R-:W-:Y:S02]  /*10540*/  HADD2.F32 R8, -RZ, R11.reuse.H0_H0 ;  /* 0x2000000bff087230 */ /* 0x100fe40000004100 */
[C---:B------:R-:W-:Y:S01]  /*10550*/  FMUL.FTZ R5, R10.reuse, R45 ;  /* 0x0000002d0a057220 */ /* 0x040fe20000410000 */
        /* <DEDUP_REMOVED lines=9> */
[----:B------:R-:W-:Y:S01]  /*105f0*/  FMUL.FTZ R45, R8, R35 ;  /* 0x00000023082d7220 */ /* 0x000fe20000410000 */
[----:B------:R-:W-:Y:S02]  /*10600*/  HADD2.F32 R10, -RZ, R28.H1_H1 ;  /* 0x3000001cff0a7230 */ /* 0x000fe40000004100 */
[----:B------:R-:W-:Y:S01]  /*10610*/  FMUL.FTZ R6, R11, R42 ;  /* 0x0000002a0b067220 */ /* 0x000fe20000410000 */
[----:B------:R-:W-:-:S02]  /*10620*/  HADD2.F32 R4, -RZ, R7.H0_H0 ;  /* 0x20000007ff047230 */ /* 0x000fc40000004100 */
[-C--:B------:R-:W-:Y:S01]  /*10630*/  FMUL.FTZ R8, R8, R5.reuse ;  /* 0x0000000508087220 */ /* 0x080fe20000410000 */
[----:B------:R-:W-:Y:S02]  /*10640*/  HADD2.F32 R7, -RZ, R7.H1_H1 ;  /* 0x30000007ff077230 */ /* 0x000fe40000004100 */
[-C--:B------:R-:W-:Y:S01]  /*10650*/  FMUL.FTZ R49, R11, R10.reuse ;  /* 0x0000000a0b317220 */ /* 0x080fe20000410000 */
[C---:B------:R-:W-:Y:S01]  /*10660*/  FFMA.FTZ R45, R4.reuse, R5, -R45 ;  /* 0x00000005042d7223 */ /* 0x040fe2000001082d */
[----:B------:R-:W-:Y:S01]  /*10670*/  FFMA.FTZ R11, R4, R35, R8 ;  /* 0x00000023040b7223 */ /* 0x000fe20000010008 */
[C---:B------:R-:W-:Y:S01]  /*10680*/  FFMA.FTZ R46, R7.reuse, R10, -R6 ;  /* 0x0000000a072e7223 */ /* 0x040fe20000010806 */
[----:B------:R-:W-:Y:S01]  /*10690*/  FFMA.FTZ R42, R7, R42, R49 ;  /* 0x0000002a072a7223 */ /* 0x000fe20000010031 */
[----:B------:R-:W-:Y:S02]  /*106a0*/  F2FP.F16.F32.PACK_AB R4, R38, R9 ;  /* 0x000000092604723e */ /* 0x000fe400000000ff */
[----:B------:R-:W-:-:S02]  /*106b0*/  F2FP.F16.F32.PACK_AB R5, R48, R39 ;  /* 0x000000273005723e */ /* 0x000fc400000000ff */
[----:B------:R-:W-:Y:S02]  /*106c0*/  F2FP.F16.F32.PACK_AB R6, R41, R50 ;  /* 0x000000322906723e */ /* 0x000fe400000000ff */
[----:B------:R-:W-:Y:S02]  /*106d0*/  F2FP.F16.F32.PACK_AB R7, R46, R45 ;  /* 0x0000002d2e07723e */ /* 0x000fe400000000ff */
[----:B------:R-:W-:Y:S02]  /*106e0*/  F2FP.F16.F32.PACK_AB R8, R37, R36 ;  /* 0x000000242508723e */ /* 0x000fe400000000ff */
[----:B------:R-:W-:Y:S01]  /*106f0*/  F2FP.F16.F32.PACK_AB R9, R47, R40 ;  /* 0x000000282f09723e */ /* 0x000fe200000000ff */
[----:B------:R1:W-:Y:S01]  /*10700*/  STS.128 [R54], R4 ;  /* 0x0000000436007388 */ /* 0x0003e20000000c00 */
[----:B------:R-:W-:Y:S02]  /*10710*/  F2FP.F16.F32.PACK_AB R10, R44, R43 ;  /* 0x0000002b2c0a723e */ /* 0x000fe400000000ff */
[----:B------:R-:W-:-:S05]  /*10720*/  F2FP.F16.F32.PACK_AB R11, R42, R11 ;  /* 0x0000000b2a0b723e */ /* 0x000fca00000000ff */
[----:B------:R1:W-:Y:S02]  /*10730*/  STS.128 [R34+0x14400], R8 ;  /* 0x0144000822007388 */ /* 0x0003e40000000c00 */
.L_x_620:
[----:B------:R-:W-:Y:S05]  /*10740*/  BSYNC B2 ;  /* 0x0000000000027941 */ /* 0x000fea0003800000 */
.L_x_619:
[----:B------:R-:W-:Y:S05]  /*10750*/  @P1 BRA `(.L_x_618) ;  /* 0x0000000400601947 */ /* 0x000fea0003800000 */
[----:B01----:R-:W2:Y:S04]  /*10760*/  LDL R4, [R1+0x114] ;  /* 0x0001140001047983 */ /* 0x003ea80000100800 */
[----:B------:R-:W3:Y:S01]  /*10770*/  LDL R50, [R1+0x1b4] ;  /* 0x0001b40001327983 */ /* 0x000ee20000100800 */
[----:B------:R-:W-:Y:S02]  /*10780*/  HADD2.F32 R44, -RZ, R15.H0_H0 ;  /* 0x2000000fff2c7230 */ /* 0x000fe40000004100 */
[----:B------:R-:W-:Y:S02]  /*10790*/  HADD2.F32 R43, -RZ, R3.H0_H0 ;  /* 0x20000003ff2b7230 */ /* 0x000fe40000004100 */
[----:B------:R-:W-:Y:S01]  /*107a0*/  HADD2.F32 R45, -RZ, R20.H0_H0 ;  /* 0x20000014ff2d7230 */ /* 0x000fe20000004100 */
[----:B--2---:R-:W-:-:S04]  /*107b0*/  LEA.HI R33, R33, R4, RZ, 0x1d ;  /* 0x0000000421217211 */ /* 0x004fc800078fe8ff */
[----:B------:R-:W-:Y:S01]  /*107c0*/  SHF.R.S32.HI R6, RZ, 0x1f, R33 ;  /* 0x0000001fff067819 */ /* 0x000fe20000011421 */
[----:B------:R-:W-:-:S03]  /*107d0*/  IMAD.SHL.U32 R4, R33, 0x8, RZ ;  /* 0x0000000821047824 */ /* 0x000fc600078e00ff */
[----:B------:R-:W-:Y:S02]  /*107e0*/  LEA.HI R6, R6, R33, RZ, 0x3 ;  /* 0x0000002106067211 */ /* 0x000fe400078f18ff */
[----:B------:R-:W-:-:S03]  /*107f0*/  LOP3.LUT R4, R53, 0x38, R4, 0xf8, !PT ;  /* 0x0000003835047812 */ /* 0x000fc600078ef804 */
[----:B------:R-:W-:Y:S01]  /*10800*/  IMAD.SHL.U32 R6, R6, 0x400, RZ ;  /* 0x0000040006067824 */ /* 0x000fe200078e00ff */
[----:B------:R-:W-:-:S04]  /*10810*/  LOP3.LUT R9, R4, R52, RZ, 0x3c, !PT ;  /* 0x0000003404097212 */ /* 0x000fc800078e3cff */
[----:B------:R-:W-:Y:S02]  /*10820*/  LOP3.LUT R8, R6, 0x7fffe000, RZ, 0xc0, !PT ;  /* 0x7fffe00006087812 */ /* 0x000fe400078ec0ff */
[----:B---3--:R-:W0:Y:S02]  /*10830*/  LDS.128 R4, [R50] ;  /* 0x0000000032047984 */ /* 0x008e240000000c00 */
[----:B-----5:R-:W-:-:S05]  /*10840*/  IADD3 R8, R9, R8, R51 ;  /* 0x0000000809087210 */ /* 0x020fca0007ffe033 */
[----:B------:R-:W-:-:S05]  /*10850*/  IMAD R33, R8, 0x2, R23 ;  /* 0x0000000208217824 */ /* 0x000fca00078e0217 */
        /* <DEDUP_REMOVED lines=8> */
[----:B------:R-:W-:Y:S02]  /*108e0*/  HADD2.F32 R37, -RZ, R8.H1_H1 ;  /* 0x30000008ff257230 */ /* 0x000fe40000004100 */
[--C-:B------:R-:W-:Y:S02]  /*108f0*/  HADD2.F32 R40, -RZ, R9.reuse.H0_H0 ;  /* 0x20000009ff287230 */ /* 0x100fe40000004100 */
[C---:B------:R-:W-:Y:S01]  /*10900*/  FMUL.FTZ R46, R36.reuse, R44 ;  /* 0x0000002c242e7220 */ /* 0x040fe20000410000 */
[----:B------:R-:W-:Y:S01]  /*10910*/  FMUL.FTZ R48, R36, R43 ;  /* 0x0000002b24307220 */ /* 0x000fe20000410000 */
[----:B------:R-:W-:Y:S02]  /*10920*/  HADD2.F32 R41, -RZ, R9.H1_H1 ;  /* 0x30000009ff297230 */ /* 0x000fe40000004100 */
[----:B------:R-:W-:Y:S01]  /*10930*/  FMUL.FTZ R47, R37, R45 ;  /* 0x0000002d252f7220 */ /* 0x000fe20000410000 */
[----:B------:R-:W-:-:S02]  /*10940*/  HADD2.F32 R36, -RZ, R12.H0_H0 ;  /* 0x2000000cff247230 */ /* 0x000fc40000004100 */
[C---:B------:R-:W-:Y:S01]  /*10950*/  FFMA.FTZ R9, R35.reuse, R43, -R46 ;  /* 0x0000002b23097223 */ /* 0x040fe2000001082e */
[----:B------:R-:W-:Y:S02]  /*10960*/  HADD2.F32 R46, -RZ, R15.H1_H1 ;  /* 0x3000000fff2e7230 */ /* 0x000fe40000004100 */
[----:B------:R-:W-:Y:S01]  /*10970*/  FFMA.FTZ R35, R35, R44, R48 ;  /* 0x0000002c23237223 */ /* 0x000fe20000010030 */
[----:B------:R-:W-:Y:S02]  /*10980*/  HADD2.F32 R43, -RZ, R3.H1_H1 ;  /* 0x30000003ff2b7230 */ /* 0x000fe40000004100 */
[-C--:B------:R-:W-:Y:S01]  /*10990*/  FMUL.FTZ R37, R37, R36.reuse ;  /* 0x0000002425257220 */ /* 0x080fe20000410000 */
[----:B------:R-:W-:Y:S01]  /*109a0*/  FFMA.FTZ R36, R38, R36, -R47 ;  /* 0x0000002426247223 */ /* 0x000fe2000001082f */
[C---:B------:R-:W-:Y:S01]  /*109b0*/  FMUL.FTZ R48, R40.reuse, R46 ;  /* 0x0000002e28307220 */ /* 0x040fe20000410000 */
[----:B------:R-:W-:Y:S02]  /*109c0*/  HADD2.F32 R44, -RZ, R20.H1_H1 ;  /* 0x30000014ff2c7230 */ /* 0x000fe40000004100 */
[----:B------:R-:W-:Y:S01]  /*109d0*/  FMUL.FTZ R47, R40, R43 ;  /* 0x0000002b282f7220 */ /* 0x000fe20000410000 */
[----:B------:R-:W-:-:S02]  /*109e0*/  HADD2.F32 R40, -RZ, R12.H1_H1 ;  /* 0x3000000cff287230 */ /* 0x000fc40000004100 */
[----:B------:R-:W-:Y:S01]  /*109f0*/  FFMA.FTZ R38, R38, R45, R37 ;  /* 0x0000002d26267223 */ /* 0x000fe20000010025 */
[C---:B------:R-:W-:Y:S01]  /*10a00*/  FFMA.FTZ R37, R39.reuse, R43, -R48 ;  /* 0x0000002b27257223 */ /* 0x040fe20000010830 */
[--C-:B------:R-:W-:Y:S02]  /*10a10*/  HADD2.F32 R42, -RZ, R10.reuse.H0_H0 ;  /* 0x2000000aff2a7230 */ /* 0x100fe40000004100 */
[----:B------:R-:W-:Y:S01]  /*10a20*/  FFMA.FTZ R39, R39, R46, R47 ;  /* 0x0000002e27277223 */ /* 0x000fe2000001002f */
[----:B------:R-:W-:Y:S02]  /*10a30*/  HADD2.F32 R45, -RZ, R21.H0_H0 ;  /* 0x20000015ff2d7230 */ /* 0x000fe40000004100 */
[C---:B------:R-:W-:Y:S01]  /*10a40*/  FMUL.FTZ R46, R41.reuse, R44 ;  /* 0x0000002c292e7220 */ /* 0x040fe20000410000 */
[----:B------:R-:W-:Y:S02]  /*10a50*/  HADD2.F32 R10, -RZ, R10.H1_H1 ;  /* 0x3000000aff0a7230 */ /* 0x000fe40000004100 */
[----:B------:R-:W-:Y:S01]  /*10a60*/  FMUL.FTZ R48, R41, R40 ;  /* 0x0000002829307220 */ /* 0x000fe20000410000 */
[----:B------:R-:W-:-:S02]  /*10a70*/  HADD2.F32 R43, -RZ, R13.H0_H0 ;  /* 0x2000000dff2b7230 */ /* 0x000fc40000004100 */
[C---:B------:R-:W-:Y:S01]  /*10a80*/  FFMA.FTZ R46, R5.reuse, R40, -R46 ;  /* 0x00000028052e7223 */ /* 0x040fe2000001082e */
[----:B------:R-:W-:Y:S02]  /*10a90*/  HADD2.F32 R47, -RZ, R24.H0_H0 ;  /* 0x20000018ff2f7230 */ /* 0x000fe40000004100 */
[C---:B------:R-:W-:Y:S01]  /*10aa0*/  FMUL.FTZ R49, R42.reuse, R45 ;  /* 0x0000002d2a317220 */ /* 0x040fe20000410000 */
[----:B------:R-:W-:Y:S02]  /*10ab0*/  HADD2.F32 R41, -RZ, R14.H0_H0 ;  /* 0x2000000eff297230 */ /* 0x000fe40000004100 */
[----:B------:R-:W-:Y:S01]  /*10ac0*/  FFMA.FTZ R48, R5, R44, R48 ;  /* 0x0000002c05307223 */ /* 0x000fe20000010030 */
[----:B------:R-:W-:Y:S01]  /*10ad0*/  FMUL.FTZ R42, R42, R43 ;  /* 0x0000002b2a2a7220 */ /* 0x000fe20000410000 */
[----:B------:R-:W-:Y:S01]  /*10ae0*/  FMUL.FTZ R5, R10, R47 ;  /* 0x0000002f0a057220 */ /* 0x000fe20000410000 */
[----:B------:R-:W-:Y:S01]  /*10af0*/  FFMA.FTZ R49, R34, R43, -R49 ;  /* 0x0000002b22317223 */ /* 0x000fe20000010831 */
[----:B------:R-:W-:-:S02]  /*10b00*/  HADD2.F32 R8, -RZ, R11.H0_H0 ;  /* 0x2000000bff087230 */ /* 0x000fc40000004100 */
[----:B------:R-:W-:Y:S01]  /*10b10*/  FFMA.FTZ R42, R34, R45, R42 ;  /* 0x0000002d222a7223 */ /* 0x000fe2000001002a */
[-C--:B------:R-:W-:Y:S01]  /*10b20*/  FMUL.FTZ R43, R10, R41.reuse ;  /* 0x000000290a2b7220 */ /* 0x080fe20000410000 */
[C---:B------:R-:W-:Y:S01]  /*10b30*/  FFMA.FTZ R40, R6.reuse, R41, -R5 ;  /* 0x0000002906287223 */ /* 0x040fe20000010805 */
[----:B------:R-:W-:Y:S02]  /*10b40*/  HADD2.F32 R11, -RZ, R11.H1_H1 ;  /* 0x3000000bff0b7230 */ /* 0x000fe40000004100 */
[----:B------:R-:W-:Y:S02]  /*10b50*/  HADD2.F32 R41, -RZ, R21.H1_H1 ;  /* 0x30000015ff297230 */ /* 0x000fe40000004100 */
[----:B------:R-:W-:Y:S01]  /*10b60*/  FFMA.FTZ R43, R6, R47, R43 ;  /* 0x0000002f062b7223 */ /* 0x000fe2000001002b */
[----:B------:R-:W-:Y:S02]  /*10b70*/  HADD2.F32 R34, -RZ, R24.H1_H1 ;  /* 0x30000018ff227230 */ /* 0x000fe40000004100 */
[----:B------:R-:W-:-:S02]  /*10b80*/  HADD2.F32 R5, -RZ, R13.H1_H1 ;  /* 0x3000000dff057230 */ /* 0x000fc40000004100 */
[C---:B------:R-:W-:Y:S01]  /*10b90*/  FMUL.FTZ R45, R8.reuse, R41 ;  /* 0x00000029082d7220 */ /* 0x040fe20000410000 */
[----:B------:R-:W-:Y:S02]  /*10ba0*/  HADD2.F32 R10, -RZ, R14.H1_H1 ;  /* 0x3000000eff0a7230 */ /* 0x000fe40000004100 */
[C---:B------:R-:W-:Y:S01]  /*10bb0*/  FMUL.FTZ R6, R11.reuse, R34 ;  /* 0x000000220b067220 */ /* 0x040fe20000410000 */
[--C-:B------:R-:W-:Y:S02]  /*10bc0*/  HADD2.F32 R4, -RZ, R7.reuse.H0_H0 ;  /* 0x20000007ff047230 */ /* 0x100fe40000004100 */
[-C--:B------:R-:W-:Y:S01]  /*10bd0*/  FMUL.FTZ R8, R8, R5.reuse ;  /* 0x0000000508087220 */ /* 0x080fe20000410000 */
[----:B------:R-:W-:Y:S02]  /*10be0*/  HADD2.F32 R7, -RZ, R7.H1_H1 ;  /* 0x30000007ff077230 */ /* 0x000fe40000004100 */
[-C--:B------:R-:W-:Y:S01]  /*10bf0*/  FMUL.FTZ R47, R11, R10.reuse ;  /* 0x0000000a0b2f7220 */ /* 0x080fe20000410000 */
[C---:B------:R-:W-:Y:S01]  /*10c00*/  FFMA.FTZ R45, R4.reuse, R5, -R45 ;  /* 0x00000005042d7223 */ /* 0x040fe2000001082d */
[----:B------:R-:W-:Y:S01]  /*10c10*/  FFMA.FTZ R11, R4, R41, R8 ;  /* 0x00000029040b7223 */ /* 0x000fe20000010008 */
[C---:B------:R-:W-:Y:S01]  /*10c20*/  FFMA.FTZ R44, R7.reuse, R10, -R6 ;  /* 0x0000000a072c7223 */ /* 0x040fe20000010806 */
[----:B------:R-:W-:Y:S01]  /*10c30*/  FFMA.FTZ R34, R7, R34, R47 ;  /* 0x0000002207227223 */ /* 0x000fe2000001002f */
[----:B------:R-:W-:-:S02]  /*10c40*/  F2FP.F16.F32.PACK_AB R4, R36, R9 ;  /* 0x000000092404723e */ /* 0x000fc400000000ff */
[----:B------:R-:W-:Y:S02]  /*10c50*/  F2FP.F16.F32.PACK_AB R5, R46, R37 ;  /* 0x000000252e05723e */ /* 0x000fe400000000ff */
[----:B------:R-:W-:Y:S02]  /*10c60*/  F2FP.F16.F32.PACK_AB R6, R40, R49 ;  /* 0x000000312806723e */ /* 0x000fe400000000ff */
[----:B------:R-:W-:Y:S02]  /*10c70*/  F2FP.F16.F32.PACK_AB R7, R44, R45 ;  /* 0x0000002d2c07723e */ /* 0x000fe400000000ff */
[----:B------:R-:W-:Y:S02]  /*10c80*/  F2FP.F16.F32.PACK_AB R8, R38, R35 ;  /* 0x000000232608723e */ /* 0x000fe400000000ff */
[----:B------:R-:W-:Y:S01]  /*10c90*/  F2FP.F16.F32.PACK_AB R9, R48, R39 ;  /* 0x000000273009723e */ /* 0x000fe200000000ff */
[----:B------:R2:W-:Y:S01]  /*10ca0*/  STS.128 [R50], R4 ;  /* 0x0000000432007388 */ /* 0x0005e20000000c00 */
[----:B------:R-:W-:-:S02]  /*10cb0*/  F2FP.F16.F32.PACK_AB R10, R43, R42 ;  /* 0x0000002a2b0a723e */ /* 0x000fc400000000ff */
[----:B------:R-:W-:-:S05]  /*10cc0*/  F2FP.F16.F32.PACK_AB R11, R34, R11 ;  /* 0x0000000b220b723e */ /* 0x000fca00000000ff */
[----:B------:R2:W-:Y:S02]  /*10cd0*/  STS.128 [R33+0x14400], R8 ;  /* 0x0144000821007388 */ /* 0x0005e40000000c00 */
.L_x_618:
[----:B------:R-:W-:Y:S05]  /*10ce0*/  BSYNC B1 ;  /* 0x0000000000017941 */ /* 0x000fea0003800000 */
.L_x_617:
[----:B012---:R-:W-:Y:S01]  /*10cf0*/  IADD3 R4, R224, 0x20, RZ ;  /* 0x00000020e0047810 */ /* 0x007fe20007ffe0ff */
[----:B------:R-:W-:Y:S03]  /*10d00*/  BSSY B1, `(.L_x_621) ;  /* 0x00000bc000017945 */ /* 0x000fe60003800000 */
[----:B------:R-:W-:-:S13]  /*10d10*/  ISETP.GE.AND P0, PT, R4, R0, PT ;  /* 0x000000000400720c */ /* 0x000fda0003f06270 */
[----:B------:R-:W-:Y:S05]  /*10d20*/  @P0 BRA `(.L_x_622) ;  /* 0x0000000800e40947 */ /* 0x000fea0003800000 */
[----:B-----5:R0:W5:Y:S01]  /*10d30*/  LDL R51, [R1+0x5c] ;  /* 0x00005c0001337983 */ /* 0x0201620000100800 */
[----:B------:R-:W1:Y:S01]  /*10d40*/  LDC R33, c[0x0][0x3f4] ;  /* 0x0000fd00ff217b82 */ /* 0x000e620000000800 */
[----:B------:R-:W-:Y:S01]  /*10d50*/  BSSY B2, `(.L_x_623) ;  /* 0x000005d000027945 */ /* 0x000fe20003800000 */
[----:B------:R-:W-:Y:S02]  /*10d60*/  SHF.R.U32.HI R52, RZ, 0x3, R229 ;  /* 0x00000003ff347819 */ /* 0x000fe400000116e5 */
[-C--:B-1----:R-:W-:Y:S02]  /*10d70*/  ISETP.GE.AND P0, PT, R16, R33.reuse, PT ;  /* 0x000000211000720c */ /* 0x082fe40003f06270 */
[----:B------:R-:W-:-:S11]  /*10d80*/  ISETP.GE.AND P1, PT, R214, R33, PT ;  /* 0x00000021d600720c */ /* 0x000fd60003f26270 */
[----:B0-----:R-:W-:Y:S05]  /*10d90*/  @P0 BRA `(.L_x_624) ;  /* 0x0000000400600947 */ /* 0x001fea0003800000 */
[----:B------:R-:W2:Y:S04]  /*10da0*/  LDL R4, [R1+0x70] ;  /* 0x0000700001047983 */ /* 0x000ea80000100800 */
[----:B------:R-:W3:Y:S01]  /*10db0*/  LDL R53, [R1+0x1b0] ;  /* 0x0001b00001357983 */ /* 0x000ee20000100800 */
[----:B------:R-:W-:Y:S02]  /*10dc0*/  HADD2.F32 R48, -RZ, R29.H0_H0 ;  /* 0x2000001dff307230 */ /* 0x000fe40000004100 */
[----:B------:R-:W-:Y:S02]  /*10dd0*/  HADD2.F32 R46, -RZ, R25.H0_H0 ;  /* 0x20000019ff2e7230 */ /* 0x000fe40000004100 */
[----:B------:R-:W-:Y:S02]  /*10de0*/  HADD2.F32 R49, -RZ, R30.H0_H0 ;  /* 0x2000001eff317230 */ /* 0x000fe40000004100 */
[----:B------:R-:W-:Y:S01]  /*10df0*/  HADD2.F32 R50, -RZ, R29.H1_H1 ;  /* 0x3000001dff327230 */ /* 0x000fe20000004100 */
        /* <DEDUP_REMOVED lines=20> */
[----:B------:R-:W-:Y:S02]  /*10f40*/  HADD2.F32 R42, -RZ, R9.H0_H0 ;  /* 0x20000009ff2a7230 */ /* 0x000fe40000004100 */
[-C--:B------:R-:W-:Y:S01]  /*10f50*/  FMUL.FTZ R45, R48, R5.reuse ;  /* 0x00000005302d7220 */ /* 0x080fe20000410000 */
[C---:B------:R-:W-:Y:S01]  /*10f60*/  FMUL.FTZ R47, R46.reuse, R5 ;  /* 0x000000052e2f7220 */ /* 0x040fe20000410000 */
[----:B------:R-:W-:Y:S02]  /*10f70*/  HADD2.F32 R44, -RZ, R10.H0_H0 ;  /* 0x2000000aff2c7230 */ /* 0x000fe40000004100 */
[----:B------:R-:W-:Y:S01]  /*10f80*/  FFMA.FTZ R5, R46, R38, -R45 ;  /* 0x000000262e057223 */ /* 0x000fe2000001082d */
[----:B------:R-:W-:-:S02]  /*10f90*/  HADD2.F32 R45, -RZ, R26.H0_H0 ;  /* 0x2000001aff2d7230 */ /* 0x000fc40000004100 */
[----:B------:R-:W-:Y:S01]  /*10fa0*/  FFMA.FTZ R8, R48, R38, R47 ;  /* 0x0000002630087223 */ /* 0x000fe2000001002f */
[----:B------:R-:W-:Y:S02]  /*10fb0*/  HADD2.F32 R37, -RZ, R10.H1_H1 ;  /* 0x3000000aff257230 */ /* 0x000fe40000004100 */
[-C--:B------:R-:W-:Y:S01]  /*10fc0*/  FMUL.FTZ R10, R49, R41.reuse ;  /* 0x00000029310a7220 */ /* 0x080fe20000410000 */
[----:B------:R-:W-:Y:S02]  /*10fd0*/  HADD2.F32 R46, -RZ, R25.H1_H1 ;  /* 0x30000019ff2e7230 */ /* 0x000fe40000004100 */
[----:B------:R-:W-:Y:S01]  /*10fe0*/  FMUL.FTZ R38, R45, R41 ;  /* 0x000000292d267220 */ /* 0x000fe20000410000 */
[----:B------:R-:W-:Y:S02]  /*10ff0*/  HADD2.F32 R43, -RZ, R9.H1_H1 ;  /* 0x30000009ff2b7230 */ /* 0x000fe40000004100 */
[----:B------:R-:W-:Y:S01]  /*11000*/  FMUL.FTZ R41, R50, R42 ;  /* 0x0000002a32297220 */ /* 0x000fe20000410000 */
[----:B------:R-:W-:-:S02]  /*11010*/  HADD2.F32 R48, -RZ, R30.H1_H1 ;  /* 0x3000001eff307230 */ /* 0x000fc40000004100 */
[-C--:B------:R-:W-:Y:S01]  /*11020*/  FFMA.FTZ R10, R45, R39.reuse, -R10 ;  /* 0x000000272d0a7223 */ /* 0x080fe2000001080a */
[C---:B------:R-:W-:Y:S01]  /*11030*/  FMUL.FTZ R45, R46.reuse, R42 ;  /* 0x0000002a2e2d7220 */ /* 0x040fe20000410000 */
[----:B------:R-:W-:Y:S01]  /*11040*/  FFMA.FTZ R39, R49, R39, R38 ;  /* 0x0000002731277223 */ /* 0x000fe20000010026 */
[-C--:B------:R-:W-:Y:S01]  /*11050*/  FFMA.FTZ R38, R46, R40.reuse, -R41 ;  /* 0x000000282e267223 */ /* 0x080fe20000010829 */
[----:B------:R-:W-:Y:S02]  /*11060*/  HADD2.F32 R42, -RZ, R26.H1_H1 ;  /* 0x3000001aff2a7230 */ /* 0x000fe40000004100 */
[----:B------:R-:W-:Y:S01]  /*11070*/  FMUL.FTZ R41, R48, R43 ;  /* 0x0000002b30297220 */ /* 0x000fe20000410000 */
[----:B------:R-:W-:Y:S02]  /*11080*/  HADD2.F32 R49, -RZ, R31.H0_H0 ;  /* 0x2000001fff317230 */ /* 0x000fe40000004100 */
[----:B------:R-:W-:Y:S01]  /*11090*/  FFMA.FTZ R40, R50, R40, R45 ;  /* 0x0000002832287223 */ /* 0x000fe2000001002d */
[----:B------:R-:W-:-:S02]  /*110a0*/  HADD2.F32 R47, -RZ, R27.H0_H0 ;  /* 0x2000001bff2f7230 */ /* 0x000fc40000004100 */
[C---:B------:R-:W-:Y:S01]  /*110b0*/  FMUL.FTZ R43, R42.reuse, R43 ;  /* 0x0000002b2a2b7220 */ /* 0x040fe20000410000 */
[----:B------:R-:W-:Y:S01]  /*110c0*/  FFMA.FTZ R41, R42, R36, -R41 ;  /* 0x000000242a297223 */ /* 0x000fe20000010829 */
[----:B------:R-:W-:Y:S02]  /*110d0*/  HADD2.F32 R50, -RZ, R32.H0_H0 ;  /* 0x20000020ff327230 */ /* 0x000fe40000004100 */
[-C--:B------:R-:W-:Y:S01]  /*110e0*/  FMUL.FTZ R42, R49, R44.reuse ;  /* 0x0000002c312a7220 */ /* 0x080fe20000410000 */
[----:B------:R-:W-:Y:S02]  /*110f0*/  HADD2.F32 R46, -RZ, R28.H0_H0 ;  /* 0x2000001cff2e7230 */ /* 0x000fe40000004100 */
[----:B------:R-:W-:Y:S01]  /*11100*/  FMUL.FTZ R44, R47, R44 ;  /* 0x0000002c2f2c7220 */ /* 0x000fe20000410000 */
[----:B------:R-:W-:Y:S01]  /*11110*/  FFMA.FTZ R43, R48, R36, R43 ;  /* 0x00000024302b7223 */ /* 0x000fe2000001002b */
[----:B------:R-:W-:Y:S02]  /*11120*/  HADD2.F32 R9, -RZ, R11.H0_H0 ;  /* 0x2000000bff097230 */ /* 0x000fe40000004100 */
[----:B------:R-:W-:Y:S01]  /*11130*/  FMUL.FTZ R45, R50, R37 ;  /* 0x00000025322d7220 */ /* 0x000fe20000410000 */
[----:B------:R-:W-:Y:S01]  /*11140*/  FFMA.FTZ R44, R49, R35, R44 ;  /* 0x00000023312c7223 */ /* 0x000fe2000001002c */
[----:B------:R-:W-:-:S02]  /*11150*/  HADD2.F32 R48, -RZ, R31.H1_H1 ;  /* 0x3000001fff307230 */ /* 0x000fc40000004100 */
[----:B------:R-:W-:Y:S01]  /*11160*/  FFMA.FTZ R42, R47, R35, -R42 ;  /* 0x000000232f2a7223 */ /* 0x000fe2000001082a */
[----:B------:R-:W-:Y:S02]  /*11170*/  HADD2.F32 R11, -RZ, R11.H1_H1 ;  /* 0x3000000bff0b7230 */ /* 0x000fe40000004100 */
[C---:B------:R-:W-:Y:S01]  /*11180*/  FMUL.FTZ R37, R46.reuse, R37 ;  /* 0x000000252e257220 */ /* 0x040fe20000410000 */
[----:B------:R-:W-:Y:S02]  /*11190*/  HADD2.F32 R49, -RZ, R32.H1_H1 ;  /* 0x30000020ff317230 */ /* 0x000fe40000004100 */
[-C--:B------:R-:W-:Y:S01]  /*111a0*/  FFMA.FTZ R45, R46, R6.reuse, -R45 ;  /* 0x000000062e2d7223 */ /* 0x080fe2000001082d */
[----:B------:R-:W-:Y:S02]  /*111b0*/  HADD2.F32 R36, -RZ, R27.H1_H1 ;  /* 0x3000001bff247230 */ /* 0x000fe40000004100 */
[----:B------:R-:W-:Y:S01]  /*111c0*/  FFMA.FTZ R37, R50, R6, R37 ;  /* 0x0000000632257223 */ /* 0x000fe20000010025 */
[----:B------:R-:W-:-:S02]  /*111d0*/  HADD2.F32 R47, -RZ, R28.H1_H1 ;  /* 0x3000001cff2f7230 */ /* 0x000fc40000004100 */
[----:B------:R-:W-:Y:S01]  /*111e0*/  FMUL.FTZ R35, R48, R9 ;  /* 0x0000000930237220 */ /* 0x000fe20000410000 */
[--C-:B------:R-:W-:Y:S02]  /*111f0*/  HADD2.F32 R4, -RZ, R7.reuse.H0_H0 ;  /* 0x20000007ff047230 */ /* 0x100fe40000004100 */
[----:B------:R-:W-:Y:S01]  /*11200*/  FMUL.FTZ R6, R49, R11 ;  /* 0x0000000b31067220 */ /* 0x000fe20000410000 */
[----:B------:R-:W-:Y:S02]  /*11210*/  HADD2.F32 R7, -RZ, R7.H1_H1 ;  /* 0x30000007ff077230 */ /* 0x000fe40000004100 */
[C---:B------:R-:W-:Y:S01]  /*11220*/  FMUL.FTZ R9, R36.reuse, R9 ;  /* 0x0000000924097220 */ /* 0x040fe20000410000 */
[----:B------:R-:W-:Y:S01]  /*11230*/  FMUL.FTZ R46, R47, R11 ;  /* 0x0000000b2f2e7220 */ /* 0x000fe20000410000 */
[----:B------:R-:W-:Y:S01]  /*11240*/  FFMA.FTZ R35, R36, R4, -R35 ;  /* 0x0000000424237223 */ /* 0x000fe20000010823 */
[----:B------:R-:W-:Y:S01]  /*11250*/  F2FP.F16.F32.PACK_AB R8, R39, R8 ;  /* 0x000000082708723e */ /* 0x000fe200000000ff */
[-C--:B------:R-:W-:Y:S01]  /*11260*/  FFMA.FTZ R36, R47, R7.reuse, -R6 ;  /* 0x000000072f247223 */ /* 0x080fe20000010806 */
[----:B------:R-:W-:Y:S01]  /*11270*/  FFMA.FTZ R11, R48, R4, R9 ;  /* 0x00000004300b7223 */ /* 0x000fe20000010009 */
        /* <DEDUP_REMOVED lines=8> */
[----:B------:R-:W-:-:S05]  /*11300*/  F2FP.F16.F32.PACK_AB R11, R46, R11 ;  /* 0x0000000b2e0b723e */ /* 0x000fca00000000ff */
[----:B------:R0:W-:Y:S02]  /*11310*/  STS.128 [R34+0x14400], R8 ;  /* 0x0144000822007388 */ /* 0x0001e40000000c00 */
.L_x_624:
[----:B------:R-:W-:Y:S05]  /*11320*/  BSYNC B2 ;  /* 0x0000000000027941 */ /* 0x000fea0003800000 */
.L_x_623:
[----:B------:R-:W-:Y:S05]  /*11330*/  @P1 BRA `(.L_x_622) ;  /* 0x0000000400601947 */ /* 0x000fea0003800000 */
[----:B0-----:R-:W2:Y:S04]  /*11340*/  LDL R4, [R1+0x114] ;  /* 0x0001140001047983 */ /* 0x001ea80000100800 */
[----:B------:R-:W3:Y:S01]  /*11350*/  LDL R50, [R1+0x1ac] ;  /* 0x0001ac0001327983 */ /* 0x000ee20000100800 */
[----:B------:R-:W-:Y:S02]  /*11360*/  HADD2.F32 R47, -RZ, R15.H0_H0 ;  /* 0x2000000fff2f7230 */ /* 0x000fe40000004100 */
[----:B------:R-:W-:Y:S02]  /*11370*/  HADD2.F32 R45, -RZ, R3.H0_H0 ;  /* 0x20000003ff2d7230 */ /* 0x000fe40000004100 */
[----:B------:R-:W-:Y:S02]  /*11380*/  HADD2.F32 R46, -RZ, R20.H0_H0 ;  /* 0x20000014ff2e7230 */ /* 0x000fe40000004100 */
[----:B------:R-:W-:-:S02]  /*11390*/  HADD2.F32 R44, -RZ, R12.H0_H0 ;  /* 0x2000000cff2c7230 */ /* 0x000fc40000004100 */
[----:B------:R-:W-:Y:S02]  /*113a0*/  HADD2.F32 R49, -RZ, R15.H1_H1 ;  /* 0x3000000fff317230 */ /* 0x000fe40000004100 */
[----:B------:R-:W-:Y:S01]  /*113b0*/  HADD2.F32 R48, -RZ, R24.H0_H0 ;  /* 0x20000018ff307230 */ /* 0x000fe20000004100 */
[----:B--2---:R-:W-:-:S04]  /*113c0*/  LEA.HI R33, R33, R4, RZ, 0x1d ;  /* 0x0000000421217211 */ /* 0x004fc800078fe8ff */
[----:B------:R-:W-:Y:S02]  /*113d0*/  SHF.R.S32.HI R6, RZ, 0x1f, R33 ;  /* 0x0000001fff067819 */ /* 0x000fe40000011421 */
[----:B------:R-:W-:Y:S02]  /*113e0*/  SHF.L.U32 R4, R33, 0x3, RZ ;  /* 0x0000000321047819 */ /* 0x000fe400000006ff */
[----:B------:R-:W-:Y:S02]  /*113f0*/  LEA.HI R6, R6, R33, RZ, 0x3 ;  /* 0x0000002106067211 */ /* 0x000fe400078f18ff */
[----:B------:R-:W-:-:S03]  /*11400*/  LOP3.LUT R4, R229, 0x38, R4, 0xf8, !PT ;  /* 0x00000038e5047812 */ /* 0x000fc600078ef804 */
[----:B------:R-:W-:Y:S01]  /*11410*/  IMAD.SHL.U32 R6, R6, 0x400, RZ ;  /* 0x0000040006067824 */ /* 0x000fe200078e00ff */
[----:B------:R-:W-:-:S04]  /*11420*/  LOP3.LUT R8, R4, R52, RZ, 0x3c, !PT ;  /* 0x0000003404087212 */ /* 0x000fc800078e3cff */
[----:B------:R-:W-:Y:S02]  /*11430*/  LOP3.LUT R9, R6, 0x7fffe000, RZ, 0xc0, !PT ;  /* 0x7fffe00006097812 */ /* 0x000fe400078ec0ff */
[----:B---3--:R-:W0:Y:S02]  /*11440*/  LDS.128 R4, [R50] ;  /* 0x0000000032047984 */ /* 0x008e240000000c00 */
[----:B-----5:R-:W-:Y:S01]  /*11450*/  IADD3 R8, R8, R9, R51 ;  /* 0x0000000908087210 */ /* 0x020fe20007ffe033 */
[----:B------:R-:W-:-:S04]  /*11460*/  HADD2.F32 R51, -RZ, R20.H1_H1 ;  /* 0x30000014ff337230 */ /* 0x000fc80000004100 */
        /* <DEDUP_REMOVED lines=11> */
[-C--:B------:R-:W-:Y:S01]  /*11520*/  FMUL.FTZ R8, R47, R5.reuse ;  /* 0x000000052f087220 */ /* 0x080fe20000410000 */
[----:B------:R-:W-:Y:S02]  /*11530*/  HADD2.F32 R36, -RZ, R10.H1_H1 ;  /* 0x3000000aff247230 */ /* 0x000fe40000004100 */
[----:B------:R-:W-:Y:S01]  /*11540*/  FMUL.FTZ R10, R45, R5 ;  /* 0x000000052d0a7220 */ /* 0x000fe20000410000 */
[----:B------:R-:W-:-:S02]  /*11550*/  HADD2.F32 R41, -RZ, R9.H0_H0 ;  /* 0x20000009ff297230 */ /* 0x000fc40000004100 */
[-C--:B------:R-:W-:Y:S01]  /*11560*/  FFMA.FTZ R5, R45, R37.reuse, -R8 ;  /* 0x000000252d057223 */ /* 0x080fe20000010808 */
[-C--:B------:R-:W-:Y:S01]  /*11570*/  FMUL.FTZ R45, R46, R40.reuse ;  /* 0x000000282e2d7220 */ /* 0x080fe20000410000 */
[----:B------:R-:W-:Y:S01]  /*11580*/  FFMA.FTZ R8, R47, R37, R10 ;  /* 0x000000252f087223 */ /* 0x000fe2000001000a */
[----:B------:R-:W-:Y:S02]  /*11590*/  HADD2.F32 R47, -RZ, R3.H1_H1 ;  /* 0x30000003ff2f7230 */ /* 0x000fe40000004100 */
[C---:B------:R-:W-:Y:S01]  /*115a0*/  FMUL.FTZ R37, R44.reuse, R40 ;  /* 0x000000282c257220 */ /* 0x040fe20000410000 */
[-C--:B------:R-:W-:Y:S01]  /*115b0*/  FFMA.FTZ R10, R44, R38.reuse, -R45 ;  /* 0x000000262c0a7223 */ /* 0x080fe2000001082d */
[-C--:B------:R-:W-:Y:S01]  /*115c0*/  FMUL.FTZ R40, R49, R41.reuse ;  /* 0x0000002931287220 */ /* 0x080fe20000410000 */
[----:B------:R-:W-:Y:S02]  /*115d0*/  HADD2.F32 R42, -RZ, R9.H1_H1 ;  /* 0x30000009ff2a7230 */ /* 0x000fe40000004100 */
[----:B------:R-:W-:Y:S01]  /*115e0*/  FMUL.FTZ R44, R47, R41 ;  /* 0x000000292f2c7220 */ /* 0x000fe20000410000 */
[----:B------:R-:W-:Y:S01]  /*115f0*/  FFMA.FTZ R37, R46, R38, R37 ;  /* 0x000000262e257223 */ /* 0x000fe20000010025 */
[----:B------:R-:W-:-:S02]  /*11600*/  HADD2.F32 R41, -RZ, R12.H1_H1 ;  /* 0x3000000cff297230 */ /* 0x000fc40000004100 */
[-C--:B------:R-:W-:Y:S01]  /*11610*/  FFMA.FTZ R38, R47, R39.reuse, -R40 ;  /* 0x000000272f267223 */ /* 0x080fe20000010828 */
[----:B------:R-:W-:Y:S01]  /*11620*/  FFMA.FTZ R39, R49, R39, R44 ;  /* 0x0000002731277223 */ /* 0x000fe2000001002c */
[----:B------:R-:W-:Y:S02]  /*11630*/  HADD2.F32 R46, -RZ, R21.H0_H0 ;  /* 0x20000015ff2e7230 */ /* 0x000fe40000004100 */
[-C--:B------:R-:W-:Y:S01]  /*11640*/  FMUL.FTZ R40, R51, R42.reuse ;  /* 0x0000002a33287220 */ /* 0x080fe20000410000 */
[----:B------:R-:W-:Y:S02]  /*11650*/  HADD2.F32 R44, -RZ, R13.H0_H0 ;  /* 0x2000000dff2c7230 */ /* 0x000fe40000004100 */
[C---:B------:R-:W-:Y:S01]  /*11660*/  FMUL.FTZ R42, R41.reuse, R42 ;  /* 0x0000002a292a7220 */ /* 0x040fe20000410000 */
[----:B------:R-:W-:Y:S02]  /*11670*/  HADD2.F32 R9, -RZ, R11.H0_H0 ;  /* 0x2000000bff097230 */ /* 0x000fe40000004100 */
[----:B------:R-:W-:Y:S01]  /*11680*/  FMUL.FTZ R45, R46, R43 ;  /* 0x0000002b2e2d7220 */ /* 0x000fe20000410000 */
[----:B------:R-:W-:Y:S01]  /*11690*/  FFMA.FTZ R41, R41, R35, -R40 ;  /* 0x0000002329297223 */ /* 0x000fe20000010828 */
[----:B------:R-:W-:Y:S01]  /*116a0*/  FMUL.FTZ R43, R44, R43 ;  /* 0x0000002b2c2b7220 */ /* 0x000fe20000410000 */
[----:B------:R-:W-:-:S02]  /*116b0*/  HADD2.F32 R40, -RZ, R14.H0_H0 ;  /* 0x2000000eff287230 */ /* 0x000fc40000004100 */
[----:B------:R-:W-:Y:S01]  /*116c0*/  FFMA.FTZ R42, R51, R35, R42 ;  /* 0x00000023332a7223 */ /* 0x000fe2000001002a */
[----:B------:R-:W-:Y:S01]  /*116d0*/  FMUL.FTZ R35, R48, R36 ;  /* 0x0000002430237220 */ /* 0x000fe20000410000 */
[-C--:B------:R-:W-:Y:S01]  /*116e0*/  FFMA.FTZ R43, R46, R34.reuse, R43 ;  /* 0x000000222e2b7223 */ /* 0x080fe2000001002b */
[----:B------:R-:W-:Y:S01]  /*116f0*/  FFMA.FTZ R45, R44, R34, -R45 ;  /* 0x000000222c2d7223 */ /* 0x000fe2000001082d */
[----:B------:R-:W-:Y:S02]  /*11700*/  HADD2.F32 R46, -RZ, R21.H1_H1 ;  /* 0x30000015ff2e7230 */ /* 0x000fe40000004100 */
[C---:B------:R-:W-:Y:S01]  /*11710*/  FMUL.FTZ R47, R40.reuse, R36 ;  /* 0x00000024282f7220 */ /* 0x040fe20000410000 */
[----:B------:R-:W-:Y:S02]  /*11720*/  HADD2.F32 R11, -RZ, R11.H1_H1 ;  /* 0x3000000bff0b7230 */ /* 0x000fe40000004100 */
[----:B------:R-:W-:Y:S01]  /*11730*/  FFMA.FTZ R34, R40, R6, -R35 ;  /* 0x0000000628227223 */ /* 0x000fe20000010823 */
[----:B------:R-:W-:-:S02]  /*11740*/  HADD2.F32 R51, -RZ, R24.H1_H1 ;  /* 0x30000018ff337230 */ /* 0x000fc40000004100 */
[----:B------:R-:W-:Y:S01]  /*11750*/  FFMA.FTZ R36, R48, R6, R47 ;  /* 0x0000000630247223 */ /* 0x000fe2000001002f */
[----:B------:R-:W-:Y:S02]  /*11760*/  HADD2.F32 R40, -RZ, R13.H1_H1 ;  /* 0x3000000dff287230 */ /* 0x000fe40000004100 */
[----:B------:R-:W-:Y:S01]  /*11770*/  FMUL.FTZ R35, R46, R9 ;  /* 0x000000092e237220 */ /* 0x000fe20000410000 */
[----:B------:R-:W-:Y:S02]  /*11780*/  HADD2.F32 R49, -RZ, R14.H1_H1 ;  /* 0x3000000eff317230 */ /* 0x000fe40000004100 */
[----:B------:R-:W-:Y:S01]  /*11790*/  FMUL.FTZ R6, R51, R11 ;  /* 0x0000000b33067220 */ /* 0x000fe20000410000 */
[--C-:B------:R-:W-:Y:S02]  /*117a0*/  HADD2.F32 R4, -RZ, R7.reuse.H0_H0 ;  /* 0x20000007ff047230 */ /* 0x100fe40000004100 */
[----:B------:R-:W-:Y:S01]  /*117b0*/  FMUL.FTZ R9, R40, R9 ;  /* 0x0000000928097220 */ /* 0x000fe20000410000 */
[----:B------:R-:W-:-:S02]  /*117c0*/  HADD2.F32 R7, -RZ, R7.H1_H1 ;  /* 0x30000007ff077230 */ /* 0x000fc40000004100 */
[----:B------:R-:W-:Y:S01]  /*117d0*/  FMUL.FTZ R44, R49, R11 ;  /* 0x0000000b312c7220 */ /* 0x000fe20000410000 */
[----:B------:R-:W-:Y:S01]  /*117e0*/  F2FP.F16.F32.PACK_AB R8, R37, R8 ;  /* 0x000000082508723e */ /* 0x000fe200000000ff */
[-C--:B------:R-:W-:Y:S01]  /*117f0*/  FFMA.FTZ R35, R40, R4.reuse, -R35 ;  /* 0x0000000428237223 */ /* 0x080fe20000010823 */
[----:B------:R-:W-:Y:S01]  /*11800*/  FFMA.FTZ R11, R46, R4, R9 ;  /* 0x000000042e0b7223 */ /* 0x000fe20000010009 */
[-C--:B------:R-:W-:Y:S01]  /*11810*/  FFMA.FTZ R40, R49, R7.reuse, -R6 ;  /* 0x0000000731287223 */ /* 0x080fe20000010806 */
[----:B------:R-:W-:Y:S01]  /*11820*/  FFMA.FTZ R44, R51, R7, R44 ;  /* 0x00000007332c7223 */ /* 0x000fe2000001002c */
[----:B------:R-:W-:Y:S02]  /*11830*/  F2FP.F16.F32.PACK_AB R4, R10, R5 ;  /* 0x000000050a04723e */ /* 0x000fe400000000ff */
[----:B------:R-:W-:Y:S02]  /*11840*/  F2FP.F16.F32.PACK_AB R5, R41, R38 ;  /* 0x000000262905723e */ /* 0x000fe400000000ff */
[----:B------:R-:W-:-:S02]  /*11850*/  F2FP.F16.F32.PACK_AB R6, R34, R45 ;  /* 0x0000002d2206723e */ /* 0x000fc400000000ff */
[----:B------:R-:W-:Y:S02]  /*11860*/  F2FP.F16.F32.PACK_AB R7, R40, R35 ;  /* 0x000000232807723e */ /* 0x000fe400000000ff */
[----:B------:R-:W-:Y:S02]  /*11870*/  F2FP.F16.F32.PACK_AB R9, R42, R39 ;  /* 0x000000272a09723e */ /* 0x000fe400000000ff */
[----:B------:R-:W-:Y:S01]  /*11880*/  F2FP.F16.F32.PACK_AB R10, R36, R43 ;  /* 0x0000002b240a723e */ /* 0x000fe200000000ff */
[----:B------:R1:W-:Y:S01]  /*11890*/  STS.128 [R50], R4 ;  /* 0x0000000432007388 */ /* 0x0003e20000000c00 */
[----:B------:R-:W-:-:S05]  /*118a0*/  F2FP.F16.F32.PACK_AB R11, R44, R11 ;  /* 0x0000000b2c0b723e */ /* 0x000fca00000000ff */
[----:B------:R1:W-:Y:S02]  /*118b0*/  STS.128 [R33+0x14400], R8 ;  /* 0x0144000821007388 */ /* 0x0003e40000000c00 */
.L_x_622:
[----:B------:R-:W-:Y:S05]  /*118c0*/  BSYNC B1 ;  /* 0x0000000000017941 */ /* 0x000fea0003800000 */
.L_x_621:
[----:B01----:R-:W-:Y:S01]  /*118d0*/  VIADD R4, R224, 0x40 ;  /* 0x00000040e0047836 */ /* 0x003fe20000000000 */
[----:B------:R-:W-:Y:S04]  /*118e0*/  BSSY B1, `(.L_x_625) ;  /* 0x00000bc000017945 */ /* 0x000fe80003800000 */
        /* <DEDUP_REMOVED lines=97> */
.L_x_628:
[----:B------:R-:W-:Y:S05]  /*11f00*/  BSYNC B2 ;  /* 0x0000000000027941 */ /* 0x000fea0003800000 */
.L_x_627:
        /* <DEDUP_REMOVED lines=10> */
[----:B------:R-:W-:Y:S01]  /*11fb0*/  SHF.R.S32.HI R4, RZ, 0x1f, R33 ;  /* 0x0000001fff047819 */ /* 0x000fe20000011421 */
[----:B------:R-:W-:-:S03]  /*11fc0*/  IMAD.SHL.U32 R5, R33, 0x8, RZ ;  /* 0x0000000821057824 */ /* 0x000fc600078e00ff */
[----:B------:R-:W-:Y:S02]  /*11fd0*/  LEA.HI R33, R4, R33, RZ, 0x3 ;  /* 0x0000002104217211 */ /* 0x000fe400078f18ff */
[----:B------:R-:W-:Y:S02]  /*11fe0*/  LOP3.LUT R4, R228, 0x38, R5, 0xf8, !PT ;  /* 0x00000038e4047812 */ /* 0x000fe400078ef805 */
[----:B------:R-:W-:Y:S02]  /*11ff0*/  SHF.L.U32 R33, R33, 0xa, RZ ;  /* 0x0000000a21217819 */ /* 0x000fe400000006ff */
[----:B------:R-:W-:Y:S02]  /*12000*/  LOP3.LUT R8, R4, R52, RZ, 0x3c, !PT ;  /* 0x0000003404087212 */ /* 0x000fe400078e3cff */
[----:B------:R-:W-:Y:S01]  /*12010*/  LOP3.LUT R33, R33, 0x7fffe000, RZ, 0xc0, !PT ;  /* 0x7fffe00021217812 */ /* 0x000fe200078ec0ff */
[----:B---3--:R-:W0:Y:S03]  /*12020*/  LDS.128 R4, [R50] ;  /* 0x0000000032047984 */ /* 0x008e260000000c00 */
        /* <DEDUP_REMOVED lines=10> */
[----:B------:R-:W-:Y:S02]  /*120d0*/  HADD2.F32 R4, -RZ, R7.H0_H0 ;  /* 0x20000007ff047230 */ /* 0x000fe40000004100 */
        /* <DEDUP_REMOVED lines=43> */
[----:B------:R-:W-:Y:S02]  /*12390*/  HADD2.F32 R7, -RZ, R7.H1_H1 ;  /* 0x30000007ff077230 */ /* 0x000fe40000004100 */
[C---:B------:R-:W-:Y:S01]  /*123a0*/  FMUL.FTZ R9, R40.reuse, R9 ;  /* 0x0000000928097220 */ /* 0x040fe20000410000 */
[----:B------:R-:W-:Y:S01]  /*123b0*/  FFMA.FTZ R35, R40, R4, -R35 ;  /* 0x0000000428237223 */ /* 0x000fe20000010823 */
[----:B------:R-:W-:Y:S01]  /*123c0*/  FMUL.FTZ R44, R49, R11 ;  /* 0x0000000b312c7220 */ /* 0x000fe20000410000 */
        /* <DEDUP_REMOVED lines=13> */
.L_x_626:
[----:B------:R-:W-:Y:S05]  /*124a0*/  BSYNC B1 ;  /* 0x0000000000017941 */ /* 0x000fea0003800000 */
.L_x_625:
[----:B01----:R-:W-:-:S05]  /*124b0*/  VIADD R5, R224, 0x60 ;  /* 0x00000060e0057836 */ /* 0x003fca0000000000 */
[----:B------:R-:W-:-:S13]  /*124c0*/  ISETP.GE.AND P0, PT, R5, R0, PT ;  /* 0x000000000500720c */ /* 0x000fda0003f06270 */
[----:B------:R-:W-:Y:S05]  /*124d0*/  @P0 BRA `(.L_x_605) ;  /* 0x0000000c001c0947 */ /* 0x000fea0003800000 */
[----:B------:R0:W5:Y:S01]  /*124e0*/  LDL R49, [R1+0x118] ;  /* 0x0001180001317983 */ /* 0x0001620000100800 */
[----:B------:R-:W1:Y:S01]  /*124f0*/  LDC R33, c[0x0][0x3f4] ;  /* 0x0000fd00ff217b82 */ /* 0x000e620000000800 */
[----:B-----5:R-:W-:Y:S01]  /*12500*/  VIADD R51, R224, 0x60 ;  /* 0x00000060e0337836 */ /* 0x020fe20000000000 */
[----:B------:R-:W-:Y:S04]  /*12510*/  BSSY B1, `(.L_x_629) ;  /* 0x000005f000017945 */ /* 0x000fe80003800000 */
[----:B------:R-:W-:-:S04]  /*12520*/  SHF.L.U32 R51, R51, 0x6, RZ ;  /* 0x0000000633337819 */ /* 0x000fc800000006ff */
[----:B------:R-:W-:Y:S02]  /*12530*/  LOP3.LUT R51, R51, 0x1c0, RZ, 0xc0, !PT ;  /* 0x000001c033337812 */ /* 0x000fe400078ec0ff */
[-C--:B-1----:R-:W-:Y:S02]  /*12540*/  ISETP.GE.AND P0, PT, R16, R33.reuse, PT ;  /* 0x000000211000720c */ /* 0x082fe40003f06270 */
[----:B------:R-:W-:-:S11]  /*12550*/  ISETP.GE.AND P1, PT, R214, R33, PT ;  /* 0x00000021d600720c */ /* 0x000fd60003f26270 */
[----:B0-----:R-:W-:Y:S05]  /*12560*/  @P0 BRA `(.L_x_630) ;  /* 0x0000000400640947 */ /* 0x001fea0003800000 */
[----:B------:R-:W2:Y:S04]  /*12570*/  LDL R4, [R1+0x70] ;  /* 0x0000700001047983 */ /* 0x000ea80000100800 */
[----:B------:R-:W3:Y:S01]  /*12580*/  LDL R52, [R1+0x1a0] ;  /* 0x0001a00001347983 */ /* 0x000ee20000100800 */
[----:B------:R-:W-:Y:S01]  /*12590*/  SHF.R.U32.HI R7, RZ, 0x3, R51 ;  /* 0x00000003ff077819 */ /* 0x000fe20000011633 */
[----:B------:R-:W-:Y:S02]  /*125a0*/  HADD2.F32 R46, -RZ, R29.H0_H0 ;  /* 0x2000001dff2e7230 */ /* 0x000fe40000004100 */
[----:B------:R-:W-:Y:S02]  /*125b0*/  HADD2.F32 R44, -RZ, R25.H0_H0 ;  /* 0x20000019ff2c7230 */ /* 0x000fe40000004100 */
[----:B------:R-:W-:-:S02]  /*125c0*/  HADD2.F32 R47, -RZ, R30.H0_H0 ;  /* 0x2000001eff2f7230 */ /* 0x000fc40000004100 */
[----:B------:R-:W-:Y:S02]  /*125d0*/  HADD2.F32 R45, -RZ, R26.H0_H0 ;  /* 0x2000001aff2d7230 */ /* 0x000fe40000004100 */
[----:B------:R-:W-:Y:S02]  /*125e0*/  HADD2.F32 R50, -RZ, R29.H1_H1 ;  /* 0x3000001dff327230 */ /* 0x000fe40000004100 */
        /* <DEDUP_REMOVED lines=10> */
[----:B------:R-:W-:-:S05]  /*12690*/  IADD3 R0, R0, R9, R49 ;  /* 0x0000000900007210 */ /* 0x000fca0007ffe031 */
        /* <DEDUP_REMOVED lines=11> */
[-C--:B------:R-:W-:Y:S01]  /*12750*/  FMUL.FTZ R9, R46, R5.reuse ;  /* 0x000000052e097220 */ /* 0x080fe20000410000 */
[----:B------:R-:W-:Y:S02]  /*12760*/  HADD2.F32 R39, -RZ, R8.H1_H1 ;  /* 0x30000008ff277230 */ /* 0x000fe40000004100 */
[----:B------:R-:W-:Y:S01]  /*12770*/  FMUL.FTZ R43, R44, R5 ;  /* 0x000000052c2b7220 */ /* 0x000fe20000410000 */
[----:B------:R-:W-:Y:S01]  /*12780*/  FMUL.FTZ R25, R50, R40 ;  /* 0x0000002832197220 */ /* 0x000fe20000410000 */
[----:B------:R-:W-:Y:S01]  /*12790*/  FFMA.FTZ R5, R44, R36, -R9 ;  /* 0x000000242c057223 */ /* 0x000fe20000010809 */
[----:B------:R-:W-:Y:S01]  /*127a0*/  FMUL.FTZ R29, R48, R40 ;  /* 0x00000028301d7220 */ /* 0x000fe20000410000 */
[----:B------:R-:W-:Y:S01]  /*127b0*/  FFMA.FTZ R9, R46, R36, R43 ;  /* 0x000000242e097223 */ /* 0x000fe2000001002b */
[-C--:B------:R-:W-:Y:S01]  /*127c0*/  FMUL.FTZ R44, R47, R39.reuse ;  /* 0x000000272f2c7220 */ /* 0x080fe20000410000 */
[----:B------:R-:W-:Y:S01]  /*127d0*/  FMUL.FTZ R46, R45, R39 ;  /* 0x000000272d2e7220 */ /* 0x000fe20000410000 */
[----:B------:R-:W-:-:S02]  /*127e0*/  HADD2.F32 R43, -RZ, R30.H1_H1 ;  /* 0x3000001eff2b7230 */ /* 0x000fc40000004100 */
[-C--:B------:R-:W-:Y:S01]  /*127f0*/  FFMA.FTZ R25, R48, R38.reuse, -R25 ;  /* 0x0000002630197223 */ /* 0x080fe20000010819 */
[-C--:B------:R-:W-:Y:S01]  /*12800*/  FFMA.FTZ R36, R45, R37.reuse, -R44 ;  /* 0x000000252d247223 */ /* 0x080fe2000001082c */
[----:B------:R-:W-:Y:S01]  /*12810*/  FFMA.FTZ R46, R47, R37, R46 ;  /* 0x000000252f2e7223 */ /* 0x000fe2000001002e */
[----:B------:R-:W-:Y:S02]  /*12820*/  HADD2.F32 R37, -RZ, R26.H1_H1 ;  /* 0x3000001aff257230 */ /* 0x000fe40000004100 */
[----:B------:R-:W-:Y:S01]  /*12830*/  FFMA.FTZ R29, R50, R38, R29 ;  /* 0x00000026321d7223 */ /* 0x000fe2000001001d */
[----:B------:R-:W-:Y:S02]  /*12840*/  HADD2.F32 R42, -RZ, R10.H0_H0 ;  /* 0x2000000aff2a7230 */ /* 0x000fe40000004100 */
[-C--:B------:R-:W-:Y:S01]  /*12850*/  FMUL.FTZ R26, R43, R41.reuse ;  /* 0x000000292b1a7220 */ /* 0x080fe20000410000 */
[----:B------:R-:W-:Y:S02]  /*12860*/  HADD2.F32 R38, -RZ, R27.H0_H0 ;  /* 0x2000001bff267230 */ /* 0x000fe40000004100 */
[----:B------:R-:W-:Y:S01]  /*12870*/  FMUL.FTZ R30, R37, R41 ;  /* 0x00000029251e7220 */ /* 0x000fe20000410000 */
[----:B------:R-:W-:-:S02]  /*12880*/  HADD2.F32 R44, -RZ, R31.H0_H0 ;  /* 0x2000001fff2c7230 */ /* 0x000fc40000004100 */
[-C--:B------:R-:W-:Y:S01]  /*12890*/  FFMA.FTZ R26, R37, R35.reuse, -R26 ;  /* 0x00000023251a7223 */ /* 0x080fe2000001081a */
[----:B------:R-:W-:Y:S02]  /*128a0*/  HADD2.F32 R10, -RZ, R10.H1_H1 ;  /* 0x3000000aff0a7230 */ /* 0x000fe40000004100 */
[-C--:B------:R-:W-:Y:S01]  /*128b0*/  FMUL.FTZ R39, R38, R42.reuse ;  /* 0x0000002a26277220 */ /* 0x080fe20000410000 */
[----:B------:R-:W-:Y:S02]  /*128c0*/  HADD2.F32 R48, -RZ, R32.H0_H0 ;  /* 0x20000020ff307230 */ /* 0x000fe40000004100 */
[----:B------:R-:W-:Y:S01]  /*128d0*/  FMUL.FTZ R37, R44, R42 ;  /* 0x0000002a2c257220 */ /* 0x000fe20000410000 */
[----:B------:R-:W-:Y:S02]  /*128e0*/  HADD2.F32 R40, -RZ, R28.H0_H0 ;  /* 0x2000001cff287230 */ /* 0x000fe40000004100 */
[----:B------:R-:W-:Y:S01]  /*128f0*/  FFMA.FTZ R30, R43, R35, R30 ;  /* 0x000000232b1e7223 */ /* 0x000fe2000001001e */
[----:B------:R-:W-:-:S02]  /*12900*/  HADD2.F32 R8, -RZ, R11.H0_H0 ;  /* 0x2000000bff087230 */ /* 0x000fc40000004100 */
[----:B------:R-:W-:Y:S01]  /*12910*/  FMUL.FTZ R35, R48, R10 ;  /* 0x0000000a30237220 */ /* 0x000fe20000410000 */
[-C--:B------:R-:W-:Y:S01]  /*12920*/  FFMA.FTZ R37, R38, R34.reuse, -R37 ;  /* 0x0000002226257223 */ /* 0x080fe20000010825 */
[----:B------:R-:W-:Y:S01]  /*12930*/  FFMA.FTZ R39, R44, R34, R39 ;  /* 0x000000222c277223 */ /* 0x000fe20000010027 */
[C---:B------:R-:W-:Y:S01]  /*12940*/  FMUL.FTZ R41, R40.reuse, R10 ;  /* 0x0000000a28297220 */ /* 0x040fe20000410000 */
[----:B------:R-:W-:Y:S02]  /*12950*/  HADD2.F32 R11, -RZ, R11.H1_H1 ;  /* 0x3000000bff0b7230 */ /* 0x000fe40000004100 */
[----:B------:R-:W-:Y:S01]  /*12960*/  FFMA.FTZ R10, R40, R6, -R35 ;  /* 0x00000006280a7223 */ /* 0x000fe20000010823 */
[----:B------:R-:W-:Y:S02]  /*12970*/  HADD2.F32 R38, -RZ, R31.H1_H1 ;  /* 0x3000001fff267230 */ /* 0x000fe40000004100 */
[----:B------:R-:W-:Y:S02]  /*12980*/  HADD2.F32 R34, -RZ, R27.H1_H1 ;  /* 0x3000001bff227230 */ /* 0x000fe40000004100 */
[----:B------:R-:W-:-:S02]  /*12990*/  HADD2.F32 R43, -RZ, R32.H1_H1 ;  /* 0x30000020ff2b7230 */ /* 0x000fc40000004100 */
[----:B------:R-:W-:Y:S01]  /*129a0*/  FMUL.FTZ R27, R38, R8 ;  /* 0x00000008261b7220 */ /* 0x000fe20000410000 */
[----:B------:R-:W-:Y:S02]  /*129b0*/  HADD2.F32 R35, -RZ, R28.H1_H1 ;  /* 0x3000001cff237230 */ /* 0x000fe40000004100 */
[----:B------:R-:W-:Y:S01]  /*129c0*/  FFMA.FTZ R28, R48, R6, R41 ;  /* 0x00000006301c7223 */ /* 0x000fe20000010029 */
[--C-:B------:R-:W-:Y:S02]  /*129d0*/  HADD2.F32 R4, -RZ, R7.reuse.H0_H0 ;  /* 0x20000007ff047230 */ /* 0x100fe40000004100 */
[C---:B------:R-:W-:Y:S01]  /*129e0*/  FMUL.FTZ R31, R34.reuse, R8 ;  /* 0x00000008221f7220 */ /* 0x040fe20000410000 */
[----:B------:R-:W-:Y:S02]  /*129f0*/  HADD2.F32 R7, -RZ, R7.H1_H1 ;  /* 0x30000007ff077230 */ /* 0x000fe40000004100 */
[-C--:B------:R-:W-:Y:S01]  /*12a00*/  FMUL.FTZ R6, R43, R11.reuse ;  /* 0x0000000b2b067220 */ /* 0x080fe20000410000 */
[C---:B------:R-:W-:Y:S01]  /*12a10*/  FMUL.FTZ R8, R35.reuse, R11 ;  /* 0x0000000b23087220 */ /* 0x040fe20000410000 */
[-C--:B------:R-:W-:Y:S01]  /*12a20*/  FFMA.FTZ R27, R34, R4.reuse, -R27 ;  /* 0x00000004221b7223 */ /* 0x080fe2000001081b */
[----:B------:R-:W-:Y:S01]  /*12a30*/  FFMA.FTZ R11, R38, R4, R31 ;  /* 0x00000004260b7223 */ /* 0x000fe2000001001f */
[-C--:B------:R-:W-:Y:S01]  /*12a40*/  FFMA.FTZ R32, R35, R7.reuse, -R6 ;  /* 0x0000000723207223 */ /* 0x080fe20000010806 */
[----:B------:R-:W-:Y:S01]  /*12a50*/  FFMA.FTZ R34, R43, R7, R8 ;  /* 0x000000072b227223 */ /* 0x000fe20000010008 */
[----:B------:R-:W-:-:S02]  /*12a60*/  F2FP.F16.F32.PACK_AB R4, R36, R5 ;  /* 0x000000052404723e */ /* 0x000fc400000000ff */
[----:B------:R-:W-:Y:S02]  /*12a70*/  F2FP.F16.F32.PACK_AB R8, R46, R9 ;  /* 0x000000092e08723e */ /* 0x000fe400000000ff */
        /* <DEDUP_REMOVED lines=8> */
.L_x_630:
[----:B------:R-:W-:Y:S05]  /*12b00*/  BSYNC B1 ;  /* 0x0000000000017941 */ /* 0x000fea0003800000 */
.L_x_629:
[----:B------:R-:W-:Y:S05]  /*12b10*/  @P1 BRA `(.L_x_605) ;  /* 0x00000004008c1947 */ /* 0x000fea0003800000 */
[----:B0-----:R-:W2:Y:S04]  /*12b20*/  LDL R0, [R1+0x11c] ;  /* 0x00011c0001007983 */ /* 0x001ea80000100800 */
[----:B------:R-:W3:Y:S01]  /*12b30*/  LDL R4, [R1+0x114] ;  /* 0x0001140001047983 */ /* 0x000ee20000100800 */
[----:B------:R-:W-:Y:S02]  /*12b40*/  SHF.R.S32.HI R5, RZ, 0x1f, R214 ;  /* 0x0000001fff057819 */ /* 0x000fe400000114d6 */
[----:B------:R-:W-:Y:S01]  /*12b50*/  SHF.R.U32.HI R7, RZ, 0x3, R51 ;  /* 0x00000003ff077819 */ /* 0x000fe20000011633 */
[----:B------:R-:W-:Y:S02]  /*12b60*/  HADD2.F32 R36, -RZ, R15.H0_H0 ;  /* 0x2000000fff247230 */ /* 0x000fe40000004100 */
[----:B------:R-:W-:-:S02]  /*12b70*/  HADD2.F32 R34, -RZ, R3.H0_H0 ;  /* 0x20000003ff227230 */ /* 0x000fc40000004100 */
[----:B------:R-:W-:Y:S02]  /*12b80*/  HADD2.F32 R41, -RZ, R20.H0_H0 ;  /* 0x20000014ff297230 */ /* 0x000fe40000004100 */
[----:B------:R-:W-:Y:S01]  /*12b90*/  HADD2.F32 R39, -RZ, R12.H0_H0 ;  /* 0x2000000cff277230 */ /* 0x000fe20000004100 */
[----:B--2---:R-:W-:Y:S02]  /*12ba0*/  R2UR UR4, R0 ;  /* 0x00000000000472ca */ /* 0x004fe400000e0000 */
[CC--:B------:R-:W-:Y:S02]  /*12bb0*/  LEA.HI R0, R5.reuse, R214.reuse, RZ, 0x6 ;  /* 0x000000d605007211 */ /* 0x0c0fe400078f30ff */
[----:B------:R-:W-:Y:S02]  /*12bc0*/  LEA.HI R5, R5, R214, RZ, 0x3 ;  /* 0x000000d605057211 */ /* 0x000fe400078f18ff */
[----:B---3--:R-:W-:Y:S02]  /*12bd0*/  LEA.HI R33, R33, R4, RZ, 0x1d ;  /* 0x0000000421217211 */ /* 0x008fe400078fe8ff */
[----:B------:R-:W-:-:S02]  /*12be0*/  SHF.L.U32 R4, R0, 0x7, RZ ;  /* 0x0000000700047819 */ /* 0x000fc400000006ff */
[----:B------:R-:W-:Y:S02]  /*12bf0*/  LOP3.LUT R6, R51, 0x38, R5, 0xf8, !PT ;  /* 0x0000003833067812 */ /* 0x000fe400078ef805 */
[----:B------:R-:W-:Y:S02]  /*12c00*/  SHF.R.S32.HI R0, RZ, 0x1f, R33 ;  /* 0x0000001fff007819 */ /* 0x000fe40000011421 */
[----:B------:R-:W-:Y:S01]  /*12c10*/  LOP3.LUT R5, R4, 0xffffe000, RZ, 0xc0, !PT ;  /* 0xffffe00004057812 */ /* 0x000fe200078ec0ff */
[----:B------:R-:W-:Y:S01]  /*12c20*/  IMAD.SHL.U32 R4, R33, 0x8, RZ ;  /* 0x0000000821047824 */ /* 0x000fe200078e00ff */
[----:B------:R-:W-:Y:S02]  /*12c30*/  LOP3.LUT R6, R6, R7, RZ, 0x3c, !PT ;  /* 0x0000000706067212 */ /* 0x000fe400078e3cff */
[----:B------:R-:W-:Y:S02]  /*12c40*/  LEA.HI R0, R0, R33, RZ, 0x3 ;  /* 0x0000002100007211 */ /* 0x000fe400078f18ff */
[----:B------:R-:W-:-:S02]  /*12c50*/  IADD3 R6, R6, R5, R49 ;  /* 0x0000000506067210 */ /* 0x000fc40007ffe031 */
[----:B------:R-:W-:Y:S01]  /*12c60*/  LOP3.LUT R4, R51, 0x38, R4, 0xf8, !PT ;  /* 0x0000003833047812 */ /* 0x000fe200078ef804 */
[----:B------:R-:W-:-:S03]  /*12c70*/  IMAD.SHL.U32 R5, R0, 0x400, RZ ;  /* 0x0000040000057824 */ /* 0x000fc600078e00ff */
[----:B------:R-:W-:Y:S02]  /*12c80*/  LOP3.LUT R8, R4, R7, RZ, 0x3c, !PT ;  /* 0x0000000704087212 */ /* 0x000fe400078e3cff */
[----:B------:R-:W-:-:S04]  /*12c90*/  LOP3.LUT R9, R5, 0x7fffe000, RZ, 0xc0, !PT ;  /* 0x7fffe00005097812 */ /* 0x000fc800078ec0ff */
[----:B------:R-:W-:-:S05]  /*12ca0*/  IADD3 R8, R8, R9, R49 ;  /* 0x0000000908087210 */ /* 0x000fca0007ffe031 */
[----:B------:R-:W-:Y:S01]  /*12cb0*/  IMAD R25, R8, 0x2, R23 ;  /* 0x0000000208197824 */ /* 0x000fe200078e0217 */
[----:B------:R-:W-:-:S04]  /*12cc0*/  LEA R0, R6, UR4, 0x1 ;  /* 0x0000000406007c11 */ /* 0x000fc8000f8e08ff */
[----:B------:R-:W0:Y:S04]  /*12cd0*/  LDS.128 R8, [R25+0x14400] ;  /* 0x0144000019087984 */ /* 0x000e280000000c00 */
[----:B------:R-:W1:Y:S01]  /*12ce0*/  LDS.128 R4, [R0] ;  /* 0x0000000000047984 */ /* 0x000e620000000c00 */
[--C-:B0-----:R-:W-:Y:S02]  /*12cf0*/  HADD2.F32 R30, -RZ, R8.reuse.H0_H0 ;  /* 0x20000008ff1e7230 */ /* 0x101fe40000004100 */
[----:B------:R-:W-:Y:S02]  /*12d00*/  HADD2.F32 R8, -RZ, R8.H1_H1 ;  /* 0x30000008ff087230 */ /* 0x000fe40000004100 */
[--C-:B-1----:R-:W-:Y:S02]  /*12d10*/  HADD2.F32 R26, -RZ, R4.reuse.H0_H0 ;  /* 0x20000004ff1a7230 */ /* 0x102fe40000004100 */
[-C--:B------:R-:W-:Y:S01]  /*12d20*/  FMUL.FTZ R35, R36, R30.reuse ;  /* 0x0000001e24237220 */ /* 0x080fe20000410000 */
[----:B------:R-:W-:Y:S01]  /*12d30*/  FMUL.FTZ R37, R34, R30 ;  /* 0x0000001e22257220 */ /* 0x000fe20000410000 */
[----:B------:R-:W-:-:S02]  /*12d40*/  HADD2.F32 R27, -RZ, R4.H1_H1 ;  /* 0x30000004ff1b7230 */ /* 0x000fc40000004100 */
[-C--:B------:R-:W-:Y:S01]  /*12d50*/  FFMA.FTZ R35, R34, R26.reuse, -R35 ;  /* 0x0000001a22237223 */ /* 0x080fe20000010823 */
[----:B------:R-:W-:Y:S02]  /*12d60*/  HADD2.F32 R31, -RZ, R9.H0_H0 ;  /* 0x20000009ff1f7230 */ /* 0x000fe40000004100 */
[----:B------:R-:W-:Y:S01]  /*12d70*/  FFMA.FTZ R37, R36, R26, R37 ;  /* 0x0000001a24257223 */ /* 0x000fe20000010025 */
[----:B------:R-:W-:Y:S02]  /*12d80*/  HADD2.F32 R34, -RZ, R15.H1_H1 ;  /* 0x3000000fff227230 */ /* 0x000fe40000004100 */
[-C--:B------:R-:W-:Y:S01]  /*12d90*/  FMUL.FTZ R30, R41, R8.reuse ;  /* 0x00000008291e7220 */ /* 0x080fe20000410000 */
[----:B------:R-:W-:Y:S02]  /*12da0*/  HADD2.F32 R26, -RZ, R3.H1_H1 ;  /* 0x30000003ff1a7230 */ /* 0x000fe40000004100 */
[----:B------:R-:W-:Y:S01]  /*12db0*/  FMUL.FTZ R8, R39, R8 ;  /* 0x0000000827087220 */ /* 0x000fe20000410000 */
[----:B------:R-:W-:-:S02]  /*12dc0*/  HADD2.F32 R28, -RZ, R5.H0_H0 ;  /* 0x20000005ff1c7230 */ /* 0x000fc40000004100 */
[----:B------:R-:W-:Y:S01]  /*12dd0*/  FFMA.FTZ R30, R39, R27, -R30 ;  /* 0x0000001b271e7223 */ /* 0x000fe2000001081e */
[-C--:B------:R-:W-:Y:S01]  /*12de0*/  FMUL.FTZ R3, R34, R31.reuse ;  /* 0x0000001f22037220 */ /* 0x080fe20000410000 */
[----:B------:R-:W-:Y:S02]  /*12df0*/  HADD2.F32 R9, -RZ, R9.H1_H1 ;  /* 0x30000009ff097230 */ /* 0x000fe40000004100 */
[----:B------:R-:W-:Y:S01]  /*12e00*/  FMUL.FTZ R31, R26, R31 ;  /* 0x0000001f1a1f7220 */ /* 0x000fe20000410000 */
[----:B------:R-:W-:Y:S02]  /*12e10*/  HADD2.F32 R39, -RZ, R20.H1_H1 ;  /* 0x30000014ff277230 */ /* 0x000fe40000004100 */
[----:B------:R-:W-:Y:S02]  /*12e20*/  HADD2.F32 R15, -RZ, R12.H1_H1 ;  /* 0x3000000cff0f7230 */ /* 0x000fe40000004100 */
[----:B------:R-:W-:Y:S01]  /*12e30*/  FFMA.FTZ R8, R41, R27, R8 ;  /* 0x0000001b29087223 */ /* 0x000fe20000010008 */
[----:B------:R-:W-:-:S02]  /*12e40*/  HADD2.F32 R5, -RZ, R5.H1_H1 ;  /* 0x30000005ff057230 */ /* 0x000fc40000004100 */
[-C--:B------:R-:W-:Y:S01]  /*12e50*/  FFMA.FTZ R31, R34, R28.reuse, R31 ;  /* 0x0000001c221f7223 */ /* 0x080fe2000001001f */
[--C-:B------:R-:W-:Y:S02]  /*12e60*/  HADD2.F32 R32, -RZ, R10.reuse.H0_H0 ;  /* 0x2000000aff207230 */ /* 0x100fe40000004100 */
[-C--:B------:R-:W-:Y:S01]  /*12e70*/  FMUL.FTZ R12, R39, R9.reuse ;  /* 0x00000009270c7220 */ /* 0x080fe20000410000 */
[----:B------:R-:W-:Y:S02]  /*12e80*/  HADD2.F32 R41, -RZ, R21.H0_H0 ;  /* 0x20000015ff297230 */ /* 0x000fe40000004100 */
[----:B------:R-:W-:Y:S01]  /*12e90*/  FMUL.FTZ R20, R15, R9 ;  /* 0x000000090f147220 */ /* 0x000fe20000410000 */
[----:B------:R-:W-:Y:S02]  /*12ea0*/  HADD2.F32 R10, -RZ, R10.H1_H1 ;  /* 0x3000000aff0a7230 */ /* 0x000fe40000004100 */
[----:B------:R-:W-:Y:S02]  /*12eb0*/  HADD2.F32 R34, -RZ, R24.H0_H0 ;  /* 0x20000018ff227230 */ /* 0x000fe40000004100 */
[----:B------:R-:W-:Y:S01]  /*12ec0*/  FFMA.FTZ R3, R26, R28, -R3 ;  /* 0x0000001c1a037223 */ /* 0x000fe20000010803 */
[----:B------:R-:W-:-:S02]  /*12ed0*/  HADD2.F32 R29, -RZ, R6.H0_H0 ;  /* 0x20000006ff1d7230 */ /* 0x000fc40000004100 */
[-C--:B------:R-:W-:Y:S01]  /*12ee0*/  FFMA.FTZ R12, R15, R5.reuse, -R12 ;  /* 0x000000050f0c7223 */ /* 0x080fe2000001080c */
[----:B------:R-:W-:Y:S02]  /*12ef0*/  HADD2.F32 R27, -RZ, R13.H0_H0 ;  /* 0x2000000dff1b7230 */ /* 0x000fe40000004100 */
[----:B------:R-:W-:Y:S01]  /*12f00*/  FMUL.FTZ R26, R41, R32 ;  /* 0x00000020291a7220 */ /* 0x000fe20000410000 */
[----:B------:R-:W-:Y:S02]  /*12f10*/  HADD2.F32 R6, -RZ, R6.H1_H1 ;  /* 0x30000006ff067230 */ /* 0x000fe40000004100 */
[----:B------:R-:W-:Y:S01]  /*12f20*/  FFMA.FTZ R20, R39, R5, R20 ;  /* 0x0000000527147223 */ /* 0x000fe20000010014 */
[----:B------:R-:W-:Y:S02]  /*12f30*/  HADD2.F32 R28, -RZ, R14.H0_H0 ;  /* 0x2000000eff1c7230 */ /* 0x000fe40000004100 */
[----:B------:R-:W-:Y:S01]  /*12f40*/  FMUL.FTZ R5, R34, R10 ;  /* 0x0000000a22057220 */ /* 0x000fe20000410000 */
[----:B------:R-:W-:-:S02]  /*12f50*/  HADD2.F32 R33, -RZ, R11.H0_H0 ;  /* 0x2000000bff217230 */ /* 0x000fc40000004100 */
[C---:B------:R-:W-:Y:S01]  /*12f60*/  FMUL.FTZ R32, R27.reuse, R32 ;  /* 0x000000201b207220 */ /* 0x040fe20000410000 */
[----:B------:R-:W-:Y:S01]  /*12f70*/  FFMA.FTZ R26, R27, R29, -R26 ;  /* 0x0000001d1b1a7223 */ /* 0x000fe2000001081a */
[----:B------:R-:W-:Y:S02]  /*12f80*/  HADD2.F32 R11, -RZ, R11.H1_H1 ;  /* 0x3000000bff0b7230 */ /* 0x000fe40000004100 */
[C---:B------:R-:W-:Y:S01]  /*12f90*/  FMUL.FTZ R9, R28.reuse, R10 ;  /* 0x0000000a1c097220 */ /* 0x040fe20000410000 */
[----:B------:R-:W-:Y:S01]  /*12fa0*/  FFMA.FTZ R15, R28, R6, -R5 ;  /* 0x000000061c0f7223 */ /* 0x000fe20000010805 */
[----:B------:R-:W-:Y:S02]  /*12fb0*/  HADD2.F32 R36, -RZ, R21.H1_H1 ;  /* 0x30000015ff247230 */ /* 0x000fe40000004100 */
[----:B------:R-:W-:Y:S02]  /*12fc0*/  HADD2.F32 R27, -RZ, R24.H1_H1 ;  /* 0x30000018ff1b7230 */ /* 0x000fe40000004100 */
[----:B------:R-:W-:-:S02]  /*12fd0*/  HADD2.F32 R28, -RZ, R13.H1_H1 ;  /* 0x3000000dff1c7230 */ /* 0x000fc40000004100 */
[----:B------:R-:W-:Y:S02]  /*12fe0*/  HADD2.F32 R21, -RZ, R14.H1_H1 ;  /* 0x3000000eff157230 */ /* 0x000fe40000004100 */
[----:B------:R-:W-:Y:S01]  /*12ff0*/  FFMA.FTZ R13, R34, R6, R9 ;  /* 0x00000006220d7223 */ /* 0x000fe20000010009 */
[--C-:B------:R-:W-:Y:S02]  /*13000*/  HADD2.F32 R4, -RZ, R7.reuse.H0_H0 ;  /* 0x20000007ff047230 */ /* 0x100fe40000004100 */
[----:B------:R-:W-:Y:S01]  /*13010*/  FMUL.FTZ R5, R36, R33 ;  /* 0x0000002124057220 */ /* 0x000fe20000410000 */
[----:B------:R-:W-:Y:S02]  /*13020*/  HADD2.F32 R7, -RZ, R7.H1_H1 ;  /* 0x30000007ff077230 */ /* 0x000fe40000004100 */
[----:B------:R-:W-:Y:S01]  /*13030*/  FMUL.FTZ R6, R27, R11 ;  /* 0x0000000b1b067220 */ /* 0x000fe20000410000 */
[C---:B------:R-:W-:Y:S01]  /*13040*/  FMUL.FTZ R33, R28.reuse, R33 ;  /* 0x000000211c217220 */ /* 0x040fe20000410000 */
[C---:B------:R-:W-:Y:S01]  /*13050*/  FMUL.FTZ R10, R21.reuse, R11 ;  /* 0x0000000b150a7220 */ /* 0x040fe20000410000 */
[-C--:B------:R-:W-:Y:S01]  /*13060*/  FFMA.FTZ R11, R28, R4.reuse, -R5 ;  /* 0x000000041c0b7223 */ /* 0x080fe20000010805 */
[----:B------:R-:W-:Y:S01]  /*13070*/  FFMA.FTZ R14, R21, R7, -R6 ;  /* 0x00000007150e7223 */ /* 0x000fe20000010806 */
[----:B------:R-:W-:Y:S01]  /*13080*/  FFMA.FTZ R32, R41, R29, R32 ;  /* 0x0000001d29207223 */ /* 0x000fe20000010020 */
[----:B------:R-:W-:Y:S01]  /*13090*/  FFMA.FTZ R33, R36, R4, R33 ;  /* 0x0000000424217223 */ /* 0x000fe20000010021 */
[----:B------:R-:W-:Y:S01]  /*130a0*/  FFMA.FTZ R24, R27, R7, R10 ;  /* 0x000000071b187223 */ /* 0x000fe2000001000a */
        /* <DEDUP_REMOVED lines=8> */
[----:B------:R4:W-:Y:S04]  /*13130*/  STS.128 [R0], R4 ;  /* 0x0000000400007388 */ /* 0x0009e80000000c00 */
[----:B------:R4:W-:Y:S02]  /*13140*/  STS.128 [R25+0x14400], R8 ;  /* 0x0144000819007388 */ /* 0x0009e40000000c00 */
.L_x_605:
[----:B------:R-:W-:Y:S05]  /*13150*/  BSYNC B0 ;  /* 0x0000000000007941 */ /* 0x000fea0003800000 */
.L_x_574:
[----:B------:R-:W-:Y:S01]  /*13160*/  @!PT LDS RZ, [RZ] ;  /* 0x00000000fffff984 */ /* 0x000fe20000000800 */
[----:B------:R-:W-:Y:S01]  /*13170*/  @!PT LDS RZ, [RZ] ;  /* 0x00000000fffff984 */ /* 0x000fe20000000800 */
[----:B------:R-:W-:Y:S01]  /*13180*/  @!PT LDS RZ, [RZ] ;  /* 0x00000000fffff984 */ /* 0x000fe20000000800 */
[----:B------:R-:W-:Y:S01]  /*13190*/  @!PT LDS RZ, [RZ] ;  /* 0x00000000fffff984 */ /* 0x000fe20000000800 */
[----:B------:R0:W-:Y:S06]  /*131a0*/  MEMBAR.ALL.CTA ;  /* 0x0000000000007992 */ /* 0x0001ec0000008000 */
[----:B0-----:R-:W0:Y:S01]  /*131b0*/  FENCE.VIEW.ASYNC.S ;  /* 0x00000000000073c6 */ /* 0x001e220000000000 */
[----:B------:R-:W-:Y:S05]  /*131c0*/  WARPSYNC.ALL ;  /* 0x0000000000007948 */ /* 0x000fea0003800000 */
[----:B0-----:R-:W-:Y:S06]  /*131d0*/  BAR.SYNC.DEFER_BLOCKING 0xd, 0x100 ;  /* 0x0344000000007b1d */ /* 0x001fec0000010000 */
.L_x_572:
[----:B------:R-:W-:-:S06]  /*131e0*/  ULOP3.LUT UR4, UR60, 0x1, URZ, 0xfc, !UPT ;  /* 0x000000013c047892 */ /* 0x000fcc000f8efc3f */
[----:B01--4-:R-:W-:-:S04]  /*131f0*/  MOV R0, UR4 ;  /* 0x0000000400007c02 */ /* 0x013fc80008000f00 */
[----:B------:R-:W-:-:S13]  /*13200*/  ISETP.NE.AND P0, PT, R0, 0x3, PT ;  /* 0x000000030000780c */ /* 0x000fda0003f05270 */
[----:B------:R-:W-:Y:S05]  /*13210*/  @!P0 BRA `(.L_x_631) ;  /* 0x0000000000048947 */ /* 0x000fea0003800000 */
[----:B------:R-:W-:Y:S01]  /*13220*/  BPT.TRAP 0x1 ;  /* 0x000000040000795c */ /* 0x000fe20000300000 */
.L_x_631:
[----:B------:R-:W-:Y:S01]  /*13230*/  IMAD R0, R226, 0x8, R23 ;  /* 0x00000008e2007824 */ /* 0x000fe200078e0217 */
[----:B------:R-:W-:-:S04]  /*13240*/  SHF.L.U32 R3, R227, 0x1f, RZ ;  /* 0x0000001fe3037819 */ /* 0x000fc800000006ff */
[----:B------:R0:W1:Y:S01]  /*13250*/  SYNCS.PHASECHK.TRANS64.TRYWAIT P1, [R0+URZ+0x38830], R3 ;  /* 0x03883003000075a7 */ /* 0x000062000802017f */
[----:B------:R-:W-:Y:S05]  /*13260*/  @!P0 BRA `(.L_x_632) ;  /* 0x0000000000048947 */ /* 0x000fea0003800000 */
[----:B------:R-:W-:Y:S01]  /*13270*/  BPT.TRAP 0x1 ;  /* 0x000000040000795c */ /* 0x000fe20000300000 */
.L_x_632:
[----:B------:R-:W-:Y:S01]  /*13280*/  IMAD.MOV.U32 R151, RZ, RZ, RZ ;  /* 0x000000ffff977224 */ /* 0x000fe200078e00ff */
[----:B-1----:R-:W-:Y:S06]  /*13290*/  @P1 BRA `(.L_x_633) ;  /* 0x0000000000081947 */ /* 0x002fec0003800000 */
[----:B------:R-:W1:Y:S02]  /*132a0*/  SYNCS.PHASECHK.TRANS64.TRYWAIT P1, [R0+URZ+0x38830], R3 ;  /* 0x03883003000075a7 */ /* 0x000e64000802017f */
[----:B-1----:R-:W-:Y:S05]  /*132b0*/  @!P1 BRA `(.L_x_634) ;  /* 0x0000017c00849947 */ /* 0x002fea0003800000 */
.L_x_633:
[----:B------:R-:W-:Y:S05]  /*132c0*/  WARPSYNC.ALL ;  /* 0x0000000000007948 */ /* 0x000fea0003800000 */
[----:B01----:R-:W-:Y:S01]  /*132d0*/  VIADD R3, R23, 0x24400 ;  /* 0x0002440017037836 */ /* 0x003fe20000000000 */
[----:B------:R-:W-:Y:S01]  /*132e0*/  R2UR UR20, R2 ;  /* 0x00000000021472ca */ /* 0x000fe200000e0000 */
[----:B--23--:R-:W-:Y:S01]  /*132f0*/  IMAD.MOV.U32 R5, RZ, RZ, 0x40000040 ;  /* 0x40000040ff057424 */ /* 0x00cfe200078e00ff */
[----:B------:R-:W-:Y:S01]  /*13300*/  WARPGROUP.ARRIVE ;  /* 0x00000000000079c5 */ /* 0x000fe20000000000 */
[----:B------:R-:W-:Y:S01]  /*13310*/  UMOV UR25, 0x40000040 ;  /* 0x4000004000197882 */ /* 0x000fe20000000000 */
[----:B------:R-:W-:Y:S01]  /*13320*/  SHF.R.U32.HI R3, RZ, 0x4, R3 ;  /* 0x00000004ff037819 */ /* 0x000fe20000011603 */
[----:B------:R-:W-:Y:S01]  /*13330*/  IMAD.MOV.U32 R7, RZ, RZ, 0x40000040 ;  /* 0x40000040ff077424 */ /* 0x000fe200078e00ff */
[----:B------:R-:W-:Y:S01]  /*13340*/  R2UR UR27, R5 ;  /* 0x00000000051b72ca */ /* 0x000fe200000e0000 */
[----:B------:R-:W-:Y:S01]  /*13350*/  UMOV UR17, UR25 ;  /* 0x0000001900117c82 */ /* 0x000fe20008000000 */
[----:B------:R-:W-:Y:S01]  /*13360*/  LOP3.LUT R3, R3, 0x3fff, RZ, 0xc0, !PT ;  /* 0x00003fff03037812 */ /* 0x000fe200078ec0ff */
[----:B------:R-:W-:Y:S01]  /*13370*/  UMOV UR5, UR17 ;  /* 0x0000001100057c82 */ /* 0x000fe20008000000 */
[----:B------:R-:W-:Y:S01]  /*13380*/  R2UR UR7, R7 ;  /* 0x00000000070772ca */ /* 0x000fe200000e0000 */
[----:B------:R-:W-:Y:S01]  /*13390*/  UMOV UR9, UR17 ;  /* 0x0000001100097c82 */ /* 0x000fe20008000000 */
[----:B------:R-:W-:Y:S01]  /*133a0*/  LOP3.LUT R4, R3, 0x10000, RZ, 0xfc, !PT ;  /* 0x0001000003047812 */ /* 0x000fe200078efcff */
[----:B------:R-:W-:Y:S01]  /*133b0*/  ULOP3.LUT UR20, UR20, 0x10000, URZ, 0xfc, !UPT ;  /* 0x0001000014147892 */ /* 0x000fe2000f8efc3f */
[----:B------:R-:W-:Y:S01]  /*133c0*/  IMAD.MOV.U32 R3, RZ, RZ, 0x40000040 ;  /* 0x40000040ff037424 */ /* 0x000fe200078e00ff */
[----:B------:R-:W-:Y:S01]  /*133d0*/  R2UR UR15, R7 ;  /* 0x00000000070f72ca */ /* 0x000fe200000e0000 */
[----:B------:R-:W-:Y:S01]  /*133e0*/  UMOV UR13, UR17 ;  /* 0x00000011000d7c82 */ /* 0x000fe20008000000 */
[----:B------:R0:W-:Y:S01]  /*133f0*/  STL [R1+0x50], R4 ;  /* 0x0000500401007387 */ /* 0x0001e20000100800 */
[----:B------:R-:W-:Y:S01]  /*13400*/  MOV R11, UR25 ;  /* 0x00000019000b7c02 */ /* 0x000fe20008000f00 */
[----:B------:R-:W-:Y:S01]  /*13410*/  IMAD.MOV.U32 R7, RZ, RZ, 0x40000040 ;  /* 0x40000040ff077424 */ /* 0x000fe200078e00ff */
[----:B------:R-:W-:Y:S01]  /*13420*/  UMOV UR24, UR20 ;  /* 0x0000001400187c82 */ /* 0x000fe20008000000 */
[C---:B------:R-:W-:Y:S01]  /*13430*/  R2UR UR11, R3.reuse ;  /* 0x00000000030b72ca */ /* 0x040fe200000e0000 */
[----:B------:R-:W-:Y:S01]  /*13440*/  UMOV UR16, UR24 ;  /* 0x0000001800107c82 */ /* 0x000fe20008000000 */
[----:B------:R-:W-:Y:S01]  /*13450*/  R2UR UR19, R3 ;  /* 0x00000000031372ca */ /* 0x000fe200000e0000 */
[----:B------:R-:W-:Y:S01]  /*13460*/  UMOV UR4, UR16 ;  /* 0x0000001000047c82 */ /* 0x000fe20008000000 */
[----:B------:R-:W-:Y:S01]  /*13470*/  UMOV UR8, UR16 ;  /* 0x0000001000087c82 */ /* 0x000fe20008000000 */
[----:B------:R-:W-:Y:S01]  /*13480*/  UMOV UR12, UR16 ;  /* 0x00000010000c7c82 */ /* 0x000fe20008000000 */
[----:B0-----:R-:W-:Y:S01]  /*13490*/  IMAD R4, R226, 0xa00, R4 ;  /* 0x00000a00e2047824 */ /* 0x001fe200078e0204 */
[----:B------:R-:W-:Y:S01]  /*134a0*/  MOV R3, 0x40000040 ;  /* 0x4000004000037802 */ /* 0x000fe20000000f00 */
[----:B------:R-:W-:Y:S01]  /*134b0*/  IMAD.U32 R10, RZ, RZ, UR24 ;  /* 0x00000018ff0a7e24 */ /* 0x000fe2000f8e00ff */
[----:B------:R-:W-:Y:S01]  /*134c0*/  UIADD3 UR56, UR20, 0x804, URZ ;  /* 0x0000080414387890 */ /* 0x000fe2000fffe03f */
[C---:B------:R-:W-:Y:S01]  /*134d0*/  VIADD R2, R4.reuse, 0x100 ;  /* 0x0000010004027836 */ /* 0x040fe20000000000 */
[C---:B------:R-:W-:Y:S01]  /*134e0*/  R2UR UR26, R4.reuse ;  /* 0x00000000041a72ca */ /* 0x040fe200000e0000 */
[C---:B------:R-:W-:Y:S01]  /*134f0*/  VIADD R8, R4.reuse, 0x102 ;  /* 0x0000010204087836 */ /* 0x040fe20000000000 */
[----:B------:R-:W-:Y:S01]  /*13500*/  IADD3 R6, R4, 0x80, RZ ;  /* 0x0000008004067810 */ /* 0x000fe20007ffe0ff */
[----:B------:R-:W-:Y:S01]  /*13510*/  IMAD.MOV.U32 R9, RZ, RZ, 0x40000040 ;  /* 0x40000040ff097424 */ /* 0x000fe200078e00ff */
[----:B------:R-:W-:Y:S01]  /*13520*/  R2UR UR10, R2 ;  /* 0x00000000020a72ca */ /* 0x000fe200000e0000 */
[----:B------:R-:W-:Y:S01]  /*13530*/  VIADD R2, R4, 0x200 ;  /* 0x0000020004027836 */ /* 0x000fe20000000000 */
[----:B------:R-:W-:Y:S01]  /*13540*/  R2UR UR6, R6 ;  /* 0x00000000060672ca */ /* 0x000fe200000e0000 */
[----:B------:R0:W-:Y:S01]  /*13550*/  STL.64 [R1+0x8], R10 ;  /* 0x0000080a01007387 */ /* 0x0001e20000100a00 */
[----:B------:R-:W-:Y:S01]  /*13560*/  IADD3 R6, R4, 0x180, RZ ;  /* 0x0000018004067810 */ /* 0x000fe20007ffe0ff */
[----:B------:R-:W-:Y:S01]  /*13570*/  UMOV UR57, 0x40000040 ;  /* 0x4000004000397882 */ /* 0x000fe20000000000 */
[----:B------:R-:W-:Y:S01]  /*13580*/  R2UR UR18, R2 ;  /* 0x00000000021272ca */ /* 0x000fe200000e0000 */
[----:B------:R-:W-:Y:S01]  /*13590*/  VIADD R2, R4, 0x2 ;  /* 0x0000000204027836 */ /* 0x000fe20000000000 */
[----:B------:R-:W-:Y:S01]  /*135a0*/  R2UR UR14, R6 ;  /* 0x00000000060e72ca */ /* 0x000fe200000e0000 */
[----:B------:R-:W-:Y:S01]  /*135b0*/  HGMMA.64x16x16.F32 R56, gdesc[UR24], RZ, !UPT, gsb0 ;  /* 0x00200000183879f0 */ /* 0x000fe2000c0008ff */
[----:B------:R-:W-:Y:S01]  /*135c0*/  R2UR UR27, R3 ;  /* 0x00000000031b72ca */ /* 0x000fe200000e0000 */
[----:B------:R-:W-:Y:S01]  /*135d0*/  UMOV UR25, 0x40000040 ;  /* 0x4000004000197882 */ /* 0x000fe20000000000 */
[----:B------:R-:W-:Y:S01]  /*135e0*/  R2UR UR26, R2 ;  /* 0x00000000021a72ca */ /* 0x000fe200000e0000 */
[C---:B------:R-:W-:Y:S01]  /*135f0*/  VIADD R6, R4.reuse, 0x82 ;  /* 0x0000008204067836 */ /* 0x040fe20000000000 */
[----:B------:R-:W-:Y:S01]  /*13600*/  UIADD3 UR52, UR20, 0x806, URZ ;  /* 0x0000080614347890 */ /* 0x000fe2000fffe03f */
[----:B------:R-:W-:Y:S01]  /*13610*/  VIADD R2, R4, 0x182 ;  /* 0x0000018204027836 */ /* 0x000fe20000000000 */
[----:B0-----:R-:W-:Y:S01]  /*13620*/  MOV R11, UR25 ;  /* 0x00000019000b7c02 */ /* 0x001fe20008000f00 */
[----:B------:R-:W-:Y:S01]  /*13630*/  IMAD.MOV.U32 R3, RZ, RZ, 0x40000040 ;  /* 0x40000040ff037424 */ /* 0x000fe200078e00ff */
[----:B------:R-:W-:Y:S01]  /*13640*/  UMOV UR53, 0x40000040 ;  /* 0x4000004000357882 */ /* 0x000fe20000000000 */
[----:B------:R-:W-:Y:S01]  /*13650*/  UIADD3 UR48, UR20, 0xc00, URZ ;  /* 0x00000c0014307890 */ /* 0x000fe2000fffe03f */
[----:B------:R-:W-:Y:S01]  /*13660*/  IMAD.MOV.U32 R5, RZ, RZ, 0x40000040 ;  /* 0x40000040ff057424 */ /* 0x000fe200078e00ff */
        /* <DEDUP_REMOVED lines=8> */
[----:B-----5:R-:W-:-:S06]  /*136f0*/  WARPGROUP.ARRIVE ;  /* 0x00000000000079c5 */ /* 0x020fcc0000000000 */
[----:B------:R-:W-:Y:S01]  /*13700*/  HGMMA.64x16x16.F32 R48, gdesc[UR4], RZ, !UPT, gsb0 ;  /* 0x00200000043079f0 */ /* 0x000fe2000c0008ff */
[----:B------:R-:W-:Y:S01]  /*13710*/  UIADD3 UR4, UR20, 0x2, URZ ;  /* 0x0000000214047890 */ /* 0x000fe2000fffe03f */
[----:B------:R-:W-:Y:S02]  /*13720*/  R2UR UR6, R6 ;  /* 0x00000000060672ca */ /* 0x000fe400000e0000 */
[----:B------:R-:W-:Y:S01]  /*13730*/  R2UR UR7, R7 ;  /* 0x00000000070772ca */ /* 0x000fe200000e0000 */
[----:B------:R-:W-:Y:S01]  /*13740*/  IMAD.MOV.U32 R7, RZ, RZ, 0x40000040 ;  /* 0x40000040ff077424 */ /* 0x000fe200078e00ff */
[----:B------:R-:W-:Y:S02]  /*13750*/  IADD3 R6, R4, 0x202, RZ ;  /* 0x0000020204067810 */ /* 0x000fe40007ffe0ff */
[----:B------:R-:W-:Y:S02]  /*13760*/  UMOV UR24, UR4 ;  /* 0x0000000400187c82 */ /* 0x000fe40008000000 */
[----:B------:R-:W-:-:S05]  /*13770*/  IMAD.U32 R10, RZ, RZ, UR24 ;  /* 0x00000018ff0a7e24 */ /* 0x000fca000f8e00ff */
[----:B------:R0:W-:Y:S01]  /*13780*/  STL.64 [R1], R10 ;  /* 0x0000000a01007387 */ /* 0x0001e20000100a00 */
[----:B------:R-:W-:Y:S02]  /*13790*/  WARPGROUP.DEPBAR.LE gsb0, 0x0 ;  /* 0x00008000000079c5 */ /* 0x000fe40000010000 */
[----:B------:R-:W-:-:S06]  /*137a0*/  WARPGROUP.ARRIVE ;  /* 0x00000000000079c5 */ /* 0x000fcc0000000000 */
[----:B------:R-:W-:Y:S01]  /*137b0*/  HGMMA.64x16x16.F32 R40, gdesc[UR8], RZ, !UPT, gsb0 ;  /* 0x00200000082879f0 */ /* 0x000fe2000c0008ff */
[----:B------:R-:W-:Y:S01]  /*137c0*/  R2UR UR10, R8 ;  /* 0x00000000080a72ca */ /* 0x000fe200000e0000 */
[----:B------:R-:W-:Y:S01]  /*137d0*/  VIADD R8, R4, 0x104 ;  /* 0x0000010404087836 */ /* 0x000fe20000000000 */
[----:B------:R-:W-:Y:S01]  /*137e0*/  R2UR UR11, R9 ;  /* 0x00000000090b72ca */ /* 0x000fe200000e0000 */
[----:B------:R-:W-:Y:S01]  /*137f0*/  IMAD.MOV.U32 R9, RZ, RZ, 0x40000040 ;  /* 0x40000040ff097424 */ /* 0x000fe200078e00ff */
[----:B------:R-:W-:Y:S02]  /*13800*/  WARPGROUP.DEPBAR.LE gsb0, 0x0 ;  /* 0x00008000000079c5 */ /* 0x000fe40000010000 */
[----:B------:R-:W-:-:S06]  /*13810*/  WARPGROUP.ARRIVE ;  /* 0x00000000000079c5 */ /* 0x000fcc0000000000 */
[----:B------:R-:W-:Y:S01]  /*13820*/  HGMMA.64x16x16.F32 R32, gdesc[UR12], RZ, !UPT, gsb0 ;  /* 0x002000000c2079f0 */ /* 0x000fe2000c0008ff */
[----:B------:R-:W-:Y:S01]  /*13830*/  R2UR UR14, R2 ;  /* 0x00000000020e72ca */ /* 0x000fe200000e0000 */
[----:B------:R-:W-:Y:S01]  /*13840*/  VIADD R2, R4, 0x4 ;  /* 0x0000000404027836 */ /* 0x000fe20000000000 */
[----:B------:R-:W-:Y:S02]  /*13850*/  R2UR UR15, R3 ;  /* 0x00000000030f72ca */ /* 0x000fe400000e0000 */
[----:B------:R-:W-:Y:S01]  /*13860*/  MOV R3, 0x40000040 ;  /* 0x4000004000037802 */ /* 0x000fe20000000f00 */
[----:B------:R-:W-:Y:S02]  /*13870*/  WARPGROUP.DEPBAR.LE gsb0, 0x0 ;  /* 0x00008000000079c5 */ /* 0x000fe40000010000 */
[----:B------:R-:W-:-:S06]  /*13880*/  WARPGROUP.ARRIVE ;  /* 0x00000000000079c5 */ /* 0x000fcc0000000000 */
[----:B------:R-:W-:Y:S01]  /*13890*/  HGMMA.64x16x16.F32 R24, gdesc[UR16], RZ, !UPT, gsb0 ;  /* 0x00200000101879f0 */ /* 0x000fe2000c0008ff */
[----:B------:R-:W-:Y:S01]  /*138a0*/  UMOV UR16, UR24 ;  /* 0x0000001800107c82 */ /* 0x000fe20008000000 */
[----:B------:R-:W-:Y:S01]  /*138b0*/  UMOV UR17, UR25 ;  /* 0x0000001900117c82 */ /* 0x000fe20008000000 */
[----:B------:R-:W-:Y:S01]  /*138c0*/  UMOV UR4, UR16 ;  /* 0x0000001000047c82 */ /* 0x000fe20008000000 */
[----:B------:R-:W-:Y:S01]  /*138d0*/  UMOV UR5, UR17 ;  /* 0x0000001100057c82 */ /* 0x000fe20008000000 */
[----:B------:R-:W-:Y:S01]  /*138e0*/  UMOV UR8, UR16 ;  /* 0x0000001000087c82 */ /* 0x000fe20008000000 */
[----:B------:R-:W-:Y:S01]  /*138f0*/  UMOV UR9, UR17 ;  /* 0x0000001100097c82 */ /* 0x000fe20008000000 */
[----:B------:R-:W-:Y:S01]  /*13900*/  UMOV UR12, UR16 ;  /* 0x00000010000c7c82 */ /* 0x000fe20008000000 */
[----:B------:R-:W-:Y:S01]  /*13910*/  UMOV UR13, UR17 ;  /* 0x00000011000d7c82 */ /* 0x000fe20008000000 */
[----:B------:R-:W-:Y:S01]  /*13920*/  R2UR UR18, R6 ;  /* 0x00000000061272ca */ /* 0x000fe200000e0000 */
[----:B------:R-:W-:Y:S01]  /*13930*/  VIADD R6, R4, 0x84 ;  /* 0x0000008404067836 */ /* 0x000fe20000000000 */
[----:B------:R-:W-:Y:S01]  /*13940*/  R2UR UR19, R7 ;  /* 0x00000000071372ca */ /* 0x000fe200000e0000 */
[----:B------:R-:W-:Y:S01]  /*13950*/  IMAD.MOV.U32 R7, RZ, RZ, 0x40000040 ;  /* 0x40000040ff077424 */ /* 0x000fe200078e00ff */
[----:B------:R-:W-:-:S02]  /*13960*/  WARPGROUP.DEPBAR.LE gsb0, 0x0 ;  /* 0x00008000000079c5 */ /* 0x000fc40000010000 */
[----:B------:R-:W-:-:S06]  /*13970*/  WARPGROUP.ARRIVE ;  /* 0x00000000000079c5 */ /* 0x000fcc0000000000 */
[----:B------:R-:W-:Y:S01]  /*13980*/  HGMMA.64x16x16.F32 R56, gdesc[UR24], R56, gsb0 ;  /* 0x00200000183879f0 */ /* 0x000fe20008000838 */
[----:B------:R-:W-:Y:S01]  /*13990*/  R2UR UR26, R2 ;  /* 0x00000000021a72ca */ /* 0x000fe200000e0000 */
[----:B------:R-:W-:Y:S01]  /*139a0*/  UMOV UR25, 0x40000040 ;  /* 0x4000004000197882 */ /* 0x000fe20000000000 */
[----:B------:R-:W-:Y:S01]  /*139b0*/  R2UR UR27, R3 ;  /* 0x00000000031b72ca */ /* 0x000fe200000e0000 */
[----:B------:R-:W-:Y:S01]  /*139c0*/  VIADD R2, R4, 0x184 ;  /* 0x0000018404027836 */ /* 0x000fe20000000000 */
[----:B0-----:R-:W-:Y:S01]  /*139d0*/  MOV R11, UR25 ;  /* 0x00000019000b7c02 */ /* 0x001fe20008000f00 */
[----:B------:R-:W-:Y:S01]  /*139e0*/  IMAD.MOV.U32 R3, RZ, RZ, 0x40000040 ;  /* 0x40000040ff037424 */ /* 0x000fe200078e00ff */
[----:B------:R-:W-:Y:S02]  /*139f0*/  WARPGROUP.DEPBAR.LE gsb0, 0x0 ;  /* 0x00008000000079c5 */ /* 0x000fe40000010000 */
[----:B------:R-:W-:-:S06]  /*13a00*/  WARPGROUP.ARRIVE ;  /* 0x00000000000079c5 */ /* 0x000fcc0000000000 */
[----:B------:R-:W-:Y:S01]  /*13a10*/  HGMMA.64x16x16.F32 R48, gdesc[UR4], R48, gsb0 ;  /* 0x00200000043079f0 */ /* 0x000fe20008000830 */
[----:B------:R-:W-:Y:S01]  /*13a20*/  UIADD3 UR4, UR20, 0x4, URZ ;  /* 0x0000000414047890 */ /* 0x000fe2000fffe03f */
[----:B------:R-:W-:Y:S02]  /*13a30*/  R2UR UR6, R6 ;  /* 0x00000000060672ca */ /* 0x000fe400000e0000 */
[----:B------:R-:W-:Y:S01]  /*13a40*/  R2UR UR7, R7 ;  /* 0x00000000070772ca */ /* 0x000fe200000e0000 */
[----:B------:R-:W-:Y:S01]  /*13a50*/  IMAD.MOV.U32 R7, RZ, RZ, 0x40000040 ;  /* 0x40000040ff077424 */ /* 0x000fe200078e00ff */
[----:B------:R-:W-:Y:S02]  /*13a60*/  IADD3 R6, R4, 0x204, RZ ;  /* 0x0000020404067810 */ /* 0x000fe40007ffe0ff */
[----:B------:R-:W-:Y:S02]  /*13a70*/  UMOV UR24, UR4 ;  /* 0x0000000400187c82 */ /* 0x000fe40008000000 */
[----:B------:R-:W-:-:S05]  /*13a80*/  IMAD.U32 R10, RZ, RZ, UR24 ;  /* 0x00000018ff0a7e24 */ /* 0x000fca000f8e00ff */
[----:B------:R0:W-:Y:S01]  /*13a90*/  STL.64 [R1+0x48], R10 ;  /* 0x0000480a01007387 */ /* 0x0001e20000100a00 */
[----:B------:R-:W-:Y:S02]  /*13aa0*/  WARPGROUP.DEPBAR.LE gsb0, 0x0 ;  /* 0x00008000000079c5 */ /* 0x000fe40000010000 */
[----:B------:R-:W-:-:S06]  /*13ab0*/  WARPGROUP.ARRIVE ;  /* 0x00000000000079c5 */ /* 0x000fcc0000000000 */
[----:B------:R-:W-:Y:S01]  /*13ac0*/  HGMMA.64x16x16.F32 R40, gdesc[UR8], R40, gsb0 ;  /* 0x00200000082879f0 */ /* 0x000fe20008000828 */
[----:B------:R-:W-:Y:S01]  /*13ad0*/  R2UR UR10, R8 ;  /* 0x00000000080a72ca */ /* 0x000fe200000e0000 */
[----:B------:R-:W-:Y:S01]  /*13ae0*/  VIADD R8, R4, 0x106 ;  /* 0x0000010604087836 */ /* 0x000fe20000000000 */
[----:B------:R-:W-:Y:S01]  /*13af0*/  R2UR UR11, R9 ;  /* 0x00000000090b72ca */ /* 0x000fe200000e0000 */
[----:B------:R-:W-:Y:S01]  /*13b00*/  IMAD.MOV.U32 R9, RZ, RZ, 0x40000040 ;  /* 0x40000040ff097424 */ /* 0x000fe200078e00ff */
[----:B------:R-:W-:Y:S02]  /*13b10*/  WARPGROUP.DEPBAR.LE gsb0, 0x0 ;  /* 0x00008000000079c5 */ /* 0x000fe40000010000 */
[----:B------:R-:W-:-:S06]  /*13b20*/  WARPGROUP.ARRIVE ;  /* 0x00000000000079c5 */ /* 0x000fcc0000000000 */
[----:B------:R-:W-:Y:S01]  /*13b30*/  HGMMA.64x16x16.F32 R32, gdesc[UR12], R32, gsb0 ;  /* 0x002000000c2079f0 */ /* 0x000fe20008000820 */
[----:B------:R-:W-:Y:S01]  /*13b40*/  R2UR UR14, R2 ;  /* 0x00000000020e72ca */ /* 0x000fe200000e0000 */
[----:B------:R-:W-:Y:S01]  /*13b50*/  VIADD R2, R4, 0x6 ;  /* 0x0000000604027836 */ /* 0x000fe20000000000 */
[----:B------:R-:W-:Y:S02]  /*13b60*/  R2UR UR15, R3 ;  /* 0x00000000030f72ca */ /* 0x000fe400000e0000 */
[----:B------:R-:W-:Y:S01]  /*13b70*/  MOV R3, 0x40000040 ;  /* 0x4000004000037802 */ /* 0x000fe20000000f00 */
[----:B------:R-:W-:Y:S02]  /*13b80*/  WARPGROUP.DEPBAR.LE gsb0, 0x0 ;  /* 0x00008000000079c5 */ /* 0x000fe40000010000 */
[----:B------:R-:W-:-:S06]  /*13b90*/  WARPGROUP.ARRIVE ;  /* 0x00000000000079c5 */ /* 0x000fcc0000000000 */
[----:B------:R-:W-:Y:S01]  /*13ba0*/  HGMMA.64x16x16.F32 R24, gdesc[UR16], R24, gsb0 ;  /* 0x00200000101879f0 */ /* 0x000fe20008000818 */
        /* <DEDUP_REMOVED lines=336> */
[----:B------:R-:W-:Y:S01]  /*150b0*/  R2UR UR14, R2 ;  /* 0x00000000020e72ca */ /* 0x000fe200000e0000 */
[----:B------:R-:W-:Y:S01]  /*150c0*/  VIADD R2, R4, 0x504 ;  /* 0x0000050404027836 */ /* 0x000fe20000000000 */
[----:B------:R-:W-:Y:S02]  /*150d0*/  R2UR UR15, R3 ;  /* 0x00000000030f72ca */ /* 0x000fe400000e0000 */
[----:B------:R-:W-:Y:S02]  /*150e0*/  MOV R3, 0x40000040 ;  /* 0x4000004000037802 */ /* 0x000fe40000000f00 */
[----:B------:R-:W-:Y:S01]  /*150f0*/  R2UR UR58, R2 ;  /* 0x00000000023a72ca */ /* 0x000fe200000e0000 */
[----:B------:R-:W-:Y:S01]  /*15100*/  VIADD R2, R4, 0x684 ;  /* 0x0000068404027836 */ /* 0x000fe20000000000 */
[----:B------:R-:W-:Y:S01]  /*15110*/  R2UR UR59, R3 ;  /* 0x00000000033b72ca */ /* 0x000fe200000e0000 */
[----:B------:R-:W-:Y:S01]  /*15120*/  IMAD.MOV.U32 R3, RZ, RZ, 0x40000040 ;  /* 0x40000040ff037424 */ /* 0x000fe200078e00ff */
[----:B------:R-:W-:-:S02]  /*15130*/  WARPGROUP.DEPBAR.LE gsb0, 0x0 ;  /* 0x00008000000079c5 */ /* 0x000fc40000010000 */
        /* <DEDUP_REMOVED lines=16> */
[----:B------:R-:W-:Y:S03]  /*15240*/  HGMMA.64x16x16.F32 R56, gdesc[UR24], R56, gsb0 ;  /* 0x00200000183879f0 */ /* 0x000fe60008000838 */
[----:B------:R-:W-:Y:S02]  /*15250*/  WARPGROUP.DEPBAR.LE gsb0, 0x0 ;  /* 0x00008000000079c5 */ /* 0x000fe40000010000 */
[----:B------:R-:W-:-:S06]  /*15260*/  WARPGROUP.ARRIVE ;  /* 0x00000000000079c5 */ /* 0x000fcc0000000000 */
[----:B------:R-:W-:Y:S01]  /*15270*/  HGMMA.64x16x16.F32 R48, gdesc[UR4], R48, gsb0 ;  /* 0x00200000043079f0 */ /* 0x000fe20008000830 */
[----:B------:R-:W-:Y:S01]  /*15280*/  R2UR UR6, R8 ;  /* 0x00000000080672ca */ /* 0x000fe200000e0000 */
[----:B------:R-:W-:Y:S01]  /*15290*/  UMOV UR4, UR56 ;  /* 0x0000003800047c82 */ /* 0x000fe20008000000 */
[----:B------:R-:W-:Y:S01]  /*152a0*/  R2UR UR7, R9 ;  /* 0x00000000090772ca */ /* 0x000fe200000e0000 */
[----:B------:R-:W-:Y:S01]  /*152b0*/  UMOV UR5, UR57 ;  /* 0x0000003900057c82 */ /* 0x000fe20008000000 */
[----:B------:R-:W-:Y:S01]  /*152c0*/  IMAD.MOV.U32 R9, RZ, RZ, 0x40000040 ;  /* 0x40000040ff097424 */ /* 0x000fe200078e00ff */
[----:B------:R-:W-:Y:S01]  /*152d0*/  IADD3 R8, R4, 0x606, RZ ;  /* 0x0000060604087810 */ /* 0x000fe20007ffe0ff */
[----:B------:R-:W-:Y:S02]  /*152e0*/  WARPGROUP.DEPBAR.LE gsb0, 0x0 ;  /* 0x00008000000079c5 */ /* 0x000fe40000010000 */
[----:B------:R-:W-:-:S06]  /*152f0*/  WARPGROUP.ARRIVE ;  /* 0x00000000000079c5 */ /* 0x000fcc0000000000 */
[----:B------:R-:W-:Y:S01]  /*15300*/  HGMMA.64x16x16.F32 R40, gdesc[UR8], R40, gsb0 ;  /* 0x00200000082879f0 */ /* 0x000fe20008000828 */
[----:B------:R-:W-:Y:S01]  /*15310*/  R2UR UR10, R2 ;  /* 0x00000000020a72ca */ /* 0x000fe200000e0000 */
[----:B------:R-:W-:Y:S01]  /*15320*/  UMOV UR8, UR56 ;  /* 0x0000003800087c82 */ /* 0x000fe20008000000 */
[----:B------:R-:W-:Y:S01]  /*15330*/  R2UR UR11, R3 ;  /* 0x00000000030b72ca */ /* 0x000fe200000e0000 */
[----:B------:R-:W-:Y:S01]  /*15340*/  UMOV UR9, UR57 ;  /* 0x0000003900097c82 */ /* 0x000fe20008000000 */
[----:B------:R-:W-:Y:S02]  /*15350*/  VIADD R2, R4, 0x506 ;  /* 0x0000050604027836 */ /* 0x000fe40000000000 */
[----:B------:R-:W-:-:S03]  /*15360*/  IMAD.MOV.U32 R3, RZ, RZ, 0x40000040 ;  /* 0x40000040ff037424 */ /* 0x000fc600078e00ff */
[----:B------:R-:W-:Y:S02]  /*15370*/  R2UR UR54, R2 ;  /* 0x00000000023672ca */ /* 0x000fe400000e0000 */
[----:B------:R-:W-:Y:S02]  /*15380*/  R2UR UR55, R3 ;  /* 0x00000000033772ca */ /* 0x000fe400000e0000 */
[----:B------:R-:W-:Y:S02]  /*15390*/  IADD3 R2, R4, 0x686, RZ ;  /* 0x0000068604027810 */ /* 0x000fe40007ffe0ff */
[----:B------:R-:W-:Y:S01]  /*153a0*/  MOV R3, 0x40000040 ;  /* 0x4000004000037802 */ /* 0x000fe20000000f00 */
[----:B------:R-:W-:Y:S02]  /*153b0*/  WARPGROUP.DEPBAR.LE gsb0, 0x0 ;  /* 0x00008000000079c5 */ /* 0x000fe40000010000 */
[----:B------:R-:W-:-:S06]  /*153c0*/  WARPGROUP.ARRIVE ;  /* 0x00000000000079c5 */ /* 0x000fcc0000000000 */
[----:B------:R-:W-:Y:S01]  /*153d0*/  HGMMA.64x16x16.F32 R32, gdesc[UR12], R32, gsb0 ;  /* 0x002000000c2079f0 */ /* 0x000fe20008000820 */
[----:B------:R-:W-:Y:S01]  /*153e0*/  UMOV UR12, UR56 ;  /* 0x00000038000c7c82 */ /* 0x000fe20008000000 */
[----:B------:R-:W-:Y:S01]  /*153f0*/  UMOV UR13, UR57 ;  /* 0x00000039000d7c82 */ /* 0x000fe20008000000 */
[----:B------:R-:W-:Y:S02]  /*15400*/  WARPGROUP.DEPBAR.LE gsb0, 0x0 ;  /* 0x00008000000079c5 */ /* 0x000fe40000010000 */
[----:B------:R-:W-:-:S06]  /*15410*/  WARPGROUP.ARRIVE ;  /* 0x00000000000079c5 */ /* 0x000fcc0000000000 */
[----:B------:R-:W-:Y:S01]  /*15420*/  HGMMA.64x16x16.F32 R24, gdesc[UR16], R24, gsb0 ;  /* 0x00200000101879f0 */ /* 0x000fe20008000818 */
[----:B------:R-:W-:Y:S01]  /*15430*/  R2UR UR18, R6 ;  /* 0x00000000061272ca */ /* 0x000fe200000e0000 */
[----:B------:R-:W-:Y:S01]  /*15440*/  UMOV UR16, UR56 ;  /* 0x0000003800107c82 */ /* 0x000fe20008000000 */
[----:B------:R-:W-:Y:S01]  /*15450*/  R2UR UR19, R7 ;  /* 0x00000000071372ca */ /* 0x000fe200000e0000 */
[----:B------:R-:W-:Y:S01]  /*15460*/  UMOV UR17, UR57 ;  /* 0x0000003900117c82 */ /* 0x000fe20008000000 */
[----:B------:R-:W-:Y:S01]  /*15470*/  VIADD R6, R4, 0x704 ;  /* 0x0000070404067836 */ /* 0x000fe20000000000 */
[----:B------:R-:W-:-:S04]  /*15480*/  MOV R7, 0x40000040 ;  /* 0x4000004000077802 */ /* 0x000fc80000000f00 */
[----:B------:R-:W-:Y:S01]  /*15490*/  R2UR UR14, R6 ;  /* 0x00000000060e72ca */ /* 0x000fe200000e0000 */
[----:B------:R-:W-:Y:S01]  /*154a0*/  VIADD R6, R4, 0x586 ;  /* 0x0000058604067836 */ /* 0x000fe20000000000 */
[----:B------:R-:W-:Y:S01]  /*154b0*/  R2UR UR15, R7 ;  /* 0x00000000070f72ca */ /* 0x000fe200000e0000 */
[----:B------:R-:W-:Y:S01]  /*154c0*/  IMAD.MOV.U32 R7, RZ, RZ, 0x40000040 ;  /* 0x40000040ff077424 */ /* 0x000fe200078e00ff */
[----:B------:R-:W-:Y:S02]  /*154d0*/  WARPGROUP.DEPBAR.LE gsb0, 0x0 ;  /* 0x00008000000079c5 */ /* 0x000fe40000010000 */
        /* <DEDUP_REMOVED lines=10> */
[----:B------:R-:W-:Y:S01]  /*15580*/  IMAD.MOV.U32 R7, RZ, RZ, 0x40000040 ;  /* 0x40000040ff077424 */ /* 0x000fe200078e00ff */
        /* <DEDUP_REMOVED lines=20> */
[----:B------:R-:W-:Y:S02]  /*156d0*/  IADD3 R6, R4, 0x800, RZ ;  /* 0x0000080004067810 */ /* 0x000fe40007ffe0ff */
[----:B------:R-:W-:Y:S01]  /*156e0*/  MOV R7, 0x40000040 ;  /* 0x4000004000077802 */ /* 0x000fe20000000f00 */
        /* <DEDUP_REMOVED lines=47> */
[----:B------:R-:W-:Y:S02]  /*159e0*/  MOV R3, 0x40000040 ;  /* 0x4000004000037802 */ /* 0x000fe40000000f00 */
        /* <DEDUP_REMOVED lines=88> */
[C---:B------:R-:W-:Y:S02]  /*15f70*/  IADD3 R6, R4.reuse, 0x806, RZ ;  /* 0x0000080604067810 */ /* 0x040fe40007ffe0ff */
[----:B------:R-:W-:Y:S02]  /*15f80*/  MOV R7, 0x40000040 ;  /* 0x4000004000077802 */ /* 0x000fe40000000f00 */
[----:B------:R-:W-:Y:S01]  /*15f90*/  IADD3 R4, R4, 0x986, RZ ;  /* 0x0000098604047810 */ /* 0x000fe20007ffe0ff */
        /* <DEDUP_REMOVED lines=33> */
[----:B------:R-:W-:Y:S03]  /*161b0*/  HGMMA.64x16x16.F32 R56, gdesc[UR36], R56, gsb0 ;  /* 0x00200000243879f0 */ /* 0x000fe60008000838 */
        /* <DEDUP_REMOVED lines=13> */
[----:B0-----:R-:W-:Y:S05]  /*16290*/  @!P0 BRA `(.L_x_635) ;  /* 0x0000000000048947 */ /* 0x001fea0003800000 */
[----:B------:R-:W-:Y:S01]  /*162a0*/  BPT.TRAP 0x1 ;  /* 0x000000040000795c */ /* 0x000fe20000300000 */
.L_x_635:
[----:B------:R-:W2:Y:S01]  /*162b0*/  LDL R2, [R1+0x90] ;  /* 0x0000900001027983 */ /* 0x000ea20000100800 */
[----:B------:R-:W-:Y:S01]  /*162c0*/  ULDC UR4, c[0x0][0x988] ;  /* 0x0002620000047ab9 */ /* 0x000fe20000000800 */
[----:B------:R-:W-:Y:S02]  /*162d0*/  P2R R7, PR, RZ, 0x1 ;  /* 0x00000001ff077803 */ /* 0x000fe40000000000 */
[----:B------:R-:W3:Y:S01]  /*162e0*/  LDL R65, [R1+0x64] ;  /* 0x0000640001417983 */ /* 0x000ee20000100800 */
[----:B------:R-:W-:Y:S01]  /*162f0*/  VIADD R0, R0, 0x38840 ;  /* 0x0003884000007836 */ /* 0x000fe20000000000 */
[----:B------:R-:W-:Y:S01]  /*16300*/  ULDC UR38, c[0x0][0x988] ;  /* 0x0002620000267ab9 */ /* 0x000fe20000000800 */
[----:B--2---:R-:W-:-:S05]  /*16310*/  IADD3 R3, R133, 0x50, -R2 ;  /* 0x0000005085037810 */ /* 0x004fca0007ffe802 */
[----:B------:R-:W-:-:S05]  /*16320*/  IMAD R3, R112, -0x50, R3 ;  /* 0xffffffb070037824 */ /* 0x000fca00078e0203 */
[C---:B------:R-:W-:Y:S02]  /*16330*/  ISETP.GT.AND P2, PT, R3.reuse, RZ, PT ;  /* 0x000000ff0300720c */ /* 0x040fe40003f44270 */
[C---:B------:R-:W-:Y:S02]  /*16340*/  ISETP.GT.AND P1, PT, R3.reuse, 0x1, PT ;  /* 0x000000010300780c */ /* 0x040fe40003f24270 */
[----:B------:R-:W-:Y:S02]  /*16350*/  ISETP.GT.AND P6, PT, R3, 0x8, PT ;  /* 0x000000080300780c */ /* 0x000fe40003fc4270 */
[----:B------:R-:W-:Y:S02]  /*16360*/  FSEL R64, R56, -INF , P2 ;  /* 0xff80000038407808 */ /* 0x000fe40001000000 */
[----:B------:R-:W-:Y:S02]  /*16370*/  FSEL R57, R57, -INF , P1 ;  /* 0xff80000039397808 */ /* 0x000fe40000800000 */
[----:B------:R-:W-:-:S02]  /*16380*/  ISETP.GT.AND P5, PT, R3, 0x9, PT ;  /* 0x000000090300780c */ /* 0x000fc40003fa4270 */
[----:B------:R-:W-:Y:S02]  /*16390*/  FSEL R60, R60, -INF , P6 ;  /* 0xff8000003c3c7808 */ /* 0x000fe40003000000 */
[----:B------:R-:W-:Y:S02]  /*163a0*/  FMNMX.FTZ R5, R64, R57, !PT ;  /* 0x0000003940057209 */ /* 0x000fe40007810000 */
[----:B------:R-:W-:Y:S02]  /*163b0*/  ISETP.GT.AND P4, PT, R3, 0x10, PT ;  /* 0x000000100300780c */ /* 0x000fe40003f84270 */
[----:B------:R-:W-:Y:S02]  /*163c0*/  FSEL R56, R61, -INF , P5 ;  /* 0xff8000003d387808 */ /* 0x000fe40002800000 */
[----:B------:R-:W-:Y:S02]  /*163d0*/  FMNMX.FTZ R5, R60, R5, !PT ;  /* 0x000000053c057209 */ /* 0x000fe40007810000 */
        /* <DEDUP_REMOVED lines=8> */
[C---:B------:R-:W-:Y:S02]  /*16460*/  ISETP.GT.AND P1, PT, R3.reuse, 0x19, PT ;  /* 0x000000190300780c */ /* 0x040fe40003f24270 */
        /* <DEDUP_REMOVED lines=51> */
[----:B------:R-:W-:-:S04]  /*167a0*/  FMNMX.FTZ R5, R78, R5, !PT ;  /* 0x000000054e057209 */ /* 0x000fc80007810000 */
[----:B------:R-:W-:-:S05]  /*167b0*/  FMNMX.FTZ R9, R28, R5, !PT ;  /* 0x000000051c097209 */ /* 0x000fca0007810000 */
[----:B------:R-:W0:Y:S02]  /*167c0*/  SHFL.BFLY PT, R24, R9, 0x2, 0x1f ;  /* 0x0c401f0009187f89 */ /* 0x000e2400000e0000 */
[----:B0-----:R-:W-:-:S05]  /*167d0*/  FMNMX.FTZ R24, R9, R24, !PT ;  /* 0x0000001809187209 */ /* 0x001fca0007810000 */
[----:B------:R-:W0:Y:S01]  /*167e0*/  SHFL.BFLY PT, R5, R24, 0x1, 0x1f ;  /* 0x0c201f0018057f89 */ /* 0x000e2200000e0000 */
[----:B------:R-:W-:Y:S02]  /*167f0*/  MOV R3, UR4 ;  /* 0x0000000400037c02 */ /* 0x000fe40008000f00 */
[----:B0-----:R-:W-:-:S04]  /*16800*/  FMNMX.FTZ R5, R24, R5, !PT ;  /* 0x0000000518057209 */ /* 0x001fc80007810000 */
[C---:B------:R-:W-:Y:S01]  /*16810*/  FSETP.NEU.FTZ.AND P0, PT, R5.reuse, -INF , PT ;  /* 0xff8000000500780b */ /* 0x040fe20003f1d000 */
[----:B------:R-:W-:-:S05]  /*16820*/  FMUL.FTZ R11, R5, R3 ;  /* 0x00000003050b7220 */ /* 0x000fca0000410000 */
[----:B------:R-:W-:-:S05]  /*16830*/  FSEL R11, R11, RZ, P0 ;  /* 0x000000ff0b0b7208 */ /* 0x000fca0000000000 */
[----:B------:R-:W-:Y:S02]  /*16840*/  FFMA.FTZ R198, R36, R3, -R11 ;  /* 0x0000000324c67223 */ /* 0x000fe4000001080b */
[----:B------:R-:W2:Y:S01]  /*16850*/  LDL R36, [R1+0x54] ;  /* 0x0000540001247983 */ /* 0x000ea20000100800 */
[----:B------:R-:W-:Y:S02]  /*16860*/  ISETP.NE.AND P0, PT, R7, RZ, PT ;  /* 0x000000ff0700720c */ /* 0x000fe40003f05270 */
        /* <DEDUP_REMOVED lines=11> */
[----:B------:R-:W-:Y:S02]  /*16920*/  FMNMX.FTZ R9, R34, R9, !PT ;  /* 0x0000000922097209 */ /* 0x000fe40007810000 */
[----:B------:R-:W-:Y:S02]  /*16930*/  FSEL R38, R38, -INF , P6 ;  /* 0xff80000026267808 */ /* 0x000fe40003000000 */
[----:B------:R-:W-:Y:S02]  /*16940*/  FMNMX.FTZ R13, R20, R9, !PT ;  /* 0x00000009140d7209 */ /* 0x000fe40007810000 */
[----:B------:R-:W-:Y:S02]  /*16950*/  FSEL R24, R39, -INF , P5 ;  /* 0xff80000027187808 */ /* 0x000fe40002800000 */
[----:B------:R-:W-:Y:S02]  /*16960*/  FMNMX.FTZ R13, R38, R13, !PT ;  /* 0x0000000d260d7209 */ /* 0x000fe40007810000 */
[----:B------:R-:W-:-:S02]  /*16970*/  FSEL R26, R26, -INF , P4 ;  /* 0xff8000001a1a7808 */ /* 0x000fc40002000000 */
[----:B------:R-:W-:Y:S01]  /*16980*/  FMNMX.FTZ R13, R24, R13, !PT ;  /* 0x0000000d180d7209 */ /* 0x000fe20007810000 */
[--C-:B------:R-:W-:Y:S01]  /*16990*/  FFMA.FTZ R204, R48, R3, -R11.reuse ;  /* 0x0000000330cc7223 */ /* 0x100fe2000001080b */
[----:B------:R-:W-:Y:S02]  /*169a0*/  FSEL R48, R27, -INF , P3 ;  /* 0xff8000001b307808 */ /* 0x000fe40001800000 */
[----:B------:R-:W-:Y:S02]  /*169b0*/  FMNMX.FTZ R13, R26, R13, !PT ;  /* 0x0000000d1a0d7209 */ /* 0x000fe40007810000 */
[----:B------:R-:W-:Y:S02]  /*169c0*/  FSEL R30, R30, -INF , P2 ;  /* 0xff8000001e1e7808 */ /* 0x000fe40001000000 */
[----:B------:R-:W-:Y:S01]  /*169d0*/  FMNMX.FTZ R15, R48, R13, !PT ;  /* 0x0000000d300f7209 */ /* 0x000fe20007810000 */
[----:B------:R-:W-:Y:S01]  /*169e0*/  FFMA.FTZ R21, R2, R3, -R11 ;  /* 0x0000000302157223 */ /* 0x000fe2000001080b */
[----:B------:R-:W-:-:S02]  /*169f0*/  FSEL R2, R31, -INF , P1 ;  /* 0xff8000001f027808 */ /* 0x000fc40000800000 */
[----:B------:R-:W-:-:S04]  /*16a00*/  FMNMX.FTZ R15, R30, R15, !PT ;  /* 0x0000000f1e0f7209 */ /* 0x000fc80007810000 */
[----:B------:R-:W-:Y:S01]  /*16a10*/  FMNMX.FTZ R27, R2, R15, !PT ;  /* 0x0000000f021b7209 */ /* 0x000fe20007810000 */
[----:B------:R-:W-:-:S04]  /*16a20*/  FFMA.FTZ R15, R4, R3, -R11 ;  /* 0x00000003040f7223 */ /* 0x000fc8000001080b */
[----:B------:R-:W0:Y:S02]  /*16a30*/  SHFL.BFLY PT, R4, R27, 0x2, 0x1f ;  /* 0x0c401f001b047f89 */ /* 0x000e2400000e0000 */
[----:B0-----:R-:W-:-:S05]  /*16a40*/  FMNMX.FTZ R31, R27, R4, !PT ;  /* 0x000000041b1f7209 */ /* 0x001fca0007810000 */
[----:B------:R-:W0:Y:S01]  /*16a50*/  SHFL.BFLY PT, R4, R31, 0x1, 0x1f ;  /* 0x0c201f001f047f89 */ /* 0x000e2200000e0000 */
[-CC-:B------:R-:W-:Y:S01]  /*16a60*/  FFMA.FTZ R208, R64, R3.reuse, -R11.reuse ;  /* 0x0000000340d07223 */ /* 0x180fe2000001080b */
[-CC-:B------:R-:W-:Y:S01]  /*16a70*/  FFMA.FTZ R57, R57, R3.reuse, -R11.reuse ;  /* 0x0000000339397223 */ /* 0x180fe2000001080b */
[-CC-:B------:R-:W-:Y:S01]  /*16a80*/  FFMA.FTZ R210, R60, R3.reuse, -R11.reuse ;  /* 0x000000033cd27223 */ /* 0x180fe2000001080b */
[-CC-:B------:R-:W-:Y:S01]  /*16a90*/  FFMA.FTZ R56, R56, R3.reuse, -R11.reuse ;  /* 0x0000000338387223 */ /* 0x180fe2000001080b */
[-CC-:B------:R-:W-:Y:S01]  /*16aa0*/  FFMA.FTZ R206, R52, R3.reuse, -R11.reuse ;  /* 0x0000000334ce7223 */ /* 0x180fe2000001080b */
[----:B------:R-:W-:Y:S01]  /*16ab0*/  MUFU.EX2 R7, R57 ;  /* 0x0000003900077308 */ /* 0x000fe20000000800 */
[-CC-:B------:R-:W-:Y:S01]  /*16ac0*/  FFMA.FTZ R200, R40, R3.reuse, -R11.reuse ;  /* 0x0000000328c87223 */ /* 0x180fe2000001080b */
[-CC-:B------:R-:W-:Y:S01]  /*16ad0*/  FFMA.FTZ R66, R66, R3.reuse, -R11.reuse ;  /* 0x0000000342427223 */ /* 0x180fe2000001080b */
[-CC-:B------:R-:W-:Y:S01]  /*16ae0*/  FFMA.FTZ R202, R44, R3.reuse, -R11.reuse ;  /* 0x000000032cca7223 */ /* 0x180fe2000001080b */
[-CC-:B------:R-:W-:Y:S01]  /*16af0*/  FFMA.FTZ R25, R68, R3.reuse, -R11.reuse ;  /* 0x0000000344197223 */ /* 0x180fe2000001080b */
[----:B------:R-:W-:Y:S01]  /*16b00*/  FFMA.FTZ R196, R32, R3, -R11 ;  /* 0x0000000320c47223 */ /* 0x000fe2000001080b */
[----:B0-----:R-:W-:-:S04]  /*16b10*/  FMNMX.FTZ R4, R31, R4, !PT ;  /* 0x000000041f047209 */ /* 0x001fc80007810000 */
[C---:B------:R-:W-:Y:S01]  /*16b20*/  FSETP.NEU.FTZ.AND P1, PT, R4.reuse, -INF , PT ;  /* 0xff8000000400780b */ /* 0x040fe20003f3d000 */
[-C--:B------:R-:W-:Y:S01]  /*16b30*/  FMUL.FTZ R33, R4, R3.reuse ;  /* 0x0000000304217220 */ /* 0x080fe20000410000 */
[----:B------:R-:W0:Y:S01]  /*16b40*/  MUFU.EX2 R208, R208 ;  /* 0x000000d000d07308 */ /* 0x000e220000000800 */
[----:B------:R-:W-:-:S03]  /*16b50*/  FFMA.FTZ R27, R70, R3, -R11 ;  /* 0x00000003461b7223 */ /* 0x000fc6000001080b */
[----:B------:R-:W-:Y:S01]  /*16b60*/  FSEL R33, R33, RZ, P1 ;  /* 0x000000ff21217208 */ /* 0x000fe20000800000 */
[-CC-:B------:R-:W-:Y:S01]  /*16b70*/  FFMA.FTZ R29, R72, R3.reuse, -R11.reuse ;  /* 0x00000003481d7223 */ /* 0x180fe2000001080b */
[-CC-:B------:R-:W-:Y:S01]  /*16b80*/  FFMA.FTZ R192, R74, R3.reuse, -R11.reuse ;  /* 0x000000034ac07223 */ /* 0x180fe2000001080b */
[-CC-:B------:R-:W-:Y:S01]  /*16b90*/  FFMA.FTZ R76, R76, R3.reuse, -R11.reuse ;  /* 0x000000034c4c7223 */ /* 0x180fe2000001080b */
[-CC-:B------:R-:W-:Y:S01]  /*16ba0*/  FFMA.FTZ R194, R78, R3.reuse, -R11.reuse ;  /* 0x000000034ec27223 */ /* 0x180fe2000001080b */
[-C--:B------:R-:W-:Y:S01]  /*16bb0*/  FFMA.FTZ R11, R28, R3.reuse, -R11 ;  /* 0x000000031c0b7223 */ /* 0x080fe2000001080b */
[-CC-:B------:R-:W-:Y:S01]  /*16bc0*/  FFMA.FTZ R209, R58, R3.reuse, -R33.reuse ;  /* 0x000000033ad17223 */ /* 0x180fe20000010821 */
[-CC-:B------:R-:W-:Y:S01]  /*16bd0*/  FFMA.FTZ R28, R59, R3.reuse, -R33.reuse ;  /* 0x000000033b1c7223 */ /* 0x180fe20000010821 */
[----:B------:R-:W1:Y:S01]  /*16be0*/  MUFU.EX2 R210, R210 ;  /* 0x000000d200d27308 */ /* 0x000e620000000800 */
[-CC-:B------:R-:W-:Y:S01]  /*16bf0*/  FFMA.FTZ R211, R62, R3.reuse, -R33.reuse ;  /* 0x000000033ed37223 */ /* 0x180fe20000010821 */
[----:B------:R-:W-:-:S06]  /*16c00*/  FFMA.FTZ R6, R6, R3, -R33 ;  /* 0x0000000306067223 */ /* 0x000fcc0000010821 */
[----:B------:R-:W4:Y:S01]  /*16c10*/  MUFU.EX2 R9, R56 ;  /* 0x0000003800097308 */ /* 0x000f220000000800 */
[----:B------:R-:W-:-:S07]  /*16c20*/  FFMA.FTZ R205, R50, R3, -R33 ;  /* 0x0000000332cd7223 */ /* 0x000fce0000010821 */
[----:B------:R-:W-:Y:S08]  /*16c30*/  MUFU.EX2 R209, R209 ;  /* 0x000000d100d17308 */ /* 0x000ff00000000800 */
[----:B------:R-:W5:Y:S01]  /*16c40*/  MUFU.EX2 R28, R28 ;  /* 0x0000001c001c7308 */ /* 0x000f620000000800 */
[----:B0-----:R-:W-:-:S07]  /*16c50*/  FADD.FTZ R35, R208, R7 ;  /* 0x00000007d0237221 */ /* 0x001fce0000010000 */
[----:B------:R-:W0:Y:S01]  /*16c60*/  MUFU.EX2 R204, R204 ;  /* 0x000000cc00cc7308 */ /* 0x000e220000000800 */
[----:B------:R-:W-:-:S07]  /*16c70*/  FFMA.FTZ R8, R8, R3, -R33 ;  /* 0x0000000308087223 */ /* 0x000fce0000010821 */
[----:B------:R-:W3:Y:S01]  /*16c80*/  MUFU.EX2 R211, R211 ;  /* 0x000000d300d37308 */ /* 0x000ee20000000800 */
[----:B-1----:R-:W-:Y:S01]  /*16c90*/  FADD.FTZ R32, R210, R35 ;  /* 0x00000023d2207221 */ /* 0x002fe20000010000 */
[----:B------:R-:W-:-:S06]  /*16ca0*/  FFMA.FTZ R207, R54, R3, -R33 ;  /* 0x0000000336cf7223 */ /* 0x000fcc0000010821 */
[----:B------:R-:W1:Y:S01]  /*16cb0*/  MUFU.EX2 R6, R6 ;  /* 0x0000000600067308 */ /* 0x000e620000000800 */
[----:B----4-:R-:W-:Y:S01]  /*16cc0*/  FADD.FTZ R35, R9, R32 ;  /* 0x0000002009237221 */ /* 0x010fe20000010000 */
[----:B-----5:R-:W-:-:S06]  /*16cd0*/  FADD.FTZ R32, R209, R28 ;  /* 0x0000001cd1207221 */ /* 0x020fcc0000010000 */
[----:B------:R-:W4:Y:S01]  /*16ce0*/  MUFU.EX2 R205, R205 ;  /* 0x000000cd00cd7308 */ /* 0x000f220000000800 */
[-CC-:B------:R-:W-:Y:S01]  /*16cf0*/  FFMA.FTZ R10, R10, R3.reuse, -R33.reuse ;  /* 0x000000030a0a7223 */ /* 0x180fe20000010821 */
[----:B------:R-:W-:Y:S01]  /*16d00*/  FFMA.FTZ R197, R34, R3, -R33 ;  /* 0x0000000322c57223 */ /* 0x000fe20000010821 */
[----:B0-----:R-:W-:-:S05]  /*16d10*/  FADD.FTZ R34, R204, R35 ;  /* 0x00000023cc227221 */ /* 0x001fca0000010000 */
[----:B------:R-:W0:Y:S01]  /*16d20*/  MUFU.EX2 R8, R8 ;  /* 0x0000000800087308 */ /* 0x000e220000000800 */
[----:B---3--:R-:W-:Y:S01]  /*16d30*/  FADD.FTZ R35, R211, R32 ;  /* 0x00000020d3237221 */ /* 0x008fe20000010000 */
[----:B------:R-:W-:-:S06]  /*16d40*/  FFMA.FTZ R201, R42, R3, -R33 ;  /* 0x000000032ac97223 */ /* 0x000fcc0000010821 */
[----:B------:R-:W3:Y:S01]  /*16d50*/  MUFU.EX2 R13, R21 ;  /* 0x00000015000d7308 */ /* 0x000ee20000000800 */
[----:B-1----:R-:W-:Y:S01]  /*16d60*/  FADD.FTZ R32, R6, R35 ;  /* 0x0000002306207221 */ /* 0x002fe20000010000 */
[----:B------:R-:W-:-:S06]  /*16d70*/  FFMA.FTZ R12, R12, R3, -R33 ;  /* 0x000000030c0c7223 */ /* 0x000fcc0000010821 */
[----:B------:R-:W1:Y:S08]  /*16d80*/  MUFU.EX2 R207, R207 ;  /* 0x000000cf00cf7308 */ /* 0x000e700000000800 */
[----:B------:R-:W5:Y:S01]  /*16d90*/  MUFU.EX2 R206, R206 ;  /* 0x000000ce00ce7308 */ /* 0x000f620000000800 */
[----:B----4-:R-:W-:Y:S01]  /*16da0*/  FADD.FTZ R35, R205, R32 ;  /* 0x00000020cd237221 */ /* 0x010fe20000010000 */
[----:B------:R-:W-:-:S06]  /*16db0*/  FFMA.FTZ R203, R46, R3, -R33 ;  /* 0x000000032ecb7223 */ /* 0x000fcc0000010821 */
[----:B------:R-:W4:Y:S08]  /*16dc0*/  MUFU.EX2 R10, R10 ;  /* 0x0000000a000a7308 */ /* 0x000f300000000800 */
[----:B------:R-:W4:Y:S01]  /*16dd0*/  MUFU.EX2 R15, R15 ;  /* 0x0000000f000f7308 */ /* 0x000f220000000800 */
[----:B0-----:R-:W-:Y:S01]  /*16de0*/  FADD.FTZ R32, R8, R35 ;  /* 0x0000002308207221 */ /* 0x001fe20000010000 */
[----:B------:R-:W-:-:S06]  /*16df0*/  FFMA.FTZ R14, R14, R3, -R33 ;  /* 0x000000030e0e7223 */ /* 0x000fcc0000010821 */
[----:B------:R-:W0:Y:S01]  /*16e00*/  MUFU.EX2 R201, R201 ;  /* 0x000000c900c97308 */ /* 0x000e220000000800 */
[----:B---3--:R-:W-:-:S07]  /*16e10*/  FADD.FTZ R37, R13, R34 ;  /* 0x000000220d257221 */ /* 0x008fce0000010000 */
[----:B------:R-:W3:Y:S01]  /*16e20*/  MUFU.EX2 R200, R200 ;  /* 0x000000c800c87308 */ /* 0x000ee20000000800 */
[----:B-1----:R-:W-:Y:S01]  /*16e30*/  FADD.FTZ R35, R207, R32 ;  /* 0x00000020cf237221 */ /* 0x002fe20000010000 */
[----:B-----5:R-:W-:-:S06]  /*16e40*/  FADD.FTZ R34, R206, R37 ;  /* 0x00000025ce227221 */ /* 0x020fcc0000010000 */
[----:B------:R-:W1:Y:S08]  /*16e50*/  MUFU.EX2 R12, R12 ;  /* 0x0000000c000c7308 */ /* 0x000e700000000800 */
[----:B------:R-:W5:Y:S01]  /*16e60*/  MUFU.EX2 R21, R66 ;  /* 0x0000004200157308 */ /* 0x000f620000000800 */
[----:B----4-:R-:W-:Y:S01]  /*16e70*/  FADD.FTZ R32, R10, R35 ;  /* 0x000000230a207221 */ /* 0x010fe20000010000 */
[----:B------:R-:W-:-:S06]  /*16e80*/  FFMA.FTZ R20, R20, R3, -R33 ;  /* 0x0000000314147223 */ /* 0x000fcc0000010821 */
[----:B------:R-:W4:Y:S01]  /*16e90*/  MUFU.EX2 R203, R203 ;  /* 0x000000cb00cb7308 */ /* 0x000f220000000800 */
[----:B------:R-:W-:-:S07]  /*16ea0*/  FADD.FTZ R37, R15, R34 ;  /* 0x000000220f257221 */ /* 0x000fce0000010000 */
[----:B------:R-:W2:Y:S01]  /*16eb0*/  MUFU.EX2 R202, R202 ;  /* 0x000000ca00ca7308 */ /* 0x000ea20000000800 */
[----:B0-----:R-:W-:Y:S01]  /*16ec0*/  FADD.FTZ R35, R201, R32 ;  /* 0x00000020c9237221 */ /* 0x001fe20000010000 */
[----:B------:R-:W-:-:S06]  /*16ed0*/  FFMA.FTZ R199, R38, R3, -R33 ;  /* 0x0000000326c77223 */ /* 0x000fcc0000010821 */
[----:B------:R-:W-:Y:S01]  /*16ee0*/  MUFU.EX2 R14, R14 ;  /* 0x0000000e000e7308 */ /* 0x000fe20000000800 */
[----:B---3--:R-:W-:-:S07]  /*16ef0*/  FADD.FTZ R34, R200, R37 ;  /* 0x00000025c8227221 */ /* 0x008fce0000010000 */
[----:B------:R-:W0:Y:S01]  /*16f00*/  MUFU.EX2 R25, R25 ;  /* 0x0000001900197308 */ /* 0x000e220000000800 */
[----:B------:R-:W-:Y:S01]  /*16f10*/  FFMA.FTZ R193, R26, R3, -R33 ;  /* 0x000000031ac17223 */ /* 0x000fe20000010821 */
[----:B-1----:R-:W-:-:S06]  /*16f20*/  FADD.FTZ R26, R12, R35 ;  /* 0x000000230c1a7221 */ /* 0x002fcc0000010000 */
[----:B------:R-:W-:Y:S01]  /*16f30*/  MUFU.EX2 R197, R197 ;  /* 0x000000c500c57308 */ /* 0x000fe20000000800 */
[----:B------:R-:W-:Y:S01]  /*16f40*/  PRMT R0, R65, 0x654, R0 ;  /* 0x0000065441007816 */ /* 0x000fe20000000000 */
[----:B-----5:R-:W-:-:S06]  /*16f50*/  FADD.FTZ R37, R21, R34 ;  /* 0x0000002215257221 */ /* 0x020fcc0000010000 */
[----:B------:R-:W1:Y:S01]  /*16f60*/  MUFU.EX2 R196, R196 ;  /* 0x000000c400c47308 */ /* 0x000e620000000800 */
[----:B------:R-:W-:Y:S01]  /*16f70*/  FFMA.FTZ R24, R24, R3, -R33 ;  /* 0x0000000318187223 */ /* 0x000fe20000010821 */
[----:B------:R-:W-:Y:S01]  /*16f80*/  F2FP.F16.F32.PACK_AB R208, R7, R208 ;  /* 0x000000d007d0723e */ /* 0x000fe200000000ff */
[----:B----4-:R-:W-:-:S05]  /*16f90*/  FADD.FTZ R7, R203, R26 ;  /* 0x0000001acb077221 */ /* 0x010fca0000010000 */
[----:B------:R-:W3:Y:S01]  /*16fa0*/  MUFU.EX2 R20, R20 ;  /* 0x0000001400147308 */ /* 0x000ee20000000800 */
[----:B--2---:R-:W-:Y:S01]  /*16fb0*/  FADD.FTZ R34, R202, R37 ;  /* 0x00000025ca227221 */ /* 0x004fe20000010000 */
[----:B------:R2:W-:Y:S06]  /*16fc0*/  SYNCS.ARRIVE.TRANS64.RED.A1T0 RZ, [R0+URZ], RZ ;  /* 0x000000ff00ff79a7 */ /* 0x0005ec000810043f */
[----:B------:R-:W4:Y:S01]  /*16fd0*/  MUFU.EX2 R27, R27 ;  /* 0x0000001b001b7308 */ /* 0x000f220000000800 */
[----:B0-----:R-:W-:Y:S01]  /*16fe0*/  FADD.FTZ R37, R25, R34 ;  /* 0x0000002219257221 */ /* 0x001fe20000010000 */
[----:B------:R-:W-:-:S06]  /*16ff0*/  FFMA.FTZ R48, R48, R3, -R33 ;  /* 0x0000000330307223 */ /* 0x000fcc0000010821 */
[----:B------:R-:W0:Y:S08]  /*17000*/  MUFU.EX2 R199, R199 ;  /* 0x000000c700c77308 */ /* 0x000e300000000800 */
[----:B------:R-:W5:Y:S01]  /*17010*/  MUFU.EX2 R198, R198 ;  /* 0x000000c600c67308 */ /* 0x000f620000000800 */
[----:B------:R-:W-:Y:S01]  /*17020*/  FFMA.FTZ R30, R30, R3, -R33 ;  /* 0x000000031e1e7223 */ /* 0x000fe20000010821 */
[----:B-1----:R-:W-:-:S06]  /*17030*/  FADD.FTZ R32, R196, R37 ;  /* 0x00000025c4207221 */ /* 0x002fcc0000010000 */
[----:B--2---:R1:W2:Y:S08]  /*17040*/  MUFU.EX2 R0, R24 ;  /* 0x0000001800007308 */ /* 0x0042b00000000800 */
[----:B------:R-:W2:Y:S01]  /*17050*/  MUFU.EX2 R29, R29 ;  /* 0x0000001d001d7308 */ /* 0x000ea20000000800 */
[----:B-1----:R-:W-:-:S04]  /*17060*/  FADD.FTZ R24, R14, R7 ;  /* 0x000000070e187221 */ /* 0x002fc80000010000 */
[----:B------:R-:W-:-:S03]  /*17070*/  FADD.FTZ R7, R197, R24 ;  /* 0x00000018c5077221 */ /* 0x000fc60000010000 */
[----:B------:R-:W1:Y:S01]  /*17080*/  MUFU.EX2 R193, R193 ;  /* 0x000000c100c17308 */ /* 0x000e620000000800 */
[----:B------:R-:W-:Y:S01]  /*17090*/  FFMA.FTZ R2, R2, R3, -R33 ;  /* 0x0000000302027223 */ /* 0x000fe20000010821 */
[----:B---3--:R-:W-:Y:S01]  /*170a0*/  FADD.FTZ R24, R20, R7 ;  /* 0x0000000714187221 */ /* 0x008fe20000010000 */
[----:B----4-:R-:W-:-:S05]  /*170b0*/  FADD.FTZ R33, R27, R32 ;  /* 0x000000201b217221 */ /* 0x010fca0000010000 */
[----:B------:R-:W3:Y:S01]  /*170c0*/  MUFU.EX2 R192, R192 ;  /* 0x000000c000c07308 */ /* 0x000ee20000000800 */
[----:B0-----:R-:W-:Y:S01]  /*170d0*/  FADD.FTZ R7, R199, R24 ;  /* 0x00000018c7077221 */ /* 0x001fe20000010000 */
[----:B-----5:R-:W-:-:S06]  /*170e0*/  FADD.FTZ R26, R198, R33 ;  /* 0x00000021c61a7221 */ /* 0x020fcc0000010000 */
[----:B------:R-:W0:Y:S01]  /*170f0*/  MUFU.EX2 R48, R48 ;  /* 0x0000003000307308 */ /* 0x000e220000000800 */
[----:B------:R-:W-:Y:S01]  /*17100*/  F2FP.F16.F32.PACK_AB R206, R15, R206 ;  /* 0x000000ce0fce723e */ /* 0x000fe200000000ff */
[----:B------:R-:W-:-:S06]  /*17110*/  VIADD R15, R112, 0xfffffffe ;  /* 0xfffffffe700f7836 */ /* 0x000fcc0000000000 */
[----:B------:R-:W4:Y:S01]  /*17120*/  MUFU.EX2 R31, R76 ;  /* 0x0000004c001f7308 */ /* 0x000f220000000800 */
[----:B------:R-:W-:Y:S01]  /*17130*/  F2FP.F16.F32.PACK_AB R210, R9, R210 ;  /* 0x000000d209d2723e */ /* 0x000fe200000000ff */
[----:B--2---:R-:W-:-:S06]  /*17140*/  FADD.FTZ R24, R0, R7 ;  /* 0x0000000700187221 */ /* 0x004fcc0000010000 */
[----:B------:R-:W2:Y:S01]  /*17150*/  MUFU.EX2 R30, R30 ;  /* 0x0000001e001e7308 */ /* 0x000ea20000000800 */
[----:B------:R-:W-:-:S07]  /*17160*/  FADD.FTZ R9, R29, R26 ;  /* 0x0000001a1d097221 */ /* 0x000fce0000010000 */
[----:B------:R-:W5:Y:S01]  /*17170*/  MUFU.EX2 R194, R194 ;  /* 0x000000c200c27308 */ /* 0x000f620000000800 */
[----:B------:R-:W-:Y:S01]  /*17180*/  ISETP.GE.AND P1, PT, R15, R36, PT ;  /* 0x000000240f00720c */ /* 0x000fe20003f26270 */
[----:B-1----:R-:W-:-:S06]  /*17190*/  FADD.FTZ R7, R193, R24 ;  /* 0x00000018c1077221 */ /* 0x002fcc0000010000 */
[----:B------:R2:W1:Y:S01]  /*171a0*/  MUFU.EX2 R195, R2 ;  /* 0x0000000200c37308 */ /* 0x0004620000000800 */
[----:B---3--:R-:W-:-:S07]  /*171b0*/  FADD.FTZ R26, R192, R9 ;  /* 0x00000009c01a7221 */ /* 0x008fce0000010000 */
[----:B------:R-:W3:Y:S01]  /*171c0*/  MUFU.EX2 R11, R11 ;  /* 0x0000000b000b7308 */ /* 0x000ee20000000800 */
[----:B0-----:R-:W-:Y:S01]  /*171d0*/  FADD.FTZ R7, R48, R7 ;  /* 0x0000000730077221 */ /* 0x001fe20000010000 */
[----:B----4-:R-:W-:-:S03]  /*171e0*/  FADD.FTZ R9, R31, R26 ;  /* 0x0000001a1f097221 */ /* 0x010fc60000010000 */
[----:B--2---:R-:W-:Y:S01]  /*171f0*/  FADD.FTZ R2, R30, R7 ;  /* 0x000000071e027221 */ /* 0x004fe20000010000 */
[----:B-----5:R-:W-:Y:S01]  /*17200*/  FADD.FTZ R26, R194, R9 ;  /* 0x00000009c21a7221 */ /* 0x020fe20000010000 */
[----:B------:R-:W-:Y:S01]  /*17210*/  F2FP.F16.F32.PACK_AB R197, R20, R197 ;  /* 0x000000c514c5723e */ /* 0x000fe200000000ff */
[----:B------:R-:W-:Y:S01]  /*17220*/  BSSY B0, `(.L_x_636) ;  /* 0x0000567000007945 */ /* 0x000fe20003800000 */
[----:B------:R-:W-:Y:S01]  /*17230*/  F2FP.F16.F32.PACK_AB R200, R21, R200 ;  /* 0x000000c815c8723e */ /* 0x000fe200000000ff */
[----:B-1----:R-:W-:Y:S01]  /*17240*/  FADD.FTZ R20, R195, R2 ;  /* 0x00000002c3147221 */ /* 0x002fe20000010000 */
[----:B------:R-:W-:Y:S01]  /*17250*/  F2FP.F16.F32.PACK_AB R202, R25, R202 ;  /* 0x000000ca19ca723e */ /* 0x000fe200000000ff */
[--C-:B------:R-:W-:Y:S01]  /*17260*/  IMAD.MOV.U32 R150, RZ, RZ, R151.reuse ;  /* 0x000000ffff967224 */ /* 0x100fe200078e0097 */
[----:B------:R-:W-:Y:S01]  /*17270*/  F2FP.F16.F32.PACK_AB R196, R27, R196 ;  /* 0x000000c41bc4723e */ /* 0x000fe200000000ff */
[--C-:B------:R-:W-:Y:S01]  /*17280*/  IMAD.MOV.U32 R148, RZ, RZ, R151.reuse ;  /* 0x000000ffff947224 */ /* 0x100fe200078e0097 */
[----:B------:R-:W-:Y:S01]  /*17290*/  F2FP.F16.F32.PACK_AB R198, R29, R198 ;  /* 0x000000c61dc6723e */ /* 0x000fe200000000ff */
[--C-:B------:R-:W-:Y:S01]  /*172a0*/  IMAD.MOV.U32 R147, RZ, RZ, R151.reuse ;  /* 0x000000ffff937224 */ /* 0x100fe200078e0097 */
[----:B------:R-:W-:Y:S01]  /*172b0*/  F2FP.F16.F32.PACK_AB R192, R31, R192 ;  /* 0x000000c01fc0723e */ /* 0x000fe200000000ff */
[----:B---3--:R-:W-:Y:S01]  /*172c0*/  FADD.FTZ R21, R11, R26 ;  /* 0x0000001a0b157221 */ /* 0x008fe20000010000 */
[----:B------:R-:W-:Y:S01]  /*172d0*/  F2FP.F16.F32.PACK_AB R209, R28, R209 ;  /* 0x000000d11cd1723e */ /* 0x000fe200000000ff */
[--C-:B------:R-:W-:Y:S01]  /*172e0*/  IMAD.MOV.U32 R145, RZ, RZ, R151.reuse ;  /* 0x000000ffff917224 */ /* 0x100fe200078e0097 */
[----:B------:R-:W-:Y:S01]  /*172f0*/  F2FP.F16.F32.PACK_AB R199, R0, R199 ;  /* 0x000000c700c7723e */ /* 0x000fe200000000ff */
[----:B------:R-:W-:Y:S01]  /*17300*/  IMAD.MOV.U32 R0, RZ, RZ, 0x3f800000 ;  /* 0x3f800000ff007424 */ /* 0x000fe200078e00ff */
[----:B------:R-:W-:Y:S01]  /*17310*/  F2FP.F16.F32.PACK_AB R193, R48, R193 ;  /* 0x000000c130c1723e */ /* 0x000fe200000000ff */
[--C-:B------:R-:W-:Y:S01]  /*17320*/  IMAD.MOV.U32 R144, RZ, RZ, R151.reuse ;  /* 0x000000ffff907224 */ /* 0x100fe200078e0097 */
        /* <DEDUP_REMOVED lines=16> */
[----:B------:R-:W-:Y:S01]  /*17430*/  MOV R2, 0x3f800000 ;  /* 0x3f80000000027802 */ /* 0x000fe20000000f00 */
[--C-:B------:R-:W-:Y:S01]  /*17440*/  IMAD.MOV.U32 R130, RZ, RZ, R151.reuse ;  /* 0x000000ffff827224 */ /* 0x100fe200078e0097 */
[-C--:B------:R-:W-:Y:S01]  /*17450*/  MOV R149, R151.reuse ;  /* 0x0000009700957202 */ /* 0x080fe20000000f00 */
        /* <DEDUP_REMOVED lines=81> */
[----:B------:R-:W-:Y:S01]  /*17970*/  MOV R26, R151 ;  /* 0x00000097001a7202 */ /* 0x000fe20000000f00 */
[----:B------:R-:W-:-:S02]  /*17980*/  IMAD.MOV.U32 R67, RZ, RZ, R151 ;  /* 0x000000ffff437224 */ /* 0x000fc400078e0097 */
[--C-:B------:R-:W-:Y:S02]  /*17990*/  IMAD.MOV.U32 R66, RZ, RZ, R151.reuse ;  /* 0x000000ffff427224 */ /* 0x100fe400078e0097 */
[--C-:B------:R-:W-:Y:S02]  /*179a0*/  IMAD.MOV.U32 R64, RZ, RZ, R151.reuse ;  /* 0x000000ffff407224 */ /* 0x100fe400078e0097 */
[--C-:B------:R-:W-:Y:S02]  /*179b0*/  IMAD.MOV.U32 R63, RZ, RZ, R151.reuse ;  /* 0x000000ffff3f7224 */ /* 0x100fe400078e0097 */
[--C-:B------:R-:W-:Y:S02]  /*179c0*/  IMAD.MOV.U32 R61, RZ, RZ, R151.reuse ;  /* 0x000000ffff3d7224 */ /* 0x100fe400078e0097 */
[--C-:B------:R-:W-:Y:S02]  /*179d0*/  IMAD.MOV.U32 R60, RZ, RZ, R151.reuse ;  /* 0x000000ffff3c7224 */ /* 0x100fe400078e0097 */
        /* <DEDUP_REMOVED lines=23> */
[----:B------:R-:W-:Y:S01]  /*17b50*/  IMAD.MOV.U32 R24, RZ, RZ, R151 ;  /* 0x000000ffff187224 */ /* 0x000fe200078e0097 */
[----:B------:R-:W-:Y:S06]  /*17b60*/  @!P1 BRA `(.L_x_637) ;  /* 0x0000004c00489947 */ /* 0x000fec0003800000 */
[----:B------:R-:W-:Y:S01]  /*17b70*/  MOV R14, R4 ;  /* 0x00000004000e7202 */ /* 0x000fe20000000f00 */
[----:B------:R-:W-:Y:S01]  /*17b80*/  IMAD.MOV.U32 R11, RZ, RZ, R5 ;  /* 0x000000ffff0b7224 */ /* 0x000fe200078e0005 */
[----:B------:R-:W-:Y:S01]  /*17b90*/  MOV R8, R226 ;  /* 0x000000e200087202 */ /* 0x000fe20000000f00 */
        /* <DEDUP_REMOVED lines=65> */
[----:B------:R-:W-:-:S07]  /*17fb0*/  CS2R R24, SRZ ;  /* 0x0000000000187805 */ /* 0x000fce000001ff00 */
.L_x_650:
[----:B------:R-:W-:-:S04]  /*17fc0*/  ISETP.NE.AND P1, PT, R8, 0x1, PT ;  /* 0x000000010800780c */ /* 0x000fc80003f25270 */
[----:B------:R-:W-:-:S04]  /*17fd0*/  SEL R227, RZ, 0x1, P1 ;  /* 0x00000001ffe37807 */ /* 0x000fc80000800000 */
[----:B------:R-:W-:Y:S01]  /*17fe0*/  LOP3.LUT R227, R10, R227, RZ, 0x3c, !PT ;  /* 0x000000e30ae37212 */ /* 0x000fe200078e3cff */
[----:B------:R-:W-:Y:S06]  /*17ff0*/  @!P0 BRA `(.L_x_638) ;  /* 0x0000000000048947 */ /* 0x000fec0003800000 */
[----:B------:R-:W-:Y:S01]  /*18000*/  BPT.TRAP 0x1 ;  /* 0x000000040000795c */ /* 0x000fe20000300000 */
.L_x_638:
[----:B------:R-:W-:Y:S01]  /*18010*/  VIADD R226, R8, 0x1 ;  /* 0x0000000108e27836 */ /* 0x000fe20000000000 */
[----:B------:R-:W-:-:S04]  /*18020*/  SHF.L.U32 R3, R227, 0x1f, RZ ;  /* 0x0000001fe3037819 */ /* 0x000fc800000006ff */
[----:B------:R-:W-:-:S04]  /*18030*/  ISETP.NE.AND P1, PT, R226, 0x2, PT ;  /* 0x00000002e200780c */ /* 0x000fc80003f25270 */
[----:B------:R-:W-:-:S04]  /*18040*/  SEL R226, R226, RZ, P1 ;  /* 0x000000ffe2e27207 */ /* 0x000fc80000800000 */
[----:B------:R-:W-:-:S04]  /*18050*/  LEA R9, R226, R23, 0x3 ;  /* 0x00000017e2097211 */ /* 0x000fc800078e18ff */
[----:B------:R0:W1:Y:S01]  /*18060*/  SYNCS.PHASECHK.TRANS64.TRYWAIT P1, [R9+URZ+0x38830], R3 ;  /* 0x03883003090075a7 */ /* 0x000062000802017f */
[----:B------:R-:W-:Y:S05]  /*18070*/  @!P0 BRA `(.L_x_639) ;  /* 0x0000000000048947 */ /* 0x000fea0003800000 */
[----:B------:R-:W-:Y:S01]  /*18080*/  BPT.TRAP 0x1 ;  /* 0x000000040000795c */ /* 0x000fe20000300000 */
.L_x_639:
[----:B------:R-:W2:Y:S01]  /*18090*/  LDL R4, [R1+0x50] ;  /* 0x0000500001047983 */ /* 0x000ea20000100800 */
[----:B------:R-:W-:Y:S01]  /*180a0*/  BSSY B1, `(.L_x_640) ;  /* 0x0000007000017945 */ /* 0x000fe20003800000 */
[----:B------:R-:W-:Y:S02]  /*180b0*/  IMAD.MOV.U32 R5, RZ, RZ, 0x40000040 ;  /* 0x40000040ff057424 */ /* 0x000fe400078e00ff */
[----:B--2---:R-:W-:-:S04]  /*180c0*/  IMAD R4, R226, 0xa00, R4 ;  /* 0x00000a00e2047824 */ /* 0x004fc800078e0204 */
[----:B------:R-:W-:Y:S01]  /*180d0*/  VIADD R6, R4, 0x80 ;  /* 0x0000008004067836 */ /* 0x000fe20000000000 */
[----:B-1----:R-:W-:Y:S06]  /*180e0*/  @P1 BRA `(.L_x_641) ;  /* 0x0000000000081947 */ /* 0x002fec0003800000 */
[----:B------:R-:W1:Y:S02]  /*180f0*/  SYNCS.PHASECHK.TRANS64.TRYWAIT P1, [R9+URZ+0x38830], R3 ;  /* 0x03883003090075a7 */ /* 0x000e64000802017f */
[----:B-1----:R-:W-:Y:S05]  /*18100*/  @!P1 BRA `(.L_x_642) ;  /* 0x0000013000049947 */ /* 0x002fea0003800000 */
.L_x_641:
[----:B------:R-:W-:Y:S05]  /*18110*/  BSYNC B1 ;  /* 0x0000000000017941 */ /* 0x000fea0003800000 */
.L_x_640:
[----:B------:R-:W2:Y:S04]  /*18120*/  LDL.64 R152, [R1+0x48] ;  /* 0x0000480001987983 */ /* 0x000ea80000100a00 */
[----:B------:R-:W3:Y:S04]  /*18130*/  LDL.64 R156, [R1+0x8] ;  /* 0x00000800019c7983 */ /* 0x000ee80000100a00 */
[----:B------:R-:W4:Y:S01]  /*18140*/  LDL.64 R154, [R1] ;  /* 0x00000000019a7983 */ /* 0x000f220000100a00 */
[----:B------:R-:W-:Y:S02]  /*18150*/  R2UR UR10, R4 ;  /* 0x00000000040a72ca */ /* 0x000fe400000e0000 */
[----:B------:R-:W-:Y:S01]  /*18160*/  R2UR UR11, R5 ;  /* 0x00000000050b72ca */ /* 0x000fe200000e0000 */
[----:B------:R-:W-:Y:S01]  /*18170*/  WARPGROUP.ARRIVE ;  /* 0x00000000000079c5 */ /* 0x000fe20000000000 */
[----:B------:R-:W-:-:S02]  /*18180*/  MOV R7, 0x40000040 ;  /* 0x4000004000077802 */ /* 0x000fc40000000f00 */
[----:B------:R-:W-:Y:S02]  /*18190*/  R2UR UR6, R6 ;  /* 0x00000000060672ca */ /* 0x000fe400000e0000 */
[----:B------:R-:W-:Y:S01]  /*181a0*/  R2UR UR7, R7 ;  /* 0x00000000070772ca */ /* 0x000fe200000e0000 */
[C---:B------:R-:W-:Y:S02]  /*181b0*/  VIADD R6, R4.reuse, 0x100 ;  /* 0x0000010004067836 */ /* 0x040fe40000000000 */
[----:B------:R-:W-:Y:S02]  /*181c0*/  VIADD R12, R4, 0x180 ;  /* 0x00000180040c7836 */ /* 0x000fe40000000000 */
[----:B------:R-:W-:Y:S01]  /*181d0*/  IMAD.MOV.U32 R13, RZ, RZ, 0x40000040 ;  /* 0x40000040ff0d7424 */ /* 0x000fe200078e00ff */
[----:B--2---:R-:W-:Y:S02]  /*181e0*/  R2UR UR46, R152 ;  /* 0x00000000982e72ca */ /* 0x004fe400000e0000 */
[----:B------:R-:W-:-:S02]  /*181f0*/  R2UR UR47, R153 ;  /* 0x00000000992f72ca */ /* 0x000fc400000e0000 */
[----:B------:R-:W2:Y:S01]  /*18200*/  LDL.64 R152, [R1+0x40] ;  /* 0x0000400001987983 */ /* 0x000ea20000100a00 */
[----:B---3--:R-:W-:Y:S02]  /*18210*/  R2UR UR12, R156 ;  /* 0x000000009c0c72ca */ /* 0x008fe400000e0000 */
[----:B------:R-:W-:-:S11]  /*18220*/  R2UR UR13, R157 ;  /* 0x000000009d0d72ca */ /* 0x000fd600000e0000 */
[----:B------:R-:W-:Y:S02]  /*18230*/  UMOV UR8, UR12 ;  /* 0x0000000c00087c82 */ /* 0x000fe40008000000 */
[----:B------:R-:W-:Y:S02]  /*18240*/  UMOV UR9, UR13 ;  /* 0x0000000d00097c82 */ /* 0x000fe40008000000 */
[----:B------:R-:W-:Y:S01]  /*18250*/  HGMMA.64x16x16.F32 R184, gdesc[UR8], RZ, !UPT, gsb0 ;  /* 0x0020000008b879f0 */ /* 0x000fe2000c0008ff */
[----:B------:R-:W-:Y:S01]  /*18260*/  UMOV UR4, UR12 ;  /* 0x0000000c00047c82 */ /* 0x000fe20008000000 */
[----:B------:R-:W-:Y:S01]  /*18270*/  UMOV UR5, UR13 ;  /* 0x0000000d00057c82 */ /* 0x000fe20008000000 */
[----:B------:R-:W-:Y:S02]  /*18280*/  WARPGROUP.DEPBAR.LE gsb0, 0x0 ;  /* 0x00008000000079c5 */ /* 0x000fe40000010000 */
[----:B------:R-:W-:-:S06]  /*18290*/  WARPGROUP.ARRIVE ;  /* 0x00000000000079c5 */ /* 0x000fcc0000000000 */
[----:B------:R-:W-:Y:S01]  /*182a0*/  HGMMA.64x16x16.F32 R176, gdesc[UR4], RZ, !UPT, gsb0 ;  /* 0x0020000004b079f0 */ /* 0x000fe2000c0008ff */
[----:B------:R-:W-:Y:S02]  /*182b0*/  R2UR UR10, R6 ;  /* 0x00000000060a72ca */ /* 0x000fe400000e0000 */
[----:B------:R-:W-:Y:S01]  /*182c0*/  R2UR UR11, R7 ;  /* 0x00000000070b72ca */ /* 0x000fe200000e0000 */
[----:B------:R-:W-:Y:S01]  /*182d0*/  UMOV UR8, UR12 ;  /* 0x0000000c00087c82 */ /* 0x000fe20008000000 */
[----:B------:R-:W-:Y:S01]  /*182e0*/  UMOV UR9, UR13 ;  /* 0x0000000d00097c82 */ /* 0x000fe20008000000 */
[----:B------:R-:W-:Y:S02]  /*182f0*/  WARPGROUP.DEPBAR.LE gsb0, 0x0 ;  /* 0x00008000000079c5 */ /* 0x000fe40000010000 */
[----:B------:R-:W-:-:S08]  /*18300*/  WARPGROUP.ARRIVE ;  /* 0x00000000000079c5 */ /* 0x000fd00000000000 */
        /* <DEDUP_REMOVED lines=8> */
[----:B------:R-:W-:Y:S02]  /*18390*/  IADD3 R6, R4, 0x200, RZ ;  /* 0x0000020004067810 */ /* 0x000fe40007ffe0ff */
[----:B------:R-:W-:Y:S02]  /*183a0*/  MOV R7, 0x40000040 ;  /* 0x4000004000077802 */ /* 0x000fe40000000f00 */
[----:B------:R-:W-:Y:S02]  /*183b0*/  R2UR UR34, R6 ;  /* 0x00000000062272ca */ /* 0x000fe400000e0000 */
[----:B------:R-:W-:Y:S02]  /*183c0*/  R2UR UR35, R7 ;  /* 0x00000000072372ca */ /* 0x000fe400000e0000 */
[----:B----4-:R-:W-:Y:S02]  /*183d0*/  R2UR UR28, R154 ;  /* 0x000000009a1c72ca */ /* 0x010fe400000e0000 */
[----:B------:R-:W-:Y:S01]  /*183e0*/  R2UR UR29, R155 ;  /* 0x000000009b1d72ca */ /* 0x000fe200000e0000 */
[----:B------:R-:W-:Y:S01]  /*183f0*/  UMOV UR32, UR12 ;  /* 0x0000000c00207c82 */ /* 0x000fe20008000000 */
[----:B------:R-:W-:Y:S01]  /*18400*/  UMOV UR33, UR13 ;  /* 0x0000000d00217c82 */ /* 0x000fe20008000000 */
[----:B------:R-:W-:-:S02]  /*18410*/  WARPGROUP.DEPBAR.LE gsb0, 0x0 ;  /* 0x00008000000079c5 */ /* 0x000fc40000010000 */
[----:B------:R-:W-:Y:S01]  /*18420*/  VIADD R12, R4, 0x2 ;  /* 0x00000002040c7836 */ /* 0x000fe20000000000 */
[----:B--2---:R-:W-:Y:S02]  /*18430*/  R2UR UR42, R152 ;  /* 0x00000000982a72ca */ /* 0x004fe400000e0000 */
[----:B------:R-:W-:Y:S02]  /*18440*/  R2UR UR43, R153 ;  /* 0x00000000992b72ca */ /* 0x000fe400000e0000 */
[----:B------:R-:W-:-:S06]  /*18450*/  WARPGROUP.ARRIVE ;  /* 0x00000000000079c5 */ /* 0x000fcc0000000000 */
[----:B------:R-:W-:Y:S01]  /*18460*/  HGMMA.64x16x16.F32 R152, gdesc[UR32], RZ, !UPT, gsb0 ;  /* 0x00200000209879f0 */ /* 0x000fe2000c0008ff */
[----:B------:R-:W-:Y:S01]  /*18470*/  IMAD.MOV.U32 R13, RZ, RZ, 0x40000040 ;  /* 0x40000040ff0d7424 */ /* 0x000fe200078e00ff */
[----:B------:R-:W-:-:S04]  /*18480*/  R2UR UR26, R12 ;  /* 0x000000000c1a72ca */ /* 0x000fc800000e0000 */
[----:B------:R-:W-:Y:S01]  /*18490*/  R2UR UR27, R13 ;  /* 0x000000000d1b72ca */ /* 0x000fe200000e0000 */
[----:B------:R-:W-:Y:S01]  /*184a0*/  UMOV UR24, UR28 ;  /* 0x0000001c00187c82 */ /* 0x000fe20008000000 */
[----:B------:R-:W-:Y:S01]  /*184b0*/  UMOV UR25, UR29 ;  /* 0x0000001d00197c82 */ /* 0x000fe20008000000 */
[----:B------:R-:W-:Y:S02]  /*184c0*/  WARPGROUP.DEPBAR.LE gsb0, 0x0 ;  /* 0x00008000000079c5 */ /* 0x000fe40000010000 */
[----:B------:R-:W-:-:S08]  /*184d0*/  WARPGROUP.ARRIVE ;  /* 0x00000000000079c5 */ /* 0x000fd00000000000 */
[----:B------:R-:W-:Y:S01]  /*184e0*/  HGMMA.64x16x16.F32 R184, gdesc[UR24], R184, gsb0 ;  /* 0x0020000018b879f0 */ /* 0x000fe200080008b8 */
[----:B------:R-:W-:Y:S02]  /*184f0*/  VIADD R6, R4, 0x82 ;  /* 0x0000008204067836 */ /* 0x000fe40000000000 */
[----:B------:R-:W-:-:S03]  /*18500*/  IMAD.MOV.U32 R7, RZ, RZ, 0x40000040 ;  /* 0x40000040ff077424 */ /* 0x000fc600078e00ff */
[----:B------:R-:W-:Y:S02]  /*18510*/  R2UR UR22, R6 ;  /* 0x00000000061672ca */ /* 0x000fe400000e0000 */
[----:B------:R-:W-:Y:S01]  /*18520*/  R2UR UR23, R7 ;  /* 0x00000000071772ca */ /* 0x000fe200000e0000 */
[----:B------:R-:W-:Y:S01]  /*18530*/  UMOV UR20, UR28 ;  /* 0x0000001c00147c82 */ /* 0x000fe20008000000 */
[----:B------:R-:W-:Y:S01]  /*18540*/  UMOV UR21, UR29 ;  /* 0x0000001d00157c82 */ /* 0x000fe20008000000 */
[----:B------:R-:W-:Y:S02]  /*18550*/  WARPGROUP.DEPBAR.LE gsb0, 0x0 ;  /* 0x00008000000079c5 */ /* 0x000fe40000010000 */
[----:B------:R-:W-:-:S08]  /*18560*/  WARPGROUP.ARRIVE ;  /* 0x00000000000079c5 */ /* 0x000fd00000000000 */
[----:B------:R-:W-:Y:S01]  /*18570*/  HGMMA.64x16x16.F32 R176, gdesc[UR20], R176, gsb0 ;  /* 0x0020000014b079f0 */ /* 0x000fe200080008b0 */
[----:B------:R-:W-:Y:S02]  /*18580*/  IADD3 R12, R4, 0x102, RZ ;  /* 0x00000102040c7810 */ /* 0x000fe40007ffe0ff */
[----:B------:R-:W-:Y:S02]  /*18590*/  MOV R13, 0x40000040 ;  /* 0x40000040000d7802 */ /* 0x000fe40000000f00 */
[----:B------:R-:W-:Y:S02]  /*185a0*/  R2UR UR18, R12 ;  /* 0x000000000c1272ca */ /* 0x000fe400000e0000 */
[----:B------:R-:W-:Y:S01]  /*185b0*/  R2UR UR19, R13 ;  /* 0x000000000d1372ca */ /* 0x000fe200000e0000 */
[----:B------:R-:W-:Y:S01]  /*185c0*/  UMOV UR16, UR28 ;  /* 0x0000001c00107c82 */ /* 0x000fe20008000000 */
[----:B------:R-:W-:Y:S01]  /*185d0*/  UMOV UR17, UR29 ;  /* 0x0000001d00117c82 */ /* 0x000fe20008000000 */
[----:B------:R-:W-:-:S02]  /*185e0*/  WARPGROUP.DEPBAR.LE gsb0, 0x0 ;  /* 0x00008000000079c5 */ /* 0x000fc40000010000 */
        /* <DEDUP_REMOVED lines=15> */
[----:B------:R-:W-:Y:S01]  /*186e0*/  IMAD.MOV.U32 R7, RZ, RZ, 0x40000040 ;  /* 0x40000040ff077424 */ /* 0x000fe200078e00ff */
[----:B------:R-:W-:Y:S01]  /*186f0*/  IADD3 R6, R4, 0x4, RZ ;  /* 0x0000000404067810 */ /* 0x000fe20007ffe0ff */
[----:B------:R-:W-:Y:S01]  /*18700*/  UMOV UR8, UR46 ;  /* 0x0000002e00087c82 */ /* 0x000fe20008000000 */
[----:B------:R-:W-:Y:S01]  /*18710*/  UMOV UR9, UR47 ;  /* 0x0000002f00097c82 */ /* 0x000fe20008000000 */
[----:B------:R-:W-:Y:S01]  /*18720*/  UMOV UR4, UR46 ;  /* 0x0000002e00047c82 */ /* 0x000fe20008000000 */
[----:B------:R-:W-:Y:S02]  /*18730*/  WARPGROUP.DEPBAR.LE gsb0, 0x0 ;  /* 0x00008000000079c5 */ /* 0x000fe40000010000 */
[----:B------:R-:W-:Y:S01]  /*18740*/  WARPGROUP.ARRIVE ;  /* 0x00000000000079c5 */ /* 0x000fe20000000000 */
[----:B------:R-:W-:Y:S01]  /*18750*/  UMOV UR5, UR47 ;  /* 0x0000002f00057c82 */ /* 0x000fe20008000000 */
[----:B------:R-:W-:Y:S01]  /*18760*/  UMOV UR24, UR46 ;  /* 0x0000002e00187c82 */ /* 0x000fe20008000000 */
[----:B------:R-:W-:Y:S01]  /*18770*/  UMOV UR25, UR47 ;  /* 0x0000002f00197c82 */ /* 0x000fe20008000000 */
[----:B------:R-:W-:Y:S01]  /*18780*/  UMOV UR20, UR46 ;  /* 0x0000002e00147c82 */ /* 0x000fe20008000000 */
[----:B------:R-:W-:Y:S01]  /*18790*/  UMOV UR21, UR47 ;  /* 0x0000002f00157c82 */ /* 0x000fe20008000000 */
[----:B------:R-:W-:Y:S01]  /*187a0*/  HGMMA.64x16x16.F32 R152, gdesc[UR28], R152, gsb0 ;  /* 0x002000001c9879f0 */ /* 0x000fe20008000898 */
[----:B------:R-:W-:Y:S01]  /*187b0*/  R2UR UR10, R6 ;  /* 0x00000000060a72ca */ /* 0x000fe200000e0000 */
[----:B------:R-:W-:Y:S01]  /*187c0*/  UMOV UR32, UR46 ;  /* 0x0000002e00207c82 */ /* 0x000fe20008000000 */
[----:B------:R-:W-:Y:S01]  /*187d0*/  R2UR UR11, R7 ;  /* 0x00000000070b72ca */ /* 0x000fe200000e0000 */
[----:B------:R-:W-:Y:S01]  /*187e0*/  IMAD.MOV.U32 R7, RZ, RZ, 0x40000040 ;  /* 0x40000040ff077424 */ /* 0x000fe200078e00ff */
[----:B------:R-:W-:Y:S01]  /*187f0*/  UMOV UR33, UR47 ;  /* 0x0000002f00217c82 */ /* 0x000fe20008000000 */
[----:B------:R-:W2:Y:S01]  /*18800*/  LDL.64 R12, [R1+0x38] ;  /* 0x00003800010c7983 */ /* 0x000ea20000100a00 */
[----:B------:R-:W-:-:S02]  /*18810*/  WARPGROUP.DEPBAR.LE gsb0, 0x0 ;  /* 0x00008000000079c5 */ /* 0x000fc40000010000 */
[----:B------:R-:W-:-:S07]  /*18820*/  WARPGROUP.ARRIVE ;  /* 0x00000000000079c5 */ /* 0x000fce0000000000 */
[----:B------:R-:W-:Y:S01]  /*18830*/  HGMMA.64x16x16.F32 R184, gdesc[UR8], R184, gsb0 ;  /* 0x0020000008b879f0 */ /* 0x000fe200080008b8 */
[----:B------:R-:W-:Y:S02]  /*18840*/  IADD3 R6, R4, 0x84, RZ ;  /* 0x0000008404067810 */ /* 0x000fe40007ffe0ff */
[----:B------:R-:W-:Y:S02]  /*18850*/  R2UR UR7, R7 ;  /* 0x00000000070772ca */ /* 0x000fe400000e0000 */
[----:B------:R-:W-:Y:S01]  /*18860*/  R2UR UR6, R6 ;  /* 0x00000000060672ca */ /* 0x000fe200000e0000 */
[----:B------:R-:W-:Y:S02]  /*18870*/  WARPGROUP.DEPBAR.LE gsb0, 0x0 ;  /* 0x00008000000079c5 */ /* 0x000fe40000010000 */
[----:B------:R-:W-:-:S10]  /*18880*/  WARPGROUP.ARRIVE ;  /* 0x00000000000079c5 */ /* 0x000fd40000000000 */
[----:B------:R-:W-:Y:S01]  /*18890*/  HGMMA.64x16x16.F32 R176, gdesc[UR4], R176, gsb0 ;  /* 0x0020000004b079f0 */ /* 0x000fe200080008b0 */
[----:B------:R-:W-:Y:S01]  /*188a0*/  VIADD R6, R4, 0x104 ;  /* 0x0000010404067836 */ /* 0x000fe20000000000 */
[----:B------:R-:W-:-:S04]  /*188b0*/  MOV R7, 0x40000040 ;  /* 0x4000004000077802 */ /* 0x000fc80000000f00 */
[----:B------:R-:W-:Y:S02]  /*188c0*/  R2UR UR26, R6 ;  /* 0x00000000061a72ca */ /* 0x000fe400000e0000 */
[----:B------:R-:W-:Y:S01]  /*188d0*/  R2UR UR27, R7 ;  /* 0x00000000071b72ca */ /* 0x000fe200000e0000 */
[----:B------:R-:W-:Y:S02]  /*188e0*/  WARPGROUP.DEPBAR.LE gsb0, 0x0 ;  /* 0x00008000000079c5 */ /* 0x000fe40000010000 */
[----:B------:R-:W-:-:S10]  /*188f0*/  WARPGROUP.ARRIVE ;  /* 0x00000000000079c5 */ /* 0x000fd40000000000 */
[----:B------:R-:W-:Y:S01]  /*18900*/  HGMMA.64x16x16.F32 R168, gdesc[UR24], R168, gsb0 ;  /* 0x0020000018a879f0 */ /* 0x000fe200080008a8 */
[----:B------:R-:W-:Y:S02]  /*18910*/  VIADD R6, R4, 0x184 ;  /* 0x0000018404067836 */ /* 0x000fe40000000000 */
[----:B------:R-:W-:-:S03]  /*18920*/  IMAD.MOV.U32 R7, RZ, RZ, 0x40000040 ;  /* 0x40000040ff077424 */ /* 0x000fc600078e00ff */
[----:B------:R-:W-:Y:S02]  /*18930*/  R2UR UR22, R6 ;  /* 0x00000000061672ca */ /* 0x000fe400000e0000 */
[----:B------:R-:W-:Y:S01]  /*18940*/  R2UR UR23, R7 ;  /* 0x00000000071772ca */ /* 0x000fe200000e0000 */
[----:B------:R-:W-:Y:S02]  /*18950*/  WARPGROUP.DEPBAR.LE gsb0, 0x0 ;  /* 0x00008000000079c5 */ /* 0x000fe40000010000 */
[----:B------:R-:W-:-:S10]  /*18960*/  WARPGROUP.ARRIVE ;  /* 0x00000000000079c5 */ /* 0x000fd40000000000 */
[----:B------:R-:W-:Y:S01]  /*18970*/  HGMMA.64x16x16.F32 R160, gdesc[UR20], R160, gsb0 ;  /* 0x0020000014a079f0 */ /* 0x000fe200080008a0 */
[----:B------:R-:W-:Y:S01]  /*18980*/  IMAD.MOV.U32 R7, RZ, RZ, 0x40000040 ;  /* 0x40000040ff077424 */ /* 0x000fe200078e00ff */
[----:B------:R-:W-:-:S04]  /*18990*/  IADD3 R6, R4, 0x204, RZ ;  /* 0x0000020404067810 */ /* 0x000fc80007ffe0ff */
        /* <DEDUP_REMOVED lines=23> */
[----:B------:R-:W-:Y:S01]  /*18b10*/  IMAD.MOV.U32 R7, RZ, RZ, 0x40000040 ;  /* 0x40000040ff077424 */ /* 0x000fe200078e00ff */
[----:B------:R-:W-:-:S04]  /*18b20*/  IADD3 R6, R4, 0x106, RZ ;  /* 0x0000010604067810 */ /* 0x000fc80007ffe0ff */
[----:B------:R-:W-:Y:S02]  /*18b30*/  R2UR UR10, R6 ;  /* 0x00000000060a72ca */ /* 0x000fe400000e0000 */
[----:B------:R-:W-:Y:S01]  /*18b40*/  R2UR UR11, R7 ;  /* 0x00000000070b72ca */ /* 0x000fe200000e0000 */
[----:B------:R-:W-:Y:S01]  /*18b50*/  UMOV UR8, UR42 ;  /* 0x0000002a00087c82 */ /* 0x000fe20008000000 */
[----:B------:R-:W-:Y:S01]  /*18b60*/  UMOV UR9, UR43 ;  /* 0x0000002b00097c82 */ /* 0x000fe20008000000 */
[----:B------:R-:W-:Y:S02]  /*18b70*/  WARPGROUP.DEPBAR.LE gsb0, 0x0 ;  /* 0x00008000000079c5 */ /* 0x000fe40000010000 */
[----:B------:R-:W-:-:S08]  /*18b80*/  WARPGROUP.ARRIVE ;  /* 0x00000000000079c5 */ /* 0x000fd00000000000 */
        /* <DEDUP_REMOVED lines=16> */
[----:B--2---:R-:W-:Y:S02]  /*18c90*/  R2UR UR50, R12 ;  /* 0x000000000c3272ca */ /* 0x004fe400000e0000 */
[----:B------:R-:W-:Y:S02]  /*18ca0*/  R2UR UR51, R13 ;  /* 0x000000000d3372ca */ /* 0x000fe400000e0000 */
[----:B------:R-:W2:Y:S01]  /*18cb0*/  LDL.64 R12, [R1+0x30] ;  /* 0x00003000010c7983 */ /* 0x000ea20000100a00 */
[----:B------:R-:W-:-:S02]  /*18cc0*/  WARPGROUP.DEPBAR.LE gsb0, 0x0 ;  /* 0x00008000000079c5 */ /* 0x000fc40000010000 */
[----:B------:R-:W-:-:S06]  /*18cd0*/  WARPGROUP.ARRIVE ;  /* 0x00000000000079c5 */ /* 0x000fcc0000000000 */
        /* <DEDUP_REMOVED lines=91> */
[----:B--2---:R-:W-:Y:S01]  /*19290*/  R2UR UR42, R12 ;  /* 0x000000000c2a72ca */ /* 0x004fe200000e0000 */
[----:B------:R-:W-:Y:S02]  /*192a0*/  WARPGROUP.DEPBAR.LE gsb0, 0x0 ;  /* 0x00008000000079c5 */ /* 0x000fe40000010000 */
[----:B------:R-:W-:-:S07]  /*192b0*/  WARPGROUP.ARRIVE ;  /* 0x00000000000079c5 */ /* 0x000fce0000000000 */
[----:B------:R-:W-:Y:S01]  /*192c0*/  HGMMA.64x16x16.F32 R152, gdesc[UR28], R152, gsb0 ;  /* 0x002000001c9879f0 */ /* 0x000fe20008000898 */
[----:B------:R-:W-:Y:S02]  /*192d0*/  R2UR UR43, R13 ;  /* 0x000000000d2b72ca */ /* 0x000fe400000e0000 */
[----:B------:R-:W2:Y:S01]  /*192e0*/  LDL.64 R12, [R1+0x20] ;  /* 0x00002000010c7983 */ /* 0x000ea20000100a00 */
[----:B------:R-:W-:Y:S01]  /*192f0*/  VIADD R6, R4, 0x284 ;  /* 0x0000028404067836 */ /* 0x000fe20000000000 */
[----:B------:R-:W-:-:S04]  /*19300*/  MOV R7, 0x40000040 ;  /* 0x4000004000077802 */ /* 0x000fc80000000f00 */
[----:B------:R-:W-:Y:S02]  /*19310*/  R2UR UR18, R6 ;  /* 0x00000000061272ca */ /* 0x000fe400000e0000 */
[----:B------:R-:W-:Y:S01]  /*19320*/  R2UR UR19, R7 ;  /* 0x00000000071372ca */ /* 0x000fe200000e0000 */
[----:B------:R-:W-:Y:S02]  /*19330*/  UMOV UR16, UR42 ;  /* 0x0000002a00107c82 */ /* 0x000fe40008000000 */
[----:B------:R-:W-:Y:S01]  /*19340*/  UMOV UR17, UR43 ;  /* 0x0000002b00117c82 */ /* 0x000fe20008000000 */
[----:B------:R-:W-:Y:S02]  /*19350*/  WARPGROUP.DEPBAR.LE gsb0, 0x0 ;  /* 0x00008000000079c5 */ /* 0x000fe40000010000 */
[----:B------:R-:W-:-:S07]  /*19360*/  WARPGROUP.ARRIVE ;  /* 0x00000000000079c5 */ /* 0x000fce0000000000 */
        /* <DEDUP_REMOVED lines=37> */
[----:B--2---:R-:W-:Y:S02]  /*195c0*/  R2UR UR50, R12 ;  /* 0x000000000c3272ca */ /* 0x004fe400000e0000 */
[----:B------:R-:W-:Y:S02]  /*195d0*/  R2UR UR51, R13 ;  /* 0x000000000d3372ca */ /* 0x000fe400000e0000 */
[----:B------:R-:W2:Y:S01]  /*195e0*/  LDL.64 R12, [R1+0x18] ;  /* 0x00001800010c7983 */ /* 0x000ea20000100a00 */
[----:B------:R-:W-:Y:S01]  /*195f0*/  IMAD.MOV.U32 R7, RZ, RZ, 0x40000040 ;  /* 0x40000040ff077424 */ /* 0x000fe200078e00ff */
[----:B------:R-:W-:-:S04]  /*19600*/  IADD3 R6, R4, 0x286, RZ ;  /* 0x0000028604067810 */ /* 0x000fc80007ffe0ff */
[----:B------:R-:W-:Y:S02]  /*19610*/  R2UR UR26, R6 ;  /* 0x00000000061a72ca */ /* 0x000fe400000e0000 */
[----:B------:R-:W-:Y:S01]  /*19620*/  R2UR UR27, R7 ;  /* 0x00000000071b72ca */ /* 0x000fe200000e0000 */
[----:B------:R-:W-:Y:S02]  /*19630*/  UMOV UR24, UR50 ;  /* 0x0000003200187c82 */ /* 0x000fe40008000000 */
[----:B------:R-:W-:Y:S01]  /*19640*/  UMOV UR25, UR51 ;  /* 0x0000003300197c82 */ /* 0x000fe20008000000 */
[----:B------:R-:W-:Y:S02]  /*19650*/  WARPGROUP.DEPBAR.LE gsb0, 0x0 ;  /* 0x00008000000079c5 */ /* 0x000fe40000010000 */
[----:B------:R-:W-:-:S07]  /*19660*/  WARPGROUP.ARRIVE ;  /* 0x00000000000079c5 */ /* 0x000fce0000000000 */
        /* <DEDUP_REMOVED lines=38> */
[----:B------:R-:W-:Y:S01]  /*198d0*/  IMAD.MOV.U32 R7, RZ, RZ, 0x40000040 ;  /* 0x40000040ff077424 */ /* 0x000fe200078e00ff */
[----:B--2---:R-:W-:Y:S02]  /*198e0*/  R2UR UR46, R12 ;  /* 0x000000000c2e72ca */ /* 0x004fe400000e0000 */
[----:B------:R-:W-:Y:S02]  /*198f0*/  R2UR UR47, R13 ;  /* 0x000000000d2f72ca */ /* 0x000fe400000e0000 */
[----:B------:R-:W2:Y:S01]  /*19900*/  LDL.64 R12, [R1+0x10] ;  /* 0x00001000010c7983 */ /* 0x000ea20000100a00 */
[----:B------:R-:W-:Y:S02]  /*19910*/  R2UR UR10, R6 ;  /* 0x00000000060a72ca */ /* 0x000fe400000e0000 */
[----:B------:R-:W-:-:S06]  /*19920*/  R2UR UR11, R7 ;  /* 0x00000000070b72ca */ /* 0x000fcc00000e0000 */
[----:B------:R-:W-:Y:S02]  /*19930*/  UMOV UR8, UR46 ;  /* 0x0000002e00087c82 */ /* 0x000fe40008000000 */
[----:B------:R-:W-:Y:S01]  /*19940*/  UMOV UR9, UR47 ;  /* 0x0000002f00097c82 */ /* 0x000fe20008000000 */
[----:B------:R-:W-:Y:S02]  /*19950*/  WARPGROUP.DEPBAR.LE gsb0, 0x0 ;  /* 0x00008000000079c5 */ /* 0x000fe40000010000 */
        /* <DEDUP_REMOVED lines=41> */
[----:B------:R-:W-:Y:S02]  /*19bf0*/  R2UR UR19, R7 ;  /* 0x00000000071372ca */ /* 0x000fe400000e0000 */
[----:B--2---:R-:W-:Y:S02]  /*19c00*/  R2UR UR42, R12 ;  /* 0x000000000c2a72ca */ /* 0x004fe400000e0000 */
[----:B------:R-:W-:-:S11]  /*19c10*/  R2UR UR43, R13 ;  /* 0x000000000d2b72ca */ /* 0x000fd600000e0000 */
[----:B------:R-:W-:Y:S02]  /*19c20*/  UMOV UR16, UR42 ;  /* 0x0000002a00107c82 */ /* 0x000fe40008000000 */
[----:B------:R-:W-:Y:S01]  /*19c30*/  UMOV UR17, UR43 ;  /* 0x0000002b00117c82 */ /* 0x000fe20008000000 */
[----:B------:R-:W-:Y:S02]  /*19c40*/  WARPGROUP.DEPBAR.LE gsb0, 0x0 ;  /* 0x00008000000079c5 */ /* 0x000fe40000010000 */
        /* <DEDUP_REMOVED lines=439> */
.L_x_643:
[----:B------:R-:W-:Y:S02]  /*1b7c0*/  SHF.L.U32 R0, R10, 0x1f, RZ ;  /* 0x0000001f0a007819 */ /* 0x000fe400000006ff */
[----:B------:R-:W-:-:S04]  /*1b7d0*/  LEA R6, R8, R23, 0x3 ;  /* 0x0000001708067211 */ /* 0x000fc800078e18ff */
[----:B------:R2:W3:Y:S01]  /*1b7e0*/  SYNCS.PHASECHK.TRANS64.TRYWAIT P1, [R6+URZ+0x38850], R0 ;  /* 0x03885000060075a7 */ /* 0x0004e2000802017f */
[----:B------:R-:W-:Y:S05]  /*1b7f0*/  @!P0 BRA `(.L_x_644) ;  /* 0x0000000000048947 */ /* 0x000fea0003800000 */
[----:B------:R-:W-:Y:S01]  /*1b800*/  BPT.TRAP 0x1 ;  /* 0x000000040000795c */ /* 0x000fe20000300000 */
.L_x_644:
[----:B------:R-:W-:Y:S04]  /*1b810*/  BSSY B1, `(.L_x_645) ;  /* 0x0000004000017945 */ /* 0x000fe80003800000 */
[----:B---3--:R-:W-:Y:S05]  /*1b820*/  @P1 BRA `(.L_x_646) ;  /* 0x0000000000081947 */ /* 0x008fea0003800000 */
[----:B------:R-:W3:Y:S02]  /*1b830*/  SYNCS.PHASECHK.TRANS64.TRYWAIT P1, [R6+URZ+0x38850], R0 ;  /* 0x03885000060075a7 */ /* 0x000ee4000802017f */
[----:B---3--:R-:W-:Y:S05]  /*1b840*/  @!P1 BRA `(.L_x_647) ;  /* 0x000000f800489947 */ /* 0x008fea0003800000 */
.L_x_646:
[----:B------:R-:W-:Y:S05]  /*1b850*/  BSYNC B1 ;  /* 0x0000000000017941 */ /* 0x000fea0003800000 */
.L_x_645:
[----:B--23--:R-:W-:Y:S01]  /*1b860*/  VIADD R0, R23, 0x400 ;  /* 0x0000040017007836 */ /* 0x00cfe20000000000 */
[----:B------:R-:W-:Y:S01]  /*1b870*/  WARPGROUP.ARRIVE ;  /* 0x00000000000079c5 */ /* 0x000fe20000000000 */
[----:B01----:R-:W-:Y:S02]  /*1b880*/  IMAD.MOV.U32 R3, RZ, RZ, 0x40000040 ;  /* 0x40000040ff037424 */ /* 0x003fe400078e00ff */
[----:B------:R-:W-:Y:S01]  /*1b890*/  IMAD.MOV.U32 R5, RZ, RZ, 0x40000040 ;  /* 0x40000040ff057424 */ /* 0x000fe200078e00ff */
[----:B------:R-:W-:Y:S02]  /*1b8a0*/  SHF.R.U32.HI R0, RZ, 0x4, R0 ;  /* 0x00000004ff007819 */ /* 0x000fe40000011600 */
[----:B------:R-:W-:Y:S01]  /*1b8b0*/  R2UR UR7, R3 ;  /* 0x00000000030772ca */ /* 0x000fe200000e0000 */
[----:B------:R-:W-:Y:S01]  /*1b8c0*/  IMAD.MOV.U32 R3, RZ, RZ, 0x40000040 ;  /* 0x40000040ff037424 */ /* 0x000fe200078e00ff */
[----:B------:R-:W-:-:S04]  /*1b8d0*/  LOP3.LUT R0, R0, 0x3fff, RZ, 0xc0, !PT ;  /* 0x00003fff00007812 */ /* 0x000fc800078ec0ff */
[----:B------:R-:W-:-:S05]  /*1b8e0*/  LOP3.LUT R0, R0, 0x2800000, RZ, 0xfc, !PT ;  /* 0x0280000000007812 */ /* 0x000fca00078efcff */
[----:B------:R-:W-:-:S05]  /*1b8f0*/  IMAD R2, R8, 0xa00, R0 ;  /* 0x00000a0008027824 */ /* 0x000fca00078e0200 */
[C---:B------:R-:W-:Y:S02]  /*1b900*/  R2UR UR6, R2.reuse ;  /* 0x00000000020672ca */ /* 0x040fe400000e0000 */
[----:B------:R-:W-:-:S11]  /*1b910*/  IADD3 R4, R2, 0x80, RZ ;  /* 0x0000008002047810 */ /* 0x000fd60007ffe0ff */
[----:B------:R-:W-:Y:S01]  /*1b920*/  HGMMA.64x256x16.F32 R24, R208, gdesc[UR4].tnspB, R24, gsb0 ;  /* 0x43e00004d0187df0 */ /* 0x000fe20008000818 */
[----:B------:R-:W-:Y:S01]  /*1b930*/  R2UR UR6, R4 ;  /* 0x00000000040672ca */ /* 0x000fe200000e0000 */
[----:B------:R-:W-:Y:S01]  /*1b940*/  VIADD R4, R2, 0x100 ;  /* 0x0000010002047836 */ /* 0x000fe20000000000 */
[----:B------:R-:W-:Y:S02]  /*1b950*/  R2UR UR7, R5 ;  /* 0x00000000050772ca */ /* 0x000fe400000e0000 */
[----:B------:R-:W-:Y:S01]  /*1b960*/  MOV R5, 0x40000040 ;  /* 0x4000004000057802 */ /* 0x000fe20000000f00 */
[----:B------:R-:W-:Y:S02]  /*1b970*/  WARPGROUP.DEPBAR.LE gsb0, 0x0 ;  /* 0x00008000000079c5 */ /* 0x000fe40000010000 */
[----:B------:R-:W-:-:S15]  /*1b980*/  WARPGROUP.ARRIVE ;  /* 0x00000000000079c5 */ /* 0x000fde0000000000 */
[----:B------:R-:W-:-:S05]  /*1b990*/  NOP ;  /* 0x0000000000007918 */ /* 0x000fca0000000000 */
[----:B------:R-:W-:Y:S01]  /*1b9a0*/  HGMMA.64x256x16.F32 R24, R204, gdesc[UR4].tnspB, R24, gsb0 ;  /* 0x43e00004cc187df0 */ /* 0x000fe20008000818 */
[----:B------:R-:W-:Y:S01]  /*1b9b0*/  R2UR UR6, R4 ;  /* 0x00000000040672ca */ /* 0x000fe200000e0000 */
[C---:B------:R-:W-:Y:S01]  /*1b9c0*/  VIADD R4, R2.reuse, 0x180 ;  /* 0x0000018002047836 */ /* 0x040fe20000000000 */
[----:B------:R-:W-:Y:S01]  /*1b9d0*/  R2UR UR7, R5 ;  /* 0x00000000050772ca */ /* 0x000fe200000e0000 */
[----:B------:R-:W-:Y:S01]  /*1b9e0*/  IMAD.MOV.U32 R5, RZ, RZ, 0x40000040 ;  /* 0x40000040ff057424 */ /* 0x000fe200078e00ff */
[----:B------:R-:W-:Y:S01]  /*1b9f0*/  IADD3 R2, R2, 0x200, RZ ;  /* 0x0000020002027810 */ /* 0x000fe20007ffe0ff */
[----:B------:R-:W-:Y:S02]  /*1ba00*/  WARPGROUP.DEPBAR.LE gsb0, 0x0 ;  /* 0x00008000000079c5 */ /* 0x000fe40000010000 */
[----:B------:R-:W-:-:S15]  /*1ba10*/  WARPGROUP.ARRIVE ;  /* 0x00000000000079c5 */ /* 0x000fde0000000000 */
[----:B------:R-:W-:-:S05]  /*1ba20*/  NOP ;  /* 0x0000000000007918 */ /* 0x000fca0000000000 */
[----:B------:R-:W-:Y:S01]  /*1ba30*/  HGMMA.64x256x16.F32 R24, R200, gdesc[UR4].tnspB, R24, gsb0 ;  /* 0x43e00004c8187df0 */ /* 0x000fe20008000818 */
[----:B------:R-:W-:Y:S02]  /*1ba40*/  R2UR UR6, R4 ;  /* 0x00000000040672ca */ /* 0x000fe400000e0000 */
[----:B------:R-:W-:Y:S01]  /*1ba50*/  R2UR UR7, R5 ;  /* 0x00000000050772ca */ /* 0x000fe200000e0000 */
[----:B------:R-:W-:Y:S02]  /*1ba60*/  WARPGROUP.DEPBAR.LE gsb0, 0x0 ;  /* 0x00008000000079c5 */ /* 0x000fe40000010000 */
[----:B------:R-:W-:-:S15]  /*1ba70*/  WARPGROUP.ARRIVE ;  /* 0x00000000000079c5 */ /* 0x000fde0000000000 */
[----:B------:R-:W-:-:S07]  /*1ba80*/  NOP ;  /* 0x0000000000007918 */ /* 0x000fce0000000000 */
[----:B------:R-:W-:Y:S01]  /*1ba90*/  HGMMA.64x256x16.F32 R24, R196, gdesc[UR4].tnspB, R24, gsb0 ;  /* 0x43e00004c4187df0 */ /* 0x000fe20008000818 */
[----:B------:R-:W-:Y:S02]  /*1baa0*/  R2UR UR6, R2 ;  /* 0x00000000020672ca */ /* 0x000fe400000e0000 */
[----:B------:R-:W-:Y:S01]  /*1bab0*/  R2UR UR7, R3 ;  /* 0x00000000030772ca */ /* 0x000fe200000e0000 */
[----:B------:R-:W-:Y:S02]  /*1bac0*/  WARPGROUP.DEPBAR.LE gsb0, 0x0 ;  /* 0x00008000000079c5 */ /* 0x000fe40000010000 */
[----:B------:R-:W-:-:S15]  /*1bad0*/  WARPGROUP.ARRIVE ;  /* 0x00000000000079c5 */ /* 0x000fde0000000000 */
[----:B------:R-:W-:-:S07]  /*1bae0*/  NOP ;  /* 0x0000000000007918 */ /* 0x000fce0000000000 */
[----:B------:R-:W-:Y:S03]  /*1baf0*/  HGMMA.64x256x16.F32 R24, R192, gdesc[UR4].tnspB, R24, gsb0 ;  /* 0x43e00004c0187df0 */ /* 0x000fe60008000818 */
[----:B------:R-:W-:Y:S02]  /*1bb00*/  WARPGROUP.DEPBAR.LE gsb0, 0x0 ;  /* 0x00008000000079c5 */ /* 0x000fe40000010000 */
[----:B------:R-:W-:Y:S05]  /*1bb10*/  @!P0 BRA `(.L_x_648) ;  /* 0x0000000000048947 */ /* 0x000fea0003800000 */
[----:B------:R-:W-:Y:S01]  /*1bb20*/  BPT.TRAP 0x1 ;  /* 0x000000040000795c */ /* 0x000fe20000300000 */
.L_x_648:
[----:B------:R-:W2:Y:S01]  /*1bb30*/  LDL R12, [R1+0x64] ;  /* 0x00006400010c7983 */ /* 0x000ea20000100800 */
[----:B------:R-:W-:Y:S01]  /*1bb40*/  FMNMX.FTZ R0, R184, R11, !PT ;  /* 0x0000000bb8007209 */ /* 0x000fe20007810000 */
[----:B------:R-:W-:Y:S01]  /*1bb50*/  VIADD R9, R9, 0x38840 ;  /* 0x0003884009097836 */ /* 0x000fe20000000000 */
[----:B------:R-:W-:Y:S02]  /*1bb60*/  MOV R3, UR38 ;  /* 0x0000002600037c02 */ /* 0x000fe40008000f00 */
        /* <DEDUP_REMOVED lines=19> */
[----:B------:R-:W0:Y:S02]  /*1bca0*/  SHFL.BFLY PT, R2, R0, 0x2, 0x1f ;  /* 0x0c401f0000027f89 */ /* 0x000e2400000e0000 */
[----:B0-----:R-:W-:Y:S02]  /*1bcb0*/  FMNMX.FTZ R2, R0, R2, !PT ;  /* 0x0000000200027209 */ /* 0x001fe40007810000 */
[----:B------:R-:W-:-:S03]  /*1bcc0*/  FMNMX.FTZ R0, R186, R14, !PT ;  /* 0x0000000eba007209 */ /* 0x000fc60007810000 */
[----:B------:R-:W0:Y:S01]  /*1bcd0*/  SHFL.BFLY PT, R5, R2, 0x1, 0x1f ;  /* 0x0c201f0002057f89 */ /* 0x000e2200000e0000 */
[----:B------:R-:W-:-:S04]  /*1bce0*/  FMNMX.FTZ R0, R187, R0, !PT ;  /* 0x00000000bb007209 */ /* 0x000fc80007810000 */
[----:B------:R-:W-:-:S04]  /*1bcf0*/  FMNMX.FTZ R0, R190, R0, !PT ;  /* 0x00000000be007209 */ /* 0x000fc80007810000 */
[----:B------:R-:W-:-:S04]  /*1bd00*/  FMNMX.FTZ R0, R191, R0, !PT ;  /* 0x00000000bf007209 */ /* 0x000fc80007810000 */
[----:B------:R-:W-:-:S04]  /*1bd10*/  FMNMX.FTZ R0, R178, R0, !PT ;  /* 0x00000000b2007209 */ /* 0x000fc80007810000 */
[----:B------:R-:W-:-:S04]  /*1bd20*/  FMNMX.FTZ R0, R179, R0, !PT ;  /* 0x00000000b3007209 */ /* 0x000fc80007810000 */
[----:B------:R-:W-:Y:S02]  /*1bd30*/  FMNMX.FTZ R0, R182, R0, !PT ;  /* 0x00000000b6007209 */ /* 0x000fe40007810000 */
[----:B0-----:R-:W-:Y:S02]  /*1bd40*/  FMNMX.FTZ R5, R2, R5, !PT ;  /* 0x0000000502057209 */ /* 0x001fe40007810000 */
[----:B------:R-:W-:-:S03]  /*1bd50*/  FMNMX.FTZ R0, R183, R0, !PT ;  /* 0x00000000b7007209 */ /* 0x000fc60007810000 */
[----:B------:R-:W-:Y:S01]  /*1bd60*/  FMUL.FTZ R8, R5, R3 ;  /* 0x0000000305087220 */ /* 0x000fe20000410000 */
[----:B------:R-:W-:-:S03]  /*1bd70*/  FMNMX.FTZ R0, R170, R0, !PT ;  /* 0x00000000aa007209 */ /* 0x000fc60007810000 */
[-CC-:B------:R-:W-:Y:S01]  /*1bd80*/  FFMA.FTZ R184, R184, R3.reuse, -R8.reuse ;  /* 0x00000003b8b87223 */ /* 0x180fe20000010808 */
[----:B------:R-:W-:Y:S01]  /*1bd90*/  FMNMX.FTZ R0, R171, R0, !PT ;  /* 0x00000000ab007209 */ /* 0x000fe20007810000 */
[-CC-:B------:R-:W-:Y:S01]  /*1bda0*/  FFMA.FTZ R185, R185, R3.reuse, -R8.reuse ;  /* 0x00000003b9b97223 */ /* 0x180fe20000010808 */
[-CC-:B------:R-:W-:Y:S01]  /*1bdb0*/  FFMA.FTZ R188, R188, R3.reuse, -R8.reuse ;  /* 0x00000003bcbc7223 */ /* 0x180fe20000010808 */
[-CC-:B------:R-:W-:Y:S01]  /*1bdc0*/  FFMA.FTZ R189, R189, R3.reuse, -R8.reuse ;  /* 0x00000003bdbd7223 */ /* 0x180fe20000010808 */
[----:B------:R-:W-:Y:S01]  /*1bdd0*/  FMNMX.FTZ R0, R174, R0, !PT ;  /* 0x00000000ae007209 */ /* 0x000fe20007810000 */
[----:B------:R-:W-:Y:S01]  /*1bde0*/  MUFU.EX2 R184, R184 ;  /* 0x000000b800b87308 */ /* 0x000fe20000000800 */
[-CC-:B------:R-:W-:Y:S01]  /*1bdf0*/  FFMA.FTZ R176, R176, R3.reuse, -R8.reuse ;  /* 0x00000003b0b07223 */ /* 0x180fe20000010808 */
        /* <DEDUP_REMOVED lines=23> */
[----:B------:R-:W-:-:S02]  /*1bf70*/  FFMA.FTZ R8, R157, R3, -R8 ;  /* 0x000000039d087223 */ /* 0x000fc40000010808 */
[----:B------:R-:W-:-:S04]  /*1bf80*/  FMNMX.FTZ R0, R155, R0, !PT ;  /* 0x000000009b007209 */ /* 0x000fc80007810000 */
[----:B------:R-:W-:Y:S01]  /*1bf90*/  FMNMX.FTZ R0, R158, R0, !PT ;  /* 0x000000009e007209 */ /* 0x000fe20007810000 */
[----:B------:R-:W-:Y:S03]  /*1bfa0*/  MUFU.EX2 R176, R176 ;  /* 0x000000b000b07308 */ /* 0x000fe60000000800 */
[----:B------:R-:W-:-:S05]  /*1bfb0*/  FMNMX.FTZ R0, R159, R0, !PT ;  /* 0x000000009f007209 */ /* 0x000fca0007810000 */
[----:B------:R-:W0:Y:S01]  /*1bfc0*/  SHFL.BFLY PT, R2, R0, 0x2, 0x1f ;  /* 0x0c401f0000027f89 */ /* 0x000e2200000e0000 */
[----:B------:R-:W-:Y:S08]  /*1bfd0*/  MUFU.EX2 R177, R177 ;  /* 0x000000b100b17308 */ /* 0x000ff00000000800 */
[----:B------:R-:W-:Y:S08]  /*1bfe0*/  MUFU.EX2 R180, R180 ;  /* 0x000000b400b47308 */ /* 0x000ff00000000800 */
[----:B------:R-:W-:Y:S01]  /*1bff0*/  MUFU.EX2 R181, R181 ;  /* 0x000000b500b57308 */ /* 0x000fe20000000800 */
[----:B0-----:R-:W-:Y:S01]  /*1c000*/  FMNMX.FTZ R2, R0, R2, !PT ;  /* 0x0000000200027209 */ /* 0x001fe20007810000 */
[----:B------:R-:W-:-:S06]  /*1c010*/  FADD.FTZ R0, -R5, R11 ;  /* 0x0000000b05007221 */ /* 0x000fcc0000010100 */
[----:B------:R-:W-:Y:S01]  /*1c020*/  MUFU.EX2 R168, R168 ;  /* 0x000000a800a87308 */ /* 0x000fe20000000800 */
[----:B------:R-:W0:Y:S01]  /*1c030*/  SHFL.BFLY PT, R4, R2, 0x1, 0x1f ;  /* 0x0c201f0002047f89 */ /* 0x000e2200000e0000 */
[----:B------:R-:W-:-:S06]  /*1c040*/  FMUL.FTZ R0, R0, R3 ;  /* 0x0000000300007220 */ /* 0x000fcc0000410000 */
[----:B------:R-:W-:Y:S08]  /*1c050*/  MUFU.EX2 R169, R169 ;  /* 0x000000a900a97308 */ /* 0x000ff00000000800 */
[----:B------:R-:W1:Y:S08]  /*1c060*/  MUFU.EX2 R0, R0 ;  /* 0x0000000000007308 */ /* 0x000e700000000800 */
[----:B------:R-:W-:Y:S01]  /*1c070*/  MUFU.EX2 R172, R172 ;  /* 0x000000ac00ac7308 */ /* 0x000fe20000000800 */
[----:B0-----:R-:W-:-:S05]  /*1c080*/  FMNMX.FTZ R4, R2, R4, !PT ;  /* 0x0000000402047209 */ /* 0x001fca0007810000 */
[C---:B------:R-:W-:Y:S01]  /*1c090*/  FADD.FTZ R2, -R4.reuse, R14 ;  /* 0x0000000e04027221 */ /* 0x040fe20000010100 */
[----:B------:R-:W-:Y:S01]  /*1c0a0*/  FMUL.FTZ R10, R4, R3 ;  /* 0x00000003040a7220 */ /* 0x000fe20000410000 */
[----:B-1----:R-:W-:Y:S01]  /*1c0b0*/  FFMA.FTZ R21, R0, R21, R184 ;  /* 0x0000001500157223 */ /* 0x002fe200000100b8 */
[----:B------:R-:W-:Y:S01]  /*1c0c0*/  MUFU.EX2 R173, R173 ;  /* 0x000000ad00ad7308 */ /* 0x000fe20000000800 */
[-C--:B------:R-:W-:Y:S01]  /*1c0d0*/  FMUL.FTZ R2, R2, R3.reuse ;  /* 0x0000000302027220 */ /* 0x080fe20000410000 */
[-CC-:B------:R-:W-:Y:S01]  /*1c0e0*/  FFMA.FTZ R186, R186, R3.reuse, -R10.reuse ;  /* 0x00000003baba7223 */ /* 0x180fe2000001080a */
[-CC-:B------:R-:W-:Y:S01]  /*1c0f0*/  FFMA.FTZ R187, R187, R3.reuse, -R10.reuse ;  /* 0x00000003bbbb7223 */ /* 0x180fe2000001080a */
[-CC-:B------:R-:W-:Y:S01]  /*1c100*/  FFMA.FTZ R190, R190, R3.reuse, -R10.reuse ;  /* 0x00000003bebe7223 */ /* 0x180fe2000001080a */
[-CC-:B------:R-:W-:Y:S01]  /*1c110*/  FFMA.FTZ R191, R191, R3.reuse, -R10.reuse ;  /* 0x00000003bfbf7223 */ /* 0x180fe2000001080a */
[-CC-:B------:R-:W-:Y:S01]  /*1c120*/  FFMA.FTZ R178, R178, R3.reuse, -R10.reuse ;  /* 0x00000003b2b27223 */ /* 0x180fe2000001080a */
[-CC-:B------:R-:W-:Y:S01]  /*1c130*/  FFMA.FTZ R179, R179, R3.reuse, -R10.reuse ;  /* 0x00000003b3b37223 */ /* 0x180fe2000001080a */
[----:B------:R-:W-:Y:S01]  /*1c140*/  MUFU.EX2 R2, R2 ;  /* 0x0000000200027308 */ /* 0x000fe20000000800 */
[-CC-:B------:R-:W-:Y:S01]  /*1c150*/  FFMA.FTZ R182, R182, R3.reuse, -R10.reuse ;  /* 0x00000003b6b67223 */ /* 0x180fe2000001080a */
[----:B------:R-:W-:Y:S01]  /*1c160*/  FADD.FTZ R7, R185, R21 ;  /* 0x00000015b9077221 */ /* 0x000fe20000010000 */
[-CC-:B------:R-:W-:Y:S01]  /*1c170*/  FFMA.FTZ R183, R183, R3.reuse, -R10.reuse ;  /* 0x00000003b7b77223 */ /* 0x180fe2000001080a */
[-CC-:B------:R-:W-:Y:S01]  /*1c180*/  FFMA.FTZ R170, R170, R3.reuse, -R10.reuse ;  /* 0x00000003aaaa7223 */ /* 0x180fe2000001080a */
[-CC-:B------:R-:W-:Y:S01]  /*1c190*/  FFMA.FTZ R171, R171, R3.reuse, -R10.reuse ;  /* 0x00000003abab7223 */ /* 0x180fe2000001080a */
[----:B------:R-:W-:Y:S01]  /*1c1a0*/  FADD.FTZ R7, R188, R7 ;  /* 0x00000007bc077221 */ /* 0x000fe20000010000 */
[-CC-:B------:R-:W-:Y:S01]  /*1c1b0*/  FFMA.FTZ R174, R174, R3.reuse, -R10.reuse ;  /* 0x00000003aeae7223 */ /* 0x180fe2000001080a */
[----:B------:R-:W0:Y:S01]  /*1c1c0*/  MUFU.EX2 R186, R186 ;  /* 0x000000ba00ba7308 */ /* 0x000e220000000800 */
[-CC-:B------:R-:W-:Y:S01]  /*1c1d0*/  FFMA.FTZ R175, R175, R3.reuse, -R10.reuse ;  /* 0x00000003afaf7223 */ /* 0x180fe2000001080a */
[----:B------:R-:W-:Y:S01]  /*1c1e0*/  FADD.FTZ R7, R189, R7 ;  /* 0x00000007bd077221 */ /* 0x000fe20000010000 */
[-CC-:B------:R-:W-:Y:S01]  /*1c1f0*/  FFMA.FTZ R162, R162, R3.reuse, -R10.reuse ;  /* 0x00000003a2a27223 */ /* 0x180fe2000001080a */
[-CC-:B------:R-:W-:Y:S01]  /*1c200*/  FFMA.FTZ R163, R163, R3.reuse, -R10.reuse ;  /* 0x00000003a3a37223 */ /* 0x180fe2000001080a */
[-CC-:B------:R-:W-:Y:S01]  /*1c210*/  FFMA.FTZ R166, R166, R3.reuse, -R10.reuse ;  /* 0x00000003a6a67223 */ /* 0x180fe2000001080a */
[----:B------:R-:W-:Y:S01]  /*1c220*/  FADD.FTZ R7, R176, R7 ;  /* 0x00000007b0077221 */ /* 0x000fe20000010000 */
[-CC-:B------:R-:W-:Y:S01]  /*1c230*/  FFMA.FTZ R167, R167, R3.reuse, -R10.reuse ;  /* 0x00000003a7a77223 */ /* 0x180fe2000001080a */
[----:B------:R-:W1:Y:S01]  /*1c240*/  MUFU.EX2 R187, R187 ;  /* 0x000000bb00bb7308 */ /* 0x000e620000000800 */
[-CC-:B------:R-:W-:Y:S01]  /*1c250*/  FFMA.FTZ R154, R154, R3.reuse, -R10.reuse ;  /* 0x000000039a9a7223 */ /* 0x180fe2000001080a */
[----:B------:R-:W-:Y:S01]  /*1c260*/  FADD.FTZ R7, R177, R7 ;  /* 0x00000007b1077221 */ /* 0x000fe20000010000 */
[-CC-:B------:R-:W-:Y:S01]  /*1c270*/  FFMA.FTZ R155, R155, R3.reuse, -R10.reuse ;  /* 0x000000039b9b7223 */ /* 0x180fe2000001080a */
[-CC-:B------:R-:W-:Y:S01]  /*1c280*/  FFMA.FTZ R158, R158, R3.reuse, -R10.reuse ;  /* 0x000000039e9e7223 */ /* 0x180fe2000001080a */
[----:B------:R-:W-:Y:S01]  /*1c290*/  FFMA.FTZ R195, R159, R3, -R10 ;  /* 0x000000039fc37223 */ /* 0x000fe2000001080a */
[----:B------:R-:W-:-:S02]  /*1c2a0*/  FADD.FTZ R7, R180, R7 ;  /* 0x00000007b4077221 */ /* 0x000fc40000010000 */
[----:B------:R-:W3:Y:S01]  /*1c2b0*/  MUFU.EX2 R190, R190 ;  /* 0x000000be00be7308 */ /* 0x000ee20000000800 */
[----:B0-----:R-:W-:Y:S01]  /*1c2c0*/  FFMA.FTZ R20, R2, R20, R186 ;  /* 0x0000001402147223 */ /* 0x001fe200000100ba */
[----:B------:R-:W-:-:S04]  /*1c2d0*/  FADD.FTZ R7, R181, R7 ;  /* 0x00000007b5077221 */ /* 0x000fc80000010000 */
[----:B------:R-:W-:Y:S02]  /*1c2e0*/  FADD.FTZ R7, R168, R7 ;  /* 0x00000007a8077221 */ /* 0x000fe40000010000 */
[----:B------:R-:W0:Y:S02]  /*1c2f0*/  MUFU.EX2 R191, R191 ;  /* 0x000000bf00bf7308 */ /* 0x000e240000000800 */
[----:B------:R-:W-:-:S04]  /*1c300*/  FADD.FTZ R7, R169, R7 ;  /* 0x00000007a9077221 */ /* 0x000fc80000010000 */
[----:B------:R-:W-:Y:S02]  /*1c310*/  FADD.FTZ R7, R172, R7 ;  /* 0x00000007ac077221 */ /* 0x000fe40000010000 */
[----:B------:R-:W4:Y:S01]  /*1c320*/  MUFU.EX2 R178, R178 ;  /* 0x000000b200b27308 */ /* 0x000f220000000800 */
[----:B--2---:R-:W-:Y:S01]  /*1c330*/  PRMT R9, R12, 0x654, R9 ;  /* 0x000006540c097816 */ /* 0x004fe20000000009 */
[----:B------:R-:W-:-:S03]  /*1c340*/  FADD.FTZ R7, R173, R7 ;  /* 0x00000007ad077221 */ /* 0x000fc60000010000 */
[----:B------:R1:W-:Y:S03]  /*1c350*/  SYNCS.ARRIVE.TRANS64.RED.A1T0 RZ, [R9+URZ], RZ ;  /* 0x000000ff09ff79a7 */ /* 0x0003e6000810043f */
[----:B------:R-:W2:Y:S01]  /*1c360*/  MUFU.EX2 R179, R179 ;  /* 0x000000b300b37308 */ /* 0x000ea20000000800 */
[----:B-1----:R-:W-:-:S07]  /*1c370*/  FADD.FTZ R9, R187, R20 ;  /* 0x00000014bb097221 */ /* 0x002fce0000010000 */
[----:B------:R-:W1:Y:S01]  /*1c380*/  MUFU.EX2 R182, R182 ;  /* 0x000000b600b67308 */ /* 0x000e620000000800 */
[----:B---3--:R-:W-:-:S04]  /*1c390*/  FADD.FTZ R9, R190, R9 ;  /* 0x00000009be097221 */ /* 0x008fc80000010000 */
[----:B0-----:R-:W-:-:S03]  /*1c3a0*/  FADD.FTZ R9, R191, R9 ;  /* 0x00000009bf097221 */ /* 0x001fc60000010000 */
[----:B------:R-:W0:Y:S01]  /*1c3b0*/  MUFU.EX2 R183, R183 ;  /* 0x000000b700b77308 */ /* 0x000e220000000800 */
[----:B----4-:R-:W-:-:S04]  /*1c3c0*/  FADD.FTZ R9, R178, R9 ;  /* 0x00000009b2097221 */ /* 0x010fc80000010000 */
[----:B--2---:R-:W-:-:S03]  /*1c3d0*/  FADD.FTZ R9, R179, R9 ;  /* 0x00000009b3097221 */ /* 0x004fc60000010000 */
[----:B------:R-:W2:Y:S01]  /*1c3e0*/  MUFU.EX2 R170, R170 ;  /* 0x000000aa00aa7308 */ /* 0x000ea20000000800 */
[----:B-1----:R-:W-:-:S07]  /*1c3f0*/  FADD.FTZ R9, R182, R9 ;  /* 0x00000009b6097221 */ /* 0x002fce0000010000 */
[----:B------:R-:W1:Y:S01]  /*1c400*/  MUFU.EX2 R171, R171 ;  /* 0x000000ab00ab7308 */ /* 0x000e620000000800 */
[----:B0-----:R-:W-:-:S07]  /*1c410*/  FADD.FTZ R9, R183, R9 ;  /* 0x00000009b7097221 */ /* 0x001fce0000010000 */
[----:B------:R-:W0:Y:S01]  /*1c420*/  MUFU.EX2 R174, R174 ;  /* 0x000000ae00ae7308 */ /* 0x000e220000000800 */
[----:B--2---:R-:W-:-:S07]  /*1c430*/  FADD.FTZ R9, R170, R9 ;  /* 0x00000009aa097221 */ /* 0x004fce0000010000 */
        /* <DEDUP_REMOVED lines=33> */
[----:B0-----:R-:W-:Y:S01]  /*1c650*/  FADD.FTZ R9, R158, R9 ;  /* 0x000000099e097221 */ /* 0x001fe20000010000 */
[----:B--2---:R-:W-:-:S03]  /*1c660*/  FADD.FTZ R21, R8, R7 ;  /* 0x0000000708157221 */ /* 0x004fc60000010000 */
[----:B-1----:R-:W-:Y:S01]  /*1c670*/  FADD.FTZ R20, R195, R9 ;  /* 0x00000009c3147221 */ /* 0x002fe20000010000 */
[----:B------:R-:W-:Y:S06]  /*1c680*/  @!P0 BRA `(.L_x_649) ;  /* 0x0000000000048947 */ /* 0x000fec0003800000 */
[----:B------:R-:W-:Y:S01]  /*1c690*/  BPT.TRAP 0x1 ;  /* 0x000000040000795c */ /* 0x000fe20000300000 */
.L_x_649:
[----:B------:R-:W2:Y:S01]  /*1c6a0*/  LDL R7, [R1+0x54] ;  /* 0x0000540001077983 */ /* 0x000ea20000100800 */
[----:B------:R-:W-:Y:S01]  /*1c6b0*/  VIADD R6, R6, 0x38860 ;  /* 0x0003886006067836 */ /* 0x000fe20000000000 */
[----:B------:R-:W-:Y:S01]  /*1c6c0*/  F2FP.F16.F32.PACK_AB R194, R8, R156 ;  /* 0x0000009c08c2723e */ /* 0x000fe200000000ff */
[----:B------:R-:W-:Y:S01]  /*1c6d0*/  IMAD.MOV.U32 R11, RZ, RZ, R5 ;  /* 0x000000ffff0b7224 */ /* 0x000fe200078e0005 */
[----:B------:R-:W-:Y:S01]  /*1c6e0*/  F2FP.F16.F32.PACK_AB R208, R185, R184 ;  /* 0x000000b8b9d0723e */ /* 0x000fe200000000ff */
[----:B------:R-:W-:Y:S01]  /*1c6f0*/  IMAD.MOV.U32 R10, RZ, RZ, R227 ;  /* 0x000000ffff0a7224 */ /* 0x000fe200078e00e3 */
[----:B------:R-:W-:Y:S02]  /*1c700*/  PRMT R6, R12, 0x654, R6 ;  /* 0x000006540c067816 */ /* 0x000fe40000000006 */
[----:B------:R-:W-:Y:S02]  /*1c710*/  F2FP.F16.F32.PACK_AB R209, R187, R186 ;  /* 0x000000babbd1723e */ /* 0x000fe400000000ff */
[----:B------:R0:W-:Y:S01]  /*1c720*/  SYNCS.ARRIVE.TRANS64.RED.A1T0 RZ, [R6+URZ], RZ ;  /* 0x000000ff06ff79a7 */ /* 0x0001e2000810043f */
[----:B------:R-:W-:-:S02]  /*1c730*/  F2FP.F16.F32.PACK_AB R210, R189, R188 ;  /* 0x000000bcbdd2723e */ /* 0x000fc400000000ff */
[----:B------:R-:W-:Y:S02]  /*1c740*/  F2FP.F16.F32.PACK_AB R211, R191, R190 ;  /* 0x000000bebfd3723e */ /* 0x000fe400000000ff */
[----:B------:R-:W-:Y:S02]  /*1c750*/  F2FP.F16.F32.PACK_AB R204, R177, R176 ;  /* 0x000000b0b1cc723e */ /* 0x000fe400000000ff */
        /* <DEDUP_REMOVED lines=14> */
[----:B------:R-:W-:Y:S02]  /*1c840*/  MOV R14, R4 ;  /* 0x00000004000e7202 */ /* 0x000fe40000000f00 */
[----:B------:R-:W-:-:S02]  /*1c850*/  MOV R8, R226 ;  /* 0x000000e200087202 */ /* 0x000fc40000000f00 */
[C---:B--2---:R-:W-:Y:S01]  /*1c860*/  ISETP.GT.AND P1, PT, R15.reuse, R7, PT ;  /* 0x000000070f00720c */ /* 0x044fe20003f24270 */
[----:B------:R-:W-:-:S12]  /*1c870*/  VIADD R15, R15, 0xffffffff ;  /* 0xffffffff0f0f7836 */ /* 0x000fd80000000000 */
[----:B0-----:R-:W-:Y:S05]  /*1c880*/  @P1 BRA `(.L_x_650) ;  /* 0xffffffb400cc1947 */ /* 0x001fea000383ffff */
.L_x_637:
[----:B------:R-:W-:Y:S05]  /*1c890*/  BSYNC B0 ;  /* 0x0000000000007941 */ /* 0x000fea0003800000 */
.L_x_636:
        /* <DEDUP_REMOVED lines=131> */
.L_x_651:
[----:B------:R-:W-:Y:S01]  /*1d0d0*/  IMAD R2, R226, 0x8, R23 ;  /* 0x00000008e2027824 */ /* 0x000fe200078e0217 */
[----:B------:R-:W-:-:S04]  /*1d0e0*/  SHF.L.U32 R0, R227, 0x1f, RZ ;  /* 0x0000001fe3007819 */ /* 0x000fc800000006ff */
[----:B------:R0:W1:Y:S01]  /*1d0f0*/  SYNCS.PHASECHK.TRANS64.TRYWAIT P1, [R2+URZ+0x38850], R0 ;  /* 0x03885000020075a7 */ /* 0x000062000802017f */
[----:B------:R-:W-:Y:S05]  /*1d100*/  @!P0 BRA `(.L_x_652) ;  /* 0x0000000000048947 */ /* 0x000fea0003800000 */
[----:B------:R-:W-:Y:S01]  /*1d110*/  BPT.TRAP 0x1 ;  /* 0x000000040000795c */ /* 0x000fe20000300000 */
.L_x_652:
[----:B------:R-:W-:Y:S04]  /*1d120*/  BSSY B0, `(.L_x_653) ;  /* 0x0000004000007945 */ /* 0x000fe80003800000 */
[----:B-1----:R-:W-:Y:S05]  /*1d130*/  @P1 BRA `(.L_x_654) ;  /* 0x0000000000081947 */ /* 0x002fea0003800000 */
[----:B------:R-:W1:Y:S02]  /*1d140*/  SYNCS.PHASECHK.TRANS64.TRYWAIT P1, [R2+URZ+0x38850], R0 ;  /* 0x03885000020075a7 */ /* 0x000e64000802017f */
[----:B-1----:R-:W-:Y:S05]  /*1d150*/  @!P1 BRA `(.L_x_655) ;  /* 0x000000e000189947 */ /* 0x002fea0003800000 */
.L_x_654:
[----:B------:R-:W-:Y:S05]  /*1d160*/  BSYNC B0 ;  /* 0x0000000000007941 */ /* 0x000fea0003800000 */
.L_x_653:
[----:B------:R-:W-:Y:S01]  /*1d170*/  VIADD R23, R23, 0x400 ;  /* 0x0000040017177836 */ /* 0x000fe20000000000 */
[----:B------:R-:W-:Y:S01]  /*1d180*/  MOV R7, 0x40000040 ;  /* 0x4000004000077802 */ /* 0x000fe20000000f00 */
[----:B------:R-:W-:Y:S01]  /*1d190*/  WARPGROUP.ARRIVE ;  /* 0x00000000000079c5 */ /* 0x000fe20000000000 */
[----:B------:R-:W-:Y:S01]  /*1d1a0*/  IMAD.MOV.U32 R9, RZ, RZ, 0x40000040 ;  /* 0x40000040ff097424 */ /* 0x000fe200078e00ff */
[----:B01----:R-:W0:Y:S01]  /*1d1b0*/  SHFL.BFLY PT, R0, R21, 0x2, 0x1f ;  /* 0x0c401f0015007f89 */ /* 0x003e2200000e0000 */
[----:B------:R-:W-:Y:S02]  /*1d1c0*/  SHF.R.U32.HI R23, RZ, 0x4, R23 ;  /* 0x00000004ff177819 */ /* 0x000fe40000011617 */
[----:B------:R-:W-:Y:S01]  /*1d1d0*/  R2UR UR7, R7 ;  /* 0x00000000070772ca */ /* 0x000fe200000e0000 */
[----:B------:R-:W-:Y:S01]  /*1d1e0*/  IMAD.MOV.U32 R7, RZ, RZ, 0x40000040 ;  /* 0x40000040ff077424 */ /* 0x000fe200078e00ff */
[----:B------:R-:W-:Y:S02]  /*1d1f0*/  LOP3.LUT R23, R23, 0x3fff, RZ, 0xc0, !PT ;  /* 0x00003fff17177812 */ /* 0x000fe400078ec0ff */
[----:B------:R-:W-:-:S02]  /*1d200*/  MOV R184, 0xff800000 ;  /* 0xff80000000b87802 */ /* 0x000fc40000000f00 */
[----:B------:R-:W-:Y:S02]  /*1d210*/  LOP3.LUT R23, R23, 0x2800000, RZ, 0xfc, !PT ;  /* 0x0280000017177812 */ /* 0x000fe400078efcff */
[----:B------:R-:W-:-:S03]  /*1d220*/  MOV R185, 0xff800000 ;  /* 0xff80000000b97802 */ /* 0x000fc60000000f00 */
[----:B------:R-:W-:Y:S02]  /*1d230*/  IMAD R6, R226, 0xa00, R23 ;  /* 0x00000a00e2067824 */ /* 0x000fe400078e0217 */
[----:B------:R-:W-:Y:S02]  /*1d240*/  IMAD.MOV.U32 R23, RZ, RZ, RZ ;  /* 0x000000ffff177224 */ /* 0x000fe400078e00ff */
[C---:B------:R-:W-:Y:S01]  /*1d250*/  VIADD R8, R6.reuse, 0x80 ;  /* 0x0000008006087836 */ /* 0x040fe20000000000 */
[----:B------:R-:W-:Y:S01]  /*1d260*/  R2UR UR6, R6 ;  /* 0x00000000060672ca */ /* 0x000fe200000e0000 */
[----:B0-----:R-:W-:-:S12]  /*1d270*/  FADD.FTZ R0, R0, R21 ;  /* 0x0000001500007221 */ /* 0x001fd80000010000 */
[----:B------:R-:W-:Y:S01]  /*1d280*/  HGMMA.64x256x16.F32 R24, R208, gdesc[UR4].tnspB, R24, gsb0 ;  /* 0x43e00004d0187df0 */ /* 0x000fe20008000818 */
[----:B------:R-:W-:Y:S02]  /*1d290*/  R2UR UR6, R8 ;  /* 0x00000000080672ca */ /* 0x000fe400000e0000 */
[----:B------:R-:W-:Y:S01]  /*1d2a0*/  R2UR UR7, R9 ;  /* 0x00000000090772ca */ /* 0x000fe200000e0000 */
[----:B------:R-:W-:Y:S01]  /*1d2b0*/  IMAD.MOV.U32 R9, RZ, RZ, 0x40000040 ;  /* 0x40000040ff097424 */ /* 0x000fe200078e00ff */
[----:B------:R-:W-:Y:S01]  /*1d2c0*/  IADD3 R8, R6, 0x100, RZ ;  /* 0x0000010006087810 */ /* 0x000fe20007ffe0ff */
[----:B------:R-:W-:Y:S02]  /*1d2d0*/  WARPGROUP.DEPBAR.LE gsb0, 0x0 ;  /* 0x00008000000079c5 */ /* 0x000fe40000010000 */
[----:B------:R-:W-:-:S15]  /*1d2e0*/  WARPGROUP.ARRIVE ;  /* 0x00000000000079c5 */ /* 0x000fde0000000000 */
[----:B------:R-:W-:-:S05]  /*1d2f0*/  NOP ;  /* 0x0000000000007918 */ /* 0x000fca0000000000 */
[----:B------:R-:W-:Y:S01]  /*1d300*/  HGMMA.64x256x16.F32 R24, R204, gdesc[UR4].tnspB, R24, gsb0 ;  /* 0x43e00004cc187df0 */ /* 0x000fe20008000818 */
[----:B------:R-:W-:Y:S01]  /*1d310*/  R2UR UR6, R8 ;  /* 0x00000000080672ca */ /* 0x000fe200000e0000 */
[C---:B------:R-:W-:Y:S01]  /*1d320*/  VIADD R8, R6.reuse, 0x180 ;  /* 0x0000018006087836 */ /* 0x040fe20000000000 */
[----:B------:R-:W-:Y:S01]  /*1d330*/  R2UR UR7, R9 ;  /* 0x00000000090772ca */ /* 0x000fe200000e0000 */
[----:B------:R-:W-:Y:S01]  /*1d340*/  VIADD R6, R6, 0x200 ;  /* 0x0000020006067836 */ /* 0x000fe20000000000 */
[----:B------:R-:W-:Y:S01]  /*1d350*/  MOV R9, 0x40000040 ;  /* 0x4000004000097802 */ /* 0x000fe20000000f00 */
        /* <DEDUP_REMOVED lines=12> */
[----:B------:R-:W0:Y:S04]  /*1d420*/  SHFL.BFLY PT, R6, R20, 0x2, 0x1f ;  /* 0x0c401f0014067f89 */ /* 0x000e2800000e0000 */
[----:B------:R-:W1:Y:S01]  /*1d430*/  SHFL.BFLY PT, R7, R0, 0x1, 0x1f ;  /* 0x0c201f0000077f89 */ /* 0x000e6200000e0000 */
[----:B0-----:R-:W-:Y:S01]  /*1d440*/  FADD.FTZ R6, R6, R20 ;  /* 0x0000001406067221 */ /* 0x001fe20000010000 */
[----:B-1----:R-:W-:-:S04]  /*1d450*/  FADD.FTZ R0, R0, R7 ;  /* 0x0000000700007221 */ /* 0x002fc80000010000 */
[----:B------:R-:W0:Y:S01]  /*1d460*/  SHFL.BFLY PT, R8, R6, 0x1, 0x1f ;  /* 0x0c201f0006087f89 */ /* 0x000e2200000e0000 */
[----:B------:R-:W-:-:S13]  /*1d470*/  FSETP.NE.FTZ.AND P1, PT, R0, RZ, PT ;  /* 0x000000ff0000720b */ /* 0x000fda0003f35000 */
[----:B------:R-:W1:Y:S01]  /*1d480*/  @P1 MUFU.LG2 R7, R0 ;  /* 0x0000000000071308 */ /* 0x000e620000000c00 */
[----:B0-----:R-:W-:Y:S01]  /*1d490*/  FADD.FTZ R6, R6, R8 ;  /* 0x0000000806067221 */ /* 0x001fe20000010000 */
[----:B------:R-:W-:-:S06]  /*1d4a0*/  @P1 FMUL.FTZ R8, R3, 0.69314718246459960938 ;  /* 0x3f31721803081820 */ /* 0x000fcc0000410000 */
[----:B------:R0:W-:Y:S01]  /*1d4b0*/  @P1 MUFU.RCP R23, R0 ;  /* 0x0000000000171308 */ /* 0x0001e20000001000 */
[----:B------:R-:W-:Y:S01]  /*1d4c0*/  FSETP.NE.FTZ.AND P2, PT, R6, RZ, PT ;  /* 0x000000ff0600720b */ /* 0x000fe20003f55000 */
[----:B-1----:R-:W-:Y:S01]  /*1d4d0*/  @P1 FMUL.FTZ R7, R7, 0.69314718246459960938 ;  /* 0x3f31721807071820 */ /* 0x002fe20000410000 */
[----:B0-----:R-:W-:-:S03]  /*1d4e0*/  IMAD.MOV.U32 R0, RZ, RZ, RZ ;  /* 0x000000ffff007224 */ /* 0x001fc600078e00ff */
        /* <DEDUP_REMOVED lines=12> */
.L_x_656:
[----:B------:R-:W2:Y:S01]  /*1d5b0*/  LDL.LU R3, [R1+0x64] ;  /* 0x0000640001037983 */ /* 0x000ea20000300800 */
[----:B------:R-:W-:-:S03]  /*1d5c0*/  VIADD R2, R2, 0x38860 ;  /* 0x0003886002027836 */ /* 0x000fc60000000000 */
[----:B------:R-:W3:Y:S01]  /*1d5d0*/  LDL.LU R186, [R1+0x84] ;  /* 0x0000840001ba7983 */ /* 0x000ee20000300800 */
[----:B------:R-:W-:Y:S02]  /*1d5e0*/  VIADD R226, R226, 0x1 ;  /* 0x00000001e2e27836 */ /* 0x000fe40000000000 */
        /* <DEDUP_REMOVED lines=8> */
[----:B------:R-:W-:Y:S01]  /*1d670*/  ISETP.NE.AND P1, PT, R226, 0x2, PT ;  /* 0x00000002e200780c */ /* 0x000fe20003f25270 */
        /* <DEDUP_REMOVED lines=114> */
[----:B------:R-:W-:-:S02]  /*1dda0*/  PLOP3.LUT P0, PT, PT, PT, PT, 0x8, 0x0 ;  /* 0x000000000000781c */ /* 0x000fc40003f0e170 */
[----:B------:R-:W-:Y:S02]  /*1ddb0*/  SEL R226, R226, RZ, P1 ;  /* 0x000000ffe2e27207 */ /* 0x000fe40000800000 */
[----:B--2---:R-:W-:Y:S02]  /*1ddc0*/  PRMT R2, R3, 0x654, R2 ;  /* 0x0000065403027816 */ /* 0x004fe40000000002 */
[----:B---3--:R-:W-:Y:S02]  /*1ddd0*/  IADD3 R186, R186, 0x1, RZ ;  /* 0x00000001baba7810 */ /* 0x008fe40007ffe0ff */
[----:B------:R0:W-:Y:S03]  /*1dde0*/  SYNCS.ARRIVE.TRANS64.RED.A1T0 RZ, [R2+URZ], RZ ;  /* 0x000000ff02ff79a7 */ /* 0x0001e6000810043f */
[----:B------:R1:W-:Y:S01]  /*1ddf0*/  STL [R1+0x84], R186 ;  /* 0x000084ba01007387 */ /* 0x0003e20000100800 */
[-C--:B------:R-:W-:Y:S01]  /*1de00*/  FMUL.FTZ R3, R89, R23.reuse ;  /* 0x0000001759037220 */ /* 0x080fe20000410000 */
[-C--:B------:R-:W-:Y:S01]  /*1de10*/  FMUL.FTZ R89, R107, R0.reuse ;  /* 0x000000006b597220 */ /* 0x080fe20000410000 */
[----:B0-----:R-:W-:Y:S01]  /*1de20*/  FMUL.FTZ R2, R88, R23 ;  /* 0x0000001758027220 */ /* 0x001fe20000410000 */
[-C--:B------:R-:W-:Y:S01]  /*1de30*/  FMUL.FTZ R88, R106, R0.reuse ;  /* 0x000000006a587220 */ /* 0x080fe20000410000 */
[-C--:B------:R-:W-:Y:S01]  /*1de40*/  FMUL.FTZ R106, R142, R0.reuse ;  /* 0x000000008e6a7220 */ /* 0x080fe20000410000 */
[----:B------:R-:W-:Y:S01]  /*1de50*/  FMUL.FTZ R107, R143, R0 ;  /* 0x000000008f6b7220 */ /* 0x000fe20000410000 */
[----:B------:R-:W-:-:S04]  /*1de60*/  SEL R0, RZ, 0x1, P1 ;  /* 0x00000001ff007807 */ /* 0x000fc80000800000 */
[----:B-1----:R-:W-:-:S07]  /*1de70*/  LOP3.LUT R227, R227, R0, RZ, 0x3c, !PT ;  /* 0x00000000e3e37212 */ /* 0x002fce00078e3cff */
.L_x_566:
[----:B------:R-:W0:Y:S08]  /*1de80*/  S2UR UR4, SR_CgaCtaId ;  /* 0x00000000000479c3 */ /* 0x000e300000008800 */
[----:B------:R-:W-:Y:S01]  /*1de90*/  BAR.SYNC.DEFER_BLOCKING 0x5, 0x180 ;  /* 0x0146000000007b1d */ /* 0x000fe20000010000 */
[----:B------:R-:W-:-:S05]  /*1dea0*/  MOV R23, 0x400 ;  /* 0x0000040000177802 */ /* 0x000fca0000000f00 */
[----:B------:R-:W-:Y:S01]  /*1deb0*/  BSSY B0, `(.L_x_657) ;  /* 0x0000478000007945 */ /* 0x000fe20003800000 */
[----:B0-----:R-:W-:-:S05]  /*1dec0*/  IMAD.U32 R0, RZ, RZ, UR4 ;  /* 0x00000004ff007e24 */ /* 0x001fca000f8e00ff */
[----:B------:R0:W-:Y:S01]  /*1ded0*/  STL [R1+0x64], R0 ;  /* 0x0000640001007387 */ /* 0x0001e20000100800 */
[----:B------:R-:W-:-:S05]  /*1dee0*/  LEA R23, R0, R23, 0x18 ;  /* 0x0000001700177211 */ /* 0x000fca00078ec0ff */
[----:B------:R0:W1:Y:S01]  /*1def0*/  LDS.128 R128, [R23+0x388d0] ;  /* 0x0388d00017807984 */ /* 0x0000620000000c00 */
[----:B------:R-:W-:Y:S06]  /*1df00*/  BAR.ARV 0x4, 0x180 ;  /* 0x0106000000007b1d */ /* 0x000fec0000002000 */
[----:B------:R-:W-:Y:S05]  /*1df10*/  @P0 BRA `(.L_x_658) ;  /* 0x00000038001c0947 */ /* 0x000fea0003800000 */
[----:B------:R-:W2:Y:S01]  /*1df20*/  LDL R56, [R1+0x1c0] ;  /* 0x0001c00001387983 */ /* 0x000ea20000100800 */
[----:B0-----:R-:W0:Y:S01]  /*1df30*/  S2R R0, SR_SWINHI ;  /* 0x0000000000007919 */ /* 0x001e220000002f00 */
[----:B------:R-:W-:Y:S01]  /*1df40*/  F2FP.F16.F32.PACK_AB R58, R181, R180 ;  /* 0x000000b4b53a723e */ /* 0x000fe200000000ff */
[----:B------:R-:W-:Y:S01]  /*1df50*/  ULDC.64 UR6, c[0x0][0xc00] ;  /* 0x0003000000067ab9 */ /* 0x000fe20000000a00 */
[----:B------:R-:W-:Y:S01]  /*1df60*/  F2FP.F16.F32.PACK_AB R59, R31, R30 ;  /* 0x0000001e1f3b723e */ /* 0x000fe200000000ff */
[----:B------:R-:W3:Y:S01]  /*1df70*/  LDL.LU R118, [R1+0x7c] ;  /* 0x00007c0001767983 */ /* 0x000ee20000300800 */
[----:B------:R-:W-:Y:S01]  /*1df80*/  F2FP.F16.F32.PACK_AB R60, R179, R178 ;  /* 0x000000b2b33c723e */ /* 0x000fe200000000ff */
[----:B------:R-:W-:Y:S01]  /*1df90*/  ULDC.64 UR4, c[0x0][0xc08] ;  /* 0x0003020000047ab9 */ /* 0x000fe20000000a00 */
[----:B------:R-:W-:Y:S01]  /*1dfa0*/  F2FP.F16.F32.PACK_AB R61, R35, R34 ;  /* 0x00000022233d723e */ /* 0x000fe200000000ff */
[----:B------:R-:W4:Y:S01]  /*1dfb0*/  LDL.LU R117, [R1+0x80] ;  /* 0x0000800001757983 */ /* 0x000f220000300800 */
[----:B------:R-:W-:-:S02]  /*1dfc0*/  F2FP.F16.F32.PACK_AB R62, R177, R176 ;  /* 0x000000b0b13e723e */ /* 0x000fc400000000ff */
[----:B------:R-:W-:Y:S01]  /*1dfd0*/  F2FP.F16.F32.PACK_AB R63, R39, R38 ;  /* 0x00000026273f723e */ /* 0x000fe200000000ff */
[----:B------:R-:W4:Y:S01]  /*1dfe0*/  LDL.LU R116, [R1+0x74] ;  /* 0x0000740001747983 */ /* 0x000f220000300800 */
[----:B------:R-:W-:Y:S02]  /*1dff0*/  MOV R114, R23 ;  /* 0x0000001700727202 */ /* 0x000fe40000000f00 */
[----:B0-----:R-:W-:Y:S01]  /*1e000*/  MOV R115, R0 ;  /* 0x0000000000737202 */ /* 0x001fe20000000f00 */
[----:B------:R-:W-:Y:S02]  /*1e010*/  BAR.SYNC.DEFER_BLOCKING 0x1, 0x100 ;  /* 0x0044000000007b1d */ /* 0x000fe40000010000 */
[----:B--2---:R-:W-:-:S03]  /*1e020*/  IMAD.WIDE R112, R56, 0x2, R114 ;  /* 0x0000000238707825 */ /* 0x004fc600078e0272 */
[----:B------:R-:W-:Y:S01]  /*1e030*/  LOP3.LUT R0, R112, 0x380, RZ, 0xc0, !PT ;  /* 0x0000038070007812 */ /* 0x000fe200078ec0ff */
[----:B------:R-:W-:-:S03]  /*1e040*/  IMAD.MOV.U32 R57, RZ, RZ, R113 ;  /* 0x000000ffff397224 */ /* 0x000fc600078e0071 */
[----:B------:R-:W-:-:S04]  /*1e050*/  SHF.R.U64 R0, R0, 0x3, RZ ;  /* 0x0000000300007819 */ /* 0x000fc800000012ff */
[----:B------:R-:W-:-:S04]  /*1e060*/  LOP3.LUT R56, R0, R112, RZ, 0x3c, !PT ;  /* 0x0000007000387212 */ /* 0x000fc800078e3cff */
[----:B------:R-:W-:Y:S02]  /*1e070*/  MOV R0, R56 ;  /* 0x0000003800007202 */ /* 0x000fe40000000f00 */
[----:B------:R-:W-:Y:S02]  /*1e080*/  F2FP.F16.F32.PACK_AB R56, R183, R182 ;  /* 0x000000b6b738723e */ /* 0x000fe400000000ff */
[----:B------:R-:W-:-:S05]  /*1e090*/  F2FP.F16.F32.PACK_AB R57, R27, R26 ;  /* 0x0000001a1b39723e */ /* 0x000fca00000000ff */
[----:B------:R0:W-:Y:S02]  /*1e0a0*/  STSM.16.M88.4 [R0], R56 ;  /* 0x0000003800007844 */ /* 0x0001e40000000200 */
[----:B0-----:R-:W-:-:S04]  /*1e0b0*/  IADD3 R56, P0, R112, 0x20, RZ ;  /* 0x0000002070387810 */ /* 0x001fc80007f1e0ff */
[----:B------:R-:W-:-:S04]  /*1e0c0*/  LOP3.LUT R0, R56, 0x380, RZ, 0xc0, !PT ;  /* 0x0000038038007812 */ /* 0x000fc800078ec0ff */
[----:B------:R-:W-:Y:S02]  /*1e0d0*/  SHF.R.U64 R0, R0, 0x3, RZ ;  /* 0x0000000300007819 */ /* 0x000fe400000012ff */
[----:B------:R-:W-:Y:S02]  /*1e0e0*/  IADD3.X R57, RZ, R113, RZ, P0, !PT ;  /* 0x00000071ff397210 */ /* 0x000fe400007fe4ff */
[----:B------:R-:W-:-:S04]  /*1e0f0*/  LOP3.LUT R56, R0, R56, RZ, 0x3c, !PT ;  /* 0x0000003800387212 */ /* 0x000fc800078e3cff */
[----:B------:R-:W-:-:S05]  /*1e100*/  MOV R56, R56 ;  /* 0x0000003800387202 */ /* 0x000fca0000000f00 */
[----:B------:R0:W-:Y:S02]  /*1e110*/  STSM.16.M88.4 [R56], R60 ;  /* 0x0000003c38007844 */ /* 0x0001e40000000200 */
[----:B0-----:R-:W-:-:S04]  /*1e120*/  IADD3 R56, P0, R112, 0x40, RZ ;  /* 0x0000004070387810 */ /* 0x001fc80007f1e0ff */
[----:B------:R-:W-:Y:S01]  /*1e130*/  LOP3.LUT R0, R56, 0x380, RZ, 0xc0, !PT ;  /* 0x0000038038007812 */ /* 0x000fe200078ec0ff */
[----:B------:R-:W-:-:S03]  /*1e140*/  IMAD.X R57, RZ, RZ, R113, P0 ;  /* 0x000000ffff397224 */ /* 0x000fc600000e0671 */
[----:B------:R-:W-:-:S04]  /*1e150*/  SHF.R.U64 R0, R0, 0x3, RZ ;  /* 0x0000000300007819 */ /* 0x000fc800000012ff */
[----:B------:R-:W-:Y:S02]  /*1e160*/  LOP3.LUT R56, R0, R56, RZ, 0x3c, !PT ;  /* 0x0000003800387212 */ /* 0x000fe400078e3cff */
[----:B------:R-:W-:Y:S02]  /*1e170*/  F2FP.F16.F32.PACK_AB R58, R173, R172 ;  /* 0x000000acad3a723e */ /* 0x000fe400000000ff */
[----:B------:R-:W-:Y:S02]  /*1e180*/  MOV R0, R56 ;  /* 0x0000003800007202 */ /* 0x000fe40000000f00 */
[----:B------:R-:W-:Y:S02]  /*1e190*/  F2FP.F16.F32.PACK_AB R56, R175, R174 ;  /* 0x000000aeaf38723e */ /* 0x000fe400000000ff */
[----:B------:R-:W-:Y:S02]  /*1e1a0*/  F2FP.F16.F32.PACK_AB R57, R43, R42 ;  /* 0x0000002a2b39723e */ /* 0x000fe400000000ff */
[----:B------:R-:W-:-:S05]  /*1e1b0*/  F2FP.F16.F32.PACK_AB R59, R47, R46 ;  /* 0x0000002e2f3b723e */ /* 0x000fca00000000ff */
        /* <DEDUP_REMOVED lines=13> */
[----:B------:R-:W-:-:S04]  /*1e290*/  LOP3.LUT R0, R56, 0x380, RZ, 0xc0, !PT ;  /* 0x0000038038007812 */ /* 0x000fc800078ec0ff */
[----:B------:R-:W-:Y:S02]  /*1e2a0*/  SHF.R.U64 R0, R0, 0x3, RZ ;  /* 0x0000000300007819 */ /* 0x000fe400000012ff */
[----:B------:R-:W-:Y:S02]  /*1e2b0*/  IADD3.X R57, RZ, R113, RZ, P0, !PT ;  /* 0x00000071ff397210 */ /* 0x000fe400007fe4ff */
[----:B------:R-:W-:Y:S02]  /*1e2c0*/  LOP3.LUT R56, R0, R56, RZ, 0x3c, !PT ;  /* 0x0000003800387212 */ /* 0x000fe400078e3cff */
[----:B------:R-:W-:Y:S02]  /*1e2d0*/  F2FP.F16.F32.PACK_AB R58, R165, R164 ;  /* 0x000000a4a53a723e */ /* 0x000fe400000000ff */
[----:B------:R-:W-:Y:S02]  /*1e2e0*/  MOV R0, R56 ;  /* 0x0000003800007202 */ /* 0x000fe40000000f00 */
[----:B------:R-:W-:-:S02]  /*1e2f0*/  F2FP.F16.F32.PACK_AB R56, R167, R166 ;  /* 0x000000a6a738723e */ /* 0x000fc400000000ff */
        /* <DEDUP_REMOVED lines=123> */
[----:B------:R3:W-:Y:S01]  /*1eab0*/  STSM.16.M88.4 [R112], R60 ;  /* 0x0000003c70007844 */ /* 0x0007e20000000200 */
[----:B------:R-:W-:Y:S01]  /*1eac0*/  BAR.SYNC.DEFER_BLOCKING 0x1, 0x100 ;  /* 0x0044000000007b1d */ /* 0x000fe20000010000 */
[----:B---3--:R-:W-:-:S04]  /*1ead0*/  IADD3 R62, P0, R118, UR6, RZ ;  /* 0x00000006763e7c10 */ /* 0x008fc8000ff1e0ff */
[----:B----4-:R-:W-:Y:S02]  /*1eae0*/  IADD3.X R63, R117, UR7, RZ, P0, !PT ;  /* 0x00000007753f7c10 */ /* 0x010fe400087fe4ff */
[----:B------:R-:W-:-:S04]  /*1eaf0*/  ISETP.NE.U32.AND P0, PT, RZ, UR4, PT ;  /* 0x00000004ff007c0c */ /* 0x000fc8000bf05070 */
[----:B------:R-:W-:Y:S01]  /*1eb00*/  ISETP.NE.AND.EX P0, PT, RZ, UR5, PT, P0 ;  /* 0x00000005ff007c0c */ /* 0x000fe2000bf05300 */
[----:B------:R-:W-:-:S12]  /*1eb10*/  IMAD.MOV.U32 R112, RZ, RZ, 0x9b8 ;  /* 0x000009b8ff707424 */ /* 0x000fd800078e00ff */
[----:B------:R-:W-:Y:S01]  /*1eb20*/  @P0 IADD3 R58, P2, R118, UR4, RZ ;  /* 0x00000004763a0c10 */ /* 0x000fe2000ff5e0ff */
[----:B------:R-:W-:-:S03]  /*1eb30*/  ULDC UR4, c[0x0][0xa88] ;  /* 0x0002a20000047ab9 */ /* 0x000fc60000000800 */
[----:B------:R-:W-:Y:S01]  /*1eb40*/  @P0 IADD3.X R59, R117, UR5, RZ, P2, !PT ;  /* 0x00000005753b0c10 */ /* 0x000fe200097fe4ff */
[----:B------:R-:W-:Y:S01]  /*1eb50*/  IMAD.U32 R0, RZ, RZ, UR4 ;  /* 0x00000004ff007e24 */ /* 0x000fe2000f8e00ff */
[----:B------:R-:W-:Y:S01]  /*1eb60*/  ISETP.NE.AND P2, PT, R116, RZ, PT ;  /* 0x000000ff7400720c */ /* 0x000fe20003f45270 */
[----:B------:R-:W-:-:S03]  /*1eb70*/  ULDC UR4, c[0x0][0xad4] ;  /* 0x0002b50000047ab9 */ /* 0x000fc60000000800 */
[----:B------:R-:W-:-:S04]  /*1eb80*/  SEL R56, R116, UR4, P2 ;  /* 0x0000000474387c07 */ /* 0x000fc80009000000 */
[----:B------:R-:W-:Y:S01]  /*1eb90*/  ISETP.GT.AND P2, PT, R56, 0x1, PT ;  /* 0x000000013800780c */ /* 0x000fe20003f44270 */
[----:B------:R-:W-:Y:S02]  /*1eba0*/  ULDC.64 UR8, c[0x0][0x208] ;  /* 0x0000820000087ab9 */ /* 0x000fe40000000a00 */
[----:B------:R0:W5:Y:S01]  /*1ebb0*/  @P0 LDG.E R0, desc[UR8][R58.64] ;  /* 0x000000083a000981 */ /* 0x000162000c1e1900 */
[----:B------:R-:W-:-:S04]  /*1ebc0*/  SEL R112, R112, 0x978, P2 ;  /* 0x0000097870707807 */ /* 0x000fc80001000000 */
[----:B------:R2:W3:Y:S08]  /*1ebd0*/  LDC.64 R60, c[0x0][R112+0x220] ;  /* 0x00008800703c7b82 */ /* 0x0004f00000000a00 */
[----:B0-----:R2:W0:Y:S01]  /*1ebe0*/  LDC.64 R58, c[0x0][R112+0x218] ;  /* 0x00008600703a7b82 */ /* 0x0014220000000a00 */
[----:B------:R-:W-:-:S04]  /*1ebf0*/  ISETP.NE.U32.AND P1, PT, RZ, UR6, PT ;  /* 0x00000006ff007c0c */ /* 0x000fc8000bf25070 */
[----:B------:R-:W-:Y:S02]  /*1ec00*/  ISETP.NE.AND.EX P1, PT, RZ, UR7, PT, P1 ;  /* 0x00000007ff007c0c */ /* 0x000fe4000bf25310 */
[----:B------:R-:W-:-:S11]  /*1ec10*/  MOV R57, RZ ;  /* 0x000000ff00397202 */ /* 0x000fd60000000f00 */
[----:B------:R2:W5:Y:S01]  /*1ec20*/  @P1 LDG.E R57, desc[UR8][R62.64] ;  /* 0x000000083e391981 */ /* 0x000562000c1e1900 */
[----:B------:R-:W-:Y:S05]  /*1ec30*/  @P0 BRA `(.L_x_659) ;  /* 0x0000000000140947 */ /* 0x000fea0003800000 */
[----:B------:R-:W-:Y:S05]  /*1ec40*/  @!P1 BRA `(.L_x_659) ;  /* 0x0000000000109947 */ /* 0x000fea0003800000 */
[----:B------:R-:W-:Y:S02]  /*1ec50*/  ULDC.64 UR4, c[0x0][0x208] ;  /* 0x0000820000047ab9 */ /* 0x000fe40000000a00 */
[----:B-----5:R-:W4:Y:S04]  /*1ec60*/  LDG.E R0, desc[UR4][R62.64] ;  /* 0x000000043e007981 */ /* 0x020f28000c1e1900 */
[----:B--2---:R-:W4:Y:S02]  /*1ec70*/  LDG.E R62, desc[UR4][R62.64+0x4] ;  /* 0x000004043e3e7981 */ /* 0x004f24000c1e1900 */
[----:B----4-:R-:W-:-:S07]  /*1ec80*/  IADD3 R0, -R0, R62, RZ ;  /* 0x0000003e00007210 */ /* 0x010fce0007ffe1ff */
.L_x_659:
[----:B------:R-:W4:Y:S01]  /*1ec90*/  LDL.LU R56, [R1+0x78] ;  /* 0x0000780001387983 */ /* 0x000f220000300800 */
[----:B------:R-:W1:Y:S03]  /*1eca0*/  LDC R119, c[0x0][0xbe8] ;  /* 0x0002fa00ff777b82 */ /* 0x000e660000000800 */
[----:B------:R-:W3:Y:S04]  /*1ecb0*/  LDL.LU R113, [R1+0x110] ;  /* 0x0001100001717983 */ /* 0x000ee80000300800 */
[----:B------:R-:W3:Y:S04]  /*1ecc0*/  LDL R120, [R1+0x8c] ;  /* 0x00008c0001787983 */ /* 0x000ee80000100800 */
[----:B------:R-:W3:Y:S04]  /*1ecd0*/  LDL R124, [R1+0x1bc] ;  /* 0x0001bc00017c7983 */ /* 0x000ee80000100800 */
[----:B------:R-:W3:Y:S04]  /*1ece0*/  LDL R121, [R1+0x88] ;  /* 0x0000880001797983 */ /* 0x000ee80000100800 */
[----:B------:R-:W3:Y:S04]  /*1ecf0*/  LDL R123, [R1+0x1b8] ;  /* 0x0001b800017b7983 */ /* 0x000ee80000100800 */
[----:B------:R-:W3:Y:S01]  /*1ed00*/  LDL R122, [R1+0x120] ;  /* 0x00012000017a7983 */ /* 0x000ee20000100800 */
[----:B--2---:R-:W2:Y:S01]  /*1ed10*/  LDC.64 R62, c[0x0][R112+0x228] ;  /* 0x00008a00703e7b82 */ /* 0x004ea20000000a00 */
[----:B------:R-:W-:-:S02]  /*1ed20*/  ISETP.NE.U32.AND P0, PT, RZ, UR6, PT ;  /* 0x00000006ff007c0c */ /* 0x000fc4000bf05070 */
[----:B-1----:R-:W-:Y:S02]  /*1ed30*/  ISETP.NE.AND P1, PT, R119, 0x1, PT ;  /* 0x000000017700780c */ /* 0x002fe40003f25270 */
[----:B------:R-:W-:Y:S01]  /*1ed40*/  ISETP.NE.AND.EX P0, PT, RZ, UR7, PT, P0 ;  /* 0x00000007ff007c0c */ /* 0x000fe2000bf05300 */
[-C--:B0-----:R-:W-:Y:S02]  /*1ed50*/  IMAD R116, R59, R223.reuse, RZ ;  /* 0x000000df3b747224 */ /* 0x081fe400078e02ff */
[----:B------:R-:W-:-:S08]  /*1ed60*/  IMAD.WIDE.U32 R58, R58, R223, RZ ;  /* 0x000000df3a3a7225 */ /* 0x000fd000078e00ff */
[----:B------:R-:W0:Y:S01]  /*1ed70*/  @P1 LDC R118, c[0x0][0xbec] ;  /* 0x0002fb00ff761b82 */ /* 0x000e220000000800 */
[----:B------:R-:W-:Y:S02]  /*1ed80*/  IMAD.IADD R116, R59, 0x1, R116 ;  /* 0x000000013b747824 */ /* 0x000fe400078e0274 */
[----:B-----5:R-:W-:Y:S01]  /*1ed90*/  IMAD R0, R0, R119, RZ ;  /* 0x0000007700007224 */ /* 0x020fe200078e02ff */
[----:B------:R-:W-:Y:S01]  /*1eda0*/  ULDC.64 UR4, c[0x0][0x208] ;  /* 0x0000820000047ab9 */ /* 0x000fe20000000a00 */
[----:B----4-:R-:W-:Y:S02]  /*1edb0*/  SEL R56, R56, RZ, !P0 ;  /* 0x000000ff38387207 */ /* 0x010fe40004000000 */
[----:B---3--:R-:W-:-:S03]  /*1edc0*/  SEL R113, R113, RZ, !P0 ;  /* 0x000000ff71717207 */ /* 0x008fc60004000000 */
[----:B------:R-:W-:-:S04]  /*1edd0*/  IMAD R61, R61, R56, RZ ;  /* 0x000000383d3d7224 */ /* 0x000fc800078e02ff */
[C---:B------:R-:W-:Y:S02]  /*1ede0*/  IMAD R113, R60.reuse, R113, R61 ;  /* 0x000000713c717224 */ /* 0x040fe400078e023d */
[----:B------:R-:W-:-:S04]  /*1edf0*/  IMAD.WIDE.U32 R60, R60, R56, RZ ;  /* 0x000000383c3c7225 */ /* 0x000fc800078e00ff */
[----:B------:R-:W-:Y:S01]  /*1ee00*/  IMAD.IADD R61, R61, 0x1, R113 ;  /* 0x000000013d3d7824 */ /* 0x000fe200078e0271 */
[----:B------:R-:W-:Y:S02]  /*1ee10*/  IADD3 R113, P0, P3, R60, R58, R57 ;  /* 0x0000003a3c717210 */ /* 0x000fe40007b1e039 */
[----:B------:R-:W1:Y:S01]  /*1ee20*/  @P1 LDC R60, c[0x0][0xbf0] ;  /* 0x0002fc00ff3c1b82 */ /* 0x000e620000000800 */
[----:B------:R-:W-:-:S05]  /*1ee30*/  SEL R58, R120, RZ, P2 ;  /* 0x000000ff783a7207 */ /* 0x000fca0001000000 */
[-C--:B--2---:R-:W-:Y:S02]  /*1ee40*/  IMAD R59, R63, R58.reuse, RZ ;  /* 0x0000003a3f3b7224 */ /* 0x084fe400078e02ff */
[----:B------:R-:W-:Y:S01]  /*1ee50*/  IMAD.WIDE.U32 R62, R62, R58, RZ ;  /* 0x0000003a3e3e7225 */ /* 0x000fe200078e00ff */
[----:B------:R-:W-:-:S04]  /*1ee60*/  SHF.R.S32.HI R58, RZ, 0x1f, R57 ;  /* 0x0000001fff3a7819 */ /* 0x000fc80000011439 */
[----:B------:R-:W-:Y:S02]  /*1ee70*/  IADD3.X R117, R61, R116, R58, P0, P3 ;  /* 0x000000743d757210 */ /* 0x000fe400007e643a */
[----:B------:R-:W-:-:S05]  /*1ee80*/  LEA R116, R121, R124, 0x7 ;  /* 0x0000007c79747211 */ /* 0x000fca00078e38ff */
[----:B0-----:R-:W-:-:S04]  /*1ee90*/  @P1 IMAD.HI.U32 R61, R116, R118, RZ ;  /* 0x00000076743d1227 */ /* 0x001fc800078e00ff */
[----:B------:R-:W-:Y:S01]  /*1eea0*/  IMAD.MOV.U32 R118, RZ, RZ, R116 ;  /* 0x000000ffff767224 */ /* 0x000fe200078e0074 */
[----:B-1----:R-:W-:Y:S02]  /*1eeb0*/  @P1 SHF.R.U32.HI R118, RZ, R60, R61 ;  /* 0x0000003cff761219 */ /* 0x002fe4000001163d */
[----:B------:R0:W1:Y:S02]  /*1eec0*/  LDC.64 R60, c[0x0][R112+0x210] ;  /* 0x00008400703c7b82 */ /* 0x0000640000000a00 */
[----:B------:R-:W-:-:S06]  /*1eed0*/  IADD3 R62, P0, P3, R118, R113, R62 ;  /* 0x00000071763e7210 */ /* 0x000fcc0007b1e03e */
[----:B0-----:R-:W0:Y:S01]  /*1eee0*/  LDC.64 R112, c[0x0][0xba8] ;  /* 0x0002ea00ff707b82 */ /* 0x001e220000000a00 */
[----:B------:R-:W-:Y:S01]  /*1eef0*/  IMAD.IADD R59, R63, 0x1, R59 ;  /* 0x000000013f3b7824 */ /* 0x000fe200078e023b */
[----:B------:R-:W-:-:S04]  /*1ef00*/  SHF.R.S32.HI R63, RZ, 0x1f, R118 ;  /* 0x0000001fff3f7819 */ /* 0x000fc80000011476 */
[----:B------:R-:W-:Y:S02]  /*1ef10*/  IADD3.X R63, R63, R117, R59, P0, P3 ;  /* 0x000000753f3f7210 */ /* 0x000fe400007e643b */
[----:B------:R-:W-:-:S05]  /*1ef20*/  IADD3 R117, -R118, RZ, RZ ;  /* 0x000000ff76757210 */ /* 0x000fca0007ffe1ff */
[----:B------:R-:W-:Y:S01]  /*1ef30*/  IMAD R117, R119, R117, R116 ;  /* 0x0000007577757224 */ /* 0x000fe200078e0274 */
[----:B0-----:R-:W0:Y:S08]  /*1ef40*/  @!P2 LDC R112, c[0x0][0xb50] ;  /* 0x0002d400ff70ab82 */ /* 0x001e300000000800 */
[----:B------:R-:W2:Y:S01]  /*1ef50*/  @!P2 LDC R113, c[0x0][0xb54] ;  /* 0x0002d500ff71ab82 */ /* 0x000ea20000000800 */
[----:B------:R-:W-:Y:S01]  /*1ef60*/  SHF.R.S32.HI R59, RZ, 0x1f, R117 ;  /* 0x0000001fff3b7819 */ /* 0x000fe20000011475 */
[----:B-1----:R-:W-:-:S02]  /*1ef70*/  IMAD R61, R61, R117, RZ ;  /* 0x000000753d3d7224 */ /* 0x002fc400078e02ff */
[----:B------:R-:W-:-:S04]  /*1ef80*/  IMAD.WIDE.U32 R62, R60, R117, R62 ;  /* 0x000000753c3e7225 */ /* 0x000fc800078e003e */
[----:B------:R-:W-:Y:S01]  /*1ef90*/  IMAD R59, R60, R59, R61 ;  /* 0x0000003b3c3b7224 */ /* 0x000fe200078e023d */
[----:B0-----:R-:W-:-:S03]  /*1efa0*/  LEA R112, P0, R62, R112, 0x2 ;  /* 0x000000703e707211 */ /* 0x001fc600078010ff */
[----:B------:R-:W-:-:S05]  /*1efb0*/  IMAD.IADD R59, R63, 0x1, R59 ;  /* 0x000000013f3b7824 */ /* 0x000fca00078e023b */
[----:B--2---:R-:W-:Y:S01]  /*1efc0*/  LEA.HI.X R59, R62, R113, R59, 0x2, P0 ;  /* 0x000000713e3b7211 */ /* 0x004fe200000f143b */
[----:B------:R-:W-:Y:S01]  /*1efd0*/  SHFL.IDX PT, R60, R112, RZ, 0x1c1f ;  /* 0x001c1fff703c7589 */ /* 0x000fe200000e0000 */
[----:B------:R-:W-:-:S03]  /*1efe0*/  IMAD R113, R121, 0x80, R123 ;  /* 0x0000008079717824 */ /* 0x000fc600078e027b */
[----:B------:R-:W0:Y:S04]  /*1eff0*/  SHFL.IDX PT, R61, R59, RZ, 0x1c1f ;  /* 0x001c1fff3b3d7589 */ /* 0x000e2800000e0000 */
[----:B------:R1:W-:Y:S04]  /*1f000*/  SHFL.IDX PT, R62, R112, 0x1, 0x1c1f ;  /* 0x003c1f00703e7f89 */ /* 0x0003e800000e0000 */
[----:B------:R-:W2:Y:S01]  /*1f010*/  SHFL.IDX PT, R63, R59, 0x1, 0x1c1f ;  /* 0x003c1f003b3f7f89 */ /* 0x000ea200000e0000 */
[----:B------:R-:W-:Y:S02]  /*1f020*/  LOP3.LUT P0, RZ, R122, 0x3, RZ, 0xc0, !PT ;  /* 0x000000037aff7812 */ /* 0x000fe4000780c0ff */
[----:B-1----:R-:W-:-:S02]  /*1f030*/  IADD3 R112, R113, 0x8, RZ ;  /* 0x0000000871707810 */ /* 0x002fc40007ffe0ff */
[-C--:B------:R-:W-:Y:S02]  /*1f040*/  ISETP.GE.OR P3, PT, R113, R0.reuse, P0 ;  /* 0x000000007100720c */ /* 0x080fe40000766670 */
[----:B------:R-:W-:-:S11]  /*1f050*/  ISETP.GE.OR P0, PT, R112, R0, P0 ;  /* 0x000000007000720c */ /* 0x000fd60000706670 */
[----:B0-----:R0:W-:Y:S04]  /*1f060*/  @!P3 ST.E desc[UR4][R60.64], R184 ;  /* 0x000000b83c00b985 */ /* 0x0011e8000c101904 */
[----:B--2---:R0:W-:Y:S01]  /*1f070*/  @!P0 ST.E desc[UR4][R62.64], R185 ;  /* 0x000000b93e008985 */ /* 0x0041e2000c101904 */
[----:B------:R-:W-:Y:S05]  /*1f080*/  @P2 BRA `(.L_x_660) ;  /* 0x0000000c00e02947 */ /* 0x000fea0003800000 */
[----:B------:R-:W2:Y:S01]  /*1f090*/  LDL R122, [R1+0x70] ;  /* 0x00007000017a7983 */ /* 0x000ea20000100800 */
[----:B------:R-:W1:Y:S01]  /*1f0a0*/  @P1 LDC R59, c[0x0][0xbec] ;  /* 0x0002fb00ff3b1b82 */ /* 0x000e620000000800 */
[----:B------:R-:W-:-:S07]  /*1f0b0*/  ULDC.64 UR4, c[0x0][0x208] ;  /* 0x0000820000047ab9 */ /* 0x000fce0000000a00 */
[----:B------:R-:W3:Y:S01]  /*1f0c0*/  @P1 LDC R81, c[0x0][0xbf0] ;  /* 0x0002fc00ff511b82 */ /* 0x000ee20000000800 */
[----:B------:R-:W-:Y:S01]  /*1f0d0*/  IMAD R80, R121, 0x80, R224 ;  /* 0x0000008079507824 */ /* 0x000fe200078e02e0 */
[----:B------:R-:W-:Y:S01]  /*1f0e0*/  BSSY B1, `(.L_x_661) ;  /* 0x00000aa000017945 */ /* 0x000fe20003800000 */
[----:B--2---:R-:W-:-:S04]  /*1f0f0*/  IMAD R3, R224, 0x8, R122 ;  /* 0x00000008e0037824 */ /* 0x004fc800078e027a */
[----:B------:R-:W-:-:S04]  /*1f100*/  IMAD.SHL.U32 R3, R3, 0x8, RZ ;  /* 0x0000000803037824 */ /* 0x000fc800078e00ff */
[----:B------:R-:W-:-:S03]  /*1f110*/  IMAD.WIDE R114, R3, 0x2, R114 ;  /* 0x0000000203727825 */ /* 0x000fc600078e0272 */
        /* <DEDUP_REMOVED lines=9> */
[----:B------:R-:W-:Y:S02]  /*1f1b0*/  LOP3.LUT R8, R8, R9, RZ, 0x3c, !PT ;  /* 0x0000000908087212 */ /* 0x000fe400078e3cff */
[----:B------:R-:W-:Y:S01]  /*1f1c0*/  LOP3.LUT R12, R12, R13, RZ, 0x3c, !PT ;  /* 0x0000000d0c0c7212 */ /* 0x000fe200078e3cff */
[--C-:B------:R-:W-:Y:S01]  /*1f1d0*/  IMAD.X R13, RZ, RZ, R115.reuse, P3 ;  /* 0x000000ffff0d7224 */ /* 0x100fe200018e0673 */
[----:B------:R-:W-:Y:S01]  /*1f1e0*/  LOP3.LUT R24, R24, R25, RZ, 0x3c, !PT ;  /* 0x0000001918187212 */ /* 0x000fe200078e3cff */
[----:B------:R-:W-:Y:S01]  /*1f1f0*/  IMAD.X R25, RZ, RZ, R115, P2 ;  /* 0x000000ffff197224 */ /* 0x000fe200010e0673 */
[----:B------:R-:W-:-:S02]  /*1f200*/  IADD3.X R9, RZ, R115, RZ, P4, !PT ;  /* 0x00000073ff097210 */ /* 0x000fc400027fe4ff */
[C---:B------:R-:W-:Y:S01]  /*1f210*/  IADD3 R29, P0, R114.reuse, 0x4000, RZ ;  /* 0x00004000721d7810 */ /* 0x040fe20007f1e0ff */
[----:B------:R-:W5:Y:S01]  /*1f220*/  LD.E.128 R12, desc[UR4][R12.64] ;  /* 0x000000040c0c7980 */ /* 0x000f62000c101d00 */
[C---:B------:R-:W-:Y:S02]  /*1f230*/  IADD3 R33, P6, R114.reuse, 0x5000, RZ ;  /* 0x0000500072217810 */ /* 0x040fe40007fde0ff */
[C---:B------:R-:W-:Y:S01]  /*1f240*/  IADD3 R37, P5, R114.reuse, 0x6000, RZ ;  /* 0x0000600072257810 */ /* 0x040fe20007fbe0ff */
[----:B------:R-:W5:Y:S01]  /*1f250*/  LD.E.128 R8, desc[UR4][R8.64] ;  /* 0x0000000408087980 */ /* 0x000f62000c101d00 */
[C---:B------:R-:W-:Y:S02]  /*1f260*/  IADD3 R41, P4, R114.reuse, 0x7000, RZ ;  /* 0x0000700072297810 */ /* 0x040fe40007f9e0ff */
[C---:B------:R-:W-:Y:S01]  /*1f270*/  IADD3 R45, P3, R114.reuse, 0x8000, RZ ;  /* 0x00008000722d7810 */ /* 0x040fe20007f7e0ff */
[----:B------:R-:W5:Y:S01]  /*1f280*/  LD.E.128 R24, desc[UR4][R24.64] ;  /* 0x0000000418187980 */ /* 0x000f62000c101d00 */
[----:B------:R-:W-:-:S02]  /*1f290*/  IADD3 R49, P2, R114, 0x9000, RZ ;  /* 0x0000900072317810 */ /* 0x000fc40007f5e0ff */
[----:B------:R-:W-:Y:S02]  /*1f2a0*/  LOP3.LUT R28, R29, 0x380, RZ, 0xc0, !PT ;  /* 0x000003801d1c7812 */ /* 0x000fe400078ec0ff */
[----:B------:R-:W-:Y:S02]  /*1f2b0*/  LOP3.LUT R32, R33, 0x380, RZ, 0xc0, !PT ;  /* 0x0000038021207812 */ /* 0x000fe400078ec0ff */
[----:B------:R-:W-:Y:S02]  /*1f2c0*/  LOP3.LUT R36, R37, 0x380, RZ, 0xc0, !PT ;  /* 0x0000038025247812 */ /* 0x000fe400078ec0ff */
[----:B------:R-:W-:Y:S02]  /*1f2d0*/  LOP3.LUT R40, R41, 0x380, RZ, 0xc0, !PT ;  /* 0x0000038029287812 */ /* 0x000fe400078ec0ff */
[----:B------:R-:W-:Y:S02]  /*1f2e0*/  LOP3.LUT R44, R45, 0x380, RZ, 0xc0, !PT ;  /* 0x000003802d2c7812 */ /* 0x000fe400078ec0ff */
[----:B------:R-:W-:-:S02]  /*1f2f0*/  LOP3.LUT R48, R49, 0x380, RZ, 0xc0, !PT ;  /* 0x0000038031307812 */ /* 0x000fc400078ec0ff */
[----:B------:R-:W-:Y:S02]  /*1f300*/  SHF.R.U64 R28, R28, 0x3, RZ ;  /* 0x000000031c1c7819 */ /* 0x000fe400000012ff */
[----:B------:R-:W-:Y:S02]  /*1f310*/  SHF.R.U64 R32, R32, 0x3, RZ ;  /* 0x0000000320207819 */ /* 0x000fe400000012ff */
[----:B------:R-:W-:Y:S02]  /*1f320*/  SHF.R.U64 R36, R36, 0x3, RZ ;  /* 0x0000000324247819 */ /* 0x000fe400000012ff */
[----:B------:R-:W-:Y:S02]  /*1f330*/  SHF.R.U64 R40, R40, 0x3, RZ ;  /* 0x0000000328287819 */ /* 0x000fe400000012ff */
[----:B------:R-:W-:Y:S02]  /*1f340*/  SHF.R.U64 R44, R44, 0x3, RZ ;  /* 0x000000032c2c7819 */ /* 0x000fe400000012ff */
[----:B------:R-:W-:-:S02]  /*1f350*/  SHF.R.U64 R48, R48, 0x3, RZ ;  /* 0x0000000330307819 */ /* 0x000fc400000012ff */
[----:B------:R-:W-:Y:S02]  /*1f360*/  LOP3.LUT R28, R28, R29, RZ, 0x3c, !PT ;  /* 0x0000001d1c1c7212 */ /* 0x000fe400078e3cff */
[----:B------:R-:W-:Y:S01]  /*1f370*/  LOP3.LUT R32, R32, R33, RZ, 0x3c, !PT ;  /* 0x0000002120207212 */ /* 0x000fe200078e3cff */
[--C-:B------:R-:W-:Y:S01]  /*1f380*/  IMAD.X R33, RZ, RZ, R115.reuse, P6 ;  /* 0x000000ffff217224 */ /* 0x100fe200030e0673 */
[----:B------:R-:W-:Y:S01]  /*1f390*/  LOP3.LUT R36, R36, R37, RZ, 0x3c, !PT ;  /* 0x0000002524247212 */ /* 0x000fe200078e3cff */
[--C-:B------:R-:W-:Y:S01]  /*1f3a0*/  IMAD.X R37, RZ, RZ, R115.reuse, P5 ;  /* 0x000000ffff257224 */ /* 0x100fe200028e0673 */
[----:B------:R-:W-:Y:S02]  /*1f3b0*/  LOP3.LUT R40, R40, R41, RZ, 0x3c, !PT ;  /* 0x0000002928287212 */ /* 0x000fe400078e3cff */
[----:B------:R-:W-:Y:S01]  /*1f3c0*/  LOP3.LUT R44, R44, R45, RZ, 0x3c, !PT ;  /* 0x0000002d2c2c7212 */ /* 0x000fe200078e3cff */
[--C-:B------:R-:W-:Y:S01]  /*1f3d0*/  IMAD.X R45, RZ, RZ, R115.reuse, P3 ;  /* 0x000000ffff2d7224 */ /* 0x100fe200018e0673 */
[----:B------:R-:W-:Y:S01]  /*1f3e0*/  IADD3.X R29, RZ, R115, RZ, P0, !PT ;  /* 0x00000073ff1d7210 */ /* 0x000fe200007fe4ff */
[----:B------:R-:W5:Y:S01]  /*1f3f0*/  LD.E.128 R32, desc[UR4][R32.64] ;  /* 0x0000000420207980 */ /* 0x000f62000c101d00 */
[----:B------:R-:W-:Y:S01]  /*1f400*/  LOP3.LUT R48, R48, R49, RZ, 0x3c, !PT ;  /* 0x0000003130307212 */ /* 0x000fe200078e3cff */
[----:B------:R-:W-:Y:S01]  /*1f410*/  IMAD.X R49, RZ, RZ, R115, P2 ;  /* 0x000000ffff317224 */ /* 0x000fe200010e0673 */
[----:B------:R-:W-:Y:S01]  /*1f420*/  IADD3.X R41, RZ, R115, RZ, P4, !PT ;  /* 0x00000073ff297210 */ /* 0x000fe200027fe4ff */
[----:B------:R-:W5:Y:S01]  /*1f430*/  LD.E.128 R36, desc[UR4][R36.64] ;  /* 0x0000000424247980 */ /* 0x000f62000c101d00 */
[----:B------:R-:W-:-:S02]  /*1f440*/  IADD3 R53, P0, R114, 0xa000, RZ ;  /* 0x0000a00072357810 */ /* 0x000fc40007f1e0ff */
[C---:B0-----:R-:W-:Y:S01]  /*1f450*/  IADD3 R61, P6, R114.reuse, 0xb000, RZ ;  /* 0x0000b000723d7810 */ /* 0x041fe20007fde0ff */
[----:B------:R-:W5:Y:S01]  /*1f460*/  LD.E.128 R28, desc[UR4][R28.64] ;  /* 0x000000041c1c7980 */ /* 0x000f62000c101d00 */
[C---:B------:R-:W-:Y:S02]  /*1f470*/  IADD3 R65, P5, R114.reuse, 0xc000, RZ ;  /* 0x0000c00072417810 */ /* 0x040fe40007fbe0ff */
[C---:B------:R-:W-:Y:S01]  /*1f480*/  IADD3 R69, P4, R114.reuse, 0xd000, RZ ;  /* 0x0000d00072457810 */ /* 0x040fe20007f9e0ff */
[----:B------:R-:W5:Y:S01]  /*1f490*/  LD.E.128 R40, desc[UR4][R40.64] ;  /* 0x0000000428287980 */ /* 0x000f62000c101d00 */
[C---:B------:R-:W-:Y:S02]  /*1f4a0*/  IADD3 R73, P3, R114.reuse, 0xe000, RZ ;  /* 0x0000e00072497810 */ /* 0x040fe40007f7e0ff */
[----:B------:R-:W-:Y:S01]  /*1f4b0*/  IADD3 R3, P2, R114, 0xf000, RZ ;  /* 0x0000f00072037810 */ /* 0x000fe20007f5e0ff */
[----:B------:R-:W5:Y:S01]  /*1f4c0*/  LD.E.128 R44, desc[UR4][R44.64] ;  /* 0x000000042c2c7980 */ /* 0x000f62000c101d00 */
[----:B------:R-:W-:-:S02]  /*1f4d0*/  LOP3.LUT R52, R53, 0x380, RZ, 0xc0, !PT ;  /* 0x0000038035347812 */ /* 0x000fc400078ec0ff */
[----:B------:R-:W-:Y:S01]  /*1f4e0*/  LOP3.LUT R60, R61, 0x380, RZ, 0xc0, !PT ;  /* 0x000003803d3c7812 */ /* 0x000fe200078ec0ff */
[----:B------:R-:W-:Y:S01]  /*1f4f0*/  IMAD.X R77, RZ, RZ, R115, P2 ;  /* 0x000000ffff4d7224 */ /* 0x000fe200010e0673 */
[----:B------:R-:W-:Y:S01]  /*1f500*/  LOP3.LUT R64, R65, 0x380, RZ, 0xc0, !PT ;  /* 0x0000038041407812 */ /* 0x000fe200078ec0ff */
[----:B------:R-:W5:Y:S01]  /*1f510*/  LD.E.128 R48, desc[UR4][R48.64] ;  /* 0x0000000430307980 */ /* 0x000f62000c101d00 */
        /* <DEDUP_REMOVED lines=10> */
[----:B------:R-:W-:Y:S02]  /*1f5c0*/  SHF.R.U64 R2, R2, 0x3, RZ ;  /* 0x0000000302027819 */ /* 0x000fe400000012ff */
[----:B------:R-:W-:Y:S02]  /*1f5d0*/  LOP3.LUT R52, R52, R53, RZ, 0x3c, !PT ;  /* 0x0000003534347212 */ /* 0x000fe400078e3cff */
[----:B------:R-:W-:Y:S01]  /*1f5e0*/  LOP3.LUT R60, R60, R61, RZ, 0x3c, !PT ;  /* 0x0000003d3c3c7212 */ /* 0x000fe200078e3cff */
[--C-:B------:R-:W-:Y:S01]  /*1f5f0*/  IMAD.X R61, RZ, RZ, R115.reuse, P6 ;  /* 0x000000ffff3d7224 */ /* 0x100fe200030e0673 */
[----:B------:R-:W-:Y:S01]  /*1f600*/  LOP3.LUT R64, R64, R65, RZ, 0x3c, !PT ;  /* 0x0000004140407212 */ /* 0x000fe200078e3cff */
[--C-:B------:R-:W-:Y:S01]  /*1f610*/  IMAD.X R65, RZ, RZ, R115.reuse, P5 ;  /* 0x000000ffff417224 */ /* 0x100fe200028e0673 */
[----:B------:R-:W-:Y:S02]  /*1f620*/  LOP3.LUT R68, R68, R69, RZ, 0x3c, !PT ;  /* 0x0000004544447212 */ /* 0x000fe400078e3cff */
[----:B------:R-:W-:Y:S01]  /*1f630*/  LOP3.LUT R72, R72, R73, RZ, 0x3c, !PT ;  /* 0x0000004948487212 */ /* 0x000fe200078e3cff */
[----:B------:R-:W-:Y:S01]  /*1f640*/  IMAD.X R73, RZ, RZ, R115, P3 ;  /* 0x000000ffff497224 */ /* 0x000fe200018e0673 */
[----:B------:R-:W-:Y:S01]  /*1f650*/  LOP3.LUT R4, R5, R114, RZ, 0x3c, !PT ;  /* 0x0000007205047212 */ /* 0x000fe200078e3cff */
[----:B------:R-:W5:Y:S01]  /*1f660*/  LD.E.128 R60, desc[UR4][R60.64] ;  /* 0x000000043c3c7980 */ /* 0x000f62000c101d00 */
[----:B------:R-:W-:-:S02]  /*1f670*/  IADD3.X R53, RZ, R115, RZ, P0, !PT ;  /* 0x00000073ff357210 */ /* 0x000fc400007fe4ff */
[-C--:B------:R-:W-:Y:S01]  /*1f680*/  IADD3.X R69, RZ, R115.reuse, RZ, P4, !PT ;  /* 0x00000073ff457210 */ /* 0x080fe200027fe4ff */
[----:B------:R-:W5:Y:S01]  /*1f690*/  LD.E.128 R64, desc[UR4][R64.64] ;  /* 0x0000000440407980 */ /* 0x000f62000c101d00 */
[----:B------:R-:W-:Y:S02]  /*1f6a0*/  MOV R5, R115 ;  /* 0x0000007300057202 */ /* 0x000fe40000000f00 */
[----:B------:R-:W-:Y:S01]  /*1f6b0*/  LOP3.LUT R76, R2, R3, RZ, 0x3c, !PT ;  /* 0x00000003024c7212 */ /* 0x000fe200078e3cff */
[----:B------:R-:W5:Y:S04]  /*1f6c0*/  LD.E.128 R52, desc[UR4][R52.64] ;  /* 0x0000000434347980 */ /* 0x000f68000c101d00 */
[----:B------:R-:W5:Y:S04]  /*1f6d0*/  LD.E.128 R4, desc[UR4][R4.64] ;  /* 0x0000000404047980 */ /* 0x000f68000c101d00 */
[----:B------:R-:W5:Y:S04]  /*1f6e0*/  LD.E.128 R68, desc[UR4][R68.64] ;  /* 0x0000000444447980 */ /* 0x000f68000c101d00 */
[----:B------:R-:W5:Y:S04]  /*1f6f0*/  LD.E.128 R72, desc[UR4][R72.64] ;  /* 0x0000000448487980 */ /* 0x000f68000c101d00 */
[----:B------:R-:W5:Y:S01]  /*1f700*/  LD.E.128 R76, desc[UR4][R76.64] ;  /* 0x000000044c4c7980 */ /* 0x000f62000c101d00 */
[----:B------:R-:W-:-:S02]  /*1f710*/  ULDC.64 UR4, c[0x0][0xaa0] ;  /* 0x0002a80000047ab9 */ /* 0x000fc40000000a00 */
[----:B------:R-:W-:Y:S01]  /*1f720*/  IMAD R58, R58, UR4, RZ ;  /* 0x000000043a3a7c24 */ /* 0x000fe2000f8e02ff */
[----:B------:R-:W-:Y:S01]  /*1f730*/  @!PT LDS RZ, [RZ] ;  /* 0x00000000fffff984 */ /* 0x000fe20000000800 */
[----:B------:R-:W-:Y:S01]  /*1f740*/  @!PT LDS RZ, [RZ] ;  /* 0x00000000fffff984 */ /* 0x000fe20000000800 */
[----:B------:R-:W-:Y:S01]  /*1f750*/  @!PT LDS RZ, [RZ] ;  /* 0x00000000fffff984 */ /* 0x000fe20000000800 */
[----:B------:R-:W-:Y:S01]  /*1f760*/  @!PT LDS RZ, [RZ] ;  /* 0x00000000fffff984 */ /* 0x000fe20000000800 */
[----:B------:R0:W-:Y:S06]  /*1f770*/  MEMBAR.ALL.CTA ;  /* 0x0000000000007992 */ /* 0x0001ec0000008000 */
[----:B0-----:R-:W0:Y:S01]  /*1f780*/  FENCE.VIEW.ASYNC.S ;  /* 0x00000000000073c6 */ /* 0x001e220000000000 */
[----:B------:R-:W-:-:S04]  /*1f790*/  IMAD.WIDE.U32 R2, R57, UR4, RZ ;  /* 0x0000000439027c25 */ /* 0x000fc8000f8e00ff */
[----:B------:R-:W-:Y:S01]  /*1f7a0*/  IMAD R21, R57, UR5, R58 ;  /* 0x0000000539157c24 */ /* 0x000fe2000f8e023a */
[----:B------:R-:W-:Y:S01]  /*1f7b0*/  ULDC.64 UR4, c[0x0][0xae8] ;  /* 0x0002ba0000047ab9 */ /* 0x000fe20000000a00 */
[----:B------:R-:W-:Y:S02]  /*1f7c0*/  IMAD R58, R122, 0x20, R224 ;  /* 0x000000207a3a7824 */ /* 0x000fe400078e02e0 */
[----:B------:R-:W-:-:S03]  /*1f7d0*/  IMAD.IADD R3, R3, 0x1, R21 ;  /* 0x0000000103037824 */ /* 0x000fc600078e0215 */
[----:B------:R-:W-:Y:S01]  /*1f7e0*/  LEA R58, R121, R58, 0x7 ;  /* 0x0000003a793a7211 */ /* 0x000fe200078e38ff */
[----:B------:R-:W-:Y:S01]  /*1f7f0*/  IMAD.WIDE.U32 R2, R223, UR4, R2 ;  /* 0x00000004df027c25 */ /* 0x000fe2000f8e0002 */
[----:B------:R-:W-:-:S03]  /*1f800*/  SHF.R.S32.HI R57, RZ, 0x1f, R56 ;  /* 0x0000001fff397819 */ /* 0x000fc60000011438 */
[----:B-1----:R-:W-:-:S04]  /*1f810*/  @P1 IMAD.HI.U32 R20, R58, R59, RZ ;  /* 0x0000003b3a141227 */ /* 0x002fc800078e00ff */
[----:B------:R-:W-:Y:S01]  /*1f820*/  IMAD R3, R223, UR5, R3 ;  /* 0x00000005df037c24 */ /* 0x000fe2000f8e0203 */
[----:B------:R-:W-:Y:S01]  /*1f830*/  ULDC.64 UR4, c[0x0][0xaf0] ;  /* 0x0002bc0000047ab9 */ /* 0x000fe20000000a00 */
[----:B------:R-:W-:Y:S01]  /*1f840*/  IMAD.MOV.U32 R21, RZ, RZ, R58 ;  /* 0x000000ffff157224 */ /* 0x000fe200078e003a */
[----:B---3--:R-:W-:Y:S01]  /*1f850*/  @P1 SHF.R.U32.HI R21, RZ, R81, R20 ;  /* 0x00000051ff151219 */ /* 0x008fe20000011614 */
[----:B------:R-:W-:Y:S02]  /*1f860*/  IMAD R57, R57, UR4, RZ ;  /* 0x0000000439397c24 */ /* 0x000fe4000f8e02ff */
[----:B------:R-:W-:Y:S01]  /*1f870*/  IMAD.WIDE.U32 R2, R56, UR4, R2 ;  /* 0x0000000438027c25 */ /* 0x000fe2000f8e0002 */
[----:B------:R-:W-:-:S03]  /*1f880*/  SHF.R.S32.HI R20, RZ, 0x1f, R21 ;  /* 0x0000001fff147819 */ /* 0x000fc60000011415 */
[----:B------:R-:W-:Y:S01]  /*1f890*/  IMAD R57, R56, UR5, R57 ;  /* 0x0000000538397c24 */ /* 0x000fe2000f8e0239 */
[----:B------:R-:W-:Y:S01]  /*1f8a0*/  ULDC.64 UR4, c[0x0][0xae0] ;  /* 0x0002b80000047ab9 */ /* 0x000fe20000000a00 */
[----:B------:R-:W-:Y:S02]  /*1f8b0*/  IMAD.MOV R56, RZ, RZ, -R21 ;  /* 0x000000ffff387224 */ /* 0x000fe400078e0a15 */
[----:B------:R-:W-:Y:S01]  /*1f8c0*/  IMAD R20, R20, UR4, RZ ;  /* 0x0000000414147c24 */ /* 0x000fe2000f8e02ff */
[----:B------:R-:W-:Y:S01]  /*1f8d0*/  IADD3 R3, R3, R57, RZ ;  /* 0x0000003903037210 */ /* 0x000fe20007ffe0ff */
[----:B------:R-:W-:Y:S02]  /*1f8e0*/  IMAD R119, R119, R56, R58 ;  /* 0x0000003877777224 */ /* 0x000fe400078e023a */
[C---:B------:R-:W-:Y:S02]  /*1f8f0*/  IMAD R57, R21.reuse, UR5, R20 ;  /* 0x0000000515397c24 */ /* 0x040fe4000f8e0214 */
[----:B------:R-:W-:Y:S01]  /*1f900*/  IMAD.WIDE.U32 R2, R21, UR4, R2 ;  /* 0x0000000415027c25 */ /* 0x000fe2000f8e0002 */
[----:B------:R-:W-:Y:S01]  /*1f910*/  SHF.R.S32.HI R20, RZ, 0x1f, R119 ;  /* 0x0000001fff147819 */ /* 0x000fe20000011477 */
[----:B------:R-:W-:-:S02]  /*1f920*/  ULDC.64 UR4, c[0x0][0xad8] ;  /* 0x0002b60000047ab9 */ /* 0x000fc40000000a00 */
[----:B------:R-:W-:Y:S02]  /*1f930*/  IMAD.IADD R3, R3, 0x1, R57 ;  /* 0x0000000103037824 */ /* 0x000fe400078e0239 */
[----:B------:R-:W-:Y:S02]  /*1f940*/  IMAD R20, R20, UR4, RZ ;  /* 0x0000000414147c24 */ /* 0x000fe4000f8e02ff */
[----:B------:R-:W-:Y:S01]  /*1f950*/  IMAD.WIDE.U32 R2, R119, UR4, R2 ;  /* 0x0000000477027c25 */ /* 0x000fe2000f8e0002 */
[----:B------:R-:W-:-:S03]  /*1f960*/  ISETP.GE.AND P2, PT, R80, R0, PT ;  /* 0x000000005000720c */ /* 0x000fc60003f46270 */
[----:B------:R-:W-:Y:S01]  /*1f970*/  IMAD R57, R119, UR5, R20 ;  /* 0x0000000577397c24 */ /* 0x000fe2000f8e0214 */
[----:B------:R-:W-:Y:S01]  /*1f980*/  ULDC.64 UR4, c[0x0][0xa80] ;  /* 0x0002a00000047ab9 */ /* 0x000fe20000000a00 */
[----:B------:R-:W-:Y:S01]  /*1f990*/  VIADD R20, R23, 0x38820 ;  /* 0x0003882017147836 */ /* 0x000fe20000000000 */
[----:B------:R-:W-:Y:S02]  /*1f9a0*/  LEA R81, P3, R2, UR4, 0x1 ;  /* 0x0000000402517c11 */ /* 0x000fe4000f8608ff */
[----:B------:R-:W-:Y:S02]  /*1f9b0*/  IADD3 R3, R3, R57, RZ ;  /* 0x0000003903037210 */ /* 0x000fe40007ffe0ff */
[----:B------:R-:W-:Y:S02]  /*1f9c0*/  IADD3 R21, R80, 0x20, RZ ;  /* 0x0000002050157810 */ /* 0x000fe40007ffe0ff */
[----:B------:R-:W-:Y:S02]  /*1f9d0*/  LEA.HI.X R82, R2, UR5, R3, 0x1, P3 ;  /* 0x0000000502527c11 */ /* 0x000fe400098f0c03 */
[----:B------:R-:W-:-:S02]  /*1f9e0*/  PRMT R20, RZ, 0x654, R20 ;  /* 0x00000654ff147816 */ /* 0x000fc40000000014 */
[-C--:B------:R-:W-:Y:S01]  /*1f9f0*/  ISETP.GE.AND P1, PT, R21, R0.reuse, PT ;  /* 0x000000001500720c */ /* 0x080fe20003f26270 */
[----:B------:R-:W-:Y:S01]  /*1fa00*/  VIADD R21, R80, 0x40 ;  /* 0x0000004050157836 */ /* 0x000fe20000000000 */
[----:B0-----:R0:W-:Y:S01]  /*1fa10*/  SYNCS.ARRIVE.TRANS64.RED.A1T0 RZ, [R20+URZ], RZ ;  /* 0x000000ff14ff79a7 */ /* 0x0011e2000810043f */
[----:B------:R0:W1:Y:S04]  /*1fa20*/  SHFL.IDX PT, R83, R81, RZ, 0x181f ;  /* 0x00181fff51537589 */ /* 0x00006800000e0000 */
[----:B------:R0:W2:Y:S01]  /*1fa30*/  SHFL.IDX PT, R59, R82, RZ, 0x181f ;  /* 0x00181fff523b7589 */ /* 0x0000a200000e0000 */
[----:B------:R-:W-:Y:S01]  /*1fa40*/  ISETP.GE.AND P0, PT, R21, R0, PT ;  /* 0x000000001500720c */ /* 0x000fe20003f06270 */
[----:B------:R-:W-:-:S12]  /*1fa50*/  @P2 BRA `(.L_x_662) ;  /* 0x0000000000482947 */ /* 0x000fd80003800000 */
[----:B------:R-:W-:Y:S01]  /*1fa60*/  ULDC UR4, c[0x0][0xac8] ;  /* 0x0002b20000047ab9 */ /* 0x000fe20000000800 */
[----:B------:R-:W-:Y:S01]  /*1fa70*/  ULDC.64 UR6, c[0x0][0x208] ;  /* 0x0000820000067ab9 */ /* 0x000fe20000000a00 */
[----:B------:R-:W-:Y:S02]  /*1fa80*/  ISETP.GE.AND P5, PT, R16, UR4, PT ;  /* 0x0000000410007c0c */ /* 0x000fe4000bfa6270 */
[----:B------:R-:W-:Y:S02]  /*1fa90*/  ISETP.GE.AND P4, PT, R214, UR4, PT ;  /* 0x00000004d6007c0c */ /* 0x000fe4000bf86270 */
[----:B------:R-:W-:Y:S02]  /*1faa0*/  ISETP.GE.AND P3, PT, R19, UR4, PT ;  /* 0x0000000413007c0c */ /* 0x000fe4000bf66270 */
[----:B------:R-:W-:-:S07]  /*1fab0*/  ISETP.GE.AND P2, PT, R22, UR4, PT ;  /* 0x0000000416007c0c */ /* 0x000fce000bf46270 */
[----:B-1----:R-:W-:-:S04]  /*1fac0*/  @!P5 LEA R2, P6, R16, R83, 0x1 ;  /* 0x000000531002d211 */ /* 0x002fc800078c08ff */
[----:B--2---:R-:W-:Y:S02]  /*1fad0*/  @!P5 LEA.HI.X R3, R16, R59, R17, 0x1, P6 ;  /* 0x0000003b1003d211 */ /* 0x004fe400030f0c11 */
[----:B0-----:R-:W-:-:S03]  /*1fae0*/  @!P4 LEA R20, P6, R212, R83, 0x1 ;  /* 0x00000053d414c211 */ /* 0x001fc600078c08ff */
        /* <DEDUP_REMOVED lines=9> */
.L_x_662:
[----:B------:R-:W-:Y:S05]  /*1fb80*/  BSYNC B1 ;  /* 0x0000000000017941 */ /* 0x000fea0003800000 */
.L_x_661:
[----:B---3--:R3:W4:Y:S01]  /*1fb90*/  SHFL.IDX PT, R21, R82, 0x1, 0x181f ;  /* 0x00381f0052157f89 */ /* 0x00872200000e0000 */
[----:B------:R-:W-:Y:S03]  /*1fba0*/  BSSY B1, `(.L_x_663) ;  /* 0x0000015000017945 */ /* 0x000fe60003800000 */
[----:B-----5:R3:W0:Y:S01]  /*1fbb0*/  SHFL.IDX PT, R7, R81, 0x1, 0x181f ;  /* 0x00381f0051077f89 */ /* 0x02062200000e0000 */
[----:B------:R-:W-:Y:S05]  /*1fbc0*/  @P1 BRA `(.L_x_664) ;  /* 0x0000000000481947 */ /* 0x000fea0003800000 */
[----:B------:R-:W-:Y:S01]  /*1fbd0*/  ULDC UR4, c[0x0][0xac8] ;  /* 0x0002b20000047ab9 */ /* 0x000fe20000000800 */
[----:B------:R-:W-:Y:S01]  /*1fbe0*/  ULDC.64 UR6, c[0x0][0x208] ;  /* 0x0000820000067ab9 */ /* 0x000fe20000000a00 */
[----:B------:R-:W-:Y:S02]  /*1fbf0*/  ISETP.GE.AND P4, PT, R16, UR4, PT ;  /* 0x0000000410007c0c */ /* 0x000fe4000bf86270 */
[----:B------:R-:W-:Y:S02]  /*1fc00*/  ISETP.GE.AND P3, PT, R214, UR4, PT ;  /* 0x00000004d6007c0c */ /* 0x000fe4000bf66270 */
[----:B------:R-:W-:Y:S02]  /*1fc10*/  ISETP.GE.AND P2, PT, R19, UR4, PT ;  /* 0x0000000413007c0c */ /* 0x000fe4000bf46270 */
[----:B------:R-:W-:-:S07]  /*1fc20*/  ISETP.GE.AND P1, PT, R22, UR4, PT ;  /* 0x0000000416007c0c */ /* 0x000fce000bf26270 */
[-C--:B0-----:R-:W-:Y:S02]  /*1fc30*/  @!P4 LEA R2, P6, R16, R7.reuse, 0x1 ;  /* 0x000000071002c211 */ /* 0x081fe400078c08ff */
[----:B------:R-:W-:Y:S02]  /*1fc40*/  @!P3 LEA R4, P5, R212, R7, 0x1 ;  /* 0x00000007d404b211 */ /* 0x000fe400078a08ff */
[----:B----4-:R-:W-:Y:S02]  /*1fc50*/  @!P4 LEA.HI.X R3, R16, R21, R17, 0x1, P6 ;  /* 0x000000151003c211 */ /* 0x010fe400030f0c11 */
        /* <DEDUP_REMOVED lines=9> */
.L_x_664:
[----:B------:R-:W-:Y:S05]  /*1fcf0*/  BSYNC B1 ;  /* 0x0000000000017941 */ /* 0x000fea0003800000 */
.L_x_663:
[----:B0-----:R0:W0:Y:S01]  /*1fd00*/  SHFL.IDX PT, R9, R82, 0x2, 0x181f ;  /* 0x00581f0052097f89 */ /* 0x00102200000e0000 */
[----:B------:R-:W-:Y:S03]  /*1fd10*/  BSSY B1, `(.L_x_665) ;  /* 0x0000015000017945 */ /* 0x000fe60003800000 */
[----:B------:R0:W0:Y:S01]  /*1fd20*/  SHFL.IDX PT, R5, R81, 0x2, 0x181f ;  /* 0x00581f0051057f89 */ /* 0x00002200000e0000 */
        /* <DEDUP_REMOVED lines=8> */
[-C--:B------:R-:W-:Y:S02]  /*1fdb0*/  @!P2 LEA R4, P5, R212, R5.reuse, 0x1 ;  /* 0x00000005d404a211 */ /* 0x080fe400078a08ff */
[C---:B------:R-:W-:Y:S02]  /*1fdc0*/  @!P1 LEA R6, P4, R19.reuse, R5, 0x1 ;  /* 0x0000000513069211 */ /* 0x040fe400078808ff */
[----:B------:R-:W-:Y:S02]  /*1fdd0*/  @!P3 LEA.HI.X R3, R16, R9, R17, 0x1, P6 ;  /* 0x000000091003b211 */ /* 0x000fe400030f0c11 */
[----:B------:R-:W-:Y:S02]  /*1fde0*/  @!P0 LEA R8, P6, R22, R5, 0x1 ;  /* 0x0000000516088211 */ /* 0x000fe400078c08ff */
[-C--:B------:R-:W-:Y:S01]  /*1fdf0*/  @!P2 LEA.HI.X R5, R212, R9.reuse, R215, 0x1, P5 ;  /* 0x00000009d405a211 */ /* 0x080fe200028f0cd7 */
[----:B------:R0:W-:Y:S01]  /*1fe00*/  @!P3 ST.E.128 desc[UR6][R2.64], R12 ;  /* 0x0000000c0200b985 */ /* 0x0001e2000c101d06 */
[----:B------:R-:W-:-:S02]  /*1fe10*/  @!P1 LEA.HI.X R7, R19, R9, R219, 0x1, P4 ;  /* 0x0000000913079211 */ /* 0x000fc400020f0cdb */
[----:B------:R-:W-:Y:S01]  /*1fe20*/  @!P0 LEA.HI.X R9, R22, R9, R218, 0x1, P6 ;  /* 0x0000000916098211 */ /* 0x000fe200030f0cda */
[----:B------:R0:W-:Y:S04]  /*1fe30*/  @!P2 ST.E.128 desc[UR6][R4.64], R36 ;  /* 0x000000240400a985 */ /* 0x0001e8000c101d06 */
[----:B------:R0:W-:Y:S04]  /*1fe40*/  @!P1 ST.E.128 desc[UR6][R6.64], R52 ;  /* 0x0000003406009985 */ /* 0x0001e8000c101d06 */
[----:B------:R0:W-:Y:S02]  /*1fe50*/  @!P0 ST.E.128 desc[UR6][R8.64], R72 ;  /* 0x0000004808008985 */ /* 0x0001e4000c101d06 */
.L_x_666:
[----:B------:R-:W-:Y:S05]  /*1fe60*/  BSYNC B1 ;  /* 0x0000000000017941 */ /* 0x000fea0003800000 */
.L_x_665:
[----:B0-----:R-:W-:Y:S01]  /*1fe70*/  VIADD R3, R80, 0x60 ;  /* 0x0000006050037836 */ /* 0x001fe20000000000 */
[----:B------:R0:W0:Y:S04]  /*1fe80*/  SHFL.IDX PT, R9, R82, 0x3, 0x181f ;  /* 0x00781f0052097f89 */ /* 0x00002800000e0000 */
[----:B------:R-:W-:Y:S01]  /*1fe90*/  ISETP.GE.AND P0, PT, R3, R0, PT ;  /* 0x000000000300720c */ /* 0x000fe20003f06270 */
[----:B---3--:R-:W3:-:S12]  /*1fea0*/  SHFL.IDX PT, R81, R81, 0x3, 0x181f ;  /* 0x00781f0051517f89 */ /* 0x008ed800000e0000 */
[----:B------:R-:W-:Y:S05]  /*1feb0*/  @P0 BRA `(.L_x_667) ;  /* 0x0000002400dc0947 */ /* 0x000fea0003800000 */
[----:B------:R-:W-:Y:S01]  /*1fec0*/  ULDC UR4, c[0x0][0xac8] ;  /* 0x0002b20000047ab9 */ /* 0x000fe20000000800 */
[----:B------:R-:W-:Y:S01]  /*1fed0*/  ULDC.64 UR6, c[0x0][0x208] ;  /* 0x0000820000067ab9 */ /* 0x000fe20000000a00 */
[----:B------:R-:W-:Y:S02]  /*1fee0*/  ISETP.GE.AND P3, PT, R16, UR4, PT ;  /* 0x0000000410007c0c */ /* 0x000fe4000bf66270 */
[----:B------:R-:W-:Y:S02]  /*1fef0*/  ISETP.GE.AND P4, PT, R214, UR4, PT ;  /* 0x00000004d6007c0c */ /* 0x000fe4000bf86270 */
[----:B------:R-:W-:-:S09]  /*1ff00*/  ISETP.GE.AND P5, PT, R19, UR4, PT ;  /* 0x0000000413007c0c */ /* 0x000fd2000bfa6270 */
[-C--:B---3--:R-:W-:Y:S02]  /*1ff10*/  @!P3 LEA R2, P0, R16, R81.reuse, 0x1 ;  /* 0x000000511002b211 */ /* 0x088fe400078008ff */
[----:B------:R-:W-:Y:S02]  /*1ff20*/  @!P4 LEA R4, P1, R212, R81, 0x1 ;  /* 0x00000051d404c211 */ /* 0x000fe400078208ff */
[----:B0-----:R-:W-:Y:S02]  /*1ff30*/  @!P3 LEA.HI.X R3, R16, R9, R17, 0x1, P0 ;  /* 0x000000091003b211 */ /* 0x001fe400000f0c11 */
[----:B------:R-:W-:Y:S02]  /*1ff40*/  ISETP.GE.AND P0, PT, R22, UR4, PT ;  /* 0x0000000416007c0c */ /* 0x000fe4000bf06270 */
[----:B------:R-:W-:Y:S01]  /*1ff50*/  @!P5 LEA R6, P2, R19, R81, 0x1 ;  /* 0x000000511306d211 */ /* 0x000fe200078408ff */
[----:B------:R0:W-:Y:S01]  /*1ff60*/  @!P3 ST.E.128 desc[UR6][R2.64], R24 ;  /* 0x000000180200b985 */ /* 0x0001e2000c101d06 */
[----:B------:R-:W-:-:S02]  /*1ff70*/  @!P4 LEA.HI.X R5, R212, R9, R215, 0x1, P1 ;  /* 0x00000009d405c211 */ /* 0x000fc400008f0cd7 */
[----:B------:R-:W-:-:S03]  /*1ff80*/  @!P5 LEA.HI.X R7, R19, R9, R219, 0x1, P2 ;  /* 0x000000091307d211 */ /* 0x000fc600010f0cdb */
[----:B------:R0:W-:Y:S04]  /*1ff90*/  @!P4 ST.E.128 desc[UR6][R4.64], R40 ;  /* 0x000000280400c985 */ /* 0x0001e8000c101d06 */
[----:B------:R0:W-:Y:S01]  /*1ffa0*/  @!P5 ST.E.128 desc[UR6][R6.64], R60 ;  /* 0x0000003c0600d985 */ /* 0x0001e2000c101d06 */
[----:B------:R-:W-:Y:S05]  /*1ffb0*/  @P0 BRA `(.L_x_667) ;  /* 0x00000024009c0947 */ /* 0x000fea0003800000 */
[----:B0-----:R-:W-:Y:S01]  /*1ffc0*/  LEA R2, P0, R22, R81, 0x1 ;  /* 0x0000005116027211 */ /* 0x001fe200078008ff */
[----:B------:R-:W-:-:S03]  /*1ffd0*/  ULDC.64 UR4, c[0x0][0x208] ;  /* 0x0000820000047ab9 */ /* 0x000fc60000000a00 */
[----:B------:R-:W-:-:S05]  /*1ffe0*/  LEA.HI.X R3, R22, R9, R218, 0x1, P0 ;  /* 0x0000000916037211 */ /* 0x000fca00000f0cda */
[----:B------:R0:W-:Y:S01]  /*1fff0*/  ST.E.128 desc[UR4][R2.64], R76 ;  /* 0x0000004c02007985 */ /* 0x0001e2000c101d04 */
[----:B------:R-:W-:Y:S05]  /*20000*/  BRA `(.L_x_667) ;  /* 0x0000002400887947 */ /* 0x000fea0003800000 */
.L_x_660:
[----:B0-----:R-:W0:Y:S01]  /*20010*/  @P1 LDC R61, c[0x0][0xbec] ;  /* 0x0002fb00ff3d1b82 */ /* 0x001e220000000800 */
[----:B------:R-:W-:Y:S01]  /*20020*/  IMAD.MOV.U32 R60, RZ, RZ, R116 ;  /* 0x000000ffff3c7224 */ /* 0x000fe200078e0074 */
[----:B------:R-:W-:Y:S01]  /*20030*/  ULDC.64 UR4, c[0x0][0xb08] ;  /* 0x0002c20000047ab9 */ /* 0x000fe20000000a00 */
[----:B------:R1:W5:Y:S04]  /*20040*/  LDL R211, [R1+0x10c] ;  /* 0x00010c0001d37983 */ /* 0x0003680000100800 */
[----:B------:R1:W5:Y:S01]  /*20050*/  LDL R210, [R1+0x198] ;  /* 0x0001980001d27983 */ /* 0x0003620000100800 */
[----:B------:R-:W2:Y:S03]  /*20060*/  @P1 LDC R59, c[0x0][0xbf0] ;  /* 0x0002fc00ff3b1b82 */ /* 0x000ea60000000800 */
[----:B------:R1:W5:Y:S04]  /*20070*/  LDL R209, [R1+0x108] ;  /* 0x0001080001d17983 */ /* 0x0003680000100800 */
[----:B------:R1:W5:Y:S04]  /*20080*/  LDL R208, [R1+0x194] ;  /* 0x0001940001d07983 */ /* 0x0003680000100800 */
[----:B------:R1:W5:Y:S04]  /*20090*/  LDL R207, [R1+0x104] ;  /* 0x0001040001cf7983 */ /* 0x0003680000100800 */
[----:B------:R1:W5:Y:S01]  /*200a0*/  LDL R206, [R1+0x190] ;  /* 0x0001900001ce7983 */ /* 0x0003620000100800 */
[----:B0-----:R-:W-:-:S03]  /*200b0*/  @P1 IMAD.HI.U32 R61, R116, R61, RZ ;  /* 0x0000003d743d1227 */ /* 0x001fc600078e00ff */
[----:B------:R1:W5:Y:S04]  /*200c0*/  LDL R205, [R1+0x100] ;  /* 0x0001000001cd7983 */ /* 0x0003680000100800 */
[----:B------:R1:W5:Y:S01]  /*200d0*/  LDL R204, [R1+0x18c] ;  /* 0x00018c0001cc7983 */ /* 0x0003620000100800 */
[----:B--2---:R-:W-:Y:S01]  /*200e0*/  @P1 SHF.R.U32.HI R60, RZ, R59, R61 ;  /* 0x0000003bff3c1219 */ /* 0x004fe2000001163d */
[----:B------:R-:W-:Y:S02]  /*200f0*/  IMAD R61, R58, UR4, RZ ;  /* 0x000000043a3d7c24 */ /* 0x000fe4000f8e02ff */
[C---:B------:R-:W-:Y:S01]  /*20100*/  IMAD.WIDE.U32 R58, R57.reuse, UR4, RZ ;  /* 0x00000004393a7c25 */ /* 0x040fe2000f8e00ff */
[----:B------:R1:W5:Y:S03]  /*20110*/  LDL R203, [R1+0xfc] ;  /* 0x0000fc0001cb7983 */ /* 0x0003660000100800 */
[----:B------:R-:W-:Y:S01]  /*20120*/  IMAD R61, R57, UR5, R61 ;  /* 0x00000005393d7c24 */ /* 0x000fe2000f8e023d */
[----:B------:R-:W-:Y:S01]  /*20130*/  ULDC.64 UR4, c[0x0][0xb38] ;  /* 0x0002ce0000047ab9 */ /* 0x000fe20000000a00 */
[----:B------:R-:W-:Y:S01]  /*20140*/  SHF.R.S32.HI R57, RZ, 0x1f, R56 ;  /* 0x0000001fff397819 */ /* 0x000fe20000011438 */
[----:B------:R1:W5:Y:S02]  /*20150*/  LDL R202, [R1+0x188] ;  /* 0x0001880001ca7983 */ /* 0x0003640000100800 */
[----:B------:R-:W-:-:S02]  /*20160*/  IADD3 R59, R59, R61, RZ ;  /* 0x0000003d3b3b7210 */ /* 0x000fc40007ffe0ff */
[----:B------:R1:W5:Y:S01]  /*20170*/  LDL R201, [R1+0xf8] ;  /* 0x0000f80001c97983 */ /* 0x0003620000100800 */
[----:B------:R-:W-:-:S03]  /*20180*/  IMAD.WIDE.U32 R58, R223, UR4, R58 ;  /* 0x00000004df3a7c25 */ /* 0x000fc6000f8e003a */
[----:B------:R1:W5:Y:S01]  /*20190*/  LDL R200, [R1+0x184] ;  /* 0x0001840001c87983 */ /* 0x0003620000100800 */
[----:B------:R-:W-:Y:S01]  /*201a0*/  IMAD R59, R223, UR5, R59 ;  /* 0x00000005df3b7c24 */ /* 0x000fe2000f8e023b */
[----:B------:R-:W-:Y:S02]  /*201b0*/  ULDC.64 UR4, c[0x0][0xb40] ;  /* 0x0002d00000047ab9 */ /* 0x000fe40000000a00 */
[----:B------:R1:W5:Y:S01]  /*201c0*/  LDL R223, [R1+0x19c] ;  /* 0x00019c0001df7983 */ /* 0x0003620000100800 */
[----:B------:R-:W-:Y:S02]  /*201d0*/  IMAD R57, R57, UR4, RZ ;  /* 0x0000000439397c24 */ /* 0x000fe4000f8e02ff */
[C---:B------:R-:W-:Y:S01]  /*201e0*/  IMAD.WIDE.U32 R58, R56.reuse, UR4, R58 ;  /* 0x00000004383a7c25 */ /* 0x040fe2000f8e003a */
[----:B------:R1:W5:Y:S03]  /*201f0*/  LDL R199, [R1+0xf4] ;  /* 0x0000f40001c77983 */ /* 0x0003660000100800 */
[----:B------:R-:W-:Y:S01]  /*20200*/  IMAD R57, R56, UR5, R57 ;  /* 0x0000000538397c24 */ /* 0x000fe2000f8e0239 */
[----:B------:R-:W-:Y:S01]  /*20210*/  ULDC.64 UR4, c[0x0][0xb48] ;  /* 0x0002d20000047ab9 */ /* 0x000fe20000000a00 */
[--C-:B------:R-:W-:Y:S01]  /*20220*/  IMAD.MOV R56, RZ, RZ, -R60.reuse ;  /* 0x000000ffff387224 */ /* 0x100fe200078e0a3c */
[----:B------:R1:W5:Y:S01]  /*20230*/  LDL R198, [R1+0x180] ;  /* 0x0001800001c67983 */ /* 0x0003620000100800 */
[----:B------:R-:W-:Y:S01]  /*20240*/  IMAD.IADD R59, R59, 0x1, R57 ;  /* 0x000000013b3b7824 */ /* 0x000fe200078e0239 */
[----:B------:R-:W-:Y:S01]  /*20250*/  SHF.R.S32.HI R57, RZ, 0x1f, R60 ;  /* 0x0000001fff397819 */ /* 0x000fe2000001143c */
[----:B------:R-:W-:Y:S01]  /*20260*/  IMAD R56, R119, R56, R116 ;  /* 0x0000003877387224 */ /* 0x000fe200078e0274 */
[----:B------:R1:W5:Y:S01]  /*20270*/  LDL R197, [R1+0xf0] ;  /* 0x0000f00001c57983 */ /* 0x0003620000100800 */
[----:B------:R-:W-:-:S03]  /*20280*/  IMAD.WIDE.U32 R58, R120, UR4, R58 ;  /* 0x00000004783a7c25 */ /* 0x000fc6000f8e003a */
[----:B------:R1:W5:Y:S01]  /*20290*/  LDL R196, [R1+0x17c] ;  /* 0x00017c0001c47983 */ /* 0x0003620000100800 */
[----:B------:R-:W-:Y:S01]  /*202a0*/  IMAD R59, R120, UR5, R59 ;  /* 0x00000005783b7c24 */ /* 0x000fe2000f8e023b */
[----:B------:R-:W-:Y:S02]  /*202b0*/  ULDC.64 UR4, c[0x0][0xb30] ;  /* 0x0002cc0000047ab9 */ /* 0x000fe40000000a00 */
[----:B------:R-:W-:Y:S01]  /*202c0*/  IMAD R57, R57, UR4, RZ ;  /* 0x0000000439397c24 */ /* 0x000fe2000f8e02ff */
[----:B------:R1:W5:Y:S01]  /*202d0*/  LDL R195, [R1+0xec] ;  /* 0x0000ec0001c37983 */ /* 0x0003620000100800 */
[----:B------:R-:W-:-:S03]  /*202e0*/  IMAD.WIDE.U32 R58, R60, UR4, R58 ;  /* 0x000000043c3a7c25 */ /* 0x000fc6000f8e003a */
[----:B------:R1:W5:Y:S01]  /*202f0*/  LDL R194, [R1+0x178] ;  /* 0x0001780001c27983 */ /* 0x0003620000100800 */
[----:B------:R-:W-:Y:S01]  /*20300*/  IMAD R57, R60, UR5, R57 ;  /* 0x000000053c397c24 */ /* 0x000fe2000f8e0239 */
[----:B------:R-:W-:Y:S01]  /*20310*/  SHF.R.S32.HI R60, RZ, 0x1f, R56 ;  /* 0x0000001fff3c7819 */ /* 0x000fe20000011438 */
[----:B------:R-:W-:Y:S01]  /*20320*/  ULDC.64 UR4, c[0x0][0xb28] ;  /* 0x0002ca0000047ab9 */ /* 0x000fe20000000a00 */
[----:B------:R1:W5:Y:S02]  /*20330*/  LDL R193, [R1+0xe8] ;  /* 0x0000e80001c17983 */ /* 0x0003640000100800 */
[----:B------:R-:W-:Y:S01]  /*20340*/  IADD3 R59, R59, R57, RZ ;  /* 0x000000393b3b7210 */ /* 0x000fe20007ffe0ff */
[----:B------:R-:W-:Y:S01]  /*20350*/  IMAD R60, R60, UR4, RZ ;  /* 0x000000043c3c7c24 */ /* 0x000fe2000f8e02ff */
[----:B------:R1:W5:Y:S03]  /*20360*/  LDL R192, [R1+0x174] ;  /* 0x0001740001c07983 */ /* 0x0003660000100800 */
[C---:B------:R-:W-:Y:S01]  /*20370*/  IMAD R60, R56.reuse, UR5, R60 ;  /* 0x00000005383c7c24 */ /* 0x040fe2000f8e023c */
[----:B------:R1:W5:Y:S01]  /*20380*/  LDL R191, [R1+0xe4] ;  /* 0x0000e40001bf7983 */ /* 0x0003620000100800 */
[----:B------:R-:W-:Y:S01]  /*20390*/  IMAD.WIDE.U32 R58, R56, UR4, R58 ;  /* 0x00000004383a7c25 */ /* 0x000fe2000f8e003a */
[----:B------:R-:W-:-:S02]  /*203a0*/  ULDC.64 UR4, c[0x0][0xb00] ;  /* 0x0002c00000047ab9 */ /* 0x000fc40000000a00 */
[----:B------:R1:W5:Y:S01]  /*203b0*/  LDL R190, [R1+0x170] ;  /* 0x0001700001be7983 */ /* 0x0003620000100800 */
[----:B------:R-:W-:Y:S01]  /*203c0*/  IMAD.IADD R61, R59, 0x1, R60 ;  /* 0x000000013b3d7824 */ /* 0x000fe200078e023c */
[C---:B------:R-:W-:Y:S02]  /*203d0*/  LEA R60, P0, R58.reuse, UR4, 0x2 ;  /* 0x000000043a3c7c11 */ /* 0x040fe4000f8010ff */
[----:B------:R1:W5:Y:S02]  /*203e0*/  LDL R189, [R1+0xe0] ;  /* 0x0000e00001bd7983 */ /* 0x0003640000100800 */
[----:B------:R-:W-:Y:S02]  /*203f0*/  LEA.HI.X R61, R58, UR5, R61, 0x2, P0 ;  /* 0x000000053a3d7c11 */ /* 0x000fe400080f143d */
[----:B------:R-:W-:Y:S01]  /*20400*/  ISETP.GE.AND P0, PT, R113, R0, PT ;  /* 0x000000007100720c */ /* 0x000fe20003f06270 */
[----:B------:R1:W5:Y:S04]  /*20410*/  LDL R188, [R1+0x16c] ;  /* 0x00016c0001bc7983 */ /* 0x0003680000100800 */
        /* <DEDUP_REMOVED lines=37> */
[----:B------:R1:W5:Y:S01]  /*20670*/  LDL R113, [R1+0x90] ;  /* 0x0000900001717983 */ /* 0x0003620000100800 */
[----:B------:R-:W-:-:S05]  /*20680*/  VIADD R56, R23, 0x38820 ;  /* 0x0003882017387836 */ /* 0x000fca0000000000 */
[----:B------:R-:W-:Y:S01]  /*20690*/  PRMT R56, RZ, 0x654, R56 ;  /* 0x00000654ff387816 */ /* 0x000fe20000000038 */
[----:B------:R1:W0:Y:S01]  /*206a0*/  SHFL.IDX PT, R57, R61, RZ, 0x1c1f ;  /* 0x001c1fff3d397589 */ /* 0x00022200000e0000 */
[----:B------:R-:W-:Y:S02]  /*206b0*/  BSSY B1, `(.L_x_668) ;  /* 0x0000085000017945 */ /* 0x000fe40003800000 */
[----:B------:R2:W-:Y:S02]  /*206c0*/  SYNCS.ARRIVE.TRANS64.RED.A1T0 RZ, [R56+URZ], RZ ;  /* 0x000000ff38ff79a7 */ /* 0x0005e4000810043f */
[----:B--2---:R1:W2:Y:S01]  /*206d0*/  SHFL.IDX PT, R56, R60, RZ, 0x1c1f ;  /* 0x001c1fff3c387589 */ /* 0x0042a200000e0000 */
[----:B------:R-:W-:Y:S05]  /*206e0*/  @P0 BRA `(.L_x_669) ;  /* 0x0000000800040947 */ /* 0x000fea0003800000 */
[----:B------:R-:W-:Y:S01]  /*206f0*/  ULDC UR4, c[0x0][0xac8] ;  /* 0x0002b20000047ab9 */ /* 0x000fe20000000800 */
[----:B------:R-:W-:Y:S01]  /*20700*/  ULDC.64 UR6, c[0x0][0x208] ;  /* 0x0000820000067ab9 */ /* 0x000fe20000000a00 */
[----:B-----5:R-:W-:Y:S02]  /*20710*/  ISETP.GE.AND P0, PT, R113, UR4, PT ;  /* 0x0000000471007c0c */ /* 0x020fe4000bf06270 */
[----:B------:R-:W-:Y:S02]  /*20720*/  ISETP.GE.AND P5, PT, R191, UR4, PT ;  /* 0x00000004bf007c0c */ /* 0x000fe4000bfa6270 */
[----:B------:R-:W-:Y:S02]  /*20730*/  ISETP.GE.AND P4, PT, R189, UR4, PT ;  /* 0x00000004bd007c0c */ /* 0x000fe4000bf86270 */
[----:B------:R-:W-:-:S07]  /*20740*/  ISETP.GE.AND P3, PT, R187, UR4, PT ;  /* 0x00000004bb007c0c */ /* 0x000fce000bf66270 */
[----:B0-2---:R-:W-:-:S05]  /*20750*/  @!P0 IMAD.WIDE R58, R113, 0x4, R56 ;  /* 0x00000004713a8825 */ /* 0x005fca00078e0238 */
[----:B------:R0:W-:Y:S01]  /*20760*/  @!P0 ST.E.64 desc[UR6][R58.64], R182 ;  /* 0x000000b63a008985 */ /* 0x0001e2000c101b06 */
[----:B------:R-:W-:-:S13]  /*20770*/  ISETP.GE.AND P0, PT, R211, UR4, PT ;  /* 0x00000004d3007c0c */ /* 0x000fda000bf06270 */
[----:B0-----:R-:W-:-:S04]  /*20780*/  @!P0 LEA R58, P1, R211, R56, 0x2 ;  /* 0x00000038d33a8211 */ /* 0x001fc800078210ff */
[----:B------:R-:W-:Y:S02]  /*20790*/  @!P0 LEA.HI.X R59, R211, R57, R223, 0x2, P1 ;  /* 0x00000039d33b8211 */ /* 0x000fe400008f14df */
[----:B------:R-:W-:-:S03]  /*207a0*/  ISETP.GE.AND P1, PT, R207, UR4, PT ;  /* 0x00000004cf007c0c */ /* 0x000fc6000bf26270 */
[----:B------:R0:W-:Y:S01]  /*207b0*/  @!P0 ST.E.64 desc[UR6][R58.64], R180 ;  /* 0x000000b43a008985 */ /* 0x0001e2000c101b06 */
[----:B------:R-:W-:-:S13]  /*207c0*/  ISETP.GE.AND P0, PT, R209, UR4, PT ;  /* 0x00000004d1007c0c */ /* 0x000fda000bf06270 */
[----:B0-----:R-:W-:-:S04]  /*207d0*/  @!P0 LEA R58, P2, R209, R56, 0x2 ;  /* 0x00000038d13a8211 */ /* 0x001fc800078410ff */
[----:B------:R-:W-:-:S05]  /*207e0*/  @!P0 LEA.HI.X R59, R209, R57, R210, 0x2, P2 ;  /* 0x00000039d13b8211 */ /* 0x000fca00010f14d2 */
[----:B------:R0:W-:Y:S01]  /*207f0*/  @!P0 ST.E.64 desc[UR6][R58.64], R178 ;  /* 0x000000b23a008985 */ /* 0x0001e2000c101b06 */
[----:B------:R-:W-:Y:S02]  /*20800*/  ISETP.GE.AND P0, PT, R205, UR4, PT ;  /* 0x00000004cd007c0c */ /* 0x000fe4000bf06270 */
        /* <DEDUP_REMOVED lines=25> */
[----:B------:R-:W-:Y:S02]  /*209a0*/  @!P1 LEA.HI.X R59, R195, R57, R196, 0x2, P2 ;  /* 0x00000039c33b9211 */ /* 0x000fe400010f14c4 */
[----:B------:R-:W-:-:S03]  /*209b0*/  @!P4 LEA R62, P2, R189, R56, 0x2 ;  /* 0x00000038bd3ec211 */ /* 0x000fc600078410ff */
[----:B------:R0:W-:Y:S01]  /*209c0*/  @!P1 ST.E.64 desc[UR6][R58.64], R164 ;  /* 0x000000a43a009985 */ /* 0x0001e2000c101b06 */
[----:B------:R-:W-:Y:S02]  /*209d0*/  @!P4 LEA.HI.X R63, R189, R57, R190, 0x2, P2 ;  /* 0x00000039bd3fc211 */ /* 0x000fe400010f14be */
[----:B------:R-:W-:Y:S02]  /*209e0*/  ISETP.GE.AND P2, PT, R149, UR4, PT ;  /* 0x0000000495007c0c */ /* 0x000fe4000bf46270 */
[----:B0-----:R-:W-:-:S04]  /*209f0*/  @!P0 LEA R58, P1, R193, R56, 0x2 ;  /* 0x00000038c13a8211 */ /* 0x001fc800078210ff */
[----:B------:R-:W-:Y:S02]  /*20a00*/  @!P0 LEA.HI.X R59, R193, R57, R194, 0x2, P1 ;  /* 0x00000039c13b8211 */ /* 0x000fe400008f14c2 */
[----:B------:R-:W-:-:S03]  /*20a10*/  ISETP.GE.AND P1, PT, R151, UR4, PT ;  /* 0x0000000497007c0c */ /* 0x000fc6000bf26270 */
[----:B------:R0:W-:Y:S01]  /*20a20*/  @!P0 ST.E.64 desc[UR6][R58.64], R162 ;  /* 0x000000a23a008985 */ /* 0x0001e2000c101b06 */
[----:B------:R-:W-:Y:S02]  /*20a30*/  ISETP.GE.AND P0, PT, R185, UR4, PT ;  /* 0x00000004b9007c0c */ /* 0x000fe4000bf06270 */
[----:B0-----:R-:W-:-:S04]  /*20a40*/  @!P5 LEA R58, P6, R191, R56, 0x2 ;  /* 0x00000038bf3ad211 */ /* 0x001fc800078c10ff */
[----:B------:R-:W-:Y:S02]  /*20a50*/  @!P5 LEA.HI.X R59, R191, R57, R192, 0x2, P6 ;  /* 0x00000039bf3bd211 */ /* 0x000fe400030f14c0 */
[----:B------:R-:W-:-:S03]  /*20a60*/  @!P3 LEA R114, P6, R187, R56, 0x2 ;  /* 0x00000038bb72b211 */ /* 0x000fc600078c10ff */
[----:B------:R0:W-:Y:S01]  /*20a70*/  @!P5 ST.E.64 desc[UR6][R58.64], R160 ;  /* 0x000000a03a00d985 */ /* 0x0001e2000c101b06 */
[----:B------:R-:W-:-:S03]  /*20a80*/  @!P3 LEA.HI.X R115, R187, R57, R188, 0x2, P6 ;  /* 0x00000039bb73b211 */ /* 0x000fc600030f14bc */
[----:B------:R2:W-:Y:S04]  /*20a90*/  @!P4 ST.E.64 desc[UR6][R62.64], R158 ;  /* 0x0000009e3e00c985 */ /* 0x0005e8000c101b06 */
[----:B------:R3:W-:Y:S01]  /*20aa0*/  @!P3 ST.E.64 desc[UR6][R114.64], R156 ;  /* 0x0000009c7200b985 */ /* 0x0007e2000c101b06 */
[----:B------:R-:W-:Y:S02]  /*20ab0*/  ISETP.GE.AND P3, PT, R147, UR4, PT ;  /* 0x0000000493007c0c */ /* 0x000fe4000bf66270 */
[----:B0-----:R-:W-:-:S04]  /*20ac0*/  @!P0 LEA R58, P4, R185, R56, 0x2 ;  /* 0x00000038b93a8211 */ /* 0x001fc800078810ff */
[-C--:B------:R-:W-:Y:S02]  /*20ad0*/  @!P0 LEA.HI.X R59, R185, R57.reuse, R186, 0x2, P4 ;  /* 0x00000039b93b8211 */ /* 0x080fe400020f14ba */
[----:B------:R-:W-:Y:S02]  /*20ae0*/  ISETP.GE.AND P4, PT, R145, UR4, PT ;  /* 0x0000000491007c0c */ /* 0x000fe4000bf86270 */
[-C--:B--2---:R-:W-:Y:S01]  /*20af0*/  @!P1 LEA R62, P5, R151, R56.reuse, 0x2 ;  /* 0x00000038973e9211 */ /* 0x084fe200078a10ff */
[----:B------:R0:W-:Y:S01]  /*20b00*/  @!P0 ST.E.64 desc[UR6][R58.64], R154 ;  /* 0x0000009a3a008985 */ /* 0x0001e2000c101b06 */
[----:B---3--:R-:W-:Y:S02]  /*20b10*/  @!P2 LEA R114, P6, R149, R56, 0x2 ;  /* 0x000000389572a211 */ /* 0x008fe400078c10ff */
[----:B------:R-:W-:Y:S02]  /*20b20*/  @!P1 LEA.HI.X R63, R151, R57, R184, 0x2, P5 ;  /* 0x00000039973f9211 */ /* 0x000fe400028f14b8 */
[----:B------:R-:W-:-:S02]  /*20b30*/  ISETP.GE.AND P5, PT, R143, UR4, PT ;  /* 0x000000048f007c0c */ /* 0x000fc4000bfa6270 */
[----:B------:R-:W-:Y:S01]  /*20b40*/  @!P2 LEA.HI.X R115, R149, R57, R150, 0x2, P6 ;  /* 0x000000399573a211 */ /* 0x000fe200030f1496 */
[----:B------:R-:W-:Y:S01]  /*20b50*/  @!P1 ST.E.64 desc[UR6][R62.64], R152 ;  /* 0x000000983e009985 */ /* 0x000fe2000c101b06 */
[----:B------:R-:W-:-:S03]  /*20b60*/  ISETP.GE.AND P1, PT, R139, UR4, PT ;  /* 0x000000048b007c0c */ /* 0x000fc6000bf26270 */
[----:B------:R2:W-:Y:S01]  /*20b70*/  @!P2 ST.E.64 desc[UR6][R114.64], R2 ;  /* 0x000000027200a985 */ /* 0x0005e2000c101b06 */
[----:B------:R-:W-:Y:S02]  /*20b80*/  ISETP.GE.AND P2, PT, R141, UR4, PT ;  /* 0x000000048d007c0c */ /* 0x000fe4000bf46270 */
[----:B0-----:R-:W-:-:S04]  /*20b90*/  @!P4 LEA R58, P0, R145, R56, 0x2 ;  /* 0x00000038913ac211 */ /* 0x001fc800078010ff */
[----:B------:R-:W-:Y:S02]  /*20ba0*/  @!P4 LEA.HI.X R59, R145, R57, R146, 0x2, P0 ;  /* 0x00000039913bc211 */ /* 0x000fe400000f1492 */
[----:B------:R-:W-:Y:S02]  /*20bb0*/  ISETP.GE.AND P0, PT, R137, UR4, PT ;  /* 0x0000000489007c0c */ /* 0x000fe4000bf06270 */
[----:B--2---:R-:W-:-:S04]  /*20bc0*/  @!P3 LEA R2, P6, R147, R56, 0x2 ;  /* 0x000000389302b211 */ /* 0x004fc800078c10ff */
[----:B------:R-:W-:Y:S02]  /*20bd0*/  @!P3 LEA.HI.X R3, R147, R57, R148, 0x2, P6 ;  /* 0x000000399303b211 */ /* 0x000fe400030f1494 */
[----:B------:R-:W-:-:S03]  /*20be0*/  @!P5 LEA R62, P6, R143, R56, 0x2 ;  /* 0x000000388f3ed211 */ /* 0x000fc600078c10ff */
[----:B------:R0:W-:Y:S01]  /*20bf0*/  @!P3 ST.E.64 desc[UR6][R2.64], R4 ;  /* 0x000000040200b985 */ /* 0x0001e2000c101b06 */
[----:B------:R-:W-:-:S03]  /*20c00*/  @!P5 LEA.HI.X R63, R143, R57, R144, 0x2, P6 ;  /* 0x000000398f3fd211 */ /* 0x000fc600030f1490 */
[----:B------:R2:W-:Y:S01]  /*20c10*/  @!P4 ST.E.64 desc[UR6][R58.64], R6 ;  /* 0x000000063a00c985 */ /* 0x0005e2000c101b06 */
[----:B------:R-:W-:-:S03]  /*20c20*/  ISETP.GE.AND P4, PT, R133, UR4, PT ;  /* 0x0000000485007c0c */ /* 0x000fc6000bf86270 */
[----:B------:R-:W-:Y:S01]  /*20c30*/  @!P5 ST.E.64 desc[UR6][R62.64], R8 ;  /* 0x000000083e00d985 */ /* 0x000fe2000c101b06 */
[----:B------:R-:W-:Y:S02]  /*20c40*/  ISETP.GE.AND P5, PT, R135, UR4, PT ;  /* 0x0000000487007c0c */ /* 0x000fe4000bfa6270 */
[-C--:B0-----:R-:W-:Y:S02]  /*20c50*/  @!P2 LEA R2, P6, R141, R56.reuse, 0x2 ;  /* 0x000000388d02a211 */ /* 0x081fe400078c10ff */
[-C--:B------:R-:W-:Y:S02]  /*20c60*/  @!P1 LEA R4, P3, R139, R56.reuse, 0x2 ;  /* 0x000000388b049211 */ /* 0x080fe400078610ff */
[-C--:B------:R-:W-:Y:S02]  /*20c70*/  @!P2 LEA.HI.X R3, R141, R57.reuse, R142, 0x2, P6 ;  /* 0x000000398d03a211 */ /* 0x080fe400030f148e */
[----:B--2---:R-:W-:Y:S02]  /*20c80*/  @!P0 LEA R6, P6, R137, R56, 0x2 ;  /* 0x0000003889068211 */ /* 0x004fe400078c10ff */
[----:B------:R-:W-:Y:S01]  /*20c90*/  @!P1 LEA.HI.X R5, R139, R57, R140, 0x2, P3 ;  /* 0x000000398b059211 */ /* 0x000fe200018f148c */
[----:B------:R0:W-:Y:S01]  /*20ca0*/  @!P2 ST.E.64 desc[UR6][R2.64], R10 ;  /* 0x0000000a0200a985 */ /* 0x0001e2000c101b06 */
[----:B------:R-:W-:-:S02]  /*20cb0*/  ISETP.GE.AND P3, PT, R128, UR4, PT ;  /* 0x0000000480007c0c */ /* 0x000fc4000bf66270 */
[----:B------:R-:W-:Y:S01]  /*20cc0*/  @!P0 LEA.HI.X R7, R137, R57, R138, 0x2, P6 ;  /* 0x0000003989078211 */ /* 0x000fe200030f148a */
[----:B------:R2:W-:Y:S04]  /*20cd0*/  @!P1 ST.E.64 desc[UR6][R4.64], R12 ;  /* 0x0000000c04009985 */ /* 0x0005e8000c101b06 */
[----:B------:R3:W-:Y:S01]  /*20ce0*/  @!P0 ST.E.64 desc[UR6][R6.64], R14 ;  /* 0x0000000e06008985 */ /* 0x0007e2000c101b06 */
[----:B------:R-:W-:Y:S02]  /*20cf0*/  ISETP.GE.AND P0, PT, R126, UR4, PT ;  /* 0x000000047e007c0c */ /* 0x000fe4000bf06270 */
[-C--:B0-----:R-:W-:Y:S02]  /*20d00*/  @!P5 LEA R2, P1, R135, R56.reuse, 0x2 ;  /* 0x000000388702d211 */ /* 0x081fe400078210ff */
[----:B--2---:R-:W-:-:S02]  /*20d10*/  @!P4 LEA R4, P2, R133, R56, 0x2 ;  /* 0x000000388504c211 */ /* 0x004fc400078410ff */
[-C--:B------:R-:W-:Y:S02]  /*20d20*/  @!P5 LEA.HI.X R3, R135, R57.reuse, R136, 0x2, P1 ;  /* 0x000000398703d211 */ /* 0x080fe400008f1488 */
[----:B---3--:R-:W-:Y:S02]  /*20d30*/  @!P3 LEA R6, P6, R128, R56, 0x2 ;  /* 0x000000388006b211 */ /* 0x008fe400078c10ff */
[----:B------:R-:W-:Y:S01]  /*20d40*/  ISETP.GE.AND P1, PT, R124, UR4, PT ;  /* 0x000000047c007c0c */ /* 0x000fe2000bf26270 */
[----:B------:R0:W-:Y:S01]  /*20d50*/  @!P5 ST.E.64 desc[UR6][R2.64], R20 ;  /* 0x000000140200d985 */ /* 0x0001e2000c101b06 */
[-C--:B------:R-:W-:Y:S02]  /*20d60*/  @!P4 LEA.HI.X R5, R133, R57.reuse, R134, 0x2, P2 ;  /* 0x000000398505c211 */ /* 0x080fe400010f1486 */
[----:B------:R-:W-:Y:S02]  /*20d70*/  @!P3 LEA.HI.X R7, R128, R57, R132, 0x2, P6 ;  /* 0x000000398007b211 */ /* 0x000fe400030f1484 */
[----:B------:R-:W-:Y:S01]  /*20d80*/  ISETP.GE.AND P2, PT, R118, UR4, PT ;  /* 0x0000000476007c0c */ /* 0x000fe2000bf46270 */
[----:B------:R2:W-:Y:S01]  /*20d90*/  @!P4 ST.E.64 desc[UR6][R4.64], R24 ;  /* 0x000000180400c985 */ /* 0x0005e2000c101b06 */
[----:B------:R-:W-:-:S03]  /*20da0*/  ISETP.GE.AND P4, PT, R122, UR4, PT ;  /* 0x000000047a007c0c */ /* 0x000fc6000bf86270 */
[----:B------:R3:W-:Y:S01]  /*20db0*/  @!P3 ST.E.64 desc[UR6][R6.64], R28 ;  /* 0x0000001c0600b985 */ /* 0x0007e2000c101b06 */
[----:B------:R-:W-:Y:S02]  /*20dc0*/  ISETP.GE.AND P3, PT, R120, UR4, PT ;  /* 0x0000000478007c0c */ /* 0x000fe4000bf66270 */
[----:B0-----:R-:W-:-:S04]  /*20dd0*/  @!P0 LEA R2, P5, R126, R56, 0x2 ;  /* 0x000000387e028211 */ /* 0x001fc800078a10ff */
[-C--:B------:R-:W-:Y:S02]  /*20de0*/  @!P0 LEA.HI.X R3, R126, R57.reuse, R127, 0x2, P5 ;  /* 0x000000397e038211 */ /* 0x080fe400028f147f */
[----:B------:R-:W-:Y:S02]  /*20df0*/  ISETP.GE.AND P5, PT, R116, UR4, PT ;  /* 0x0000000474007c0c */ /* 0x000fe4000bfa6270 */
[CC--:B--2---:R-:W-:Y:S01]  /*20e00*/  @!P1 LEA R4, P6, R124.reuse, R56.reuse, 0x2 ;  /* 0x000000387c049211 */ /* 0x0c4fe200078c10ff */
[----:B------:R0:W-:Y:S03]  /*20e10*/  @!P0 ST.E.64 desc[UR6][R2.64], R32 ;  /* 0x0000002002008985 */ /* 0x0001e6000c101b06 */
[----:B------:R-:W-:Y:S02]  /*20e20*/  @!P1 LEA.HI.X R5, R124, R57, R125, 0x2, P6 ;  /* 0x000000397c059211 */ /* 0x000fe400030f147d */
[----:B---3--:R-:W-:-:S03]  /*20e30*/  @!P3 LEA R6, P6, R120, R56, 0x2 ;  /* 0x000000387806b211 */ /* 0x008fc600078c10ff */
[----:B------:R2:W-:Y:S01]  /*20e40*/  @!P1 ST.E.64 desc[UR6][R4.64], R36 ;  /* 0x0000002404009985 */ /* 0x0005e2000c101b06 */
[----:B------:R-:W-:Y:S02]  /*20e50*/  @!P3 LEA.HI.X R7, R120, R57, R121, 0x2, P6 ;  /* 0x000000397807b211 */ /* 0x000fe400030f1479 */
[----:B0-----:R-:W-:-:S04]  /*20e60*/  @!P4 LEA R2, P0, R122, R56, 0x2 ;  /* 0x000000387a02c211 */ /* 0x001fc800078010ff */
[-C--:B------:R-:W-:Y:S02]  /*20e70*/  @!P4 LEA.HI.X R3, R122, R57.reuse, R123, 0x2, P0 ;  /* 0x000000397a03c211 */ /* 0x080fe400000f147b */
[-C--:B------:R-:W-:Y:S02]  /*20e80*/  @!P5 LEA R8, P0, R116, R56.reuse, 0x2 ;  /* 0x000000387408d211 */ /* 0x080fe400078010ff */
[----:B--2---:R-:W-:Y:S01]  /*20e90*/  @!P2 LEA R4, P1, R118, R56, 0x2 ;  /* 0x000000387604a211 */ /* 0x004fe200078210ff */
[----:B------:R3:W-:Y:S01]  /*20ea0*/  @!P4 ST.E.64 desc[UR6][R2.64], R40 ;  /* 0x000000280200c985 */ /* 0x0007e2000c101b06 */
[-C--:B------:R-:W-:Y:S02]  /*20eb0*/  @!P5 LEA.HI.X R9, R116, R57.reuse, R117, 0x2, P0 ;  /* 0x000000397409d211 */ /* 0x080fe400000f1475 */
[----:B------:R-:W-:Y:S01]  /*20ec0*/  @!P2 LEA.HI.X R5, R118, R57, R119, 0x2, P1 ;  /* 0x000000397605a211 */ /* 0x000fe200008f1477 */
[----:B------:R3:W-:Y:S04]  /*20ed0*/  @!P3 ST.E.64 desc[UR6][R6.64], R44 ;  /* 0x0000002c0600b985 */ /* 0x0007e8000c101b06 */
[----:B------:R3:W-:Y:S04]  /*20ee0*/  @!P2 ST.E.64 desc[UR6][R4.64], R48 ;  /* 0x000000300400a985 */ /* 0x0007e8000c101b06 */
[----:B------:R3:W-:Y:S02]  /*20ef0*/  @!P5 ST.E.64 desc[UR6][R8.64], R52 ;  /* 0x000000340800d985 */ /* 0x0007e4000c101b06 */
.L_x_669:
[----:B------:R-:W-:Y:S05]  /*20f00*/  BSYNC B1 ;  /* 0x0000000000017941 */ /* 0x000fea0003800000 */
.L_x_668:
[----:B------:R-:W-:Y:S01]  /*20f10*/  ISETP.GE.AND P0, PT, R112, R0, PT ;  /* 0x000000007000720c */ /* 0x000fe20003f06270 */
[----:B---3--:R3:W4:Y:S04]  /*20f20*/  SHFL.IDX PT, R3, R61, 0x1, 0x1c1f ;  /* 0x003c1f003d037f89 */ /* 0x00872800000e0000 */
[----:B------:R3:W0:Y:S08]  /*20f30*/  SHFL.IDX PT, R2, R60, 0x1, 0x1c1f ;  /* 0x003c1f003c027f89 */ /* 0x00063000000e0000 */
[----:B---3--:R-:W-:Y:S05]  /*20f40*/  @P0 BRA `(.L_x_667) ;  /* 0x0000001400b80947 */ /* 0x008fea0003800000 */
[----:B------:R-:W-:Y:S01]  /*20f50*/  ULDC UR4, c[0x0][0xac8] ;  /* 0x0002b20000047ab9 */ /* 0x000fe20000000800 */
[----:B------:R-:W-:Y:S01]  /*20f60*/  ULDC.64 UR6, c[0x0][0x208] ;  /* 0x0000820000067ab9 */ /* 0x000fe20000000a00 */
[----:B-----5:R-:W-:Y:S02]  /*20f70*/  ISETP.GE.AND P3, PT, R113, UR4, PT ;  /* 0x0000000471007c0c */ /* 0x020fe4000bf66270 */
[----:B------:R-:W-:Y:S02]  /*20f80*/  ISETP.GE.AND P2, PT, R211, UR4, PT ;  /* 0x00000004d3007c0c */ /* 0x000fe4000bf46270 */
[----:B------:R-:W-:Y:S02]  /*20f90*/  ISETP.GE.AND P1, PT, R209, UR4, PT ;  /* 0x00000004d1007c0c */ /* 0x000fe4000bf26270 */
[----:B------:R-:W-:Y:S02]  /*20fa0*/  ISETP.GE.AND P0, PT, R207, UR4, PT ;  /* 0x00000004cf007c0c */ /* 0x000fe4000bf06270 */
[----:B------:R-:W-:-:S05]  /*20fb0*/  ISETP.GE.AND P4, PT, R203, UR4, PT ;  /* 0x00000004cb007c0c */ /* 0x000fca000bf86270 */
[----:B0---4-:R-:W-:-:S04]  /*20fc0*/  @!P3 IMAD.WIDE R4, R113, 0x4, R2 ;  /* 0x000000047104b825 */ /* 0x011fc800078e0202 */
[-C--:B------:R-:W-:Y:S01]  /*20fd0*/  @!P1 LEA R6, P5, R209, R2.reuse, 0x2 ;  /* 0x00000002d1069211 */ /* 0x080fe200078a10ff */
[----:B------:R0:W-:Y:S01]  /*20fe0*/  @!P3 ST.E.64 desc[UR6][R4.64], R26 ;  /* 0x0000001a0400b985 */ /* 0x0001e2000c101b06 */
[----:B------:R-:W-:Y:S02]  /*20ff0*/  ISETP.GE.AND P3, PT, R205, UR4, PT ;  /* 0x00000004cd007c0c */ /* 0x000fe4000bf66270 */
[----:B------:R-:W-:Y:S02]  /*21000*/  @!P1 LEA.HI.X R7, R209, R3, R210, 0x2, P5 ;  /* 0x00000003d1079211 */ /* 0x000fe400028f14d2 */
        /* <DEDUP_REMOVED lines=9> */
[-C--:B0-----:R-:W-:Y:S02]  /*210a0*/  @!P3 LEA R4, P1, R205, R2.reuse, 0x2 ;  /* 0x00000002cd04b211 */ /* 0x081fe400078210ff */
[----:B---3--:R-:W-:Y:S02]  /*210b0*/  @!P4 LEA R6, P2, R203, R2, 0x2 ;  /* 0x00000002cb06c211 */ /* 0x008fe400078410ff */
[----:B------:R-:W-:-:S02]  /*210c0*/  @!P3 LEA.HI.X R5, R205, R3, R206, 0x2, P1 ;  /* 0x00000003cd05b211 */ /* 0x000fc400008f14ce */
[----:B------:R-:W-:Y:S02]  /*210d0*/  ISETP.GE.AND P1, PT, R197, UR4, PT ;  /* 0x00000004c5007c0c */ /* 0x000fe4000bf26270 */
[-C--:B------:R-:W-:Y:S01]  /*210e0*/  @!P4 LEA.HI.X R7, R203, R3.reuse, R204, 0x2, P2 ;  /* 0x00000003cb07c211 */ /* 0x080fe200010f14cc */
[----:B------:R0:W-:Y:S01]  /*210f0*/  @!P3 ST.E.64 desc[UR6][R4.64], R42 ;  /* 0x0000002a0400b985 */ /* 0x0001e2000c101b06 */
[----:B------:R-:W-:Y:S02]  /*21100*/  ISETP.GE.AND P2, PT, R195, UR4, PT ;  /* 0x00000004c3007c0c */ /* 0x000fe4000bf46270 */
[----:B----4-:R-:W-:Y:S01]  /*21110*/  @!P5 LEA R8, P6, R201, R2, 0x2 ;  /* 0x00000002c908d211 */ /* 0x010fe200078c10ff */
[----:B------:R3:W-:Y:S01]  /*21120*/  @!P4 ST.E.64 desc[UR6][R6.64], R46 ;  /* 0x0000002e0600c985 */ /* 0x0007e2000c101b06 */
[----:B------:R-:W-:Y:S02]  /*21130*/  ISETP.GE.AND P3, PT, R193, UR4, PT ;  /* 0x00000004c1007c0c */ /* 0x000fe4000bf66270 */
[----:B------:R-:W-:-:S02]  /*21140*/  @!P5 LEA.HI.X R9, R201, R3, R202, 0x2, P6 ;  /* 0x00000003c909d211 */ /* 0x000fc400030f14ca */
[----:B------:R-:W-:-:S03]  /*21150*/  ISETP.GE.AND P4, PT, R191, UR4, PT ;  /* 0x00000004bf007c0c */ /* 0x000fc6000bf86270 */
[----:B------:R4:W-:Y:S01]  /*21160*/  @!P5 ST.E.64 desc[UR6][R8.64], R50 ;  /* 0x000000320800d985 */ /* 0x0009e2000c101b06 */
[-C--:B0-----:R-:W-:Y:S02]  /*21170*/  @!P0 LEA R4, P6, R199, R2.reuse, 0x2 ;  /* 0x00000002c7048211 */ /* 0x081fe400078c10ff */
[-C--:B---3--:R-:W-:Y:S02]  /*21180*/  @!P1 LEA R6, P5, R197, R2.reuse, 0x2 ;  /* 0x00000002c5069211 */ /* 0x088fe400078a10ff */
[-C--:B------:R-:W-:Y:S02]  /*21190*/  @!P0 LEA.HI.X R5, R199, R3.reuse, R200, 0x2, P6 ;  /* 0x00000003c7058211 */ /* 0x080fe400030f14c8 */
[----:B------:R-:W-:Y:S02]  /*211a0*/  @!P1 LEA.HI.X R7, R197, R3, R198, 0x2, P5 ;  /* 0x00000003c5079211 */ /* 0x000fe400028f14c6 */
[----:B------:R-:W-:Y:S01]  /*211b0*/  ISETP.GE.AND P5, PT, R189, UR4, PT ;  /* 0x00000004bd007c0c */ /* 0x000fe2000bfa6270 */
[----:B------:R0:W-:Y:S01]  /*211c0*/  @!P0 ST.E.64 desc[UR6][R4.64], R54 ;  /* 0x0000003604008985 */ /* 0x0001e2000c101b06 */
[----:B----4-:R-:W-:-:S02]  /*211d0*/  @!P2 LEA R8, P6, R195, R2, 0x2 ;  /* 0x00000002c308a211 */ /* 0x010fc400078c10ff */
[----:B------:R-:W-:Y:S01]  /*211e0*/  ISETP.GE.AND P0, PT, R187, UR4, PT ;  /* 0x00000004bb007c0c */ /* 0x000fe2000bf06270 */
[----:B------:R3:W-:Y:S01]  /*211f0*/  @!P1 ST.E.64 desc[UR6][R6.64], R64 ;  /* 0x0000004006009985 */ /* 0x0007e2000c101b06 */
[----:B------:R-:W-:Y:S02]  /*21200*/  @!P2 LEA.HI.X R9, R195, R3, R196, 0x2, P6 ;  /* 0x00000003c309a211 */ /* 0x000fe400030f14c4 */
        /* <DEDUP_REMOVED lines=8> */
[----:B----4-:R-:W-:-:S03]  /*21290*/  @!P5 LEA R8, P6, R189, R2, 0x2 ;  /* 0x00000002bd08d211 */ /* 0x010fc600078c10ff */
[----:B------:R3:W-:Y:S01]  /*212a0*/  @!P4 ST.E.64 desc[UR6][R6.64], R70 ;  /* 0x000000460600c985 */ /* 0x0007e2000c101b06 */
[----:B------:R-:W-:-:S05]  /*212b0*/  @!P5 LEA.HI.X R9, R189, R3, R190, 0x2, P6 ;  /* 0x00000003bd09d211 */ /* 0x000fca00030f14be */
[----:B------:R4:W-:Y:S01]  /*212c0*/  @!P5 ST.E.64 desc[UR6][R8.64], R74 ;  /* 0x0000004a0800d985 */ /* 0x0009e2000c101b06 */
[----:B------:R-:W-:Y:S02]  /*212d0*/  ISETP.GE.AND P5, PT, R149, UR4, PT ;  /* 0x0000000495007c0c */ /* 0x000fe4000bfa6270 */
[----:B0-----:R-:W-:-:S04]  /*212e0*/  @!P0 LEA R4, P4, R187, R2, 0x2 ;  /* 0x00000002bb048211 */ /* 0x001fc800078810ff */
[-C--:B------:R-:W-:Y:S02]  /*212f0*/  @!P0 LEA.HI.X R5, R187, R3.reuse, R188, 0x2, P4 ;  /* 0x00000003bb058211 */ /* 0x080fe400020f14bc */
[----:B------:R-:W-:Y:S02]  /*21300*/  ISETP.GE.AND P4, PT, R147, UR4, PT ;  /* 0x0000000493007c0c */ /* 0x000fe4000bf86270 */
[-C--:B---3--:R-:W-:Y:S01]  /*21310*/  @!P1 LEA R6, P3, R185, R2.reuse, 0x2 ;  /* 0x00000002b9069211 */ /* 0x088fe200078610ff */
[----:B------:R0:W-:Y:S01]  /*21320*/  @!P0 ST.E.64 desc[UR6][R4.64], R72 ;  /* 0x0000004804008985 */ /* 0x0001e2000c101b06 */
[----:B----4-:R-:W-:Y:S02]  /*21330*/  @!P2 LEA R8, P6, R151, R2, 0x2 ;  /* 0x000000029708a211 */ /* 0x010fe400078c10ff */
[----:B------:R-:W-:Y:S02]  /*21340*/  @!P1 LEA.HI.X R7, R185, R3, R186, 0x2, P3 ;  /* 0x00000003b9079211 */ /* 0x000fe400018f14ba */
[----:B------:R-:W-:-:S02]  /*21350*/  ISETP.GE.AND P3, PT, R145, UR4, PT ;  /* 0x0000000491007c0c */ /* 0x000fc4000bf66270 */
[----:B------:R-:W-:Y:S01]  /*21360*/  @!P2 LEA.HI.X R9, R151, R3, R184, 0x2, P6 ;  /* 0x000000039709a211 */ /* 0x000fe200030f14b8 */
[----:B------:R3:W-:Y:S01]  /*21370*/  @!P1 ST.E.64 desc[UR6][R6.64], R76 ;  /* 0x0000004c06009985 */ /* 0x0007e2000c101b06 */
[----:B------:R-:W-:-:S03]  /*21380*/  ISETP.GE.AND P1, PT, R141, UR4, PT ;  /* 0x000000048d007c0c */ /* 0x000fc6000bf26270 */
[----:B------:R4:W-:Y:S01]  /*21390*/  @!P2 ST.E.64 desc[UR6][R8.64], R78 ;  /* 0x0000004e0800a985 */ /* 0x0009e2000c101b06 */
[----:B------:R-:W-:Y:S02]  /*213a0*/  ISETP.GE.AND P2, PT, R143, UR4, PT ;  /* 0x000000048f007c0c */ /* 0x000fe4000bf46270 */
[----:B0-----:R-:W-:-:S04]  /*213b0*/  @!P5 LEA R4, P6, R149, R2, 0x2 ;  /* 0x000000029504d211 */ /* 0x001fc800078c10ff */
[----:B------:R-:W-:Y:S02]  /*213c0*/  @!P5 LEA.HI.X R5, R149, R3, R150, 0x2, P6 ;  /* 0x000000039505d211 */ /* 0x000fe400030f1496 */
[----:B---3--:R-:W-:-:S03]  /*213d0*/  @!P4 LEA R6, P0, R147, R2, 0x2 ;  /* 0x000000029306c211 */ /* 0x008fc600078010ff */
[----:B------:R0:W-:Y:S01]  /*213e0*/  @!P5 ST.E.64 desc[UR6][R4.64], R80 ;  /* 0x000000500400d985 */ /* 0x0001e2000c101b06 */
[----:B------:R-:W-:Y:S02]  /*213f0*/  ISETP.GE.AND P5, PT, R137, UR4, PT ;  /* 0x0000000489007c0c */ /* 0x000fe4000bfa6270 */
[-C--:B------:R-:W-:Y:S02]  /*21400*/  @!P4 LEA.HI.X R7, R147, R3.reuse, R148, 0x2, P0 ;  /* 0x000000039307c211 */ /* 0x080fe400000f1494 */
[----:B------:R-:W-:Y:S02]  /*21410*/  ISETP.GE.AND P0, PT, R139, UR4, PT ;  /* 0x000000048b007c0c */ /* 0x000fe4000bf06270 */
[----:B----4-:R-:W-:Y:S01]  /*21420*/  @!P3 LEA R8, P6, R145, R2, 0x2 ;  /* 0x000000029108b211 */ /* 0x010fe200078c10ff */
[----:B------:R3:W-:Y:S01]  /*21430*/  @!P4 ST.E.64 desc[UR6][R6.64], R82 ;  /* 0x000000520600c985 */ /* 0x0007e2000c101b06 */
[----:B------:R-:W-:Y:S02]  /*21440*/  ISETP.GE.AND P4, PT, R135, UR4, PT ;  /* 0x0000000487007c0c */ /* 0x000fe4000bf86270 */
[----:B------:R-:W-:-:S02]  /*21450*/  @!P3 LEA.HI.X R9, R145, R3, R146, 0x2, P6 ;  /* 0x000000039109b211 */ /* 0x000fc400030f1492 */
[----:B0-----:R-:W-:-:S03]  /*21460*/  @!P2 LEA R4, P6, R143, R2, 0x2 ;  /* 0x000000028f04a211 */ /* 0x001fc600078c10ff */
[----:B------:R0:W-:Y:S01]  /*21470*/  @!P3 ST.E.64 desc[UR6][R8.64], R84 ;  /* 0x000000540800b985 */ /* 0x0001e2000c101b06 */
[----:B------:R-:W-:Y:S02]  /*21480*/  @!P2 LEA.HI.X R5, R143, R3, R144, 0x2, P6 ;  /* 0x000000038f05a211 */ /* 0x000fe400030f1490 */
[----:B---3--:R-:W-:-:S03]  /*21490*/  @!P1 LEA R6, P3, R141, R2, 0x2 ;  /* 0x000000028d069211 */ /* 0x008fc600078610ff */
[----:B------:R3:W-:Y:S01]  /*214a0*/  @!P2 ST.E.64 desc[UR6][R4.64], R86 ;  /* 0x000000560400a985 */ /* 0x0007e2000c101b06 */
[-C--:B------:R-:W-:Y:S02]  /*214b0*/  @!P1 LEA.HI.X R7, R141, R3.reuse, R142, 0x2, P3 ;  /* 0x000000038d079211 */ /* 0x080fe400018f148e */
[----:B------:R-:W-:Y:S02]  /*214c0*/  ISETP.GE.AND P3, PT, R133, UR4, PT ;  /* 0x0000000485007c0c */ /* 0x000fe4000bf66270 */
[CC--:B0-----:R-:W-:Y:S01]  /*214d0*/  @!P0 LEA R8, P6, R139.reuse, R2.reuse, 0x2 ;  /* 0x000000028b088211 */ /* 0x0c1fe200078c10ff */
[----:B------:R0:W-:Y:S03]  /*214e0*/  @!P1 ST.E.64 desc[UR6][R6.64], R88 ;  /* 0x0000005806009985 */ /* 0x0001e6000c101b06 */
[----:B------:R-:W-:Y:S02]  /*214f0*/  @!P0 LEA.HI.X R9, R139, R3, R140, 0x2, P6 ;  /* 0x000000038b098211 */ /* 0x000fe400030f148c */
[----:B---3--:R-:W-:-:S03]  /*21500*/  @!P5 LEA R4, P1, R137, R2, 0x2 ;  /* 0x000000028904d211 */ /* 0x008fc600078210ff */
[----:B------:R3:W-:Y:S01]  /*21510*/  @!P0 ST.E.64 desc[UR6][R8.64], R90 ;  /* 0x0000005a08008985 */ /* 0x0007e2000c101b06 */
[----:B------:R-:W-:Y:S02]  /*21520*/  ISETP.GE.AND P0, PT, R128, UR4, PT ;  /* 0x0000000480007c0c */ /* 0x000fe4000bf06270 */
[-C--:B------:R-:W-:Y:S02]  /*21530*/  @!P5 LEA.HI.X R5, R137, R3.reuse, R138, 0x2, P1 ;  /* 0x000000038905d211 */ /* 0x080fe400008f148a */
[----:B------:R-:W-:Y:S02]  /*21540*/  ISETP.GE.AND P1, PT, R126, UR4, PT ;  /* 0x000000047e007c0c */ /* 0x000fe4000bf26270 */
[C---:B0-----:R-:W-:Y:S01]  /*21550*/  @!P4 LEA R6, P2, R135.reuse, R2, 0x2 ;  /* 0x000000028706c211 */ /* 0x041fe200078410ff */
[----:B------:R0:W-:Y:S03]  /*21560*/  @!P5 ST.E.64 desc[UR6][R4.64], R92 ;  /* 0x0000005c0400d985 */ /* 0x0001e6000c101b06 */
[----:B------:R-:W-:-:S02]  /*21570*/  @!P4 LEA.HI.X R7, R135, R3, R136, 0x2, P2 ;  /* 0x000000038707c211 */ /* 0x000fc400010f1488 */
[----:B------:R-:W-:Y:S02]  /*21580*/  ISETP.GE.AND P2, PT, R120, UR4, PT ;  /* 0x0000000478007c0c */ /* 0x000fe4000bf46270 */
[CC--:B---3--:R-:W-:Y:S01]  /*21590*/  @!P3 LEA R8, P6, R133.reuse, R2.reuse, 0x2 ;  /* 0x000000028508b211 */ /* 0x0c8fe200078c10ff */
[----:B------:R3:W-:Y:S01]  /*215a0*/  @!P4 ST.E.64 desc[UR6][R6.64], R94 ;  /* 0x0000005e0600c985 */ /* 0x0007e2000c101b06 */
[----:B------:R-:W-:Y:S02]  /*215b0*/  ISETP.GE.AND P4, PT, R124, UR4, PT ;  /* 0x000000047c007c0c */ /* 0x000fe4000bf86270 */
[----:B------:R-:W-:Y:S02]  /*215c0*/  @!P3 LEA.HI.X R9, R133, R3, R134, 0x2, P6 ;  /* 0x000000038509b211 */ /* 0x000fe400030f1486 */
[----:B0-----:R-:W-:-:S03]  /*215d0*/  @!P1 LEA R4, P6, R126, R2, 0x2 ;  /* 0x000000027e049211 */ /* 0x001fc600078c10ff */
[----:B------:R0:W-:Y:S01]  /*215e0*/  @!P3 ST.E.64 desc[UR6][R8.64], R96 ;  /* 0x000000600800b985 */ /* 0x0001e2000c101b06 */
[----:B------:R-:W-:Y:S02]  /*215f0*/  ISETP.GE.AND P3, PT, R122, UR4, PT ;  /* 0x000000047a007c0c */ /* 0x000fe4000bf66270 */
[----:B------:R-:W-:Y:S02]  /*21600*/  @!P1 LEA.HI.X R5, R126, R3, R127, 0x2, P6 ;  /* 0x000000037e059211 */ /* 0x000fe400030f147f */
[----:B---3--:R-:W-:-:S04]  /*21610*/  @!P0 LEA R6, P5, R128, R2, 0x2 ;  /* 0x0000000280068211 */ /* 0x008fc800078a10ff */
[----:B------:R-:W-:Y:S02]  /*21620*/  @!P0 LEA.HI.X R7, R128, R3, R132, 0x2, P5 ;  /* 0x0000000380078211 */ /* 0x000fe400028f1484 */
[----:B------:R-:W-:-:S03]  /*21630*/  ISETP.GE.AND P5, PT, R118, UR4, PT ;  /* 0x0000000476007c0c */ /* 0x000fc6000bfa6270 */
[----:B------:R3:W-:Y:S04]  /*21640*/  @!P0 ST.E.64 desc[UR6][R6.64], R98 ;  /* 0x0000006206008985 */ /* 0x0007e8000c101b06 */
[----:B------:R4:W-:Y:S01]  /*21650*/  @!P1 ST.E.64 desc[UR6][R4.64], R100 ;  /* 0x0000006404009985 */ /* 0x0009e2000c101b06 */
[----:B0-----:R-:W-:-:S04]  /*21660*/  @!P2 LEA R8, P1, R120, R2, 0x2 ;  /* 0x000000027808a211 */ /* 0x001fc800078210ff */
[----:B------:R-:W-:Y:S02]  /*21670*/  @!P2 LEA.HI.X R9, R120, R3, R121, 0x2, P1 ;  /* 0x000000037809a211 */ /* 0x000fe400008f1479 */
[----:B---3--:R-:W-:-:S04]  /*21680*/  @!P4 LEA R6, P0, R124, R2, 0x2 ;  /* 0x000000027c06c211 */ /* 0x008fc800078010ff */
[-C--:B------:R-:W-:Y:S02]  /*21690*/  @!P4 LEA.HI.X R7, R124, R3.reuse, R125, 0x2, P0 ;  /* 0x000000037c07c211 */ /* 0x080fe400000f147d */
[-C--:B------:R-:W-:Y:S02]  /*216a0*/  @!P5 LEA R10, P0, R118, R2.reuse, 0x2 ;  /* 0x00000002760ad211 */ /* 0x080fe400078010ff */
[----:B----4-:R-:W-:Y:S01]  /*216b0*/  @!P3 LEA R4, P6, R122, R2, 0x2 ;  /* 0x000000027a04b211 */ /* 0x010fe200078c10ff */
[----:B------:R0:W-:Y:S01]  /*216c0*/  @!P4 ST.E.64 desc[UR6][R6.64], R102 ;  /* 0x000000660600c985 */ /* 0x0001e2000c101b06 */
[-C--:B------:R-:W-:Y:S02]  /*216d0*/  @!P5 LEA.HI.X R11, R118, R3.reuse, R119, 0x2, P0 ;  /* 0x00000003760bd211 */ /* 0x080fe400000f1477 */
[----:B------:R-:W-:Y:S02]  /*216e0*/  ISETP.GE.AND P0, PT, R116, UR4, PT ;  /* 0x0000000474007c0c */ /* 0x000fe4000bf06270 */
[----:B------:R-:W-:-:S05]  /*216f0*/  @!P3 LEA.HI.X R5, R122, R3, R123, 0x2, P6 ;  /* 0x000000037a05b211 */ /* 0x000fca00030f147b */
[----:B------:R0:W-:Y:S04]  /*21700*/  @!P3 ST.E.64 desc[UR6][R4.64], R104 ;  /* 0x000000680400b985 */ /* 0x0001e8000c101b06 */
[----:B------:R0:W-:Y:S04]  /*21710*/  @!P2 ST.E.64 desc[UR6][R8.64], R106 ;  /* 0x0000006a0800a985 */ /* 0x0001e8000c101b06 */
[----:B------:R0:W-:Y:S01]  /*21720*/  @!P5 ST.E.64 desc[UR6][R10.64], R108 ;  /* 0x0000006c0a00d985 */ /* 0x0001e2000c101b06 */
[----:B------:R-:W-:Y:S05]  /*21730*/  @P0 BRA `(.L_x_667) ;  /* 0x0000000c00bc0947 */ /* 0x000fea0003800000 */
[----:B------:R-:W-:Y:S01]  /*21740*/  LEA R2, P0, R116, R2, 0x2 ;  /* 0x0000000274027211 */ /* 0x000fe200078010ff */
[----:B------:R-:W-:-:S03]  /*21750*/  ULDC.64 UR4, c[0x0][0x208] ;  /* 0x0000820000047ab9 */ /* 0x000fc60000000a00 */
[----:B------:R-:W-:-:S05]  /*21760*/  LEA.HI.X R3, R116, R3, R117, 0x2, P0 ;  /* 0x0000000374037211 */ /* 0x000fca00000f1475 */
[----:B------:R3:W-:Y:S01]  /*21770*/  ST.E.64 desc[UR4][R2.64], R110 ;  /* 0x0000006e02007985 */ /* 0x0007e2000c101b04 */
[----:B------:R-:W-:Y:S05]  /*21780*/  BRA `(.L_x_667) ;  /* 0x0000000c00a87947 */ /* 0x000fea0003800000 */
.L_x_658:
[----:B------:R-:W2:Y:S01]  /*21790*/  LDL.LU R4, [R1+0x7c] ;  /* 0x00007c0001047983 */ /* 0x000ea20000300800 */
[----:B------:R-:W-:Y:S01]  /*217a0*/  ULDC.64 UR6, c[0x0][0xc08] ;  /* 0x0003020000067ab9 */ /* 0x000fe20000000a00 */
[----:B------:R-:W-:Y:S02]  /*217b0*/  ULDC.64 UR4, c[0x0][0xc00] ;  /* 0x0003000000047ab9 */ /* 0x000fe40000000a00 */
[----:B0-----:R-:W3:Y:S04]  /*217c0*/  LDL.LU R0, [R1+0x80] ;  /* 0x0000800001007983 */ /* 0x001ee80000300800 */
[----:B------:R-:W4:Y:S01]  /*217d0*/  LDL R8, [R1+0x74] ;  /* 0x0000740001087983 */ /* 0x000f220000100800 */
[----:B------:R-:W-:Y:S01]  /*217e0*/  ISETP.NE.U32.AND P1, PT, RZ, UR6, PT ;  /* 0x00000006ff007c0c */ /* 0x000fe2000bf25070 */
[----:B------:R-:W-:Y:S01]  /*217f0*/  ULDC.64 UR8, c[0x0][0x208] ;  /* 0x0000820000087ab9 */ /* 0x000fe20000000a00 */
[----:B------:R-:W-:-:S02]  /*21800*/  ISETP.NE.U32.AND P0, PT, RZ, UR4, PT ;  /* 0x00000004ff007c0c */ /* 0x000fc4000bf05070 */
[----:B------:R-:W-:Y:S01]  /*21810*/  ISETP.NE.AND.EX P1, PT, RZ, UR7, PT, P1 ;  /* 0x00000007ff007c0c */ /* 0x000fe2000bf25310 */
[----:B------:R-:W0:Y:S01]  /*21820*/  S2R R6, SR_TID.X ;  /* 0x0000000000067919 */ /* 0x000e220000002100 */
[----:B------:R-:W-:Y:S02]  /*21830*/  ISETP.NE.AND.EX P0, PT, RZ, UR5, PT, P0 ;  /* 0x00000005ff007c0c */ /* 0x000fe4000bf05300 */
[----:B------:R-:W-:Y:S01]  /*21840*/  MOV R15, RZ ;  /* 0x000000ff000f7202 */ /* 0x000fe20000000f00 */
[----:B0-----:R-:W-:-:S05]  /*21850*/  VIADD R7, R6, 0xffffff80 ;  /* 0xffffff8006077836 */ /* 0x001fca0000000000 */
[----:B------:R-:W-:Y:S02]  /*21860*/  ISETP.GT.AND P3, PT, R7, 0x7f, PT ;  /* 0x0000007f0700780c */ /* 0x000fe40003f64270 */
[----:B--2---:R-:W-:-:S04]  /*21870*/  IADD3 R2, P2, R4, UR4, RZ ;  /* 0x0000000404027c10 */ /* 0x004fc8000ff5e0ff */
[----:B---3--:R-:W-:Y:S02]  /*21880*/  IADD3.X R3, R0, UR5, RZ, P2, !PT ;  /* 0x0000000500037c10 */ /* 0x008fe400097fe4ff */
[----:B------:R-:W-:Y:S01]  /*21890*/  @P1 IADD3 R4, P2, R4, UR6, RZ ;  /* 0x0000000604041c10 */ /* 0x000fe2000ff5e0ff */
[----:B------:R-:W-:Y:S02]  /*218a0*/  ULDC UR4, c[0x0][0xa88] ;  /* 0x0002a20000047ab9 */ /* 0x000fe40000000800 */
[----:B------:R0:W5:Y:S01]  /*218b0*/  @P0 LDG.E R15, desc[UR8][R2.64] ;  /* 0x00000008020f0981 */ /* 0x000162000c1e1900 */
[----:B------:R-:W-:Y:S01]  /*218c0*/  @P1 IADD3.X R5, R0, UR7, RZ, P2, !PT ;  /* 0x0000000700051c10 */ /* 0x000fe200097fe4ff */
[----:B------:R-:W-:Y:S01]  /*218d0*/  IMAD.U32 R0, RZ, RZ, UR4 ;  /* 0x00000004ff007e24 */ /* 0x000fe2000f8e00ff */
[----:B----4-:R-:W-:-:S05]  /*218e0*/  ISETP.NE.AND P2, PT, R8, RZ, PT ;  /* 0x000000ff0800720c */ /* 0x010fca0003f45270 */
[----:B------:R0:W5:Y:S08]  /*218f0*/  @P1 LDG.E R0, desc[UR8][R4.64] ;  /* 0x0000000804001981 */ /* 0x000170000c1e1900 */
[----:B------:R-:W2:Y:S02]  /*21900*/  @!P2 LDC R8, c[0x0][0xad4] ;  /* 0x0002b500ff08ab82 */ /* 0x000ea40000000800 */
[----:B--2---:R0:W-:Y:S01]  /*21910*/  @!P2 STL [R1+0x74], R8 ;  /* 0x000074080100a387 */ /* 0x0041e20000100800 */
[----:B------:R-:W-:Y:S01]  /*21920*/  ISETP.GT.AND P2, PT, R8, 0x1, PT ;  /* 0x000000010800780c */ /* 0x000fe20003f44270 */
[----:B------:R-:W-:-:S12]  /*21930*/  @P1 BRA `(.L_x_670) ;  /* 0x0000000000141947 */ /* 0x000fd80003800000 */
[----:B------:R-:W-:Y:S05]  /*21940*/  @!P0 BRA `(.L_x_670) ;  /* 0x0000000000108947 */ /* 0x000fea0003800000 */
[----:B------:R-:W-:Y:S02]  /*21950*/  ULDC.64 UR4, c[0x0][0x208] ;  /* 0x0000820000047ab9 */ /* 0x000fe40000000a00 */
[----:B0-----:R-:W2:Y:S04]  /*21960*/  LDG.E R5, desc[UR4][R2.64] ;  /* 0x0000000402057981 */ /* 0x001ea8000c1e1900 */
[----:B-----5:R-:W2:Y:S02]  /*21970*/  LDG.E R0, desc[UR4][R2.64+0x4] ;  /* 0x0000040402007981 */ /* 0x020ea4000c1e1900 */
[----:B--2---:R-:W-:-:S07]  /*21980*/  IADD3 R0, -R5, R0, RZ ;  /* 0x0000000005007210 */ /* 0x004fce0007ffe1ff */
.L_x_670:
[----:B0-----:R-:W2:Y:S04]  /*21990*/  LDL.LU R3, [R1+0x78] ;  /* 0x0000780001037983 */ /* 0x001ea80000300800 */
[----:B------:R-:W3:Y:S01]  /*219a0*/  LDL.LU R2, [R1+0x110] ;  /* 0x0001100001027983 */ /* 0x000ee20000300800 */
[----:B------:R-:W-:Y:S01]  /*219b0*/  BSSY B1, `(.L_x_671) ;  /* 0x0000039000017945 */ /* 0x000fe20003800000 */
[----:B-----5:R-:W-:Y:S02]  /*219c0*/  SHF.R.S32.HI R24, RZ, 0x1f, R15 ;  /* 0x0000001fff187819 */ /* 0x020fe4000001140f */
[----:B--2---:R-:W-:Y:S02]  /*219d0*/  SEL R29, R3, RZ, !P0 ;  /* 0x000000ff031d7207 */ /* 0x004fe40004000000 */
[----:B---3--:R-:W-:Y:S01]  /*219e0*/  SEL R26, R2, RZ, !P0 ;  /* 0x000000ff021a7207 */ /* 0x008fe20004000000 */
[----:B------:R-:W-:Y:S06]  /*219f0*/  @P3 BRA `(.L_x_672) ;  /* 0x0000000000d03947 */ /* 0x000fec0003800000 */
[----:B------:R-:W2:Y:S01]  /*21a00*/  LDL R2, [R1+0x88] ;  /* 0x0000880001027983 */ /* 0x000ea20000100800 */
[----:B------:R-:W0:Y:S02]  /*21a10*/  LDC R31, c[0x0][0xbe8] ;  /* 0x0002fa00ff1f7b82 */ /* 0x000e240000000800 */
[----:B0-----:R-:W-:Y:S02]  /*21a20*/  IMAD R3, R0, R31, RZ ;  /* 0x0000001f00037224 */ /* 0x001fe400078e02ff */
[----:B--2---:R-:W-:-:S04]  /*21a30*/  IMAD R2, R2, 0x80, R6 ;  /* 0x0000008002027824 */ /* 0x004fc800078e0206 */
[----:B------:R-:W-:-:S05]  /*21a40*/  VIADD R28, R2, 0xffffff80 ;  /* 0xffffff80021c7836 */ /* 0x000fca0000000000 */
[----:B------:R-:W-:-:S13]  /*21a50*/  ISETP.GE.AND P0, PT, R28, R3, PT ;  /* 0x000000031c00720c */ /* 0x000fda0003f06270 */
[----:B------:R-:W-:Y:S05]  /*21a60*/  @P0 BRA `(.L_x_672) ;  /* 0x0000000000b40947 */ /* 0x000fea0003800000 */
[----:B------:R-:W2:Y:S01]  /*21a70*/  LDL.LU R30, [R1+0x8c] ;  /* 0x00008c00011e7983 */ /* 0x000ea20000300800 */
[----:B------:R-:W-:Y:S01]  /*21a80*/  ISETP.GT.AND P0, PT, R8, 0x1, PT ;  /* 0x000000010800780c */ /* 0x000fe20003f04270 */
[----:B------:R-:W-:Y:S01]  /*21a90*/  IMAD.MOV.U32 R21, RZ, RZ, R28 ;  /* 0x000000ffff157224 */ /* 0x000fe200078e001c */
[----:B------:R-:W-:Y:S01]  /*21aa0*/  MOV R20, 0x9b8 ;  /* 0x000009b800147802 */ /* 0x000fe20000000f00 */
[----:B------:R-:W0:Y:S01]  /*21ab0*/  LDC.64 R8, c[0x0][0xba8] ;  /* 0x0002ea00ff087b82 */ /* 0x000e220000000a00 */
[----:B------:R-:W-:Y:S01]  /*21ac0*/  ISETP.NE.AND P1, PT, R31, 0x1, PT ;  /* 0x000000011f00780c */ /* 0x000fe20003f25270 */
[----:B------:R-:W-:Y:S01]  /*21ad0*/  ULDC.64 UR4, c[0x0][0x208] ;  /* 0x0000820000047ab9 */ /* 0x000fe20000000a00 */
[----:B------:R-:W-:-:S05]  /*21ae0*/  SEL R20, R20, 0x978, P0 ;  /* 0x0000097814147807 */ /* 0x000fca0000000000 */
[----:B------:R-:W3:Y:S08]  /*21af0*/  LDC.64 R2, c[0x0][R20+0x220] ;  /* 0x0000880014027b82 */ /* 0x000ef00000000a00 */
[----:B------:R-:W4:Y:S08]  /*21b00*/  LDC.64 R10, c[0x0][R20+0x218] ;  /* 0x00008600140a7b82 */ /* 0x000f300000000a00 */
[----:B------:R-:W5:Y:S08]  /*21b10*/  LDC.64 R4, c[0x0][R20+0x228] ;  /* 0x00008a0014047b82 */ /* 0x000f700000000a00 */
[----:B------:R-:W1:Y:S08]  /*21b20*/  @P1 LDC R13, c[0x0][0xbec] ;  /* 0x0002fb00ff0d1b82 */ /* 0x000e700000000800 */
[----:B------:R-:W5:Y:S08]  /*21b30*/  LDC.64 R6, c[0x0][R20+0x210] ;  /* 0x0000840014067b82 */ /* 0x000f700000000a00 */
[----:B------:R-:W5:Y:S01]  /*21b40*/  @P1 LDC R27, c[0x0][0xbf0] ;  /* 0x0002fc00ff1b1b82 */ /* 0x000f620000000800 */
[----:B-1----:R-:W-:-:S07]  /*21b50*/  @P1 IMAD.HI.U32 R14, R28, R13, RZ ;  /* 0x0000000d1c0e1227 */ /* 0x002fce00078e00ff */
[----:B0-----:R-:W0:Y:S01]  /*21b60*/  @!P0 LDC R8, c[0x0][0xb50] ;  /* 0x0002d400ff088b82 */ /* 0x001e220000000800 */
[-C--:B---3--:R-:W-:Y:S02]  /*21b70*/  IMAD R3, R3, R29.reuse, RZ ;  /* 0x0000001d03037224 */ /* 0x088fe400078e02ff */
[----:B------:R-:W-:-:S05]  /*21b80*/  IMAD.WIDE.U32 R12, R2, R29, RZ ;  /* 0x0000001d020c7225 */ /* 0x000fca00078e00ff */
[----:B------:R-:W1:Y:S01]  /*21b90*/  @!P0 LDC R9, c[0x0][0xb54] ;  /* 0x0002d500ff098b82 */ /* 0x000e620000000800 */
[-C--:B----4-:R-:W-:Y:S02]  /*21ba0*/  IMAD R25, R11, R223.reuse, RZ ;  /* 0x000000df0b197224 */ /* 0x090fe400078e02ff */
[----:B------:R-:W-:Y:S01]  /*21bb0*/  IMAD.WIDE.U32 R10, R10, R223, RZ ;  /* 0x000000df0a0a7225 */ /* 0x000fe200078e00ff */
[----:B-----5:R-:W-:-:S03]  /*21bc0*/  @P1 SHF.R.U32.HI R21, RZ, R27, R14 ;  /* 0x0000001bff151219 */ /* 0x020fc6000001160e */
[----:B------:R-:W-:Y:S01]  /*21bd0*/  IMAD R27, R2, R26, R3 ;  /* 0x0000001a021b7224 */ /* 0x000fe200078e0203 */
[----:B------:R-:W-:Y:S01]  /*21be0*/  IADD3 R10, P1, P3, R12, R10, R15 ;  /* 0x0000000a0c0a7210 */ /* 0x000fe20007b3e00f */
[----:B------:R-:W-:Y:S01]  /*21bf0*/  IMAD.IADD R25, R11, 0x1, R25 ;  /* 0x000000010b197824 */ /* 0x000fe200078e0219 */
[----:B------:R-:W-:Y:S01]  /*21c00*/  IADD3 R2, -R21, RZ, RZ ;  /* 0x000000ff15027210 */ /* 0x000fe20007ffe1ff */
[----:B------:R-:W-:Y:S01]  /*21c10*/  IMAD.IADD R27, R13, 0x1, R27 ;  /* 0x000000010d1b7824 */ /* 0x000fe200078e021b */
[----:B--2---:R-:W-:-:S05]  /*21c20*/  SEL R3, R30, RZ, P0 ;  /* 0x000000ff1e037207 */ /* 0x004fca0000000000 */
[-C--:B------:R-:W-:Y:S02]  /*21c30*/  IMAD R11, R5, R3.reuse, RZ ;  /* 0x00000003050b7224 */ /* 0x080fe400078e02ff */
[----:B------:R-:W-:-:S04]  /*21c40*/  IMAD.WIDE.U32 R4, R4, R3, RZ ;  /* 0x0000000304047225 */ /* 0x000fc800078e00ff */
[----:B------:R-:W-:Y:S01]  /*21c50*/  IMAD R3, R31, R2, R28 ;  /* 0x000000021f037224 */ /* 0x000fe200078e021c */
[----:B------:R-:W-:Y:S01]  /*21c60*/  IADD3.X R2, R27, R25, R24, P1, P3 ;  /* 0x000000191b027210 */ /* 0x000fe20000fe6418 */
[----:B------:R-:W-:Y:S01]  /*21c70*/  IMAD.IADD R11, R5, 0x1, R11 ;  /* 0x00000001050b7824 */ /* 0x000fe200078e020b */
[----:B------:R-:W-:Y:S02]  /*21c80*/  IADD3 R4, P0, P1, R21, R10, R4 ;  /* 0x0000000a15047210 */ /* 0x000fe4000791e004 */
[----:B------:R-:W-:-:S04]  /*21c90*/  SHF.R.S32.HI R21, RZ, 0x1f, R21 ;  /* 0x0000001fff157819 */ /* 0x000fc80000011415 */
[----:B------:R-:W-:Y:S01]  /*21ca0*/  IADD3.X R5, R21, R2, R11, P0, P1 ;  /* 0x0000000215057210 */ /* 0x000fe200007e240b */
[-C--:B------:R-:W-:Y:S01]  /*21cb0*/  IMAD R2, R7, R3.reuse, RZ ;  /* 0x0000000307027224 */ /* 0x080fe200078e02ff */
[----:B------:R-:W-:Y:S01]  /*21cc0*/  SHF.R.S32.HI R11, RZ, 0x1f, R3 ;  /* 0x0000001fff0b7819 */ /* 0x000fe20000011403 */
[----:B------:R-:W-:-:S04]  /*21cd0*/  IMAD.WIDE.U32 R4, R6, R3, R4 ;  /* 0x0000000306047225 */ /* 0x000fc800078e0004 */
[----:B------:R-:W-:Y:S01]  /*21ce0*/  IMAD R11, R6, R11, R2 ;  /* 0x0000000b060b7224 */ /* 0x000fe200078e0202 */
[----:B0-----:R-:W-:Y:S01]  /*21cf0*/  LEA R8, P0, R4, R8, 0x2 ;  /* 0x0000000804087211 */ /* 0x001fe200078010ff */
[----:B------:R-:W-:-:S03]  /*21d00*/  IMAD.MOV.U32 R3, RZ, RZ, -0x800000 ;  /* 0xff800000ff037424 */ /* 0x000fc600078e00ff */
[----:B------:R-:W-:-:S04]  /*21d10*/  IADD3 R2, R5, R11, RZ ;  /* 0x0000000b05027210 */ /* 0x000fc80007ffe0ff */
[----:B-1----:R-:W-:-:S05]  /*21d20*/  LEA.HI.X R9, R4, R9, R2, 0x2, P0 ;  /* 0x0000000904097211 */ /* 0x002fca00000f1402 */
[----:B------:R0:W-:Y:S02]  /*21d30*/  STG.E desc[UR4][R8.64], R3 ;  /* 0x0000000308007986 */ /* 0x0001e4000c101904 */
.L_x_672:
[----:B------:R-:W-:Y:S05]  /*21d40*/  BSYNC B1 ;  /* 0x0000000000017941 */ /* 0x000fea0003800000 */
.L_x_671:
[----:B------:R-:W-:Y:S05]  /*21d50*/  @P2 BRA `(.L_x_667) ;  /* 0x0000000800342947 */ /* 0x000fea0003800000 */
[----:B------:R-:W0:Y:S01]  /*21d60*/  LDL.LU R2, [R1+0x88] ;  /* 0x0000880001027983 */ /* 0x000e220000300800 */
[----:B------:R-:W2:Y:S01]  /*21d70*/  LDC R11, c[0x0][0xbe8] ;  /* 0x0002fa00ff0b7b82 */ /* 0x000ea20000000800 */
[----:B------:R-:W-:Y:S01]  /*21d80*/  ULDC.64 UR4, c[0x0][0xaa0] ;  /* 0x0002a80000047ab9 */ /* 0x000fe20000000a00 */
[----:B------:R-:W-:Y:S01]  /*21d90*/  ULDC.64 UR6, c[0x0][0xaf0] ;  /* 0x0002bc0000067ab9 */ /* 0x000fe20000000a00 */
[----:B------:R-:W3:Y:S01]  /*21da0*/  LDL R4, [R1+0x70] ;  /* 0x0000700001047983 */ /* 0x000ee20000100800 */
[----:B------:R-:W-:Y:S01]  /*21db0*/  BSSY B1, `(.L_x_673) ;  /* 0x0000042000017945 */ /* 0x000fe20003800000 */
[----:B--2---:R-:W-:-:S13]  /*21dc0*/  ISETP.NE.AND P0, PT, R11, 0x1, PT ;  /* 0x000000010b00780c */ /* 0x004fda0003f05270 */
[----:B------:R-:W2:Y:S08]  /*21dd0*/  @P0 LDC R6, c[0x0][0xbec] ;  /* 0x0002fb00ff060b82 */ /* 0x000eb00000000800 */
[----:B------:R-:W4:Y:S01]  /*21de0*/  @P0 LDC R7, c[0x0][0xbf0] ;  /* 0x0002fc00ff070b82 */ /* 0x000f220000000800 */
[----:B0-----:R-:W-:Y:S02]  /*21df0*/  IMAD.MOV.U32 R8, RZ, RZ, R2 ;  /* 0x000000ffff087224 */ /* 0x001fe400078e0002 */
[----:B------:R-:W-:Y:S01]  /*21e00*/  IMAD R2, R24, UR4, RZ ;  /* 0x0000000418027c24 */ /* 0x000fe2000f8e02ff */
[----:B---3--:R-:W-:Y:S01]  /*21e10*/  LEA R4, R4, R224, 0x5 ;  /* 0x000000e004047211 */ /* 0x008fe200078e28ff */
[----:B------:R-:W-:-:S02]  /*21e20*/  IMAD R12, R8, 0x80, R224 ;  /* 0x00000080080c7824 */ /* 0x000fc400078e02e0 */
[C---:B------:R-:W-:Y:S02]  /*21e30*/  IMAD R5, R15.reuse, UR5, R2 ;  /* 0x000000050f057c24 */ /* 0x040fe4000f8e0202 */
[----:B------:R-:W-:Y:S01]  /*21e40*/  IMAD.WIDE.U32 R2, R15, UR4, RZ ;  /* 0x000000040f027c25 */ /* 0x000fe2000f8e00ff */
[----:B------:R-:W-:-:S03]  /*21e50*/  ULDC.64 UR4, c[0x0][0xae8] ;  /* 0x0002ba0000047ab9 */ /* 0x000fc60000000a00 */
[----:B------:R-:W-:Y:S02]  /*21e60*/  IMAD R9, R8, 0x80, R4 ;  /* 0x0000008008097824 */ /* 0x000fe400078e0204 */
[----:B------:R-:W-:Y:S02]  /*21e70*/  IMAD.IADD R3, R3, 0x1, R5 ;  /* 0x0000000103037824 */ /* 0x000fe400078e0205 */
[----:B--2---:R-:W-:Y:S01]  /*21e80*/  @P0 IMAD.HI.U32 R4, R9, R6, RZ ;  /* 0x0000000609040227 */ /* 0x004fe200078e00ff */
[----:B------:R-:W-:-:S03]  /*21e90*/  MOV R5, R9 ;  /* 0x0000000900057202 */ /* 0x000fc60000000f00 */
[----:B------:R-:W-:Y:S01]  /*21ea0*/  IMAD.WIDE.U32 R2, R223, UR4, R2 ;  /* 0x00000004df027c25 */ /* 0x000fe2000f8e0002 */
[----:B----4-:R-:W-:-:S03]  /*21eb0*/  @P0 SHF.R.U32.HI R5, RZ, R7, R4 ;  /* 0x00000007ff050219 */ /* 0x010fc60000011604 */
[----:B------:R-:W-:Y:S01]  /*21ec0*/  IMAD R6, R26, UR6, RZ ;  /* 0x000000061a067c24 */ /* 0x000fe2000f8e02ff */
[----:B------:R-:W-:Y:S01]  /*21ed0*/  SHF.R.S32.HI R4, RZ, 0x1f, R5 ;  /* 0x0000001fff047819 */ /* 0x000fe20000011405 */
[----:B------:R-:W-:Y:S01]  /*21ee0*/  IMAD R3, R223, UR5, R3 ;  /* 0x00000005df037c24 */ /* 0x000fe2000f8e0203 */
[----:B------:R-:W-:Y:S01]  /*21ef0*/  ULDC.64 UR4, c[0x0][0xae0] ;  /* 0x0002b80000047ab9 */ /* 0x000fe20000000a00 */
[C---:B------:R-:W-:Y:S02]  /*21f00*/  IMAD R7, R29.reuse, UR7, R6 ;  /* 0x000000071d077c24 */ /* 0x040fe4000f8e0206 */
[----:B------:R-:W-:-:S04]  /*21f10*/  IMAD.WIDE.U32 R2, R29, UR6, R2 ;  /* 0x000000061d027c25 */ /* 0x000fc8000f8e0002 */
[----:B------:R-:W-:Y:S02]  /*21f20*/  IMAD.MOV R6, RZ, RZ, -R5 ;  /* 0x000000ffff067224 */ /* 0x000fe400078e0a05 */
[----:B------:R-:W-:Y:S02]  /*21f30*/  IMAD.IADD R3, R3, 0x1, R7 ;  /* 0x0000000103037824 */ /* 0x000fe400078e0207 */
[----:B------:R-:W-:Y:S02]  /*21f40*/  IMAD R4, R4, UR4, RZ ;  /* 0x0000000404047c24 */ /* 0x000fe4000f8e02ff */
[----:B------:R-:W-:Y:S02]  /*21f50*/  IMAD R7, R11, R6, R9 ;  /* 0x000000060b077224 */ /* 0x000fe400078e0209 */
[C---:B------:R-:W-:Y:S02]  /*21f60*/  IMAD R9, R5.reuse, UR5, R4 ;  /* 0x0000000505097c24 */ /* 0x040fe4000f8e0204 */
[----:B------:R-:W-:Y:S01]  /*21f70*/  IMAD.WIDE.U32 R2, R5, UR4, R2 ;  /* 0x0000000405027c25 */ /* 0x000fe2000f8e0002 */
[----:B------:R-:W-:Y:S01]  /*21f80*/  SHF.R.S32.HI R4, RZ, 0x1f, R7 ;  /* 0x0000001fff047819 */ /* 0x000fe20000011407 */
[----:B------:R-:W-:-:S02]  /*21f90*/  ULDC.64 UR4, c[0x0][0xad8] ;  /* 0x0002b60000047ab9 */ /* 0x000fc40000000a00 */
[----:B------:R-:W-:Y:S01]  /*21fa0*/  IMAD R15, R0, R11, RZ ;  /* 0x0000000b000f7224 */ /* 0x000fe200078e02ff */
[----:B------:R-:W-:Y:S01]  /*21fb0*/  IADD3 R3, R3, R9, RZ ;  /* 0x0000000903037210 */ /* 0x000fe20007ffe0ff */
[----:B------:R-:W-:Y:S02]  /*21fc0*/  IMAD R4, R4, UR4, RZ ;  /* 0x0000000404047c24 */ /* 0x000fe4000f8e02ff */
[C---:B------:R-:W-:Y:S01]  /*21fd0*/  VIADD R0, R12.reuse, 0x20 ;  /* 0x000000200c007836 */ /* 0x040fe20000000000 */
[-C--:B------:R-:W-:Y:S01]  /*21fe0*/  ISETP.GE.AND P2, PT, R12, R15.reuse, PT ;  /* 0x0000000f0c00720c */ /* 0x080fe20003f46270 */
[C---:B------:R-:W-:Y:S02]  /*21ff0*/  IMAD R5, R7.reuse, UR5, R4 ;  /* 0x0000000507057c24 */ /* 0x040fe4000f8e0204 */
[----:B------:R-:W-:Y:S01]  /*22000*/  IMAD.WIDE.U32 R2, R7, UR4, R2 ;  /* 0x0000000407027c25 */ /* 0x000fe2000f8e0002 */
[----:B------:R-:W-:Y:S01]  /*22010*/  ULDC.64 UR4, c[0x0][0xa80] ;  /* 0x0002a00000047ab9 */ /* 0x000fe20000000a00 */
[----:B------:R-:W-:-:S02]  /*22020*/  ISETP.GE.AND P1, PT, R0, R15, PT ;  /* 0x0000000f0000720c */ /* 0x000fc40003f26270 */
[----:B------:R-:W-:Y:S01]  /*22030*/  IMAD.IADD R3, R3, 0x1, R5 ;  /* 0x0000000103037824 */ /* 0x000fe200078e0205 */
[----:B------:R-:W-:Y:S02]  /*22040*/  LEA R10, P3, R2, UR4, 0x1 ;  /* 0x00000004020a7c11 */ /* 0x000fe4000f8608ff */
[----:B------:R-:W-:Y:S02]  /*22050*/  IADD3 R0, R12, 0x40, RZ ;  /* 0x000000400c007810 */ /* 0x000fe40007ffe0ff */
[----:B------:R-:W-:Y:S01]  /*22060*/  LEA.HI.X R11, R2, UR5, R3, 0x1, P3 ;  /* 0x00000005020b7c11 */ /* 0x000fe200098f0c03 */
[----:B------:R0:W2:Y:S01]  /*22070*/  SHFL.IDX PT, R13, R10, RZ, 0x181f ;  /* 0x00181fff0a0d7589 */ /* 0x0000a200000e0000 */
[----:B------:R-:W-:-:S03]  /*22080*/  ISETP.GE.AND P0, PT, R0, R15, PT ;  /* 0x0000000f0000720c */ /* 0x000fc60003f06270 */
[----:B------:R0:W3:Y:S01]  /*22090*/  SHFL.IDX PT, R9, R11, RZ, 0x181f ;  /* 0x00181fff0b097589 */ /* 0x0000e200000e0000 */
[----:B------:R-:W-:Y:S09]  /*220a0*/  @P2 BRA `(.L_x_674) ;  /* 0x0000000000482947 */ /* 0x000ff20003800000 */
[----:B------:R-:W-:Y:S01]  /*220b0*/  ULDC UR4, c[0x0][0xac8] ;  /* 0x0002b20000047ab9 */ /* 0x000fe20000000800 */
[----:B------:R-:W-:Y:S01]  /*220c0*/  ULDC.64 UR6, c[0x0][0x208] ;  /* 0x0000820000067ab9 */ /* 0x000fe20000000a00 */
[----:B------:R-:W-:Y:S02]  /*220d0*/  ISETP.GE.AND P5, PT, R16, UR4, PT ;  /* 0x0000000410007c0c */ /* 0x000fe4000bfa6270 */
[----:B------:R-:W-:Y:S02]  /*220e0*/  ISETP.GE.AND P4, PT, R214, UR4, PT ;  /* 0x00000004d6007c0c */ /* 0x000fe4000bf86270 */
[----:B------:R-:W-:Y:S02]  /*220f0*/  ISETP.GE.AND P3, PT, R19, UR4, PT ;  /* 0x0000000413007c0c */ /* 0x000fe4000bf66270 */
[----:B------:R-:W-:-:S07]  /*22100*/  ISETP.GE.AND P2, PT, R22, UR4, PT ;  /* 0x0000000416007c0c */ /* 0x000fce000bf46270 */
[----:B--2---:R-:W-:-:S04]  /*22110*/  @!P5 LEA R2, P6, R16, R13, 0x1 ;  /* 0x0000000d1002d211 */ /* 0x004fc800078c08ff */
[----:B---3--:R-:W-:Y:S02]  /*22120*/  @!P5 LEA.HI.X R3, R16, R9, R17, 0x1, P6 ;  /* 0x000000091003d211 */ /* 0x008fe400030f0c11 */
        /* <DEDUP_REMOVED lines=10> */
.L_x_674:
[----:B------:R-:W-:Y:S05]  /*221d0*/  BSYNC B1 ;  /* 0x0000000000017941 */ /* 0x000fea0003800000 */
.L_x_673:
[----:B---34-:R3:W4:Y:S01]  /*221e0*/  SHFL.IDX PT, R9, R11, 0x1, 0x181f ;  /* 0x00381f000b097f89 */ /* 0x01872200000e0000 */
        /* <DEDUP_REMOVED lines=21> */
.L_x_676:
[----:B------:R-:W-:Y:S05]  /*22340*/  BSYNC B1 ;  /* 0x0000000000017941 */ /* 0x000fea0003800000 */
.L_x_675:
[----:B0---4-:R0:W4:Y:S01]  /*22350*/  SHFL.IDX PT, R9, R11, 0x2, 0x181f ;  /* 0x00581f000b097f89 */ /* 0x01112200000e0000 */
        /* <DEDUP_REMOVED lines=12> */
[----:B----4-:R-:W-:Y:S02]  /*22420*/  @!P3 LEA.HI.X R3, R16, R9, R17, 0x1, P6 ;  /* 0x000000091003b211 */ /* 0x010fe400030f0c11 */
        /* <DEDUP_REMOVED lines=8> */
.L_x_678:
[----:B------:R-:W-:Y:S05]  /*224b0*/  BSYNC B1 ;  /* 0x0000000000017941 */ /* 0x000fea0003800000 */
.L_x_677:
[----:B------:R-:W-:Y:S01]  /*224c0*/  VIADD R0, R12, 0x60 ;  /* 0x000000600c007836 */ /* 0x000fe20000000000 */
[----:B0--3--:R-:W0:Y:S04]  /*224d0*/  SHFL.IDX PT, R11, R11, 0x3, 0x181f ;  /* 0x00781f000b0b7f89 */ /* 0x009e2800000e0000 */
[----:B------:R-:W-:Y:S01]  /*224e0*/  ISETP.GE.AND P0, PT, R0, R15, PT ;  /* 0x0000000f0000720c */ /* 0x000fe20003f06270 */
[----:B----4-:R3:W4:-:S12]  /*224f0*/  SHFL.IDX PT, R9, R10, 0x3, 0x181f ;  /* 0x00781f000a097f89 */ /* 0x01071800000e0000 */
[----:B---3--:R-:W-:Y:S05]  /*22500*/  @P0 BRA `(.L_x_667) ;  /* 0x0000000000480947 */ /* 0x008fea0003800000 */
[----:B------:R-:W-:Y:S01]  /*22510*/  ULDC UR4, c[0x0][0xac8] ;  /* 0x0002b20000047ab9 */ /* 0x000fe20000000800 */
[----:B------:R-:W-:Y:S01]  /*22520*/  ULDC.64 UR6, c[0x0][0x208] ;  /* 0x0000820000067ab9 */ /* 0x000fe20000000a00 */
[----:B------:R-:W-:Y:S02]  /*22530*/  ISETP.GE.AND P3, PT, R16, UR4, PT ;  /* 0x0000000410007c0c */ /* 0x000fe4000bf66270 */
[----:B------:R-:W-:Y:S02]  /*22540*/  ISETP.GE.AND P2, PT, R214, UR4, PT ;  /* 0x00000004d6007c0c */ /* 0x000fe4000bf46270 */
[----:B------:R-:W-:Y:S02]  /*22550*/  ISETP.GE.AND P1, PT, R19, UR4, PT ;  /* 0x0000000413007c0c */ /* 0x000fe4000bf26270 */
[----:B------:R-:W-:-:S07]  /*22560*/  ISETP.GE.AND P0, PT, R22, UR4, PT ;  /* 0x0000000416007c0c */ /* 0x000fce000bf06270 */
[-C--:B----4-:R-:W-:Y:S02]  /*22570*/  @!P3 LEA R2, P6, R16, R9.reuse, 0x1 ;  /* 0x000000091002b211 */ /* 0x090fe400078c08ff */
[-C--:B------:R-:W-:Y:S02]  /*22580*/  @!P2 LEA R4, P5, R212, R9.reuse, 0x1 ;  /* 0x00000009d404a211 */ /* 0x080fe400078a08ff */
[C---:B------:R-:W-:Y:S02]  /*22590*/  @!P1 LEA R6, P4, R19.reuse, R9, 0x1 ;  /* 0x0000000913069211 */ /* 0x040fe400078808ff */
        /* <DEDUP_REMOVED lines=9> */
.L_x_667:
[----:B------:R-:W-:Y:S05]  /*22630*/  BSYNC B0 ;  /* 0x0000000000007941 */ /* 0x000fea0003800000 */
.L_x_657:
[----:B------:R-:W-:Y:S02]  /*22640*/  ULDC UR4, c[0x0][0xc3c] ;  /* 0x00030f0000047ab9 */ /* 0x000fe40000000800 */
[----:B-1----:R-:W-:-:S13]  /*22650*/  ISETP.GE.AND P0, PT, R131, UR4, PT ;  /* 0x0000000483007c0c */ /* 0x002fda000bf06270 */
[----:B------:R-:W-:Y:S05]  /*22660*/  @!P0 BRA `(.L_x_679) ;  /* 0xfffffdf400408947 */ /* 0x000fea000383ffff */
[----:B------:R-:W-:Y:S05]  /*22670*/  BRA `(.L_x_434) ;  /* 0x0000007800807947 */ /* 0x000fea0003800000 */
.L_x_432:
[----:B------:R-:W-:-:S08]  /*22680*/  NOP ;  /* 0x0000000000007918 */ /* 0x000fd00000000000 */
[----:B------:R-:W0:-:S00]  /*22690*/  USETMAXREG.DEALLOC.CTAPOOL 0x28 ;  /* 0x00000028000079c8 */ /* 0x000e0000080e0500 */
[----:B0-----:R-:W-:Y:S02]  /*226a0*/  LOP3.LUT R2, R2, 0x3, RZ, 0xc0, !PT ;  /* 0x0000000302027812 */ /* 0x001fe400078ec0ff */
[----:B------:R-:W-:Y:S02]  /*226b0*/  LOP3.LUT R18, R18, 0xffffffbf, RZ, 0xc0, !PT ;  /* 0xffffffbf12127812 */ /* 0x000fe400078ec0ff */
[----:B------:R-:W-:Y:S02]  /*226c0*/  MOV R6, RZ ;  /* 0x000000ff00067202 */ /* 0x000fe40000000f00 */
        /* <DEDUP_REMOVED lines=11> */
.L_x_680:
[----:B------:R-:W-:Y:S01]  /*22780*/  LOP3.LUT R7, R0, 0x1f, RZ, 0xc0, !PT ;  /* 0x0000001f00077812 */ /* 0x000fe200078ec0ff */
[----:B------:R-:W-:Y:S01]  /*22790*/  ULDC UR4, c[0x0][0xc3c] ;  /* 0x00030f0000047ab9 */ /* 0x000fe20000000800 */
[----:B------:R-:W-:Y:S01]  /*227a0*/  IMAD.MOV.U32 R9, RZ, RZ, RZ ;  /* 0x000000ffff097224 */ /* 0x000fe200078e00ff */
[----:B------:R-:W-:Y:S01]  /*227b0*/  ULDC.64 UR6, c[0x0][0x208] ;  /* 0x0000820000067ab9 */ /* 0x000fe20000000a00 */
[----:B------:R-:W-:Y:S01]  /*227c0*/  ISETP.NE.AND P0, PT, R7, 0x1f, PT ;  /* 0x0000001f0700780c */ /* 0x000fe20003f05270 */
[----:B------:R-:W-:-:S03]  /*227d0*/  ULDC UR5, c[0x0][0xc38] ;  /* 0x00030e0000057ab9 */ /* 0x000fc60000000800 */
[----:B------:R-:W-:-:S13]  /*227e0*/  ISETP.GE.OR P1, PT, R7, UR4, !P0 ;  /* 0x0000000407007c0c */ /* 0x000fda000c726670 */
[----:B------:R-:W0:Y:S08]  /*227f0*/  @!P1 LDC.64 R4, c[0x0][0xc80] ;  /* 0x00032000ff049b82 */ /* 0x000e300000000a00 */
[----:B------:R-:W1:Y:S01]  /*22800*/  @!P1 LDC.64 R2, c[0x0][0xc78] ;  /* 0x00031e00ff029b82 */ /* 0x000e620000000a00 */
[----:B0-----:R-:W-:-:S05]  /*22810*/  @!P1 IMAD.WIDE.U32 R4, R7, 0x4, R4 ;  /* 0x0000000407049825 */ /* 0x001fca00078e0004 */
[----:B------:R-:W2:Y:S01]  /*22820*/  @!P1 LDG.E R6, desc[UR6][R4.64] ;  /* 0x0000000604069981 */ /* 0x000ea2000c1e1900 */
[----:B-1----:R-:W-:-:S05]  /*22830*/  @!P1 IMAD.WIDE.U32 R2, R7, 0x4, R2 ;  /* 0x0000000407029825 */ /* 0x002fca00078e0002 */
[----:B------:R-:W2:Y:S01]  /*22840*/  @!P1 LDG.E R9, desc[UR6][R2.64] ;  /* 0x0000000602099981 */ /* 0x000ea2000c1e1900 */
[C---:B------:R-:W-:Y:S02]  /*22850*/  ISETP.NE.AND P1, PT, R7.reuse, RZ, PT ;  /* 0x000000ff0700720c */ /* 0x040fe40003f25270 */
[C---:B------:R-:W-:Y:S02]  /*22860*/  ISETP.GE.U32.AND P2, PT, R7.reuse, 0x2, PT ;  /* 0x000000020700780c */ /* 0x040fe40003f46070 */
[C---:B------:R-:W-:Y:S02]  /*22870*/  ISETP.GE.U32.AND P3, PT, R7.reuse, 0x4, PT ;  /* 0x000000040700780c */ /* 0x040fe40003f66070 */
[C---:B------:R-:W-:Y:S02]  /*22880*/  ISETP.GE.U32.AND P4, PT, R7.reuse, 0x8, PT ;  /* 0x000000080700780c */ /* 0x040fe40003f86070 */
[----:B------:R-:W-:Y:S01]  /*22890*/  ISETP.GE.U32.AND P5, PT, R7, 0x10, PT ;  /* 0x000000100700780c */ /* 0x000fe20003fa6070 */
[----:B------:R-:W0:Y:S01]  /*228a0*/  S2UR UR6, SR_CTAID.X ;  /* 0x00000000000679c3 */ /* 0x000e220000002500 */
[----:B------:R-:W-:Y:S01]  /*228b0*/  UMOV UR4, URZ ;  /* 0x0000003f00047c82 */ /* 0x000fe20008000000 */
[----:B--2---:R-:W-:-:S05]  /*228c0*/  IMAD R8, R6, R9, RZ ;  /* 0x0000000906087224 */ /* 0x004fca00078e02ff */
[----:B------:R-:W1:Y:S02]  /*228d0*/  SHFL.UP PT, R10, R8, 0x1, RZ ;  /* 0x04200000080a7989 */ /* 0x000e6400000e00ff */
[----:B-1----:R-:W-:-:S05]  /*228e0*/  SEL R11, R10, RZ, P1 ;  /* 0x000000ff0a0b7207 */ /* 0x002fca0000800000 */
[----:B------:R-:W-:-:S05]  /*228f0*/  IMAD.IADD R11, R8, 0x1, R11 ;  /* 0x00000001080b7824 */ /* 0x000fca00078e020b */
[----:B------:R-:W1:Y:S02]  /*22900*/  SHFL.UP PT, R10, R11, 0x2, RZ ;  /* 0x044000000b0a7989 */ /* 0x000e6400000e00ff */
[----:B-1----:R-:W-:-:S04]  /*22910*/  SEL R10, R10, RZ, P2 ;  /* 0x000000ff0a0a7207 */ /* 0x002fc80001000000 */
[----:B------:R-:W-:-:S05]  /*22920*/  IADD3 R10, R11, R10, RZ ;  /* 0x0000000a0b0a7210 */ /* 0x000fca0007ffe0ff */
[----:B------:R-:W1:Y:S02]  /*22930*/  SHFL.UP PT, R4, R10, 0x4, RZ ;  /* 0x048000000a047989 */ /* 0x000e6400000e00ff */
[----:B-1----:R-:W-:-:S05]  /*22940*/  SEL R3, R4, RZ, P3 ;  /* 0x000000ff04037207 */ /* 0x002fca0001800000 */
[----:B------:R-:W-:-:S05]  /*22950*/  IMAD.IADD R3, R10, 0x1, R3 ;  /* 0x000000010a037824 */ /* 0x000fca00078e0203 */
[----:B------:R-:W1:Y:S02]  /*22960*/  SHFL.UP PT, R2, R3, 0x8, RZ ;  /* 0x0500000003027989 */ /* 0x000e6400000e00ff */
[----:B-1----:R-:W-:-:S05]  /*22970*/  SEL R2, R2, RZ, P4 ;  /* 0x000000ff02027207 */ /* 0x002fca0002000000 */
[----:B------:R-:W-:-:S05]  /*22980*/  IMAD.IADD R2, R3, 0x1, R2 ;  /* 0x0000000103027824 */ /* 0x000fca00078e0202 */
[----:B------:R-:W1:Y:S02]  /*22990*/  SHFL.UP PT, R4, R2, 0x10, RZ ;  /* 0x0600000002047989 */ /* 0x000e6400000e00ff */
[----:B-1----:R-:W-:-:S04]  /*229a0*/  SEL R5, R4, RZ, P5 ;  /* 0x000000ff04057207 */ /* 0x002fc80002800000 */
[----:B------:R-:W-:-:S05]  /*229b0*/  IADD3 R5, R2, R5, RZ ;  /* 0x0000000502057210 */ /* 0x000fca0007ffe0ff */
        /* <DEDUP_REMOVED lines=8> */
.L_x_684:
[----:B------:R-:W0:Y:S01]  /*22a40*/  LDC R2, c[0x0][0xc3c] ;  /* 0x00030f00ff027b82 */ /* 0x000e220000000800 */
[----:B------:R-:W-:Y:S01]  /*22a50*/  UIADD3 UR4, UR4, 0x1f, URZ ;  /* 0x0000001f04047890 */ /* 0x000fe2000fffe03f */
[----:B------:R-:W-:Y:S02]  /*22a60*/  ULDC UR7, c[0x0][0xc3c] ;  /* 0x00030f0000077ab9 */ /* 0x000fe40000000800 */
[----:B------:R-:W-:-:S03]  /*22a70*/  MOV R27, UR7 ;  /* 0x00000007001b7c02 */ /* 0x000fc60008000f00 */
[----:B0-----:R-:W-:-:S13]  /*22a80*/  ISETP.LE.AND P6, PT, R2, UR4, PT ;  /* 0x0000000402007c0c */ /* 0x001fda000bfc3270 */
[----:B------:R-:W-:Y:S05]  /*22a90*/  @P6 BRA `(.L_x_683) ;  /* 0x0000000400b06947 */ /* 0x000fea0003800000 */
[----:B------:R-:W-:Y:S01]  /*22aa0*/  VIADD R9, R7, UR4 ;  /* 0x0000000407097c36 */ /* 0x000fe20008000000 */
[----:B------:R-:W-:Y:S01]  /*22ab0*/  ULDC.64 UR8, c[0x0][0x208] ;  /* 0x0000820000087ab9 */ /* 0x000fe20000000a00 */
[----:B------:R-:W-:-:S03]  /*22ac0*/  IMAD.MOV.U32 R6, RZ, RZ, RZ ;  /* 0x000000ffff067224 */ /* 0x000fc600078e00ff */
[----:B------:R-:W-:-:S13]  /*22ad0*/  ISETP.GE.OR P6, PT, R9, R2, !P0 ;  /* 0x000000020900720c */ /* 0x000fda00047c6670 */
[----:B------:R-:W0:Y:S08]  /*22ae0*/  @!P6 LDC.64 R4, c[0x0][0xc80] ;  /* 0x00032000ff04eb82 */ /* 0x000e300000000a00 */
[----:B------:R-:W1:Y:S01]  /*22af0*/  @!P6 LDC.64 R2, c[0x0][0xc78] ;  /* 0x00031e00ff02eb82 */ /* 0x000e620000000a00 */
[----:B0-----:R-:W-:-:S05]  /*22b00*/  @!P6 IMAD.WIDE R4, R9, 0x4, R4 ;  /* 0x000000040904e825 */ /* 0x001fca00078e0204 */
[----:B------:R-:W2:Y:S01]  /*22b10*/  @!P6 LDG.E R6, desc[UR8][R4.64] ;  /* 0x000000080406e981 */ /* 0x000ea2000c1e1900 */
[----:B-1----:R-:W-:Y:S01]  /*22b20*/  @!P6 IMAD.WIDE R2, R9, 0x4, R2 ;  /* 0x000000040902e825 */ /* 0x002fe200078e0202 */
[----:B------:R-:W-:-:S06]  /*22b30*/  MOV R9, RZ ;  /* 0x000000ff00097202 */ /* 0x000fcc0000000f00 */
        /* <DEDUP_REMOVED lines=9> */
[----:B0-----:R-:W-:-:S04]  /*22bd0*/  SEL R12, R12, RZ, P3 ;  /* 0x000000ff0c0c7207 */ /* 0x001fc80001800000 */
[----:B------:R-:W-:-:S05]  /*22be0*/  IADD3 R12, R11, R12, RZ ;  /* 0x0000000c0b0c7210 */ /* 0x000fca0007ffe0ff */
[----:B------:R-:W0:Y:S02]  /*22bf0*/  SHFL.UP PT, R2, R12, 0x8, RZ ;  /* 0x050000000c027989 */ /* 0x000e2400000e00ff */
[----:B0-----:R-:W-:-:S05]  /*22c00*/  SEL R3, R2, RZ, P4 ;  /* 0x000000ff02037207 */ /* 0x001fca0002000000 */
[----:B------:R-:W-:-:S05]  /*22c10*/  IMAD.IADD R3, R12, 0x1, R3 ;  /* 0x000000010c037824 */ /* 0x000fca00078e0203 */
[----:B------:R-:W0:Y:S02]  /*22c20*/  SHFL.UP PT, R2, R3, 0x10, RZ ;  /* 0x0600000003027989 */ /* 0x000e2400000e00ff */
[----:B0-----:R-:W-:-:S05]  /*22c30*/  SEL R2, R2, RZ, P5 ;  /* 0x000000ff02027207 */ /* 0x001fca0002800000 */
[----:B------:R-:W-:-:S05]  /*22c40*/  IMAD.IADD R5, R3, 0x1, R2 ;  /* 0x0000000103057824 */ /* 0x000fca00078e0202 */
[----:B------:R-:W0:Y:S02]  /*22c50*/  SHFL.IDX PT, R2, R5, 0x1f, 0x1f ;  /* 0x03e01f0005027f89 */ /* 0x000e2400000e0000 */
[----:B0-----:R-:W-:-:S05]  /*22c60*/  IMAD R3, R2, UR5, RZ ;  /* 0x0000000502037c24 */ /* 0x001fca000f8e02ff */
[----:B------:R-:W-:-:S04]  /*22c70*/  IADD3 R8, R3, R8, RZ ;  /* 0x0000000803087210 */ /* 0x000fc80007ffe0ff */
[----:B------:R-:W-:-:S13]  /*22c80*/  ISETP.GT.AND P6, PT, R8, UR6, PT ;  /* 0x0000000608007c0c */ /* 0x000fda000bfc4270 */
[----:B------:R-:W-:Y:S05]  /*22c90*/  @!P6 BRA `(.L_x_684) ;  /* 0xfffffffc0068e947 */ /* 0x000fea000383ffff */
.L_x_682:
        /* <DEDUP_REMOVED lines=14> */
[----:B0-----:R-:W-:Y:S01]  /*22d80*/  IADD3 R12, RZ, -R3, RZ ;  /* 0x80000003ff0c7210 */ /* 0x001fe20007ffe0ff */
[----:B-12---:R-:W-:Y:S06]  /*22d90*/  @!P0 BRA `(.L_x_685) ;  /* 0x0000000000088947 */ /* 0x006fec0003800000 */
[----:B------:R-:W-:-:S06]  /*22da0*/  VIADD R24, R27, 0xffffffff ;  /* 0xffffffff1b187836 */ /* 0x000fcc0000000000 */
[----:B------:R0:W1:Y:S02]  /*22db0*/  SHFL.IDX PT, R24, R5, R24, 0x1f ;  /* 0x00001f1805187589 */ /* 0x00006400000e0000 */
.L_x_685:
[----:B-1----:R-:W-:Y:S01]  /*22dc0*/  IMAD R24, R24, UR5, R11 ;  /* 0x0000000518187c24 */ /* 0x002fe2000f8e020b */
[----:B------:R-:W-:Y:S01]  /*22dd0*/  MOV R11, R12 ;  /* 0x0000000c000b7202 */ /* 0x000fe20000000f00 */
[----:B------:R-:W-:Y:S01]  /*22de0*/  IMAD.MOV.U32 R2, RZ, RZ, RZ ;  /* 0x000000ffff027224 */ /* 0x000fe200078e00ff */
[----:B------:R-:W-:Y:S01]  /*22df0*/  IABS R12, R6 ;  /* 0x00000006000c7213 */ /* 0x000fe20000000000 */
[----:B------:R-:W-:Y:S01]  /*22e00*/  VIADD R27, R27, UR4 ;  /* 0x000000041b1b7c36 */ /* 0x000fe20008000000 */
[----:B------:R-:W-:Y:S01]  /*22e10*/  IADD3 R25, -R24, UR6, RZ ;  /* 0x0000000618197c10 */ /* 0x000fe2000fffe1ff */
[----:B------:R-:W-:Y:S01]  /*22e20*/  IMAD R11, R11, R4, RZ ;  /* 0x000000040b0b7224 */ /* 0x000fe200078e02ff */
[----:B0-----:R-:W-:Y:S01]  /*22e30*/  IABS R5, R9 ;  /* 0x0000000900057213 */ /* 0x001fe20000000000 */
[----:B------:R-:W-:Y:S01]  /*22e40*/  IMAD.MOV R12, RZ, RZ, -R12 ;  /* 0x000000ffff0c7224 */ /* 0x000fe200078e0a0c */
[----:B------:R-:W-:Y:S01]  /*22e50*/  IABS R10, R25 ;  /* 0x00000019000a7213 */ /* 0x000fe20000000000 */
[----:B------:R-:W-:Y:S01]  /*22e60*/  IMAD.HI.U32 R2, R3, R11, R2 ;  /* 0x0000000b03027227 */ /* 0x000fe200078e0002 */
[----:B------:R-:W0:Y:S02]  /*22e70*/  I2F.RP R8, R5 ;  /* 0x0000000500087306 */ /* 0x000e240000209400 */
[----:B------:R-:W-:Y:S01]  /*22e80*/  MOV R3, R10 ;  /* 0x0000000a00037202 */ /* 0x000fe20000000f00 */
[----:B------:R-:W-:-:S04]  /*22e90*/  IMAD.MOV.U32 R10, RZ, RZ, R12 ;  /* 0x000000ffff0a7224 */ /* 0x000fc800078e000c */
[----:B------:R-:W-:-:S04]  /*22ea0*/  IMAD.HI.U32 R2, R2, R3, RZ ;  /* 0x0000000302027227 */ /* 0x000fc800078e00ff */
[----:B------:R-:W-:Y:S01]  /*22eb0*/  IMAD R3, R2, R10, R3 ;  /* 0x0000000a02037224 */ /* 0x000fe200078e0203 */
[----:B0-----:R-:W0:Y:S04]  /*22ec0*/  MUFU.RCP R8, R8 ;  /* 0x0000000800087308 */ /* 0x001e280000001000 */
[----:B------:R-:W-:-:S13]  /*22ed0*/  ISETP.GT.U32.AND P1, PT, R4, R3, PT ;  /* 0x000000030400720c */ /* 0x000fda0003f24070 */
[----:B------:R-:W-:Y:S02]  /*22ee0*/  @!P1 IMAD.IADD R3, R3, 0x1, -R4 ;  /* 0x0000000103039824 */ /* 0x000fe400078e0a04 */
[----:B------:R-:W-:Y:S01]  /*22ef0*/  @!P1 VIADD R2, R2, 0x1 ;  /* 0x0000000102029836 */ /* 0x000fe20000000000 */
[----:B0-----:R-:W-:Y:S02]  /*22f00*/  IADD3 R10, R8, 0xffffffe, RZ ;  /* 0x0ffffffe080a7810 */ /* 0x001fe40007ffe0ff */
[----:B------:R-:W-:Y:S02]  /*22f10*/  ISETP.GE.U32.AND P0, PT, R3, R4, PT ;  /* 0x000000040300720c */ /* 0x000fe40003f06070 */
[----:B------:R-:W-:Y:S01]  /*22f20*/  LOP3.LUT R4, R25, R6, RZ, 0x3c, !PT ;  /* 0x0000000619047212 */ /* 0x000fe200078e3cff */
[----:B------:R0:W1:Y:S01]  /*22f30*/  F2I.FTZ.U32.TRUNC.NTZ R3, R10 ;  /* 0x0000000a00037305 */ /* 0x000062000021f000 */
[----:B------:R-:W-:Y:S02]  /*22f40*/  ISETP.NE.AND P1, PT, R6, RZ, PT ;  /* 0x000000ff0600720c */ /* 0x000fe40003f25270 */
[----:B------:R-:W-:-:S02]  /*22f50*/  ISETP.GE.AND P2, PT, R4, RZ, PT ;  /* 0x000000ff0400720c */ /* 0x000fc40003f46270 */
[----:B0-----:R-:W-:-:S05]  /*22f60*/  IABS R10, R9 ;  /* 0x00000009000a7213 */ /* 0x001fca0000000000 */
[----:B------:R-:W-:Y:S01]  /*22f70*/  @P0 VIADD R2, R2, 0x1 ;  /* 0x0000000102020836 */ /* 0x000fe20000000000 */
[----:B------:R-:W-:-:S04]  /*22f80*/  IADD3 R10, RZ, -R10, RZ ;  /* 0x8000000aff0a7210 */ /* 0x000fc80007ffe0ff */
[----:B------:R-:W-:Y:S01]  /*22f90*/  MOV R8, R2 ;  /* 0x0000000200087202 */ /* 0x000fe20000000f00 */
[----:B-1----:R-:W-:-:S04]  /*22fa0*/  IMAD.MOV R2, RZ, RZ, -R3 ;  /* 0x000000ffff027224 */ /* 0x002fc800078e0a03 */
[----:B------:R-:W-:Y:S01]  /*22fb0*/  @!P2 IMAD.MOV R8, RZ, RZ, -R8 ;  /* 0x000000ffff08a224 */ /* 0x000fe200078e0a08 */
[----:B------:R-:W-:Y:S01]  /*22fc0*/  @!P1 LOP3.LUT R8, RZ, R6, RZ, 0x33, !PT ;  /* 0x00000006ff089212 */ /* 0x000fe200078e33ff */
[----:B------:R-:W-:Y:S02]  /*22fd0*/  IMAD R11, R2, R5, RZ ;  /* 0x00000005020b7224 */ /* 0x000fe400078e02ff */
[----:B------:R-:W-:Y:S01]  /*22fe0*/  IMAD.MOV.U32 R2, RZ, RZ, RZ ;  /* 0x000000ffff027224 */ /* 0x000fe200078e00ff */
[-C--:B------:R-:W-:Y:S01]  /*22ff0*/  IABS R4, R8.reuse ;  /* 0x0000000800047213 */ /* 0x080fe20000000000 */
[----:B------:R-:W-:Y:S02]  /*23000*/  IMAD R6, R6, R8, RZ ;  /* 0x0000000806067224 */ /* 0x000fe400078e02ff */
[----:B------:R-:W-:-:S04]  /*23010*/  IMAD.HI.U32 R2, R3, R11, R2 ;  /* 0x0000000b03027227 */ /* 0x000fc800078e0002 */
[----:B------:R-:W-:Y:S01]  /*23020*/  IMAD.MOV.U32 R3, RZ, RZ, R4 ;  /* 0x000000ffff037224 */ /* 0x000fe200078e0004 */
[----:B------:R-:W-:Y:S01]  /*23030*/  MOV R4, R10 ;  /* 0x0000000a00047202 */ /* 0x000fe20000000f00 */
[----:B------:R-:W-:Y:S02]  /*23040*/  IMAD.IADD R25, R25, 0x1, -R6 ;  /* 0x0000000119197824 */ /* 0x000fe400078e0a06 */
[----:B------:R-:W-:-:S04]  /*23050*/  IMAD.HI.U32 R2, R2, R3, RZ ;  /* 0x0000000302027227 */ /* 0x000fc800078e00ff */
[----:B------:R-:W-:Y:S01]  /*23060*/  IMAD R4, R2, R4, R3 ;  /* 0x0000000402047224 */ /* 0x000fe200078e0203 */
[----:B------:R-:W-:-:S04]  /*23070*/  LOP3.LUT R3, R8, R9, RZ, 0x3c, !PT ;  /* 0x0000000908037212 */ /* 0x000fc800078e3cff */
[----:B------:R-:W-:Y:S02]  /*23080*/  ISETP.GT.U32.AND P1, PT, R5, R4, PT ;  /* 0x000000040500720c */ /* 0x000fe40003f24070 */
[----:B------:R-:W-:-:S11]  /*23090*/  ISETP.GE.AND P2, PT, R3, RZ, PT ;  /* 0x000000ff0300720c */ /* 0x000fd60003f46270 */
[----:B------:R-:W-:Y:S02]  /*230a0*/  @!P1 IMAD.IADD R4, R4, 0x1, -R5 ;  /* 0x0000000104049824 */ /* 0x000fe400078e0a05 */
[----:B------:R-:W-:Y:S01]  /*230b0*/  @!P1 VIADD R2, R2, 0x1 ;  /* 0x0000000102029836 */ /* 0x000fe20000000000 */
[----:B------:R-:W-:Y:S02]  /*230c0*/  ISETP.NE.AND P1, PT, R9, RZ, PT ;  /* 0x000000ff0900720c */ /* 0x000fe40003f25270 */
[----:B------:R-:W-:-:S13]  /*230d0*/  ISETP.GE.U32.AND P0, PT, R4, R5, PT ;  /* 0x000000050400720c */ /* 0x000fda0003f06070 */
[----:B------:R-:W-:-:S05]  /*230e0*/  @P0 IADD3 R2, R2, 0x1, RZ ;  /* 0x0000000102020810 */ /* 0x000fca0007ffe0ff */
[----:B------:R-:W-:Y:S01]  /*230f0*/  @!P2 IMAD.MOV R2, RZ, RZ, -R2 ;  /* 0x000000ffff02a224 */ /* 0x000fe200078e0a02 */
[----:B------:R-:W-:-:S05]  /*23100*/  @!P1 LOP3.LUT R2, RZ, R9, RZ, 0x33, !PT ;  /* 0x00000009ff029212 */ /* 0x000fca00078e33ff */
[----:B------:R-:W-:-:S04]  /*23110*/  IMAD.MOV R26, RZ, RZ, -R2 ;  /* 0x000000ffff1a7224 */ /* 0x000fc800078e0a02 */
[C---:B------:R-:W-:Y:S01]  /*23120*/  IMAD R26, R9.reuse, R26, R8 ;  /* 0x0000001a091a7224 */ /* 0x040fe200078e0208 */
[----:B------:R-:W-:-:S04]  /*23130*/  LEA R9, R9, R2, 0x18 ;  /* 0x0000000209097211 */ /* 0x000fc800078ec0ff */
[----:B------:R-:W-:Y:S01]  /*23140*/  LEA R26, R26, R9, 0x10 ;  /* 0x000000091a1a7211 */ /* 0x000fe200078e80ff */
[----:B------:R-:W-:Y:S06]  /*23150*/  BRA `(.L_x_686) ;  /* 0x00000000000c7947 */ /* 0x000fec0003800000 */
.L_x_683:
[----:B------:R-:W-:Y:S01]  /*23160*/  IMAD.MOV.U32 R25, RZ, RZ, RZ ;  /* 0x000000ffff197224 */ /* 0x000fe200078e00ff */
[----:B------:R-:W-:Y:S01]  /*23170*/  MOV R26, RZ ;  /* 0x000000ff001a7202 */ /* 0x000fe20000000f00 */
[----:B------:R-:W-:-:S07]  /*23180*/  IMAD.U32 R24, RZ, RZ, UR6 ;  /* 0x00000006ff187e24 */ /* 0x000fce000f8e00ff */
.L_x_686:
[----:B------:R-:W-:-:S13]  /*23190*/  ISETP.NE.AND P0, PT, R7, RZ, PT ;  /* 0x000000ff0700720c */ /* 0x000fda0003f05270 */
[----:B------:R-:W0:Y:S01]  /*231a0*/  @!P0 S2R R3, SR_CgaCtaId ;  /* 0x0000000000038919 */ /* 0x000e220000008800 */
[----:B------:R-:W-:-:S04]  /*231b0*/  @!P0 MOV R2, 0x400 ;  /* 0x0000040000028802 */ /* 0x000fc80000000f00 */
[----:B0-----:R-:W-:-:S05]  /*231c0*/  @!P0 LEA R2, R3, R2, 0x18 ;  /* 0x0000000203028211 */ /* 0x001fca00078ec0ff */
[----:B------:R1:W-:Y:S01]  /*231d0*/  @!P0 STS.128 [R2+0x388d0], R24 ;  /* 0x0388d01802008388 */ /* 0x0003e20000000c00 */
[----:B------:R-:W-:Y:S06]  /*231e0*/  BAR.ARV 0x5, 0x180 ;  /* 0x0146000000007b1d */ /* 0x000fec0000002000 */
.L_x_681:
[----:B------:R2:W-:Y:S01]  /*231f0*/  STL [R1+0x2c], RZ ;  /* 0x00002cff01007387 */ /* 0x0005e20000100800 */
[----:B------:R-:W-:Y:S01]  /*23200*/  ULDC UR4, c[0x0][0xc3c] ;  /* 0x00030f0000047ab9 */ /* 0x000fe20000000800 */
[----:B------:R-:W-:Y:S01]  /*23210*/  IMAD.MOV.U32 R29, RZ, RZ, 0x1 ;  /* 0x00000001ff1d7424 */ /* 0x000fe200078e00ff */
[----:B0-----:R-:W-:Y:S01]  /*23220*/  ISETP.GE.AND P0, PT, R27, UR4, PT ;  /* 0x000000041b007c0c */ /* 0x001fe2000bf06270 */
[----:B------:R-:W-:-:S12]  /*23230*/  IMAD.MOV.U32 R23, RZ, RZ, RZ ;  /* 0x000000ffff177224 */ /* 0x000fd800078e00ff */
[----:B--2---:R-:W-:Y:S05]  /*23240*/  @P0 BRA `(.L_x_687) ;  /* 0x0000006800b00947 */ /* 0x004fea0003800000 */
[----:B------:R-:W0:Y:S01]  /*23250*/  S2UR UR5, SR_CgaCtaId ;  /* 0x00000000000579c3 */ /* 0x000e220000008800 */
[----:B------:R2:W-:Y:S01]  /*23260*/  STL [R1+0x2c], RZ ;  /* 0x00002cff01007387 */ /* 0x0005e20000100800 */
[C---:B------:R-:W-:Y:S01]  /*23270*/  SHF.L.U32 R34, R0.reuse, 0x3, RZ ;  /* 0x0000000300227819 */ /* 0x040fe200000006ff */
[----:B------:R-:W-:Y:S01]  /*23280*/  UMOV UR4, 0x400 ;  /* 0x0000040000047882 */ /* 0x000fe20000000000 */
[----:B------:R-:W-:Y:S01]  /*23290*/  LOP3.LUT R4, R0, 0x7f, RZ, 0xc0, !PT ;  /* 0x0000007f00047812 */ /* 0x000fe200078ec0ff */
[----:B------:R-:W-:Y:S01]  /*232a0*/  BSSY B8, `(.L_x_687) ;  /* 0x00006a6000087945 */ /* 0x000fe20003800000 */
[C---:B------:R-:W-:Y:S01]  /*232b0*/  LOP3.LUT R3, R34.reuse, 0x1f8, RZ, 0xc0, !PT ;  /* 0x000001f822037812 */ /* 0x040fe200078ec0ff */
[----:B------:R-:W-:Y:S01]  /*232c0*/  IMAD.MOV.U32 R28, RZ, RZ, RZ ;  /* 0x000000ffff1c7224 */ /* 0x000fe200078e00ff */
[----:B------:R-:W-:Y:S01]  /*232d0*/  LOP3.LUT R34, R34, 0x38, RZ, 0xc0, !PT ;  /* 0x0000003822227812 */ /* 0x000fe200078ec0ff */
[----:B------:R-:W-:Y:S01]  /*232e0*/  IMAD.SHL.U32 R33, R4, 0x8, RZ ;  /* 0x0000000804217824 */ /* 0x000fe200078e00ff */
[----:B-1----:R-:W-:Y:S01]  /*232f0*/  LOP3.LUT R2, R3, 0x38, R0, 0x78, !PT ;  /* 0x0000003803027812 */ /* 0x002fe200078e7800 */
[----:B------:R-:W-:Y:S01]  /*23300*/  IMAD.SHL.U32 R0, R0, 0x10, RZ ;  /* 0x0000001000007824 */ /* 0x000fe200078e00ff */
[----:B------:R-:W-:Y:S01]  /*23310*/  MOV R30, 0x1 ;  /* 0x00000001001e7802 */ /* 0x000fe20000000f00 */
[----:B------:R-:W-:Y:S01]  /*23320*/  IMAD.MOV.U32 R23, RZ, RZ, RZ ;  /* 0x000000ffff177224 */ /* 0x000fe200078e00ff */
[----:B------:R-:W-:Y:S01]  /*23330*/  LOP3.LUT R33, R2, 0x200, R33, 0xf8, !PT ;  /* 0x0000020002217812 */ /* 0x000fe200078ef821 */
[----:B------:R-:W-:Y:S01]  /*23340*/  ULDC.64 UR38, c[0x0][0x198] ;  /* 0x0000660000267ab9 */ /* 0x000fe20000000a00 */
[----:B------:R-:W-:Y:S01]  /*23350*/  SHF.R.U32.HI R2, RZ, 0x3, R4 ;  /* 0x00000003ff027819 */ /* 0x000fe20000011604 */
[----:B------:R-:W-:Y:S01]  /*23360*/  ULOP3.LUT UR37, UR60, 0x2, URZ, 0xfc, !UPT ;  /* 0x000000023c257892 */ /* 0x000fe2000f8efc3f */
[----:B------:R-:W-:Y:S01]  /*23370*/  MOV R29, 0x1 ;  /* 0x00000001001d7802 */ /* 0x000fe20000000f00 */
[----:B------:R-:W-:Y:S01]  /*23380*/  ULDC UR36, c[0x0][0xc] ;  /* 0x0000030000247ab9 */ /* 0x000fe20000000800 */
[----:B------:R-:W-:-:S02]  /*23390*/  LOP3.LUT R0, R2, 0x70, R0, 0xf8, !PT ;  /* 0x0000007002007812 */ /* 0x000fc400078ef800 */
[C---:B------:R-:W-:Y:S01]  /*233a0*/  LOP3.LUT R2, R34.reuse, 0x40, RZ, 0xfc, !PT ;  /* 0x0000004022027812 */ /* 0x040fe200078efcff */
[----:B0-----:R-:W-:Y:S01]  /*233b0*/  ULEA UR4, UR5, UR4, 0x18 ;  /* 0x0000000405047291 */ /* 0x001fe2000f8ec03f */
[C---:B------:R-:W-:Y:S02]  /*233c0*/  LOP3.LUT R0, R34.reuse, 0x80, RZ, 0xfc, !PT ;  /* 0x0000008022007812 */ /* 0x040fe400078efcff */
[----:B------:R-:W-:-:S03]  /*233d0*/  LOP3.LUT R37, R34, 0xc0, RZ, 0xfc, !PT ;  /* 0x000000c022257812 */ /* 0x000fc600078efcff */
[----:B------:R-:W-:-:S04]  /*233e0*/  IMAD.U32 R16, RZ, RZ, UR4 ;  /* 0x00000004ff107e24 */ /* 0x000fc8000f8e00ff */
[----:B--2---:R-:W-:-:S07]  /*233f0*/  IMAD R36, R33, 0x2, R16 ;  /* 0x0000000221247824 */ /* 0x004fce00078e0210 */
.L_x_798:
[----:B0-----:R-:W0:Y:S01]  /*23400*/  LDC.64 R2, c[0x0][0xc88] ;  /* 0x00032200ff027b82 */ /* 0x001e220000000a00 */
[----:B------:R-:W-:Y:S01]  /*23410*/  ULDC.64 UR4, c[0x0][0x208] ;  /* 0x0000820000047ab9 */ /* 0x000fe20000000a00 */
[----:B0-----:R-:W-:-:S05]  /*23420*/  IMAD.WIDE R2, R27, 0x4, R2 ;  /* 0x000000041b027825 */ /* 0x001fca00078e0202 */
[----:B--2---:R-:W2:Y:S01]  /*23430*/  LDG.E R31, desc[UR4][R2.64] ;  /* 0x00000004021f7981 */ /* 0x004ea2000c1e1900 */
[----:B------:R-:W-:Y:S05]  /*23440*/  YIELD ;  /* 0x0000000000007946 */ /* 0x000fea0003800000 */
[----:B------:R-:W-:Y:S01]  /*23450*/  ULDC.64 UR4, c[0x0][0xa28] ;  /* 0x00028a0000047ab9 */ /* 0x000fe20000000a00 */
[----:B------:R-:W-:Y:S01]  /*23460*/  ULDC.64 UR8, c[0x0][0xa18] ;  /* 0x0002860000087ab9 */ /* 0x000fe20000000a00 */
[----:B------:R-:W-:Y:S01]  /*23470*/  ISETP.NE.U32.AND P0, PT, RZ, UR4, PT ;  /* 0x00000004ff007c0c */ /* 0x000fe2000bf05070 */
[----:B------:R-:W-:Y:S01]  /*23480*/  ULDC.64 UR10, c[0x0][0x208] ;  /* 0x00008200000a7ab9 */ /* 0x000fe20000000a00 */
[----:B------:R-:W-:Y:S01]  /*23490*/  MOV R11, RZ ;  /* 0x000000ff000b7202 */ /* 0x000fe20000000f00 */
[----:B------:R-:W-:Y:S01]  /*234a0*/  ULDC.64 UR6, c[0x0][0xa10] ;  /* 0x0002840000067ab9 */ /* 0x000fe20000000a00 */
[----:B------:R-:W-:-:S02]  /*234b0*/  ISETP.NE.AND.EX P0, PT, RZ, UR5, PT, P0 ;  /* 0x00000005ff007c0c */ /* 0x000fc4000bf05300 */
[----:B--2---:R-:W-:-:S11]  /*234c0*/  SHF.R.S32.HI R0, RZ, 0x1f, R31 ;  /* 0x0000001fff007819 */ /* 0x004fd6000001141f */
[C---:B------:R-:W-:Y:S01]  /*234d0*/  @P0 LEA R2, P1, R31.reuse, UR4, 0x2 ;  /* 0x000000041f020c11 */ /* 0x040fe2000f8210ff */
[C---:B------:R-:W-:Y:S01]  /*234e0*/  IMAD.SHL.U32 R17, R31.reuse, 0x4, RZ ;  /* 0x000000041f117824 */ /* 0x040fe200078e00ff */
[C-C-:B------:R-:W-:Y:S01]  /*234f0*/  SHF.L.U64.HI R19, R31.reuse, 0x2, R0.reuse ;  /* 0x000000021f137819 */ /* 0x140fe20000010200 */
[----:B------:R0:W-:Y:S01]  /*23500*/  STL [R1+0x20], R0 ;  /* 0x0000200001007387 */ /* 0x0001e20000100800 */
[----:B------:R-:W-:Y:S01]  /*23510*/  @P0 LEA.HI.X R3, R31, UR5, R0, 0x2, P1 ;  /* 0x000000051f030c11 */ /* 0x000fe200088f1400 */
[----:B------:R-:W-:Y:S01]  /*23520*/  ULDC.64 UR4, c[0x0][0xa00] ;  /* 0x0002800000047ab9 */ /* 0x000fe20000000a00 */
[----:B------:R-:W-:-:S03]  /*23530*/  ISETP.NE.U32.AND P1, PT, RZ, UR8, PT ;  /* 0x00000008ff007c0c */ /* 0x000fc6000bf25070 */
[----:B------:R1:W2:Y:S01]  /*23540*/  @P0 LDG.E R11, desc[UR10][R2.64] ;  /* 0x0000000a020b0981 */ /* 0x0002a2000c1e1900 */
[----:B------:R-:W-:Y:S01]  /*23550*/  ISETP.NE.AND.EX P1, PT, RZ, UR9, PT, P1 ;  /* 0x00000009ff007c0c */ /* 0x000fe2000bf25310 */
[----:B------:R-:W-:Y:S01]  /*23560*/  IMAD.MOV.U32 R35, RZ, RZ, RZ ;  /* 0x000000ffff237224 */ /* 0x000fe200078e00ff */
[----:B------:R-:W-:Y:S02]  /*23570*/  ISETP.NE.U32.AND P0, PT, RZ, UR4, PT ;  /* 0x00000004ff007c0c */ /* 0x000fe4000bf05070 */
[----:B------:R-:W-:Y:S02]  /*23580*/  ISETP.NE.U32.AND P2, PT, RZ, UR6, PT ;  /* 0x00000006ff007c0c */ /* 0x000fe4000bf45070 */
[----:B------:R-:W-:Y:S02]  /*23590*/  ISETP.NE.AND.EX P0, PT, RZ, UR5, PT, P0 ;  /* 0x00000005ff007c0c */ /* 0x000fe4000bf05300 */
[----:B------:R-:W-:Y:S02]  /*235a0*/  ISETP.NE.AND.EX P2, PT, RZ, UR7, PT, P2 ;  /* 0x00000007ff007c0c */ /* 0x000fe4000bf45320 */
[C---:B-1----:R-:W-:Y:S01]  /*235b0*/  IADD3 R2, P3, R17.reuse, UR4, RZ ;  /* 0x0000000411027c10 */ /* 0x042fe2000ff7e0ff */
[----:B------:R-:W-:Y:S01]  /*235c0*/  ULDC UR4, c[0x0][0x288] ;  /* 0x0000a20000047ab9 */ /* 0x000fe20000000800 */
[----:B------:R-:W-:-:S02]  /*235d0*/  IADD3 R4, P4, R17, UR6, RZ ;  /* 0x0000000611047c10 */ /* 0x000fc4000ff9e0ff */
[----:B------:R-:W-:Y:S02]  /*235e0*/  IADD3.X R3, R19, UR5, RZ, P3, !PT ;  /* 0x0000000513037c10 */ /* 0x000fe40009ffe4ff */
[----:B------:R-:W-:Y:S01]  /*235f0*/  @P1 IADD3 R6, P3, R17, UR8, RZ ;  /* 0x0000000811061c10 */ /* 0x000fe2000ff7e0ff */
[----:B------:R-:W-:Y:S01]  /*23600*/  IMAD.U32 R8, RZ, RZ, UR4 ;  /* 0x00000004ff087e24 */ /* 0x000fe2000f8e00ff */
[----:B------:R-:W-:Y:S01]  /*23610*/  ULDC.64 UR4, c[0x0][0x418] ;  /* 0x0001060000047ab9 */ /* 0x000fe20000000a00 */
[----:B0-----:R-:W-:Y:S01]  /*23620*/  MOV R0, RZ ;  /* 0x000000ff00007202 */ /* 0x001fe20000000f00 */
[----:B------:R-:W5:Y:S01]  /*23630*/  @P0 LDG.E R35, desc[UR10][R2.64] ;  /* 0x0000000a02230981 */ /* 0x000f62000c1e1900 */
[C---:B------:R-:W-:Y:S02]  /*23640*/  @P1 IADD3.X R7, R19.reuse, UR9, RZ, P3, !PT ;  /* 0x0000000913071c10 */ /* 0x040fe40009ffe4ff */
[----:B------:R-:W-:-:S03]  /*23650*/  IADD3.X R5, R19, UR7, RZ, P4, !PT ;  /* 0x0000000713057c10 */ /* 0x000fc6000a7fe4ff */
[----:B------:R0:W3:Y:S01]  /*23660*/  @P1 LDG.E R8, desc[UR10][R6.64] ;  /* 0x0000000a06081981 */ /* 0x0000e2000c1e1900 */
[----:B------:R-:W-:-:S03]  /*23670*/  UISETP.NE.U32.AND UP0, UPT, UR4, URZ, UPT ;  /* 0x0000003f0400728c */ /* 0x000fc6000bf05070 */
[----:B------:R-:W-:Y:S01]  /*23680*/  ULDC UR4, c[0x0][0x424] ;  /* 0x0001090000047ab9 */ /* 0x000fe20000000800 */
[----:B------:R-:W-:Y:S01]  /*23690*/  UISETP.NE.AND.EX UP0, UPT, UR5, URZ, UPT, UP0 ;  /* 0x0000003f0500728c */ /* 0x000fe2000bf05300 */
[----:B------:R1:W5:Y:S02]  /*236a0*/  @P2 LDG.E R0, desc[UR10][R4.64] ;  /* 0x0000000a04002981 */ /* 0x000364000c1e1900 */
[----:B------:R-:W-:Y:S01]  /*236b0*/  ULDC UR5, c[0x0][0x2f0] ;  /* 0x0000bc0000057ab9 */ /* 0x000fe20000000800 */
[----:B------:R-:W-:-:S04]  /*236c0*/  USEL UR4, UR4, 0x1, UP0 ;  /* 0x0000000104047887 */ /* 0x000fc80008000000 */
[----:B------:R-:W-:-:S03]  /*236d0*/  UIMAD UR4, UR4, UR5, URZ ;  /* 0x00000005040472a4 */ /* 0x000fc6000f8e023f */
[----:B------:R-:W-:Y:S02]  /*236e0*/  ULDC UR5, c[0x0][0x348] ;  /* 0x0000d20000057ab9 */ /* 0x000fe40000000800 */
[----:B0-----:R-:W-:Y:S01]  /*236f0*/  IMAD.U32 R6, RZ, RZ, UR5 ;  /* 0x00000005ff067e24 */ /* 0x001fe2000f8e00ff */
[----:B------:R-:W-:Y:S01]  /*23700*/  MOV R9, UR4 ;  /* 0x0000000400097c02 */ /* 0x000fe20008000f00 */
[----:B--2---:R1:W-:Y:S04]  /*23710*/  STL [R1+0x10], R11 ;  /* 0x0000100b01007387 */ /* 0x0043e80000100800 */
[----:B---3--:R1:W-:Y:S01]  /*23720*/  STL [R1+0x28], R8 ;  /* 0x0000280801007387 */ /* 0x0083e20000100800 */
[----:B------:R-:W-:Y:S05]  /*23730*/  @P1 BRA `(.L_x_688) ;  /* 0x0000000000181947 */ /* 0x000fea0003800000 */
[----:B------:R-:W-:Y:S05]  /*23740*/  @!P0 BRA `(.L_x_688) ;  /* 0x0000000000148947 */ /* 0x000fea0003800000 */
[----:B------:R-:W-:Y:S02]  /*23750*/  ULDC.64 UR4, c[0x0][0x208] ;  /* 0x0000820000047ab9 */ /* 0x000fe40000000a00 */
[----:B-1----:R-:W2:Y:S04]  /*23760*/  LDG.E R8, desc[UR4][R2.64] ;  /* 0x0000000402087981 */ /* 0x002ea8000c1e1900 */
[----:B------:R-:W2:Y:S02]  /*23770*/  LDG.E R7, desc[UR4][R2.64+0x4] ;  /* 0x0000040402077981 */ /* 0x000ea4000c1e1900 */
[----:B--2---:R-:W-:-:S05]  /*23780*/  IMAD.IADD R2, R7, 0x1, -R8 ;  /* 0x0000000107027824 */ /* 0x004fca00078e0a08 */
[----:B------:R0:W-:Y:S02]  /*23790*/  STL [R1+0x28], R2 ;  /* 0x0000280201007387 */ /* 0x0001e40000100800 */
.L_x_688:
[----:B------:R-:W-:Y:S01]  /*237a0*/  ULDC.64 UR4, c[0x0][0xa20] ;  /* 0x0002880000047ab9 */ /* 0x000fe20000000a00 */
[C---:B0-----:R-:W-:Y:S01]  /*237b0*/  LOP3.LUT R2, R26.reuse, 0xff000000, RZ, 0xc0, !PT ;  /* 0xff0000001a027812 */ /* 0x041fe200078ec0ff */
[----:B------:R-:W-:Y:S01]  /*237c0*/  IMAD.MOV.U32 R32, RZ, RZ, R31 ;  /* 0x000000ffff207224 */ /* 0x000fe200078e001f */
[----:B------:R-:W-:Y:S02]  /*237d0*/  ISETP.NE.U32.AND P0, PT, RZ, UR4, PT ;  /* 0x00000004ff007c0c */ /* 0x000fe4000bf05070 */
[----:B------:R-:W-:Y:S02]  /*237e0*/  SHF.R.U32.HI R3, RZ, 0x8, R2 ;  /* 0x00000008ff037819 */ /* 0x000fe40000011602 */
[----:B------:R-:W-:Y:S02]  /*237f0*/  ISETP.NE.AND.EX P0, PT, RZ, UR5, PT, P0 ;  /* 0x00000005ff007c0c */ /* 0x000fe4000bf05300 */
[C---:B-1----:R-:W-:Y:S02]  /*23800*/  LOP3.LUT R8, R26.reuse, 0xff0000, RZ, 0xc0, !PT ;  /* 0x00ff00001a087812 */ /* 0x042fe400078ec0ff */
[----:B------:R-:W-:-:S02]  /*23810*/  LOP3.LUT R26, R26, 0xffff, RZ, 0xc0, !PT ;  /* 0x0000ffff1a1a7812 */ /* 0x000fc400078ec0ff */
[----:B------:R-:W-:-:S07]  /*23820*/  LEA.HI R8, R8, R3, RZ, 0x10 ;  /* 0x0000000308087211 */ /* 0x000fce00078f80ff */
[----:B------:R-:W-:Y:S05]  /*23830*/  @!P0 BRA `(.L_x_689) ;  /* 0x0000000000148947 */ /* 0x000fea0003800000 */
[----:B------:R-:W-:Y:S01]  /*23840*/  IADD3 R2, P0, R17, UR4, RZ ;  /* 0x0000000411027c10 */ /* 0x000fe2000ff1e0ff */
[----:B------:R-:W-:-:S03]  /*23850*/  ULDC.64 UR6, c[0x0][0x208] ;  /* 0x0000820000067ab9 */ /* 0x000fc60000000a00 */
[----:B------:R-:W-:-:S05]  /*23860*/  IADD3.X R3, R19, UR5, RZ, P0, !PT ;  /* 0x0000000513037c10 */ /* 0x000fca00087fe4ff */
[----:B------:R0:W5:Y:S01]  /*23870*/  LDG.E R9, desc[UR6][R2.64] ;  /* 0x0000000602097981 */ /* 0x000162000c1e1900 */
[----:B------:R-:W-:Y:S05]  /*23880*/  BRA `(.L_x_690) ;  /* 0x0000000000287947 */ /* 0x000fea0003800000 */
.L_x_689:
[----:B------:R-:W-:Y:S02]  /*23890*/  ULDC.64 UR4, c[0x0][0xa08] ;  /* 0x0002820000047ab9 */ /* 0x000fe40000000a00 */
[----:B------:R-:W-:-:S04]  /*238a0*/  ISETP.NE.U32.AND P0, PT, RZ, UR4, PT ;  /* 0x00000004ff007c0c */ /* 0x000fc8000bf05070 */
[----:B------:R-:W-:-:S13]  /*238b0*/  ISETP.NE.AND.EX P0, PT, RZ, UR5, PT, P0 ;  /* 0x00000005ff007c0c */ /* 0x000fda000bf05300 */
[----:B------:R-:W-:Y:S05]  /*238c0*/  @!P0 BRA `(.L_x_690) ;  /* 0x0000000000188947 */ /* 0x000fea0003800000 */
[----:B------:R-:W0:Y:S01]  /*238d0*/  LDC.64 R2, c[0x0][0xa08] ;  /* 0x00028200ff027b82 */ /* 0x000e220000000a00 */
[----:B------:R-:W-:Y:S01]  /*238e0*/  ULDC.64 UR4, c[0x0][0x208] ;  /* 0x0000820000047ab9 */ /* 0x000fe20000000a00 */
[----:B0-----:R-:W-:-:S05]  /*238f0*/  IMAD.WIDE R2, R32, 0x4, R2 ;  /* 0x0000000420027825 */ /* 0x001fca00078e0202 */
[----:B------:R-:W2:Y:S04]  /*23900*/  LDG.E R9, desc[UR4][R2.64] ;  /* 0x0000000402097981 */ /* 0x000ea8000c1e1900 */
[----:B------:R-:W2:Y:S02]  /*23910*/  LDG.E R10, desc[UR4][R2.64+0x4] ;  /* 0x00000404020a7981 */ /* 0x000ea4000c1e1900 */
[----:B--2---:R-:W-:-:S07]  /*23920*/  IADD3 R9, -R9, R10, RZ ;  /* 0x0000000a09097210 */ /* 0x004fce0007ffe1ff */
.L_x_690:
[----:B------:R-:W-:Y:S02]  /*23930*/  ULDC.64 UR4, c[0x0][0x208] ;  /* 0x0000820000047ab9 */ /* 0x000fe40000000a00 */
[----:B0-----:R-:W2:Y:S04]  /*23940*/  @P2 LDG.E R2, desc[UR4][R4.64] ;  /* 0x0000000404022981 */ /* 0x001ea8000c1e1900 */
[----:B------:R0:W2:Y:S01]  /*23950*/  @P2 LDG.E R3, desc[UR4][R4.64+0x4] ;  /* 0x0000040404032981 */ /* 0x0000a2000c1e1900 */
[----:B-----5:R-:W-:Y:S01]  /*23960*/  IMAD.IADD R9, R9, 0x1, -R11 ;  /* 0x0000000109097824 */ /* 0x020fe200078e0a0b */
[----:B------:R-:W-:Y:S01]  /*23970*/  BSSY B0, `(.L_x_691) ;  /* 0x000002a000007945 */ /* 0x000fe20003800000 */
[----:B------:R-:W-:Y:S02]  /*23980*/  LOP3.LUT R7, R8, 0xff, RZ, 0xc0, !PT ;  /* 0x000000ff08077812 */ /* 0x000fe400078ec0ff */
[----:B0-----:R-:W-:Y:S01]  /*23990*/  SHF.R.U32.HI R5, RZ, 0x10, R8 ;  /* 0x00000010ff057819 */ /* 0x001fe20000011608 */
[----:B--2---:R-:W-:-:S05]  /*239a0*/  @P2 IMAD.IADD R6, R3, 0x1, -R2 ;  /* 0x0000000103062824 */ /* 0x004fca00078e0a02 */
[----:B------:R-:W-:-:S04]  /*239b0*/  IADD3 R3, R9, R6, RZ ;  /* 0x0000000609037210 */ /* 0x000fc80007ffe0ff */
[C---:B------:R-:W-:Y:S01]  /*239c0*/  ISETP.GE.AND P1, PT, R3.reuse, 0x1, PT ;  /* 0x000000010300780c */ /* 0x040fe20003f26270 */
[----:B------:R-:W-:Y:S01]  /*239d0*/  VIADD R2, R3, 0x4f ;  /* 0x0000004f03027836 */ /* 0x000fe20000000000 */
[----:B------:R0:W-:Y:S03]  /*239e0*/  STL [R1+0x8], R3 ;  /* 0x0000080301007387 */ /* 0x0001e60000100800 */
[----:B------:R-:W-:-:S05]  /*239f0*/  IMAD.HI R2, R2, 0x66666667, RZ ;  /* 0x6666666702027827 */ /* 0x000fca00078e02ff */
[----:B0-----:R-:W-:-:S04]  /*23a00*/  SHF.R.U32.HI R3, RZ, 0x1f, R2 ;  /* 0x0000001fff037819 */ /* 0x001fc80000011602 */
[----:B------:R-:W-:Y:S01]  /*23a10*/  LEA.HI.SX32 R4, R2, R3, 0x1b ;  /* 0x0000000302047211 */ /* 0x000fe200078fdaff */
[----:B------:R-:W-:Y:S01]  /*23a20*/  IMAD.MOV.U32 R3, RZ, RZ, RZ ;  /* 0x000000ffff037224 */ /* 0x000fe200078e00ff */
[----:B------:R-:W-:Y:S06]  /*23a30*/  @!P1 BRA `(.L_x_692) ;  /* 0x0000000000749947 */ /* 0x000fec0003800000 */
[----:B------:R-:W-:Y:S01]  /*23a40*/  ISETP.NE.AND P0, PT, R5, RZ, PT ;  /* 0x000000ff0500720c */ /* 0x000fe20003f05270 */
[----:B------:R-:W-:-:S03]  /*23a50*/  ULDC UR4, c[0x0][0x9f0] ;  /* 0x00027c0000047ab9 */ /* 0x000fc60000000800 */
[----:B------:R-:W-:-:S04]  /*23a60*/  SEL R8, R5, UR4, P0 ;  /* 0x0000000405087c07 */ /* 0x000fc80008000000 */
[----:B------:R-:W-:Y:S02]  /*23a70*/  IABS R10, R8 ;  /* 0x00000008000a7213 */ /* 0x000fe40000000000 */
[----:B------:R-:W-:Y:S02]  /*23a80*/  IADD3 R11, R8, -0x1, R4 ;  /* 0xffffffff080b7810 */ /* 0x000fe40007ffe004 */
[----:B------:R-:W0:Y:S08]  /*23a90*/  I2F.RP R2, R10 ;  /* 0x0000000a00027306 */ /* 0x000e300000209400 */
[----:B0-----:R-:W0:Y:S02]  /*23aa0*/  MUFU.RCP R2, R2 ;  /* 0x0000000200027308 */ /* 0x001e240000001000 */
[----:B0-----:R-:W-:-:S06]  /*23ab0*/  IADD3 R2, R2, 0xffffffe, RZ ;  /* 0x0ffffffe02027810 */ /* 0x001fcc0007ffe0ff */
[----:B------:R0:W1:Y:S02]  /*23ac0*/  F2I.FTZ.U32.TRUNC.NTZ R3, R2 ;  /* 0x0000000200037305 */ /* 0x000064000021f000 */
[----:B0-----:R-:W-:-:S04]  /*23ad0*/  LOP3.LUT R2, R11, R8, RZ, 0x3c, !PT ;  /* 0x000000080b027212 */ /* 0x001fc800078e3cff */
[----:B------:R-:W-:Y:S01]  /*23ae0*/  ISETP.GE.AND P4, PT, R2, RZ, PT ;  /* 0x000000ff0200720c */ /* 0x000fe20003f86270 */
[----:B-1----:R-:W-:-:S04]  /*23af0*/  IMAD.MOV R2, RZ, RZ, -R3 ;  /* 0x000000ffff027224 */ /* 0x002fc800078e0a03 */
[----:B------:R-:W-:Y:S02]  /*23b00*/  IMAD R12, R2, R10, RZ ;  /* 0x0000000a020c7224 */ /* 0x000fe400078e02ff */
[----:B------:R-:W-:-:S04]  /*23b10*/  IMAD.MOV.U32 R2, RZ, RZ, RZ ;  /* 0x000000ffff027224 */ /* 0x000fc800078e00ff */
[----:B------:R-:W-:Y:S01]  /*23b20*/  IMAD.HI.U32 R2, R3, R12, R2 ;  /* 0x0000000c03027227 */ /* 0x000fe200078e0002 */
[----:B------:R-:W-:Y:S02]  /*23b30*/  IABS R3, R11 ;  /* 0x0000000b00037213 */ /* 0x000fe40000000000 */
[----:B------:R-:W-:-:S03]  /*23b40*/  IABS R11, R8 ;  /* 0x00000008000b7213 */ /* 0x000fc60000000000 */
[----:B------:R-:W-:Y:S01]  /*23b50*/  IMAD.HI.U32 R2, R2, R3, RZ ;  /* 0x0000000302027227 */ /* 0x000fe200078e00ff */
[----:B------:R-:W-:-:S05]  /*23b60*/  IADD3 R11, RZ, -R11, RZ ;  /* 0x8000000bff0b7210 */ /* 0x000fca0007ffe0ff */
        /* <DEDUP_REMOVED lines=8> */
[----:B------:R-:W-:-:S05]  /*23bf0*/  @!P3 LOP3.LUT R2, RZ, R8, RZ, 0x33, !PT ;  /* 0x00000008ff02b212 */ /* 0x000fca00078e33ff */
[----:B------:R-:W-:-:S07]  /*23c00*/  IMAD.MOV.U32 R3, RZ, RZ, R2 ;  /* 0x000000ffff037224 */ /* 0x000fce00078e0002 */
.L_x_692:
[----:B------:R-:W-:Y:S05]  /*23c10*/  BSYNC B0 ;  /* 0x0000000000007941 */ /* 0x000fea0003800000 */
.L_x_691:
[-C--:B------:R-:W-:Y:S01]  /*23c20*/  IMAD R2, R7, R3.reuse, RZ ;  /* 0x0000000307027224 */ /* 0x080fe200078e02ff */
[----:B------:R-:W-:Y:S04]  /*23c30*/  BSSY B0, `(.L_x_693) ;  /* 0x0000191000007945 */ /* 0x000fe80003800000 */
[C---:B------:R-:W-:Y:S01]  /*23c40*/  VIADDMNMX R3, R2.reuse, R3, R4, PT ;  /* 0x0000000302037246 */ /* 0x040fe20003800104 */
[----:B------:R-:W-:-:S04]  /*23c50*/  IMAD R2, R2, 0x50, -R9 ;  /* 0x0000005002027824 */ /* 0x000fc800078e0a09 */
[----:B------:R-:W-:Y:S01]  /*23c60*/  IMAD R3, R3, 0x50, -R9 ;  /* 0x0000005003037824 */ /* 0x000fe200078e0a09 */
[----:B------:R-:W-:-:S04]  /*23c70*/  VIMNMX R2, RZ, R2, !PT ;  /* 0x00000002ff027248 */ /* 0x000fc80007fe0100 */
[----:B------:R-:W-:-:S04]  /*23c80*/  VIMNMX R3, R3, R6, PT ;  /* 0x0000000603037248 */ /* 0x000fc80003fe0100 */
[----:B------:R-:W-:-:S13]  /*23c90*/  ISETP.GT.AND P0, PT, R3, R2, PT ;  /* 0x000000020300720c */ /* 0x000fda0003f04270 */
[----:B------:R-:W-:Y:S01]  /*23ca0*/  @P0 IADD3 R8, R3, 0x4f, RZ ;  /* 0x0000004f03080810 */ /* 0x000fe20007ffe0ff */
[----:B------:R-:W-:-:S04]  /*23cb0*/  IMAD.WIDE.U32 R2, R2, -0x33333333, RZ ;  /* 0xcccccccd02027825 */ /* 0x000fc800078e00ff */
[----:B------:R-:W-:Y:S01]  /*23cc0*/  @P0 IMAD.HI R8, R8, 0x66666667, RZ ;  /* 0x6666666708080827 */ /* 0x000fe200078e02ff */
[----:B------:R-:W-:-:S04]  /*23cd0*/  SHF.R.U32.HI R6, RZ, 0x6, R3 ;  /* 0x00000006ff067819 */ /* 0x000fc80000011603 */
[----:B------:R-:W-:Y:S01]  /*23ce0*/  @P0 SHF.R.U32.HI R2, RZ, 0x1f, R8 ;  /* 0x0000001fff020819 */ /* 0x000fe20000011608 */
[----:B------:R-:W-:-:S03]  /*23cf0*/  IMAD.MOV.U32 R3, RZ, RZ, R6 ;  /* 0x000000ffff037224 */ /* 0x000fc600078e0006 */
[----:B------:R-:W-:Y:S02]  /*23d00*/  @P0 LEA.HI.SX32 R3, R8, R2, 0x1b ;  /* 0x0000000208030211 */ /* 0x000fe400078fdaff */
[----:B------:R-:W-:Y:S02]  /*23d10*/  PLOP3.LUT P0, PT, PT, PT, PT, 0x80, 0x0 ;  /* 0x000000000000781c */ /* 0x000fe40003f0f070 */
[----:B------:R-:W-:-:S13]  /*23d20*/  ISETP.GT.AND P3, PT, R3, R6, PT ;  /* 0x000000060300720c */ /* 0x000fda0003f64270 */
[----:B------:R-:W-:Y:S05]  /*23d30*/  @!P3 BRA `(.L_x_694) ;  /* 0x000000180000b947 */ /* 0x000fea0003800000 */
[----:B------:R-:W-:Y:S01]  /*23d40*/  UMOV UR4, 0xffffffff ;  /* 0xffffffff00047882 */ /* 0x000fe20000000000 */
[----:B------:R-:W-:Y:S02]  /*23d50*/  SEL R2, R32, RZ, !P2 ;  /* 0x000000ff20027207 */ /* 0x000fe40005000000 */
[----:B------:R-:W-:Y:S05]  /*23d60*/  BRA.DIV UR4, `(.L_x_695) ;  /* 0x0000007604287947 */ /* 0x000fea000b800000 */
[----:B------:R-:W0:Y:S02]  /*23d70*/  S2R R8, SR_TID.X ;  /* 0x0000000000087919 */ /* 0x000e240000002100 */
[----:B0-----:R-:W-:-:S04]  /*23d80*/  SHF.R.U32.HI R8, RZ, 0x5, R8 ;  /* 0x00000005ff087819 */ /* 0x001fc80000011608 */
[----:B------:R-:W-:-:S05]  /*23d90*/  LOP3.LUT R8, R8, 0x3, RZ, 0xc0, !PT ;  /* 0x0000000308087812 */ /* 0x000fca00078ec0ff */
[----:B------:R0:W1:Y:S02]  /*23da0*/  SHFL.IDX PT, R14, R8, RZ, 0x1f ;  /* 0x00001fff080e7589 */ /* 0x00006400000e0000 */
.L_x_866:
[----:B-1----:R-:W-:Y:S02]  /*23db0*/  ISETP.NE.AND P0, PT, R14, RZ, PT ;  /* 0x000000ff0e00720c */ /* 0x002fe40003f05270 */
[----:B------:R-:W-:-:S11]  /*23dc0*/  PLOP3.LUT P6, PT, PT, PT, PT, 0x8, 0x0 ;  /* 0x000000000000781c */ /* 0x000fd60003fce170 */
[----:B------:R-:W-:Y:S05]  /*23dd0*/  @P0 BRA `(.L_x_696) ;  /* 0x00000000000c0947 */ /* 0x000fea0003800000 */
[----:B------:R-:W-:-:S03]  /*23de0*/  UMOV UR4, 0xffffffff ;  /* 0xffffffff00047882 */ /* 0x000fc60000000000 */
[----:B------:R-:W-:Y:S05]  /*23df0*/  BRA.DIV UR4, `(.L_x_697) ;  /* 0x0000007604387947 */ /* 0x000fea000b800000 */
[----:B------:R-:W-:-:S13]  /*23e00*/  ELECT P6, URZ, PT ;  /* 0x00000000003f782f */ /* 0x000fda00038c0000 */
.L_x_696:
[----:B0-----:R-:W2:Y:S01]  /*23e10*/  LDL R8, [R1+0x2c] ;  /* 0x00002c0001087983 */ /* 0x001ea20000100800 */
[----:B------:R-:W-:Y:S01]  /*23e20*/  BSSY B1, `(.L_x_698) ;  /* 0x0000008000017945 */ /* 0x000fe20003800000 */
[----:B--2---:R-:W-:-:S05]  /*23e30*/  VIADD R8, R8, 0x1 ;  /* 0x0000000108087836 */ /* 0x004fca0000000000 */
[----:B------:R-:W-:-:S04]  /*23e40*/  LEA.HI R9, R8, R8, RZ, 0x1 ;  /* 0x0000000808097211 */ /* 0x000fc800078f08ff */
[----:B------:R-:W-:-:S04]  /*23e50*/  LOP3.LUT R9, R9, 0xfffffffe, RZ, 0xc0, !PT ;  /* 0xfffffffe09097812 */ /* 0x000fc800078ec0ff */
[----:B------:R-:W-:-:S04]  /*23e60*/  IADD3 R8, R8, -R9, RZ ;  /* 0x8000000908087210 */ /* 0x000fc80007ffe0ff */
[----:B------:R-:W-:-:S04]  /*23e70*/  SHF.L.U32 R8, R8, 0x1f, RZ ;  /* 0x0000001f08087819 */ /* 0x000fc800000006ff */
[----:B------:R-:W0:Y:S02]  /*23e80*/  SYNCS.PHASECHK.TRANS64.TRYWAIT P0, [R16+URZ+0x38820], R8 ;  /* 0x03882008100075a7 */ /* 0x000e24000800017f */
[----:B0-----:R-:W-:Y:S05]  /*23e90*/  @!P0 BRA `(.L_x_699) ;  /* 0x0000007400308947 */ /* 0x001fea0003800000 */
.L_x_869:
[----:B------:R-:W-:Y:S05]  /*23ea0*/  BSYNC B1 ;  /* 0x0000000000017941 */ /* 0x000fea0003800000 */
.L_x_698:
[----:B------:R-:W-:Y:S04]  /*23eb0*/  BSSY B1, `(.L_x_700) ;  /* 0x00000ab000017945 */ /* 0x000fe80003800000 */
[----:B------:R-:W-:Y:S05]  /*23ec0*/  @!P6 BRA `(.L_x_701) ;  /* 0x0000000800a4e947 */ /* 0x000fea0003800000 */
[----:B------:R-:W-:Y:S01]  /*23ed0*/  IMAD R12, R28, 0x8, R16 ;  /* 0x000000081c0c7824 */ /* 0x000fe200078e0210 */
[----:B------:R-:W-:Y:S01]  /*23ee0*/  SHF.L.U32 R11, R30, 0x1f, RZ ;  /* 0x0000001f1e0b7819 */ /* 0x000fe200000006ff */
[----:B------:R-:W1:Y:S01]  /*23ef0*/  S2R R9, SR_TID.X ;  /* 0x0000000000097919 */ /* 0x000e620000002100 */
[----:B------:R-:W-:Y:S02]  /*23f00*/  BSSY B2, `(.L_x_702) ;  /* 0x0000005000027945 */ /* 0x000fe40003800000 */
[----:B------:R-:W2:Y:S01]  /*23f10*/  SYNCS.PHASECHK.TRANS64.TRYWAIT P0, [R12+URZ+0x388a0], R11 ;  /* 0x0388a00b0c0075a7 */ /* 0x000ea2000800017f */
[----:B-1----:R-:W-:-:S04]  /*23f20*/  LOP3.LUT R9, R9, 0x7f, RZ, 0xc0, !PT ;  /* 0x0000007f09097812 */ /* 0x002fc800078ec0ff */
[----:B------:R-:W-:Y:S01]  /*23f30*/  ISETP.NE.AND P2, PT, R9, RZ, PT ;  /* 0x000000ff0900720c */ /* 0x000fe20003f45270 */
[----:B--2---:R-:W-:-:S12]  /*23f40*/  @!P0 BRA `(.L_x_703) ;  /* 0x0000007400188947 */ /* 0x004fd80003800000 */
.L_x_870:
[----:B------:R-:W-:Y:S05]  /*23f50*/  BSYNC B2 ;  /* 0x0000000000027941 */ /* 0x000fea0003800000 */
.L_x_702:
[----:B------:R-:W-:Y:S04]  /*23f60*/  BSSY B2, `(.L_x_704) ;  /* 0x0000009000027945 */ /* 0x000fe80003800000 */
[----:B------:R-:W-:Y:S05]  /*23f70*/  @P2 BRA `(.L_x_705) ;  /* 0x00000000001c2947 */ /* 0x000fea0003800000 */
[----:B------:R-:W2:Y:S01]  /*23f80*/  S2R R9, SR_TID.X ;  /* 0x0000000000097919 */ /* 0x000ea20000002100 */
[----:B0-----:R-:W-:-:S04]  /*23f90*/  IMAD.MOV.U32 R8, RZ, RZ, 0xa000 ;  /* 0x0000a000ff087424 */ /* 0x001fc800078e00ff */
[----:B------:R3:W-:Y:S01]  /*23fa0*/  SYNCS.ARRIVE.TRANS64 RZ, [R12+URZ+0x38890], R8 ;  /* 0x038890080cff79a7 */ /* 0x0007e2000800003f */
[----:B--2---:R-:W-:-:S04]  /*23fb0*/  LOP3.LUT R9, R9, 0x1f, RZ, 0xc0, !PT ;  /* 0x0000001f09097812 */ /* 0x004fc800078ec0ff */
[----:B------:R-:W-:-:S13]  /*23fc0*/  ISETP.NE.AND P0, PT, R9, RZ, PT ;  /* 0x000000ff0900720c */ /* 0x000fda0003f05270 */
[----:B---3--:R-:W-:Y:S05]  /*23fd0*/  @!P0 BRA `(.L_x_705) ;  /* 0x0000000000048947 */ /* 0x008fea0003800000 */
[----:B------:R-:W-:Y:S01]  /*23fe0*/  BPT.TRAP 0x1 ;  /* 0x000000040000795c */ /* 0x000fe20000300000 */
.L_x_705:
[----:B------:R-:W-:Y:S05]  /*23ff0*/  BSYNC B2 ;  /* 0x0000000000027941 */ /* 0x000fea0003800000 */
.L_x_704:
[----:B0-----:R-:W-:Y:S01]  /*24000*/  MOV R8, RZ ;  /* 0x000000ff00087202 */ /* 0x001fe20000000f00 */
[----:B------:R-:W-:Y:S01]  /*24010*/  IMAD R10, R28, 0xa000, R16 ;  /* 0x0000a0001c0a7824 */ /* 0x000fe200078e0210 */
[----:B------:R-:W-:Y:S01]  /*24020*/  UIADD3 UR4, UP0, UR38, 0x570, URZ ;  /* 0x0000057026047890 */ /* 0x000fe2000ff1e03f */
[----:B------:R-:W-:Y:S01]  /*24030*/  IMAD R9, R3, 0x50, R0 ;  /* 0x0000005003097824 */ /* 0x000fe200078e0200 */
[----:B------:R-:W-:Y:S01]  /*24040*/  R2UR UR10, R8 ;  /* 0x00000000080a72ca */ /* 0x000fe200000e0000 */
[----:B------:R-:W-:Y:S01]  /*24050*/  VIADD R8, R12, 0x38890 ;  /* 0x000388900c087836 */ /* 0x000fe20000000000 */
[----:B------:R-:W-:Y:S01]  /*24060*/  PLOP3.LUT P0, PT, PT, PT, PT, 0x80, 0x0 ;  /* 0x000000000000781c */ /* 0x000fe20003f0f070 */
[----:B------:R-:W-:Y:S01]  /*24070*/  VIADD R9, R9, 0xffffffb0 ;  /* 0xffffffb009097836 */ /* 0x000fe20000000000 */
[----:B------:R-:W-:Y:S01]  /*24080*/  IADD3 R13, R10, 0x24400, RZ ;  /* 0x000244000a0d7810 */ /* 0x000fe20007ffe0ff */
[----:B------:R-:W-:Y:S01]  /*24090*/  UIADD3.X UR5, URZ, UR39, URZ, UP0, !UPT ;  /* 0x000000273f057290 */ /* 0x000fe200087fe43f */
[----:B------:R-:W-:Y:S01]  /*240a0*/  UMOV UR6, 0x0 ;  /* 0x0000000000067882 */ /* 0x000fe20000000000 */
[----:B------:R-:W-:-:S10]  /*240b0*/  UMOV UR7, 0x12f00000 ;  /* 0x12f0000000077882 */ /* 0x000fd40000000000 */
.L_x_706:
[----:B------:R-:W-:-:S13]  /*240c0*/  @P0 ELECT P3, URZ, PT ;  /* 0x00000000003f082f */ /* 0x000fda0003860000 */
[----:B------:R-:W-:Y:S02]  /*240d0*/  @P3 R2UR UR13, R2 ;  /* 0x00000000020d32ca */ /* 0x000fe400000e0000 */
[----:B------:R-:W-:Y:S02]  /*240e0*/  @P3 R2UR UR12, R26 ;  /* 0x000000001a0c32ca */ /* 0x000fe400000e0000 */
[----:B------:R-:W-:Y:S02]  /*240f0*/  @P3 R2UR UR11, R9 ;  /* 0x00000000090b32ca */ /* 0x000fe400000e0000 */
[----:B------:R-:W-:Y:S02]  /*24100*/  @P3 R2UR UR9, R8 ;  /* 0x00000000080932ca */ /* 0x000fe400000e0000 */
[----:B------:R-:W-:Y:S02]  /*24110*/  @P3 R2UR UR8, R13 ;  /* 0x000000000d0832ca */ /* 0x000fe400000e0000 */
[----:B------:R-:W-:-:S02]  /*24120*/  @P3 PLOP3.LUT P0, PT, P3, PT, PT, 0x8, 0x0 ;  /* 0x000000000000381c */ /* 0x000fc40001f0e170 */
[----:B------:R-:W-:-:S09]  /*24130*/  PLOP3.LUT P3, PT, PT, PT, PT, 0x8, 0x0 ;  /* 0x000000000000781c */ /* 0x000fd20003f6e170 */
[----:B------:R0:W-:Y:S02]  /*24140*/  UTMALDG.4D [UR8], [UR4], desc[UR6] ;  /* 0x00000608040075b4 */ /* 0x0001e40008019000 */
[----:B0-----:R-:W-:Y:S05]  /*24150*/  @P0 BRA.U.ANY `(.L_x_706) ;  /* 0xfffffffd00d80947 */ /* 0x001fea000393ffff */
[----:B------:R-:W-:Y:S01]  /*24160*/  IMAD.MOV.U32 R22, RZ, RZ, 0x40 ;  /* 0x00000040ff167424 */ /* 0x000fe200078e00ff */
[----:B------:R-:W-:Y:S01]  /*24170*/  PLOP3.LUT P0, PT, PT, PT, PT, 0x80, 0x0 ;  /* 0x000000000000781c */ /* 0x000fe20003f0f070 */
[----:B------:R-:W-:Y:S01]  /*24180*/  VIADD R13, R10, 0x26c00 ;  /* 0x00026c000a0d7836 */ /* 0x000fe20000000000 */
[----:B------:R-:W-:Y:S01]  /*24190*/  UMOV UR6, 0x0 ;  /* 0x0000000000067882 */ /* 0x000fe20000000000 */
[----:B------:R-:W-:Y:S01]  /*241a0*/  UMOV UR7, 0x12f00000 ;  /* 0x12f0000000077882 */ /* 0x000fe20000000000 */
[----:B------:R-:W-:-:S15]  /*241b0*/  R2UR UR10, R22 ;  /* 0x00000000160a72ca */ /* 0x000fde00000e0000 */
.L_x_707:
        /* <DEDUP_REMOVED lines=10> */
[----:B------:R-:W-:Y:S01]  /*24260*/  MOV R21, 0x80 ;  /* 0x0000008000157802 */ /* 0x000fe20000000f00 */
[----:B------:R-:W-:Y:S01]  /*24270*/  VIADD R13, R10, 0x29400 ;  /* 0x000294000a0d7836 */ /* 0x000fe20000000000 */
[----:B------:R-:W-:Y:S01]  /*24280*/  PLOP3.LUT P0, PT, PT, PT, PT, 0x80, 0x0 ;  /* 0x000000000000781c */ /* 0x000fe20003f0f070 */
[----:B------:R-:W-:Y:S01]  /*24290*/  UMOV UR6, 0x0 ;  /* 0x0000000000067882 */ /* 0x000fe20000000000 */
[----:B------:R-:W-:Y:S01]  /*242a0*/  R2UR UR10, R21 ;  /* 0x00000000150a72ca */ /* 0x000fe200000e0000 */
[----:B------:R-:W-:-:S14]  /*242b0*/  UMOV UR7, 0x12f00000 ;  /* 0x12f0000000077882 */ /* 0x000fdc0000000000 */
.L_x_708:
        /* <DEDUP_REMOVED lines=12> */
[----:B------:R-:W-:Y:S01]  /*24380*/  UMOV UR6, 0x0 ;  /* 0x0000000000067882 */ /* 0x000fe20000000000 */
[----:B------:R-:W-:Y:S01]  /*24390*/  IADD3 R13, R10, 0x2bc00, RZ ;  /* 0x0002bc000a0d7810 */ /* 0x000fe20007ffe0ff */
[----:B------:R-:W-:Y:S01]  /*243a0*/  UMOV UR7, 0x12f00000 ;  /* 0x12f0000000077882 */ /* 0x000fe20000000000 */
[----:B------:R-:W-:-:S15]  /*243b0*/  R2UR UR10, R20 ;  /* 0x00000000140a72ca */ /* 0x000fde00000e0000 */
.L_x_709:
        /* <DEDUP_REMOVED lines=10> */
[----:B------:R-:W0:Y:S01]  /*24460*/  SYNCS.PHASECHK.TRANS64.TRYWAIT P0, [R12+URZ+0x388c0], R11 ;  /* 0x0388c00b0c0075a7 */ /* 0x000e22000800017f */
[----:B------:R-:W-:Y:S04]  /*24470*/  BSSY B2, `(.L_x_710) ;  /* 0x0000002000027945 */ /* 0x000fe80003800000 */
[----:B0-----:R-:W-:Y:S05]  /*24480*/  @!P0 BRA `(.L_x_711) ;  /* 0x0000006c00dc8947 */ /* 0x001fea0003800000 */
.L_x_871:
[----:B------:R-:W-:Y:S05]  /*24490*/  BSYNC B2 ;  /* 0x0000000000027941 */ /* 0x000fea0003800000 */
.L_x_710:
[----:B------:R-:W-:Y:S01]  /*244a0*/  BSSY B2, `(.L_x_712) ;  /* 0x000000b000027945 */ /* 0x000fe20003800000 */
[----:B------:R-:W-:Y:S02]  /*244b0*/  IMAD.MOV.U32 R14, RZ, RZ, 0x0 ;  /* 0x00000000ff0e7424 */ /* 0x000fe400078e00ff */
[----:B------:R-:W-:Y:S01]  /*244c0*/  IMAD.MOV.U32 R15, RZ, RZ, 0x12f00000 ;  /* 0x12f00000ff0f7424 */ /* 0x000fe200078e00ff */
[----:B------:R-:W-:Y:S06]  /*244d0*/  @P2 BRA `(.L_x_713) ;  /* 0x00000000001c2947 */ /* 0x000fec0003800000 */
[----:B------:R-:W2:Y:S01]  /*244e0*/  S2R R13, SR_TID.X ;  /* 0x00000000000d7919 */ /* 0x000ea20000002100 */
[----:B------:R-:W-:-:S04]  /*244f0*/  MOV R8, 0xa000 ;  /* 0x0000a00000087802 */ /* 0x000fc80000000f00 */
[----:B------:R3:W-:Y:S01]  /*24500*/  SYNCS.ARRIVE.TRANS64 RZ, [R12+URZ+0x388b0], R8 ;  /* 0x0388b0080cff79a7 */ /* 0x0007e2000800003f */
[----:B--2---:R-:W-:-:S04]  /*24510*/  LOP3.LUT R13, R13, 0x1f, RZ, 0xc0, !PT ;  /* 0x0000001f0d0d7812 */ /* 0x004fc800078ec0ff */
[----:B------:R-:W-:-:S13]  /*24520*/  ISETP.NE.AND P0, PT, R13, RZ, PT ;  /* 0x000000ff0d00720c */ /* 0x000fda0003f05270 */
[----:B---3--:R-:W-:Y:S05]  /*24530*/  @!P0 BRA `(.L_x_713) ;  /* 0x0000000000048947 */ /* 0x008fea0003800000 */
[----:B------:R-:W-:Y:S01]  /*24540*/  BPT.TRAP 0x1 ;  /* 0x000000040000795c */ /* 0x000fe20000300000 */
.L_x_713:
[----:B------:R-:W-:Y:S05]  /*24550*/  BSYNC B2 ;  /* 0x0000000000027941 */ /* 0x000fea0003800000 */
.L_x_712:
[----:B------:R-:W-:Y:S01]  /*24560*/  R2UR UR6, R14 ;  /* 0x000000000e0672ca */ /* 0x000fe200000e0000 */
[----:B------:R-:W-:Y:S01]  /*24570*/  IMAD.MOV.U32 R8, RZ, RZ, RZ ;  /* 0x000000ffff087224 */ /* 0x000fe200078e00ff */
[----:B------:R-:W-:Y:S01]  /*24580*/  R2UR UR7, R15 ;  /* 0x000000000f0772ca */ /* 0x000fe200000e0000 */
[----:B------:R-:W-:Y:S01]  /*24590*/  UIADD3 UR4, UP0, UR38, 0x670, URZ ;  /* 0x0000067026047890 */ /* 0x000fe2000ff1e03f */
[----:B------:R-:W-:Y:S01]  /*245a0*/  PLOP3.LUT P0, PT, PT, PT, PT, 0x80, 0x0 ;  /* 0x000000000000781c */ /* 0x000fe20003f0f070 */
[----:B01----:R-:W-:Y:S01]  /*245b0*/  VIADD R12, R12, 0x388b0 ;  /* 0x000388b00c0c7836 */ /* 0x003fe20000000000 */
[----:B------:R-:W-:Y:S01]  /*245c0*/  R2UR UR10, R8 ;  /* 0x00000000080a72ca */ /* 0x000fe200000e0000 */
[----:B------:R-:W-:Y:S01]  /*245d0*/  UIADD3.X UR5, URZ, UR39, URZ, UP0, !UPT ;  /* 0x000000273f057290 */ /* 0x000fe200087fe43f */
[----:B------:R-:W-:-:S13]  /*245e0*/  IADD3 R8, R10, 0x400, RZ ;  /* 0x000004000a087810 */ /* 0x000fda0007ffe0ff */
.L_x_714:
        /* <DEDUP_REMOVED lines=10> */
[----:B------:R-:W-:Y:S01]  /*24690*/  R2UR UR10, R22 ;  /* 0x00000000160a72ca */ /* 0x000fe200000e0000 */
[----:B------:R-:W-:Y:S01]  /*246a0*/  VIADD R8, R10, 0x2c00 ;  /* 0x00002c000a087836 */ /* 0x000fe20000000000 */
[----:B------:R-:W-:Y:S02]  /*246b0*/  R2UR UR6, R14 ;  /* 0x000000000e0672ca */ /* 0x000fe400000e0000 */
[----:B------:R-:W-:Y:S02]  /*246c0*/  R2UR UR7, R15 ;  /* 0x000000000f0772ca */ /* 0x000fe400000e0000 */
[----:B------:R-:W-:-:S13]  /*246d0*/  PLOP3.LUT P0, PT, PT, PT, PT, 0x80, 0x0 ;  /* 0x000000000000781c */ /* 0x000fda0003f0f070 */
.L_x_715:
        /* <DEDUP_REMOVED lines=15> */
.L_x_716:
        /* <DEDUP_REMOVED lines=10> */
[----:B------:R-:W-:Y:S02]  /*24870*/  R2UR UR10, R20 ;  /* 0x00000000140a72ca */ /* 0x000fe400000e0000 */
[----:B------:R-:W-:Y:S02]  /*24880*/  R2UR UR6, R14 ;  /* 0x000000000e0672ca */ /* 0x000fe400000e0000 */
[----:B------:R-:W-:Y:S02]  /*24890*/  R2UR UR7, R15 ;  /* 0x000000000f0772ca */ /* 0x000fe400000e0000 */
[----:B------:R-:W-:Y:S02]  /*248a0*/  PLOP3.LUT P0, PT, PT, PT, PT, 0x80, 0x0 ;  /* 0x000000000000781c */ /* 0x000fe40003f0f070 */
[----:B------:R-:W-:-:S11]  /*248b0*/  IADD3 R10, R10, 0x7c00, RZ ;  /* 0x00007c000a0a7810 */ /* 0x000fd60007ffe0ff */
.L_x_717:
        /* <DEDUP_REMOVED lines=9> */
[----:B-1----:R-:W-:Y:S05]  /*24950*/  @P0 BRA.U.ANY `(.L_x_717) ;  /* 0xfffffffd00d80947 */ /* 0x002fea000393ffff */
.L_x_701:
[----:B------:R-:W-:Y:S05]  /*24960*/  BSYNC B1 ;  /* 0x0000000000017941 */ /* 0x000fea0003800000 */
.L_x_700:
[----:B------:R-:W-:Y:S01]  /*24970*/  VIADD R12, R3, 0xfffffffe ;  /* 0xfffffffe030c7836 */ /* 0x000fe20000000000 */
[----:B------:R-:W-:Y:S01]  /*24980*/  PLOP3.LUT P0, PT, PT, PT, PT, 0x8, 0x0 ;  /* 0x000000000000781c */ /* 0x000fe20003f0e170 */
[----:B------:R-:W-:-:S03]  /*24990*/  VIADD R28, R28, 0x1 ;  /* 0x000000011c1c7836 */ /* 0x000fc60000000000 */
[----:B------:R-:W-:Y:S02]  /*249a0*/  ISETP.GE.AND P3, PT, R12, R6, PT ;  /* 0x000000060c00720c */ /* 0x000fe40003f66270 */
[----:B------:R-:W-:-:S04]  /*249b0*/  ISETP.NE.AND P2, PT, R28, 0x2, PT ;  /* 0x000000021c00780c */ /* 0x000fc80003f45270 */
[----:B------:R-:W-:Y:S02]  /*249c0*/  SEL R3, RZ, 0x1, P2 ;  /* 0x00000001ff037807 */ /* 0x000fe40001000000 */
[----:B------:R-:W-:Y:S02]  /*249d0*/  SEL R28, R28, RZ, P2 ;  /* 0x000000ff1c1c7207 */ /* 0x000fe40001000000 */
[----:B------:R-:W-:-:S03]  /*249e0*/  LOP3.LUT R30, R30, R3, RZ, 0x3c, !PT ;  /* 0x000000031e1e7212 */ /* 0x000fc600078e3cff */
[----:B------:R-:W-:Y:S05]  /*249f0*/  @!P3 BRA `(.L_x_694) ;  /* 0x0000000800d0b947 */ /* 0x000fea0003800000 */
.L_x_736:
[----:B------:R-:W-:Y:S05]  /*24a00*/  YIELD ;  /* 0x0000000000007946 */ /* 0x000fea0003800000 */
[----:B------:R-:W-:Y:S04]  /*24a10*/  BSSY B1, `(.L_x_718) ;  /* 0x00000aa000017945 */ /* 0x000fe80003800000 */
[----:B------:R-:W-:Y:S05]  /*24a20*/  @!P6 BRA `(.L_x_719) ;  /* 0x0000000800a0e947 */ /* 0x000fea0003800000 */
[----:B------:R-:W-:Y:S01]  /*24a30*/  LEA R11, R28, R16, 0x3 ;  /* 0x000000101c0b7211 */ /* 0x000fe200078e18ff */
[----:B------:R-:W1:Y:S01]  /*24a40*/  S2R R3, SR_TID.X ;  /* 0x0000000000037919 */ /* 0x000e620000002100 */
[----:B------:R-:W-:Y:S01]  /*24a50*/  SHF.L.U32 R10, R30, 0x1f, RZ ;  /* 0x0000001f1e0a7819 */ /* 0x000fe200000006ff */
[----:B------:R-:W-:Y:S03]  /*24a60*/  BSSY B2, `(.L_x_720) ;  /* 0x0000005000027945 */ /* 0x000fe60003800000 */
[----:B------:R-:W2:Y:S01]  /*24a70*/  SYNCS.PHASECHK.TRANS64.TRYWAIT P2, [R11+URZ+0x388a0], R10 ;  /* 0x0388a00a0b0075a7 */ /* 0x000ea2000804017f */
[----:B-1----:R-:W-:-:S04]  /*24a80*/  LOP3.LUT R3, R3, 0x7f, RZ, 0xc0, !PT ;  /* 0x0000007f03037812 */ /* 0x002fc800078ec0ff */
[----:B------:R-:W-:Y:S01]  /*24a90*/  ISETP.NE.AND P3, PT, R3, RZ, PT ;  /* 0x000000ff0300720c */ /* 0x000fe20003f65270 */
[----:B--2---:R-:W-:-:S12]  /*24aa0*/  @!P2 BRA `(.L_x_721) ;  /* 0x000000680068a947 */ /* 0x004fd80003800000 */
.L_x_872:
[----:B------:R-:W-:Y:S05]  /*24ab0*/  BSYNC B2 ;  /* 0x0000000000027941 */ /* 0x000fea0003800000 */
.L_x_720:
[----:B------:R-:W-:Y:S04]  /*24ac0*/  BSSY B2, `(.L_x_722) ;  /* 0x0000009000027945 */ /* 0x000fe80003800000 */
[----:B------:R-:W-:Y:S05]  /*24ad0*/  @P3 BRA `(.L_x_723) ;  /* 0x00000000001c3947 */ /* 0x000fea0003800000 */
[----:B0-----:R-:W0:Y:S01]  /*24ae0*/  S2R R8, SR_TID.X ;  /* 0x0000000000087919 */ /* 0x001e220000002100 */
[----:B------:R-:W-:-:S04]  /*24af0*/  IMAD.MOV.U32 R3, RZ, RZ, 0xa000 ;  /* 0x0000a000ff037424 */ /* 0x000fc800078e00ff */
[----:B------:R2:W-:Y:S01]  /*24b00*/  SYNCS.ARRIVE.TRANS64 RZ, [R11+URZ+0x38890], R3 ;  /* 0x038890030bff79a7 */ /* 0x0005e2000800003f */
[----:B0-----:R-:W-:-:S04]  /*24b10*/  LOP3.LUT R8, R8, 0x1f, RZ, 0xc0, !PT ;  /* 0x0000001f08087812 */ /* 0x001fc800078ec0ff */
[----:B------:R-:W-:-:S13]  /*24b20*/  ISETP.NE.AND P2, PT, R8, RZ, PT ;  /* 0x000000ff0800720c */ /* 0x000fda0003f45270 */
[----:B--2---:R-:W-:Y:S05]  /*24b30*/  @!P2 BRA `(.L_x_723) ;  /* 0x000000000004a947 */ /* 0x004fea0003800000 */
[----:B------:R-:W-:Y:S01]  /*24b40*/  BPT.TRAP 0x1 ;  /* 0x000000040000795c */ /* 0x000fe20000300000 */
.L_x_723:
[----:B------:R-:W-:Y:S05]  /*24b50*/  BSYNC B2 ;  /* 0x0000000000027941 */ /* 0x000fea0003800000 */
.L_x_722:
[----:B------:R-:W-:Y:S01]  /*24b60*/  IMAD.MOV.U32 R20, RZ, RZ, RZ ;  /* 0x000000ffff147224 */ /* 0x000fe200078e00ff */
[----:B------:R-:W-:Y:S01]  /*24b70*/  UIADD3 UR4, UP0, UR38, 0x570, URZ ;  /* 0x0000057026047890 */ /* 0x000fe2000ff1e03f */
[----:B------:R-:W-:Y:S01]  /*24b80*/  IMAD R9, R28, 0xa000, R16 ;  /* 0x0000a0001c097824 */ /* 0x000fe200078e0210 */
[----:B------:R-:W-:Y:S01]  /*24b90*/  PLOP3.LUT P2, PT, PT, PT, PT, 0x80, 0x0 ;  /* 0x000000000000781c */ /* 0x000fe20003f4f070 */
[----:B0-----:R-:W-:Y:S01]  /*24ba0*/  IMAD R8, R12, 0x50, R0 ;  /* 0x000000500c087824 */ /* 0x001fe200078e0200 */
[----:B------:R-:W-:Y:S01]  /*24bb0*/  R2UR UR10, R20 ;  /* 0x00000000140a72ca */ /* 0x000fe200000e0000 */
[----:B------:R-:W-:Y:S01]  /*24bc0*/  VIADD R13, R9, 0x24400 ;  /* 0x00024400090d7836 */ /* 0x000fe20000000000 */
[----:B------:R-:W-:Y:S01]  /*24bd0*/  IADD3 R3, R11, 0x38890, RZ ;  /* 0x000388900b037810 */ /* 0x000fe20007ffe0ff */
[----:B------:R-:W-:Y:S01]  /*24be0*/  UIADD3.X UR5, URZ, UR39, URZ, UP0, !UPT ;  /* 0x000000273f057290 */ /* 0x000fe200087fe43f */
[----:B------:R-:W-:Y:S01]  /*24bf0*/  UMOV UR6, 0x0 ;  /* 0x0000000000067882 */ /* 0x000fe20000000000 */
[----:B------:R-:W-:-:S10]  /*24c00*/  UMOV UR7, 0x12f00000 ;  /* 0x12f0000000077882 */ /* 0x000fd40000000000 */
.L_x_724:
        /* <DEDUP_REMOVED lines=13> */
[----:B------:R-:W-:Y:S02]  /*24ce0*/  UMOV UR7, 0x12f00000 ;  /* 0x12f0000000077882 */ /* 0x000fe40000000000 */
[----:B------:R-:W-:Y:S02]  /*24cf0*/  R2UR UR10, R13 ;  /* 0x000000000d0a72ca */ /* 0x000fe400000e0000 */
[----:B------:R-:W-:-:S13]  /*24d00*/  IADD3 R13, R9, 0x26c00, RZ ;  /* 0x00026c00090d7810 */ /* 0x000fda0007ffe0ff */
.L_x_725:
        /* <DEDUP_REMOVED lines=16> */
.L_x_726:
        /* <DEDUP_REMOVED lines=16> */
.L_x_727:
        /* <DEDUP_REMOVED lines=13> */
.L_x_873:
[----:B------:R-:W-:Y:S05]  /*24fe0*/  BSYNC B2 ;  /* 0x0000000000027941 */ /* 0x000fea0003800000 */
.L_x_728:
[----:B------:R-:W-:Y:S01]  /*24ff0*/  BSSY B2, `(.L_x_730) ;  /* 0x000000b000027945 */ /* 0x000fe20003800000 */
[----:B------:R-:W-:Y:S01]  /*25000*/  IMAD.MOV.U32 R14, RZ, RZ, 0x0 ;  /* 0x00000000ff0e7424 */ /* 0x000fe200078e00ff */
[----:B------:R-:W-:Y:S02]  /*25010*/  MOV R15, 0x12f00000 ;  /* 0x12f00000000f7802 */ /* 0x000fe40000000f00 */
[----:B------:R-:W-:Y:S05]  /*25020*/  @P3 BRA `(.L_x_731) ;  /* 0x00000000001c3947 */ /* 0x000fea0003800000 */
[----:B------:R-:W2:Y:S01]  /*25030*/  S2R R13, SR_TID.X ;  /* 0x00000000000d7919 */ /* 0x000ea20000002100 */
[----:B------:R-:W-:-:S04]  /*25040*/  IMAD.MOV.U32 R3, RZ, RZ, 0xa000 ;  /* 0x0000a000ff037424 */ /* 0x000fc800078e00ff */
[----:B------:R3:W-:Y:S01]  /*25050*/  SYNCS.ARRIVE.TRANS64 RZ, [R11+URZ+0x388b0], R3 ;  /* 0x0388b0030bff79a7 */ /* 0x0007e2000800003f */
[----:B--2---:R-:W-:-:S04]  /*25060*/  LOP3.LUT R13, R13, 0x1f, RZ, 0xc0, !PT ;  /* 0x0000001f0d0d7812 */ /* 0x004fc800078ec0ff */
[----:B------:R-:W-:-:S13]  /*25070*/  ISETP.NE.AND P2, PT, R13, RZ, PT ;  /* 0x000000ff0d00720c */ /* 0x000fda0003f45270 */
[----:B---3--:R-:W-:Y:S05]  /*25080*/  @!P2 BRA `(.L_x_731) ;  /* 0x000000000004a947 */ /* 0x008fea0003800000 */
[----:B------:R-:W-:Y:S01]  /*25090*/  BPT.TRAP 0x1 ;  /* 0x000000040000795c */ /* 0x000fe20000300000 */
.L_x_731:
[----:B------:R-:W-:Y:S05]  /*250a0*/  BSYNC B2 ;  /* 0x0000000000027941 */ /* 0x000fea0003800000 */
.L_x_730:
[----:B------:R-:W-:Y:S01]  /*250b0*/  R2UR UR10, R20 ;  /* 0x00000000140a72ca */ /* 0x000fe200000e0000 */
[----:B------:R-:W-:Y:S01]  /*250c0*/  UIADD3 UR4, UP0, UR38, 0x670, URZ ;  /* 0x0000067026047890 */ /* 0x000fe2000ff1e03f */
[----:B------:R-:W-:Y:S01]  /*250d0*/  R2UR UR6, R14 ;  /* 0x000000000e0672ca */ /* 0x000fe200000e0000 */
[----:B01----:R-:W-:Y:S01]  /*250e0*/  VIADD R11, R11, 0x388b0 ;  /* 0x000388b00b0b7836 */ /* 0x003fe20000000000 */
[----:B------:R-:W-:Y:S01]  /*250f0*/  R2UR UR7, R15 ;  /* 0x000000000f0772ca */ /* 0x000fe200000e0000 */
[----:B------:R-:W-:Y:S01]  /*25100*/  UIADD3.X UR5, URZ, UR39, URZ, UP0, !UPT ;  /* 0x000000273f057290 */ /* 0x000fe200087fe43f */
[----:B------:R-:W-:Y:S02]  /*25110*/  PLOP3.LUT P2, PT, PT, PT, PT, 0x80, 0x0 ;  /* 0x000000000000781c */ /* 0x000fe40003f4f070 */
[----:B------:R-:W-:-:S11]  /*25120*/  IADD3 R3, R9, 0x400, RZ ;  /* 0x0000040009037810 */ /* 0x000fd60007ffe0ff */
.L_x_732:
        /* <DEDUP_REMOVED lines=11> */
[----:B------:R-:W-:Y:S01]  /*251e0*/  R2UR UR6, R14 ;  /* 0x000000000e0672ca */ /* 0x000fe200000e0000 */
[----:B------:R-:W-:Y:S01]  /*251f0*/  VIADD R3, R9, 0x2c00 ;  /* 0x00002c0009037836 */ /* 0x000fe20000000000 */
[----:B------:R-:W-:Y:S02]  /*25200*/  R2UR UR7, R15 ;  /* 0x000000000f0772ca */ /* 0x000fe400000e0000 */
[----:B------:R-:W-:Y:S02]  /*25210*/  R2UR UR10, R10 ;  /* 0x000000000a0a72ca */ /* 0x000fe400000e0000 */
[----:B------:R-:W-:-:S13]  /*25220*/  PLOP3.LUT P2, PT, PT, PT, PT, 0x80, 0x0 ;  /* 0x000000000000781c */ /* 0x000fda0003f4f070 */
.L_x_733:
        /* <DEDUP_REMOVED lines=15> */
.L_x_734:
        /* <DEDUP_REMOVED lines=15> */
.L_x_735:
        /* <DEDUP_REMOVED lines=10> */
.L_x_719:
[----:B------:R-:W-:Y:S05]  /*254b0*/  BSYNC B1 ;  /* 0x0000000000017941 */ /* 0x000fea0003800000 */
.L_x_718:
[----:B------:R-:W-:Y:S01]  /*254c0*/  ISETP.GT.AND P3, PT, R12, R6, PT ;  /* 0x000000060c00720c */ /* 0x000fe20003f64270 */
[----:B------:R-:W-:Y:S01]  /*254d0*/  VIADD R28, R28, 0x1 ;  /* 0x000000011c1c7836 */ /* 0x000fe20000000000 */
[----:B------:R-:W-:-:S04]  /*254e0*/  IADD3 R12, R12, -0x1, RZ ;  /* 0xffffffff0c0c7810 */ /* 0x000fc80007ffe0ff */
[----:B------:R-:W-:-:S04]  /*254f0*/  ISETP.NE.AND P2, PT, R28, 0x2, PT ;  /* 0x000000021c00780c */ /* 0x000fc80003f45270 */
[----:B------:R-:W-:Y:S02]  /*25500*/  SEL R3, RZ, 0x1, P2 ;  /* 0x00000001ff037807 */ /* 0x000fe40001000000 */
[----:B------:R-:W-:Y:S02]  /*25510*/  SEL R28, R28, RZ, P2 ;  /* 0x000000ff1c1c7207 */ /* 0x000fe40001000000 */
[----:B------:R-:W-:Y:S01]  /*25520*/  LOP3.LUT R30, R30, R3, RZ, 0x3c, !PT ;  /* 0x000000031e1e7212 */ /* 0x000fe200078e3cff */
[----:B------:R-:W-:Y:S06]  /*25530*/  @P3 BRA `(.L_x_736) ;  /* 0xfffffff400303947 */ /* 0x000fec000383ffff */
.L_x_694:
[----:B------:R-:W-:Y:S05]  /*25540*/  BSYNC B0 ;  /* 0x0000000000007941 */ /* 0x000fea0003800000 */
.L_x_693:
[----:B------:R-:W-:Y:S05]  /*25550*/  @!P0 WARPSYNC.ALL ;  /* 0x0000000000008948 */ /* 0x000fea0003800000 */
[----:B------:R-:W-:Y:S01]  /*25560*/  @!P0 BAR.SYNC.DEFER_BLOCKING 0xc, 0x180 ;  /* 0x0306000000008b1d */ /* 0x000fe20000010000 */
[----:B------:R-:W-:-:S05]  /*25570*/  IMAD.MOV.U32 R0, RZ, RZ, RZ ;  /* 0x000000ffff007224 */ /* 0x000fca00078e00ff */
[----:B------:R-:W-:Y:S04]  /*25580*/  BSSY B0, `(.L_x_737) ;  /* 0x000001e000007945 */ /* 0x000fe80003800000 */
[----:B------:R-:W-:Y:S05]  /*25590*/  @!P1 BRA `(.L_x_738) ;  /* 0x0000000000709947 */ /* 0x000fea0003800000 */
[----:B------:R-:W-:-:S13]  /*255a0*/  ISETP.NE.AND P0, PT, R5, RZ, PT ;  /* 0x000000ff0500720c */ /* 0x000fda0003f05270 */
[----:B------:R-:W1:Y:S02]  /*255b0*/  @!P0 LDC R5, c[0x0][0x9f0] ;  /* 0x00027c00ff058b82 */ /* 0x000e640000000800 */
[-C--:B-1----:R-:W-:Y:S02]  /*255c0*/  IABS R0, R5.reuse ;  /* 0x0000000500007213 */ /* 0x082fe40000000000 */
[----:B0-----:R-:W-:Y:S02]  /*255d0*/  IABS R8, R5 ;  /* 0x0000000500087213 */ /* 0x001fe40000000000 */
[----:B------:R-:W0:Y:S03]  /*255e0*/  I2F.RP R9, R0 ;  /* 0x0000000000097306 */ /* 0x000e260000209400 */
[----:B------:R-:W-:-:S05]  /*255f0*/  IMAD.MOV R8, RZ, RZ, -R8 ;  /* 0x000000ffff087224 */ /* 0x000fca00078e0a08 */
[----:B0-----:R-:W0:Y:S02]  /*25600*/  MUFU.RCP R9, R9 ;  /* 0x0000000900097308 */ /* 0x001e240000001000 */
[----:B0-----:R-:W-:-:S06]  /*25610*/  VIADD R10, R9, 0xffffffe ;  /* 0x0ffffffe090a7836 */ /* 0x001fcc0000000000 */
[----:B------:R-:W0:Y:S02]  /*25620*/  F2I.FTZ.U32.TRUNC.NTZ R3, R10 ;  /* 0x0000000a00037305 */ /* 0x000e24000021f000 */
[----:B0-----:R-:W-:-:S05]  /*25630*/  IADD3 R2, RZ, -R3, RZ ;  /* 0x80000003ff027210 */ /* 0x001fca0007ffe0ff */
[----:B------:R-:W-:Y:S02]  /*25640*/  IMAD R6, R2, R0, RZ ;  /* 0x0000000002067224 */ /* 0x000fe400078e02ff */
[----:B------:R-:W-:-:S04]  /*25650*/  IMAD.MOV.U32 R2, RZ, RZ, RZ ;  /* 0x000000ffff027224 */ /* 0x000fc800078e00ff */
[----:B------:R-:W-:Y:S01]  /*25660*/  IMAD.HI.U32 R6, R3, R6, R2 ;  /* 0x0000000603067227 */ /* 0x000fe200078e0002 */
[----:B------:R-:W-:-:S04]  /*25670*/  IADD3 R3, R4, -0x1, R5 ;  /* 0xffffffff04037810 */ /* 0x000fc80007ffe005 */
[----:B------:R-:W-:Y:S02]  /*25680*/  IABS R2, R3 ;  /* 0x0000000300027213 */ /* 0x000fe40000000000 */
[----:B------:R-:W-:-:S03]  /*25690*/  LOP3.LUT R3, R3, R5, RZ, 0x3c, !PT ;  /* 0x0000000503037212 */ /* 0x000fc600078e3cff */
[----:B------:R-:W-:Y:S01]  /*256a0*/  IMAD.HI.U32 R6, R6, R2, RZ ;  /* 0x0000000206067227 */ /* 0x000fe200078e00ff */
[----:B------:R-:W-:-:S03]  /*256b0*/  ISETP.GE.AND P2, PT, R3, RZ, PT ;  /* 0x000000ff0300720c */ /* 0x000fc60003f46270 */
[----:B------:R-:W-:-:S05]  /*256c0*/  IMAD R2, R6, R8, R2 ;  /* 0x0000000806027224 */ /* 0x000fca00078e0202 */
[----:B------:R-:W-:-:S13]  /*256d0*/  ISETP.GT.U32.AND P1, PT, R0, R2, PT ;  /* 0x000000020000720c */ /* 0x000fda0003f24070 */
[-C--:B------:R-:W-:Y:S01]  /*256e0*/  @!P1 IADD3 R2, R2, -R0.reuse, RZ ;  /* 0x8000000002029210 */ /* 0x080fe20007ffe0ff */
[----:B------:R-:W-:Y:S01]  /*256f0*/  @!P1 VIADD R6, R6, 0x1 ;  /* 0x0000000106069836 */ /* 0x000fe20000000000 */
[----:B------:R-:W-:Y:S02]  /*25700*/  ISETP.NE.AND P1, PT, R5, RZ, PT ;  /* 0x000000ff0500720c */ /* 0x000fe40003f25270 */
[----:B------:R-:W-:-:S13]  /*25710*/  ISETP.GE.U32.AND P0, PT, R2, R0, PT ;  /* 0x000000000200720c */ /* 0x000fda0003f06070 */
[----:B------:R-:W-:-:S05]  /*25720*/  @P0 VIADD R6, R6, 0x1 ;  /* 0x0000000106060836 */ /* 0x000fca0000000000 */
[----:B------:R-:W-:-:S05]  /*25730*/  MOV R0, R6 ;  /* 0x0000000600007202 */ /* 0x000fca0000000f00 */
[----:B------:R-:W-:Y:S01]  /*25740*/  @!P2 IMAD.MOV R0, RZ, RZ, -R0 ;  /* 0x000000ffff00a224 */ /* 0x000fe200078e0a00 */
[----:B------:R-:W-:-:S07]  /*25750*/  @!P1 LOP3.LUT R0, RZ, R5, RZ, 0x33, !PT ;  /* 0x00000005ff009212 */ /* 0x000fce00078e33ff */
.L_x_738:
[----:B------:R-:W-:Y:S05]  /*25760*/  BSYNC B0 ;  /* 0x0000000000007941 */ /* 0x000fea0003800000 */
.L_x_737:
[-C--:B------:R-:W-:Y:S01]  /*25770*/  IMAD R3, R7, R0.reuse, RZ ;  /* 0x0000000007037224 */ /* 0x080fe200078e02ff */
[----:B------:R-:W-:Y:S04]  /*25780*/  BSSY B7, `(.L_x_739) ;  /* 0x0000393000077945 */ /* 0x000fe80003800000 */
[----:B------:R-:W-:Y:S01]  /*25790*/  VIADDMNMX R2, R3, R0, R4, PT ;  /* 0x0000000003027246 */ /* 0x000fe20003800104 */
[----:B------:R1:W-:Y:S03]  /*257a0*/  STL [R1+0xc], R3 ;  /* 0x00000c0301007387 */ /* 0x0003e60000100800 */
[----:B------:R-:W-:Y:S01]  /*257b0*/  ISETP.GT.AND P0, PT, R2, R3, PT ;  /* 0x000000030200720c */ /* 0x000fe20003f04270 */
[----:B------:R1:W-:-:S12]  /*257c0*/  STL [R1+0x1c], R2 ;  /* 0x00001c0201007387 */ /* 0x0003d80000100800 */
[----:B-1----:R-:W-:Y:S05]  /*257d0*/  @P0 BRA `(.L_x_740) ;  /* 0x0000000000480947 */ /* 0x002fea0003800000 */
[----:B------:R-:W1:Y:S02]  /*257e0*/  S2R R2, SR_TID.X ;  /* 0x0000000000027919 */ /* 0x000e640000002100 */
[----:B-1----:R-:W-:-:S04]  /*257f0*/  LOP3.LUT R2, R2, 0x7f, RZ, 0xc0, !PT ;  /* 0x0000007f02027812 */ /* 0x002fc800078ec0ff */
[----:B------:R-:W-:-:S13]  /*25800*/  ISETP.NE.AND P0, PT, R2, RZ, PT ;  /* 0x000000ff0200720c */ /* 0x000fda0003f05270 */
[----:B------:R-:W-:Y:S05]  /*25810*/  @P0 BRA `(.L_x_741) ;  /* 0x0000003800240947 */ /* 0x000fea0003800000 */
[----:B------:R-:W1:Y:S01]  /*25820*/  S2R R5, SR_LANEID ;  /* 0x0000000000057919 */ /* 0x000e620000000000 */
[----:B------:R-:W-:Y:S01]  /*25830*/  VOTEU.ANY UR4, UPT, PT ;  /* 0x0000000000047886 */ /* 0x000fe200038e0100 */
[----:B------:R-:W2:Y:S01]  /*25840*/  LDC.64 R2, c[0x0][0xc60] ;  /* 0x00031800ff027b82 */ /* 0x000ea20000000a00 */
[----:B------:R-:W1:Y:S01]  /*25850*/  FLO.U32 R0, UR4 ;  /* 0x0000000400007d00 */ /* 0x000e6200080e0000 */
[----:B------:R-:W-:Y:S01]  /*25860*/  ULDC.64 UR6, c[0x0][0x208] ;  /* 0x0000820000067ab9 */ /* 0x000fe20000000a00 */
[----:B-1----:R-:W-:-:S06]  /*25870*/  ISETP.EQ.U32.AND P0, PT, R0, R5, PT ;  /* 0x000000050000720c */ /* 0x002fcc0003f02070 */
[----:B------:R-:W2:Y:S07]  /*25880*/  POPC R5, UR4 ;  /* 0x0000000400057d09 */ /* 0x000eae0008000000 */
[----:B--2---:R-:W2:Y:S01]  /*25890*/  @P0 ATOMG.E.ADD.STRONG.GPU PT, R3, desc[UR6][R2.64], R5 ;  /* 0x00000005020309a8 */ /* 0x004ea200081ee1c6 */
[----:B------:R-:W1:Y:S02]  /*258a0*/  S2R R4, SR_LTMASK ;  /* 0x0000000000047919 */ /* 0x000e640000003900 */
[----:B-1----:R-:W-:-:S04]  /*258b0*/  LOP3.LUT R4, R4, UR4, RZ, 0xc0, !PT ;  /* 0x0000000404047c12 */ /* 0x002fc8000f8ec0ff */
[----:B------:R-:W1:Y:S01]  /*258c0*/  POPC R7, R4 ;  /* 0x0000000400077309 */ /* 0x000e620000000000 */
[----:B--2---:R-:W1:Y:S02]  /*258d0*/  SHFL.IDX PT, R0, R3, R0, 0x1f ;  /* 0x00001f0003007589 */ /* 0x004e6400000e0000 */
[----:B-1----:R-:W-:Y:S01]  /*258e0*/  IADD3 R24, R0, UR36, R7 ;  /* 0x0000002400187c10 */ /* 0x002fe2000fffe007 */
[----:B------:R-:W-:Y:S06]  /*258f0*/  BRA `(.L_x_741) ;  /* 0x0000003400ec7947 */ /* 0x000fec0003800000 */
.L_x_740:
        /* <DEDUP_REMOVED lines=8> */
[----:B------:R-:W-:Y:S01]  /*25980*/  MOV R4, UR6 ;  /* 0x0000000600047c02 */ /* 0x000fe20008000f00 */
[----:B------:R-:W-:Y:S01]  /*25990*/  IMAD.U32 R5, RZ, RZ, UR7 ;  /* 0x00000007ff057e24 */ /* 0x000fe2000f8e00ff */
[----:B------:R-:W1:Y:S01]  /*259a0*/  LDC.64 R2, c[0x4][R2] ;  /* 0x0100000002027b82 */ /* 0x000e620000000a00 */
[----:B------:R-:W-:Y:S01]  /*259b0*/  IMAD.U32 R6, RZ, RZ, UR8 ;  /* 0x00000008ff067e24 */ /* 0x000fe2000f8e00ff */
[----:B------:R-:W-:Y:S01]  /*259c0*/  MOV R7, UR9 ;  /* 0x0000000900077c02 */ /* 0x000fe20008000f00 */
[----:B------:R-:W-:Y:S01]  /*259d0*/  IMAD.U32 R10, RZ, RZ, UR4 ;  /* 0x00000004ff0a7e24 */ /* 0x000fe2000f8e00ff */
[----:B0-----:R-:W-:Y:S01]  /*259e0*/  MOV R8, 0x70 ;  /* 0x0000007000087802 */ /* 0x001fe20000000f00 */
[----:B------:R-:W-:-:S02]  /*259f0*/  IMAD.U32 R11, RZ, RZ, UR5 ;  /* 0x00000005ff0b7e24 */ /* 0x000fc4000f8e00ff */
[----:B------:R-:W-:Y:S02]  /*25a00*/  IMAD.MOV.U32 R12, RZ, RZ, 0x1 ;  /* 0x00000001ff0c7424 */ /* 0x000fe400078e00ff */
[----:B------:R-:W-:-:S07]  /*25a10*/  IMAD.MOV.U32 R13, RZ, RZ, RZ ;  /* 0x000000ffff0d7224 */ /* 0x000fce00078e00ff */
[----:B------:R-:W-:-:S07]  /*25a20*/  LEPC R20, `(.L_x_743) ;  /* 0x000000001014794e */ /* 0x000fce0000000000 */
[----:B-1----:R-:W-:Y:S05]  /*25a30*/  CALL.ABS.NOINC R2 ;  /* 0x0000000002007343 */ /* 0x002fea0003c00000 */
.L_x_743:
[----:B------:R-:W-:Y:S05]  /*25a40*/  BSYNC B6 ;  /* 0x0000000000067941 */ /* 0x000fea0003800000 */
.L_x_742:
[----:B------:R-:W-:Y:S01]  /*25a50*/  IADD3 R0, R16, 0x400, RZ ;  /* 0x0000040010007810 */ /* 0x000fe20007ffe0ff */
[----:B------:R-:W-:Y:S03]  /*25a60*/  BSSY B6, `(.L_x_744) ;  /* 0x0000022000067945 */ /* 0x000fe60003800000 */
[----:B------:R-:W-:-:S13]  /*25a70*/  LOP3.LUT P0, RZ, R0, 0x3ff, RZ, 0xc0, !PT ;  /* 0x000003ff00ff7812 */ /* 0x000fda000780c0ff */
[----:B------:R-:W-:Y:S05]  /*25a80*/  @!P0 BRA `(.L_x_745) ;  /* 0x00000000007c8947 */ /* 0x000fea0003800000 */
[----:B------:R-:W-:Y:S01]  /*25a90*/  MOV R22, 0x0 ;  /* 0x0000000000167802 */ /* 0x000fe20000000f00 */
[----:B------:R-:W-:Y:S01]  /*25aa0*/  ULDC.64 UR6, c[0x4][0xa8] ;  /* 0x01002a0000067ab9 */ /* 0x000fe20000000a00 */
[----:B------:R-:W-:Y:S01]  /*25ab0*/  ULDC.64 UR8, c[0x4][0xb0] ;  /* 0x01002c0000087ab9 */ /* 0x000fe20000000a00 */
[----:B------:R-:W-:Y:S01]  /*25ac0*/  ULDC.64 UR4, c[0x4][0x10] ;  /* 0x0100040000047ab9 */ /* 0x000fe20000000a00 */
[----:B------:R1:W2:Y:S01]  /*25ad0*/  LDC.64 R2, c[0x4][R22] ;  /* 0x0100000016027b82 */ /* 0x0002a20000000a00 */
[----:B------:R-:W-:Y:S01]  /*25ae0*/  IMAD.U32 R4, RZ, RZ, UR6 ;  /* 0x00000006ff047e24 */ /* 0x000fe2000f8e00ff */
[----:B------:R-:W-:Y:S01]  /*25af0*/  MOV R6, UR8 ;  /* 0x0000000800067c02 */ /* 0x000fe20008000f00 */
[----:B------:R-:W-:Y:S01]  /*25b00*/  IMAD.U32 R5, RZ, RZ, UR7 ;  /* 0x00000007ff057e24 */ /* 0x000fe2000f8e00ff */
[----:B------:R-:W-:Y:S01]  /*25b10*/  MOV R11, UR5 ;  /* 0x00000005000b7c02 */ /* 0x000fe20008000f00 */
[----:B------:R-:W-:Y:S01]  /*25b20*/  IMAD.U32 R7, RZ, RZ, UR9 ;  /* 0x00000009ff077e24 */ /* 0x000fe2000f8e00ff */
[----:B------:R-:W-:Y:S01]  /*25b30*/  MOV R13, RZ ;  /* 0x000000ff000d7202 */ /* 0x000fe20000000f00 */
[----:B------:R-:W-:-:S02]  /*25b40*/  IMAD.U32 R10, RZ, RZ, UR4 ;  /* 0x00000004ff0a7e24 */ /* 0x000fc4000f8e00ff */
[----:B0-----:R-:W-:Y:S02]  /*25b50*/  IMAD.MOV.U32 R8, RZ, RZ, 0x70 ;  /* 0x00000070ff087424 */ /* 0x001fe400078e00ff */
[----:B-1----:R-:W-:-:S07]  /*25b60*/  IMAD.MOV.U32 R12, RZ, RZ, 0x1 ;  /* 0x00000001ff0c7424 */ /* 0x002fce00078e00ff */
[----:B------:R-:W-:-:S07]  /*25b70*/  LEPC R20, `(.L_x_746) ;  /* 0x000000001014794e */ /* 0x000fce0000000000 */
[----:B--2---:R-:W-:Y:S05]  /*25b80*/  CALL.ABS.NOINC R2 ;  /* 0x0000000002007343 */ /* 0x004fea0003c00000 */
.L_x_746:
[----:B------:R0:W1:Y:S01]  /*25b90*/  LDC.64 R2, c[0x4][R22] ;  /* 0x0100000016027b82 */ /* 0x0000620000000a00 */
[----:B------:R-:W-:Y:S01]  /*25ba0*/  ULDC.64 UR4, c[0x4][0xa8] ;  /* 0x01002a0000047ab9 */ /* 0x000fe20000000a00 */
[----:B------:R-:W-:Y:S01]  /*25bb0*/  ULDC.64 UR6, c[0x4][0xb0] ;  /* 0x01002c0000067ab9 */ /* 0x000fe20000000a00 */
[----:B------:R-:W-:Y:S01]  /*25bc0*/  ULDC.64 UR8, c[0x4][0x18] ;  /* 0x0100060000087ab9 */ /* 0x000fe20000000a00 */
[----:B------:R-:W-:Y:S01]  /*25bd0*/  IMAD.U32 R4, RZ, RZ, UR4 ;  /* 0x00000004ff047e24 */ /* 0x000fe2000f8e00ff */
[----:B------:R-:W-:Y:S01]  /*25be0*/  MOV R6, UR6 ;  /* 0x0000000600067c02 */ /* 0x000fe20008000f00 */
[----:B------:R-:W-:Y:S01]  /*25bf0*/  IMAD.U32 R5, RZ, RZ, UR5 ;  /* 0x00000005ff057e24 */ /* 0x000fe2000f8e00ff */
[----:B------:R-:W-:Y:S01]  /*25c00*/  MOV R11, UR9 ;  /* 0x00000009000b7c02 */ /* 0x000fe20008000f00 */
[----:B------:R-:W-:Y:S01]  /*25c10*/  IMAD.U32 R7, RZ, RZ, UR7 ;  /* 0x00000007ff077e24 */ /* 0x000fe2000f8e00ff */
[----:B------:R-:W-:Y:S01]  /*25c20*/  MOV R13, RZ ;  /* 0x000000ff000d7202 */ /* 0x000fe20000000f00 */
[----:B------:R-:W-:-:S02]  /*25c30*/  IMAD.U32 R10, RZ, RZ, UR8 ;  /* 0x00000008ff0a7e24 */ /* 0x000fc4000f8e00ff */
[----:B------:R-:W-:Y:S02]  /*25c40*/  IMAD.MOV.U32 R8, RZ, RZ, 0x70 ;  /* 0x00000070ff087424 */ /* 0x000fe400078e00ff */
[----:B0-----:R-:W-:-:S07]  /*25c50*/  IMAD.MOV.U32 R12, RZ, RZ, 0x1 ;  /* 0x00000001ff0c7424 */ /* 0x001fce00078e00ff */
[----:B------:R-:W-:-:S07]  /*25c60*/  LEPC R20, `(.L_x_745) ;  /* 0x000000001014794e */ /* 0x000fce0000000000 */
[----:B-1----:R-:W-:Y:S05]  /*25c70*/  CALL.ABS.NOINC R2 ;  /* 0x0000000002007343 */ /* 0x002fea0003c00000 */
.L_x_745:
[----:B------:R-:W-:Y:S05]  /*25c80*/  BSYNC B6 ;  /* 0x0000000000067941 */ /* 0x000fea0003800000 */
.L_x_744:
[----:B------:R-:W2:Y:S01]  /*25c90*/  LDL R22, [R1+0x1c] ;  /* 0x00001c0001167983 */ /* 0x000ea20000100800 */
[----:B------:R-:W-:-:S03]  /*25ca0*/  ULDC.64 UR4, c[0x0][0x9f8] ;  /* 0x00027e0000047ab9 */ /* 0x000fc60000000a00 */
[----:B------:R-:W3:Y:S01]  /*25cb0*/  LDL R7, [R1+0x8] ;  /* 0x0000080001077983 */ /* 0x000ee20000100800 */
[----:B------:R-:W-:-:S03]  /*25cc0*/  ISETP.NE.U32.AND P0, PT, RZ, UR4, PT ;  /* 0x00000004ff007c0c */ /* 0x000fc6000bf05070 */
[----:B------:R-:W4:Y:S01]  /*25cd0*/  LDL R21, [R1+0x10] ;  /* 0x0000100001157983 */ /* 0x000f220000100800 */
[----:B------:R-:W-:Y:S01]  /*25ce0*/  ISETP.NE.AND.EX P0, PT, RZ, UR5, PT, P0 ;  /* 0x00000005ff007c0c */ /* 0x000fe2000bf05300 */
[----:B------:R-:W-:Y:S01]  /*25cf0*/  ULDC.64 UR6, c[0x0][0x208] ;  /* 0x0000820000067ab9 */ /* 0x000fe20000000a00 */
[----:B------:R-:W1:Y:S01]  /*25d00*/  LDC R0, c[0x0][0x430] ;  /* 0x00010c00ff007b82 */ /* 0x000e620000000800 */
[----:B------:R-:W0:Y:S10]  /*25d10*/  S2R R20, SR_TID.X ;  /* 0x0000000000147919 */ /* 0x000e340000002100 */
[----:B------:R-:W-:Y:S01]  /*25d20*/  @P0 IADD3 R2, P1, R17, UR4, RZ ;  /* 0x0000000411020c10 */ /* 0x000fe2000ff3e0ff */
[----:B------:R-:W-:-:S03]  /*25d30*/  ULDC UR4, c[0x0][0x2f4] ;  /* 0x0000bd0000047ab9 */ /* 0x000fc60000000800 */
[----:B------:R-:W-:-:S05]  /*25d40*/  @P0 IADD3.X R3, R19, UR5, RZ, P1, !PT ;  /* 0x0000000513030c10 */ /* 0x000fca0008ffe4ff */
[----:B------:R4:W4:Y:S01]  /*25d50*/  @P0 LDG.E R32, desc[UR6][R2.64] ;  /* 0x0000000602200981 */ /* 0x000922000c1e1900 */
[----:B0-----:R-:W-:-:S04]  /*25d60*/  LOP3.LUT R20, R20, 0x7f, RZ, 0xc0, !PT ;  /* 0x0000007f14147812 */ /* 0x001fc800078ec0ff */
[----:B------:R-:W-:Y:S02]  /*25d70*/  SHF.R.U32.HI R4, RZ, 0x3, R20 ;  /* 0x00000003ff047819 */ /* 0x000fe40000011614 */
[----:B------:R-:W0:Y:S01]  /*25d80*/  S2R R20, SR_TID.X ;  /* 0x0000000000147919 */ /* 0x000e220000002100 */
[----:B-1----:R-:W-:-:S13]  /*25d90*/  ISETP.NE.AND P1, PT, R0, 0x1, PT ;  /* 0x000000010000780c */ /* 0x002fda0003f25270 */
[----:B------:R-:W1:Y:S01]  /*25da0*/  @P1 LDC R6, c[0x0][0x438] ;  /* 0x00010e00ff061b82 */ /* 0x000e620000000800 */
[----:B0-----:R-:W-:-:S05]  /*25db0*/  IMAD.SHL.U32 R20, R20, 0x10, RZ ;  /* 0x0000001014147824 */ /* 0x001fca00078e00ff */
[----:B------:R-:W-:Y:S02]  /*25dc0*/  LOP3.LUT R20, R4, 0x70, R20, 0xf8, !PT ;  /* 0x0000007004147812 */ /* 0x000fe400078ef814 */
[----:B------:R-:W0:Y:S01]  /*25dd0*/  @P1 LDC R4, c[0x0][0x434] ;  /* 0x00010d00ff041b82 */ /* 0x000e220000000800 */
[----:B------:R-:W-:Y:S02]  /*25de0*/  LOP3.LUT R18, R18, 0xfffffffe, RZ, 0xc0, !PT ;  /* 0xfffffffe12127812 */ /* 0x000fe400078ec0ff */
[----:B------:R-:W-:-:S04]  /*25df0*/  LOP3.LUT R9, R34, 0x40, RZ, 0xfc, !PT ;  /* 0x0000004022097812 */ /* 0x000fc800078efcff */
[----:B------:R-:W-:Y:S01]  /*25e00*/  ISETP.GE.AND P3, PT, R9, UR4, PT ;  /* 0x0000000409007c0c */ /* 0x000fe2000bf66270 */
[----:B------:R-:W-:Y:S01]  /*25e10*/  UMOV UR5, 0xffffffff ;  /* 0xffffffff00057882 */ /* 0x000fe20000000000 */
[----:B--2---:R-:W-:-:S04]  /*25e20*/  VIADD R22, R22, 0xffffffff ;  /* 0xffffffff16167836 */ /* 0x004fc80000000000 */
[----:B------:R-:W-:-:S05]  /*25e30*/  IMAD R5, R22, 0x50, R20 ;  /* 0x0000005016057824 */ /* 0x000fca00078e0214 */
[----:B---3--:R-:W-:-:S04]  /*25e40*/  ISETP.GE.AND P0, PT, R5, R7, PT ;  /* 0x000000070500720c */ /* 0x008fc80003f06270 */
[----:B------:R-:W-:Y:S02]  /*25e50*/  ISETP.GT.U32.OR P0, PT, R20, 0x4f, P0 ;  /* 0x0000004f1400780c */ /* 0x000fe40000704470 */
[----:B----4-:R-:W-:-:S11]  /*25e60*/  IADD3 R5, R5, R21, RZ ;  /* 0x0000001505057210 */ /* 0x010fd60007ffe0ff */
[----:B------:R-:W2:Y:S01]  /*25e70*/  @!P0 LDC.64 R2, c[0x0][0x428] ;  /* 0x00010a00ff028b82 */ /* 0x000ea20000000a00 */
[----:B0-----:R-:W-:-:S04]  /*25e80*/  @P1 IMAD.HI.U32 R7, R5, R4, RZ ;  /* 0x0000000405071227 */ /* 0x001fc800078e00ff */
[----:B------:R-:W-:Y:S01]  /*25e90*/  IMAD.MOV.U32 R4, RZ, RZ, R5 ;  /* 0x000000ffff047224 */ /* 0x000fe200078e0005 */
[----:B-1----:R-:W-:Y:S02]  /*25ea0*/  @P1 SHF.R.U32.HI R4, RZ, R6, R7 ;  /* 0x00000006ff041219 */ /* 0x002fe40000011607 */
[----:B------:R-:W-:-:S03]  /*25eb0*/  SHF.R.S32.HI R8, RZ, 0x1f, R32 ;  /* 0x0000001fff087819 */ /* 0x000fc60000011420 */
[----:B------:R-:W-:-:S04]  /*25ec0*/  IMAD.MOV R6, RZ, RZ, -R4 ;  /* 0x000000ffff067224 */ /* 0x000fc800078e0a04 */
[----:B------:R-:W-:Y:S01]  /*25ed0*/  IMAD R0, R0, R6, R5 ;  /* 0x0000000600007224 */ /* 0x000fe200078e0205 */
[--C-:B------:R-:W-:Y:S01]  /*25ee0*/  @!P0 SHF.R.S32.HI R5, RZ, 0x1f, R4.reuse ;  /* 0x0000001fff058819 */ /* 0x100fe20000011404 */
[-C--:B--2---:R-:W-:Y:S02]  /*25ef0*/  @!P0 IMAD R6, R8, R2.reuse, RZ ;  /* 0x0000000208068224 */ /* 0x084fe400078e02ff */
[----:B------:R-:W-:-:S04]  /*25f00*/  @!P0 IMAD.WIDE.U32 R4, R32, R2, R4 ;  /* 0x0000000220048225 */ /* 0x000fc800078e0004 */
[----:B------:R-:W-:Y:S02]  /*25f10*/  @!P0 IMAD R6, R32, R3, R6 ;  /* 0x0000000320068224 */ /* 0x000fe400078e0206 */
[----:B------:R-:W0:Y:S03]  /*25f20*/  @!P0 LDC.64 R2, c[0x0][0x418] ;  /* 0x00010600ff028b82 */ /* 0x000e260000000a00 */
[----:B------:R-:W-:Y:S01]  /*25f30*/  @!P0 IADD3 R6, R5, R6, RZ ;  /* 0x0000000605068210 */ /* 0x000fe20007ffe0ff */
[----:B------:R-:W-:Y:S01]  /*25f40*/  IMAD.U32 R7, RZ, RZ, UR37 ;  /* 0x00000025ff077e24 */ /* 0x000fe2000f8e00ff */
[----:B0-----:R-:W-:-:S04]  /*25f50*/  @!P0 LEA R2, P1, R4, R2, 0x2 ;  /* 0x0000000204028211 */ /* 0x001fc800078210ff */
[----:B------:R-:W-:Y:S01]  /*25f60*/  @!P0 LEA.HI.X R3, R4, R3, R6, 0x2, P1 ;  /* 0x0000000304038211 */ /* 0x000fe200008f1406 */
[----:B------:R-:W-:-:S06]  /*25f70*/  IMAD.MOV.U32 R4, RZ, RZ, RZ ;  /* 0x000000ffff047224 */ /* 0x000fcc00078e00ff */
[----:B------:R0:W5:Y:S01]  /*25f80*/  @!P0 LDG.E R4, desc[UR6][R2.64] ;  /* 0x0000000602048981 */ /* 0x000162000c1e1900 */
[----:B------:R-:W-:Y:S02]  /*25f90*/  ISETP.GT.U32.AND P0, PT, R20, 0x4f, PT ;  /* 0x0000004f1400780c */ /* 0x000fe40003f04070 */
[----:B------:R-:W-:-:S11]  /*25fa0*/  ISETP.NE.AND P2, PT, R7, 0x3, PT ;  /* 0x000000030700780c */ /* 0x000fd60003f45270 */
[----:B------:R-:W-:Y:S02]  /*25fb0*/  @P0 LOP3.LUT R18, R18, 0x1, RZ, 0xfc, !PT ;  /* 0x0000000112120812 */ /* 0x000fe400078efcff */
[----:B------:R-:W-:Y:S02]  /*25fc0*/  ISETP.GE.AND P0, PT, R34, UR4, PT ;  /* 0x0000000422007c0c */ /* 0x000fe4000bf06270 */
[----:B------:R-:W-:-:S04]  /*25fd0*/  LOP3.LUT R18, R18, 0xffffffdf, RZ, 0xc0, !PT ;  /* 0xffffffdf12127812 */ /* 0x000fc800078ec0ff */
[----:B------:R-:W-:-:S04]  /*25fe0*/  @P2 LOP3.LUT R18, R18, 0x20, RZ, 0xfc, !PT ;  /* 0x0000002012122812 */ /* 0x000fc800078efcff */
[----:B------:R-:W-:Y:S01]  /*25ff0*/  LOP3.LUT R18, R18, 0xffffffef, RZ, 0xc0, !PT ;  /* 0xffffffef12127812 */ /* 0x000fe200078ec0ff */
[----:B------:R1:W-:Y:S03]  /*26000*/  STL [R1+0x14], R8 ;  /* 0x0000140801007387 */ /* 0x0003e60000100800 */
[----:B------:R-:W-:-:S04]  /*26010*/  @P0 LOP3.LUT R18, R18, 0x10, RZ, 0xfc, !PT ;  /* 0x0000001012120812 */ /* 0x000fc800078efcff */
[----:B------:R-:W-:Y:S02]  /*26020*/  LOP3.LUT R18, R18, 0xfffffff7, RZ, 0xc0, !PT ;  /* 0xfffffff712127812 */ /* 0x000fe400078ec0ff */
[----:B-1----:R-:W-:Y:S02]  /*26030*/  LOP3.LUT R8, R34, 0x80, RZ, 0xfc, !PT ;  /* 0x0000008022087812 */ /* 0x002fe400078efcff */
[----:B------:R-:W-:Y:S02]  /*26040*/  @P3 LOP3.LUT R18, R18, 0x8, RZ, 0xfc, !PT ;  /* 0x0000000812123812 */ /* 0x000fe400078efcff */
[----:B------:R-:W-:Y:S02]  /*26050*/  ISETP.GE.AND P1, PT, R8, UR4, PT ;  /* 0x0000000408007c0c */ /* 0x000fe4000bf26270 */
[----:B------:R-:W-:Y:S02]  /*26060*/  ISETP.GE.AND P0, PT, R37, UR4, PT ;  /* 0x0000000425007c0c */ /* 0x000fe4000bf06270 */
[----:B------:R-:W-:-:S04]  /*26070*/  LOP3.LUT R18, R18, 0xfffffffd, RZ, 0xc0, !PT ;  /* 0xfffffffd12127812 */ /* 0x000fc800078ec0ff */
[----:B------:R-:W-:-:S05]  /*26080*/  LOP3.LUT R18, R18, 0xfffffffb, RZ, 0xc0, !PT ;  /* 0xfffffffb12127812 */ /* 0x000fca00078ec0ff */
[----:B------:R-:W-:-:S04]  /*26090*/  @P1 LOP3.LUT R18, R18, 0x4, RZ, 0xfc, !PT ;  /* 0x0000000412121812 */ /* 0x000fc800078efcff */
[----:B------:R-:W-:Y:S01]  /*260a0*/  @P0 LOP3.LUT R18, R18, 0x2, RZ, 0xfc, !PT ;  /* 0x0000000212120812 */ /* 0x000fe200078efcff */
[----:B0-----:R-:W-:Y:S06]  /*260b0*/  BRA.DIV UR5, `(.L_x_747) ;  /* 0x00000056050c7947 */ /* 0x001fec000b800000 */
.L_x_876:
[----:B------:R-:W-:Y:S05]  /*260c0*/  @!P2 BRA `(.L_x_748) ;  /* 0x000000000004a947 */ /* 0x000fea0003800000 */
[----:B------:R-:W-:Y:S01]  /*260d0*/  BPT.TRAP 0x1 ;  /* 0x000000040000795c */ /* 0x000fe20000300000 */
.L_x_748:
        /* <DEDUP_REMOVED lines=8> */
[----:B------:R-:W-:-:S04]  /*26160*/  ULDC.64 UR4, c[0x0][0x338] ;  /* 0x0000ce0000047ab9 */ /* 0x000fc80000000a00 */
[----:B------:R-:W-:Y:S01]  /*26170*/  IADD3 R3, R3, R5, RZ ;  /* 0x0000000503037210 */ /* 0x000fe20007ffe0ff */
[----:B------:R-:W-:-:S04]  /*26180*/  IMAD R5, R7, UR4, RZ ;  /* 0x0000000407057c24 */ /* 0x000fc8000f8e02ff */
[C---:B------:R-:W-:Y:S02]  /*26190*/  IMAD R5, R4.reuse, UR5, R5 ;  /* 0x0000000504057c24 */ /* 0x040fe4000f8e0205 */
[----:B------:R-:W-:Y:S01]  /*261a0*/  IMAD.WIDE.U32 R2, R4, UR4, R2 ;  /* 0x0000000404027c25 */ /* 0x000fe2000f8e0002 */
        /* <DEDUP_REMOVED lines=10> */
.L_x_877:
[----:B------:R-:W-:Y:S05]  /*26250*/  BSYNC B0 ;  /* 0x0000000000007941 */ /* 0x000fea0003800000 */
.L_x_749:
[----:B------:R-:W2:Y:S01]  /*26260*/  LDL R9, [R1+0x8] ;  /* 0x0000080001097983 */ /* 0x000ea20000100800 */
        /* <DEDUP_REMOVED lines=8> */
[----:B------:R-:W-:Y:S02]  /*262f0*/  IADD3 R3, R3, R6, RZ ;  /* 0x0000000603037210 */ /* 0x000fe40007ffe0ff */
        /* <DEDUP_REMOVED lines=8> */
[----:B------:R-:W-:Y:S02]  /*26380*/  LEA R0, P0, R2, UR6, 0x1 ;  /* 0x0000000602007c11 */ /* 0x000fe4000f8008ff */
[----:B-1----:R-:W-:Y:S02]  /*26390*/  LOP3.LUT R8, R8, 0x7f, RZ, 0xc0, !PT ;  /* 0x0000007f08087812 */ /* 0x002fe400078ec0ff */
[----:B------:R-:W-:Y:S02]  /*263a0*/  LEA.HI.X R6, R2, UR7, R6, 0x1, P0 ;  /* 0x0000000702067c11 */ /* 0x000fe400080f0c06 */
[----:B------:R-:W-:Y:S01]  /*263b0*/  SHF.R.U32.HI R8, RZ, 0x3, R8 ;  /* 0x00000003ff087819 */ /* 0x000fe20000011608 */
[----:B--2---:R-:W-:-:S04]  /*263c0*/  IMAD R4, R22, -0x50, R9 ;  /* 0xffffffb016047824 */ /* 0x004fc800078e0209 */
[----:B------:R-:W-:-:S05]  /*263d0*/  IMAD.IADD R4, R4, 0x1, -R8 ;  /* 0x0000000104047824 */ /* 0x000fca00078e0a08 */
[----:B------:R-:W-:Y:S01]  /*263e0*/  ISETP.GE.AND P0, PT, R4, 0x1, PT ;  /* 0x000000010400780c */ /* 0x000fe20003f06270 */
[----:B------:R-:W-:-:S12]  /*263f0*/  BRA.DIV UR4, `(.L_x_751) ;  /* 0x0000005204847947 */ /* 0x000fd8000b800000 */
[----:B------:R-:W0:Y:S01]  /*26400*/  SHFL.IDX PT, R3, R0, RZ, 0x181f ;  /* 0x00181fff00037589 */ /* 0x000e2200000e0000 */
[C---:B------:R-:W-:Y:S01]  /*26410*/  LOP3.LUT P5, RZ, R18.reuse, 0x10, RZ, 0xc0, !PT ;  /* 0x0000001012ff7812 */ /* 0x040fe200078ac0ff */
[----:B------:R-:W-:Y:S01]  /*26420*/  @P0 IMAD R9, R7, 0x2, R16 ;  /* 0x0000000207090824 */ /* 0x000fe200078e0210 */
[C---:B------:R-:W-:Y:S01]  /*26430*/  LOP3.LUT P4, RZ, R18.reuse, 0x8, RZ, 0xc0, !PT ;  /* 0x0000000812ff7812 */ /* 0x040fe2000788c0ff */
[----:B------:R-:W1:Y:S01]  /*26440*/  SHFL.IDX PT, R2, R6, RZ, 0x181f ;  /* 0x00181fff06027589 */ /* 0x000e6200000e0000 */
[C---:B------:R-:W-:Y:S01]  /*26450*/  LOP3.LUT P3, RZ, R18.reuse, 0x4, RZ, 0xc0, !PT ;  /* 0x0000000412ff7812 */ /* 0x040fe2000786c0ff */
[----:B------:R-:W-:Y:S01]  /*26460*/  ULDC.64 UR4, c[0x0][0x208] ;  /* 0x0000820000047ab9 */ /* 0x000fe20000000a00 */
[----:B------:R-:W-:Y:S01]  /*26470*/  LOP3.LUT P2, RZ, R18, 0x2, RZ, 0xc0, !PT ;  /* 0x0000000212ff7812 */ /* 0x000fe2000784c0ff */
[----:B------:R-:W-:Y:S01]  /*26480*/  SHFL.IDX PT, R8, R6, 0x1, 0x181f ;  /* 0x00381f0006087f89 */ /* 0x000fe200000e0000 */
[----:B0-----:R-:W-:-:S04]  /*26490*/  @P0 LEA R3, P1, R34, R3, 0x1 ;  /* 0x0000000322030211 */ /* 0x001fc800078208ff */
[----:B-1----:R-:W-:Y:S02]  /*264a0*/  @P0 IADD3.X R2, RZ, R2, RZ, P1, !PT ;  /* 0x00000002ff020210 */ /* 0x002fe40000ffe4ff */
[----:B------:R-:W-:Y:S02]  /*264b0*/  ISETP.GE.AND P1, PT, R4, 0x11, PT ;  /* 0x000000110400780c */ /* 0x000fe40003f26270 */
[----:B------:R-:W-:-:S04]  /*264c0*/  @P0 LOP3.LUT R3, R3, R2, RZ, 0x3c, !PT ;  /* 0x0000000203030212 */ /* 0x000fc800078e3cff */
[----:B------:R-:W-:-:S04]  /*264d0*/  @P0 LOP3.LUT R2, R3, R2, RZ, 0x3c, !PT ;  /* 0x0000000203020212 */ /* 0x000fc800078e3cff */
[----:B------:R-:W-:-:S03]  /*264e0*/  @P0 LOP3.LUT R3, R3, R2, RZ, 0x3c, !PT ;  /* 0x0000000203030212 */ /* 0x000fc600078e3cff */
[----:B------:R-:W-:Y:S02]  /*264f0*/  @P1 LEA R21, R7, R16, 0x1 ;  /* 0x0000001007151211 */ /* 0x000fe400078e08ff */
[----:B------:R-:W-:Y:S04]  /*26500*/  @P0 LDGSTS.E.BYPASS.LTC128B.128 [R9+0x24400], desc[UR4][R2.64], !P5 ;  /* 0x2440000002090fae */ /* 0x000fe8000e901d44 */
[----:B------:R-:W-:Y:S04]  /*26510*/  @P0 LDGSTS.E.BYPASS.LTC128B.128 [R9+0x26c00], desc[UR4][R2.64+0x80], !P4 ;  /* 0x26c0008002090fae */ /* 0x000fe8000e101d44 */
[----:B------:R-:W-:Y:S04]  /*26520*/  @P0 LDGSTS.E.BYPASS.LTC128B.128 [R9+0x29400], desc[UR4][R2.64+0x100], !P3 ;  /* 0x2940010002090fae */ /* 0x000fe8000d901d44 */
[----:B------:R0:W-:Y:S04]  /*26530*/  @P0 LDGSTS.E.BYPASS.LTC128B.128 [R9+0x2bc00], desc[UR4][R2.64+0x180], !P2 ;  /* 0x2bc0018002090fae */ /* 0x0001e8000d101d44 */
[----:B0-----:R-:W0:Y:S02]  /*26540*/  SHFL.IDX PT, R2, R0, 0x1, 0x181f ;  /* 0x00381f0000027f89 */ /* 0x001e2400000e0000 */
        /* <DEDUP_REMOVED lines=21> */
[----:B0-----:R-:W-:-:S04]  /*266a0*/  @P1 LEA R2, P0, R34, R2, 0x1 ;  /* 0x0000000222021211 */ /* 0x001fc800078008ff */
[----:B------:R-:W-:Y:S02]  /*266b0*/  @P1 IADD3.X R3, RZ, R8, RZ, P0, !PT ;  /* 0x00000008ff031210 */ /* 0x000fe400007fe4ff */
[----:B------:R0:W2:Y:S04]  /*266c0*/  SHFL.IDX PT, R8, R6, 0x4, 0x181f ;  /* 0x00981f0006087f89 */ /* 0x0000a800000e0000 */
[----:B------:R0:W-:Y:S04]  /*266d0*/  @P1 LDGSTS.E.BYPASS.LTC128B.128 [R21+0x25c00], desc[UR4][R2.64], !P5 ;  /* 0x25c0000002151fae */ /* 0x0001e8000e901d44 */
[----:B------:R0:W-:Y:S04]  /*266e0*/  @P1 LDGSTS.E.BYPASS.LTC128B.128 [R21+0x28400], desc[UR4][R2.64+0x80], !P4 ;  /* 0x2840008002151fae */ /* 0x0001e8000e101d44 */
[----:B------:R0:W-:Y:S04]  /*266f0*/  @P1 LDGSTS.E.BYPASS.LTC128B.128 [R21+0x2ac00], desc[UR4][R2.64+0x100], !P3 ;  /* 0x2ac0010002151fae */ /* 0x0001e8000d901d44 */
[----:B-1----:R0:W-:Y:S02]  /*26700*/  @P1 LDGSTS.E.BYPASS.LTC128B.128 [R21+0x2d400], desc[UR4][R2.64+0x180], !P2 ;  /* 0x2d40018002151fae */ /* 0x0021e4000d101d44 */
.L_x_889:
[----:B------:R-:W-:Y:S01]  /*26710*/  ISETP.GE.AND P0, PT, R4, 0x41, PT ;  /* 0x000000410400780c */ /* 0x000fe20003f06270 */
[----:B------:R-:W-:-:S12]  /*26720*/  BSSY B0, `(.L_x_752) ;  /* 0x0000011000007945 */ /* 0x000fd80003800000 */
[----:B------:R-:W-:Y:S05]  /*26730*/  @!P0 BRA `(.L_x_753) ;  /* 0x00000000003c8947 */ /* 0x000fea0003800000 */
[C---:B------:R-:W-:Y:S01]  /*26740*/  LOP3.LUT P4, RZ, R18.reuse, 0x10, RZ, 0xc0, !PT ;  /* 0x0000001012ff7812 */ /* 0x040fe2000788c0ff */
[----:B------:R-:W-:Y:S01]  /*26750*/  ULDC.64 UR4, c[0x0][0x208] ;  /* 0x0000820000047ab9 */ /* 0x000fe20000000a00 */
[C---:B------:R-:W-:Y:S02]  /*26760*/  LOP3.LUT P3, RZ, R18.reuse, 0x8, RZ, 0xc0, !PT ;  /* 0x0000000812ff7812 */ /* 0x040fe4000786c0ff */
[C---:B------:R-:W-:Y:S02]  /*26770*/  LOP3.LUT P2, RZ, R18.reuse, 0x4, RZ, 0xc0, !PT ;  /* 0x0000000412ff7812 */ /* 0x040fe4000784c0ff */
[----:B------:R-:W-:Y:S02]  /*26780*/  LOP3.LUT P1, RZ, R18, 0x2, RZ, 0xc0, !PT ;  /* 0x0000000212ff7812 */ /* 0x000fe4000782c0ff */
[----:B0-----:R-:W-:Y:S02]  /*26790*/  LEA R2, P0, R34, R0, 0x1 ;  /* 0x0000000022027211 */ /* 0x001fe400078008ff */
[----:B------:R-:W-:-:S03]  /*267a0*/  LEA R7, R7, R16, 0x1 ;  /* 0x0000001007077211 */ /* 0x000fc600078e08ff */
        /* <DEDUP_REMOVED lines=8> */
.L_x_753:
[----:B------:R-:W-:Y:S05]  /*26830*/  BSYNC B0 ;  /* 0x0000000000007941 */ /* 0x000fea0003800000 */
.L_x_752:
[----:B------:R-:W-:Y:S01]  /*26840*/  NOP ;  /* 0x0000000000007918 */ /* 0x000fe20000000000 */
[----:B------:R-:W-:-:S13]  /*26850*/  PLOP3.LUT P0, PT, PT, PT, PT, 0x80, 0x0 ;  /* 0x000000000000781c */ /* 0x000fda0003f0f070 */
.L_x_754:
[----:B------:R-:W-:Y:S02]  /*26860*/  PLOP3.LUT P1, PT, P1, P0, PT, 0xa2, 0x0 ;  /* 0x000000000000781c */ /* 0x000fe40000f21472 */
[----:B------:R-:W-:-:S08]  /*26870*/  @P0 R2UR P1, UR4, R5 ;  /* 0x00000000050402ca */ /* 0x000fd00000020000 */
[----:B------:R-:W-:-:S05]  /*26880*/  @P0 PLOP3.LUT P0, PT, P1, PT, PT, 0x80, 0x0 ;  /* 0x000000000000081c */ /* 0x000fca0000f0f070 */
[----:B------:R-:W-:Y:S01]  /*26890*/  @!P1 SYNCS.ARRIVE.TRANS64.RED.A0T1 RZ, [UR4+0x38830], RZ ;  /* 0x038830ffffff99a7 */ /* 0x000fe20008200404 */
[----:B------:R-:W-:Y:S07]  /*268a0*/  @!P1 ARRIVES.LDGSTSBAR.64.TRANSCNT [UR4+0x38830] ;  /* 0x03883000ff0099b0 */ /* 0x000fee0008000a84 */
[----:B------:R-:W-:Y:S05]  /*268b0*/  @P0 BRA.U.ANY `(.L_x_754) ;  /* 0xfffffffd00e80947 */ /* 0x000fea000393ffff */
[----:B------:R-:W-:Y:S01]  /*268c0*/  NOP ;  /* 0x0000000000007918 */ /* 0x000fe20000000000 */
[----:B------:R-:W-:-:S05]  /*268d0*/  IMAD.U32 R0, RZ, RZ, UR37 ;  /* 0x00000025ff007e24 */ /* 0x000fca000f8e00ff */
[----:B------:R-:W-:-:S13]  /*268e0*/  ISETP.NE.AND P2, PT, R0, 0x3, PT ;  /* 0x000000030000780c */ /* 0x000fda0003f45270 */
[----:B------:R-:W-:Y:S05]  /*268f0*/  @!P2 BRA `(.L_x_755) ;  /* 0x000000000004a947 */ /* 0x000fea0003800000 */
[----:B------:R-:W-:Y:S01]  /*26900*/  BPT.TRAP 0x1 ;  /* 0x000000040000795c */ /* 0x000fe20000300000 */
.L_x_755:
[----:B------:R3:W5:Y:S01]  /*26910*/  LDL.LU R0, [R1+0x20] ;  /* 0x0000200001007983 */ /* 0x0007620000300800 */
[----:B------:R3:W-:Y:S02]  /*26920*/  SYNCS.ARRIVE.TRANS64.A1T0 RZ, [R5+URZ+0x38830], RZ ;  /* 0x038830ff05ff79a7 */ /* 0x0007e4000810003f */
[----:B------:R-:W-:Y:S05]  /*26930*/  WARPSYNC.ALL ;  /* 0x0000000000007948 */ /* 0x000fea0003800000 */
[----:B------:R-:W-:Y:S01]  /*26940*/  ULDC.64 UR4, c[0x0][0xa00] ;  /* 0x0002800000047ab9 */ /* 0x000fe20000000a00 */
[----:B------:R-:W-:Y:S01]  /*26950*/  BSSY B6, `(.L_x_756) ;  /* 0x0000021000067945 */ /* 0x000fe20003800000 */
[----:B------:R-:W-:Y:S01]  /*26960*/  BAR.SYNC.DEFER_BLOCKING 0x8, 0x180 ;  /* 0x0206000000007b1d */ /* 0x000fe20000010000 */
[----:B------:R-:W-:-:S04]  /*26970*/  ISETP.NE.U32.AND P0, PT, RZ, UR4, PT ;  /* 0x00000004ff007c0c */ /* 0x000fc8000bf05070 */
[----:B------:R-:W-:Y:S01]  /*26980*/  ISETP.NE.AND.EX P0, PT, RZ, UR5, PT, P0 ;  /* 0x00000005ff007c0c */ /* 0x000fe2000bf05300 */
[----:B------:R-:W-:Y:S02]  /*26990*/  ULDC.64 UR4, c[0x0][0x298] ;  /* 0x0000a60000047ab9 */ /* 0x000fe40000000a00 */
[----:B---3--:R-:W-:Y:S01]  /*269a0*/  IMAD.WIDE.U32 R4, R35, UR4, RZ ;  /* 0x0000000423047c25 */ /* 0x008fe2000f8e00ff */
[----:B------:R-:W-:Y:S02]  /*269b0*/  SEL R31, R31, RZ, !P0 ;  /* 0x000000ff1f1f7207 */ /* 0x000fe40004000000 */
[----:B01---5:R-:W-:Y:S02]  /*269c0*/  SEL R2, R0, RZ, !P0 ;  /* 0x000000ff00027207 */ /* 0x023fe40004000000 */
[----:B------:R-:W-:-:S03]  /*269d0*/  SHF.R.S32.HI R0, RZ, 0x1f, R35 ;  /* 0x0000001fff007819 */ /* 0x000fc60000011423 */
[----:B------:R0:W-:Y:S02]  /*269e0*/  STL [R1+0x30], R2 ;  /* 0x0000300201007387 */ /* 0x0001e40000100800 */
[----:B------:R-:W-:Y:S02]  /*269f0*/  IMAD R0, R0, UR4, RZ ;  /* 0x0000000400007c24 */ /* 0x000fe4000f8e02ff */
[----:B------:R1:W-:Y:S02]  /*26a00*/  STL.64 [R1+0x20], R4 ;  /* 0x0000200401007387 */ /* 0x0003e40000100a00 */
[----:B------:R-:W-:Y:S02]  /*26a10*/  IMAD R0, R35, UR5, R0 ;  /* 0x0000000523007c24 */ /* 0x000fe4000f8e0200 */
[----:B0-----:R-:W-:-:S03]  /*26a20*/  VIADD R2, R16, 0x14400 ;  /* 0x0001440010027836 */ /* 0x001fc60000000000 */
[----:B------:R-:W-:Y:S02]  /*26a30*/  IADD3 R35, R5, R0, RZ ;  /* 0x0000000005237210 */ /* 0x000fe40007ffe0ff */
[----:B------:R-:W-:-:S13]  /*26a40*/  LOP3.LUT P0, RZ, R2, 0x3ff, RZ, 0xc0, !PT ;  /* 0x000003ff02ff7812 */ /* 0x000fda000780c0ff */
[----:B-1----:R-:W-:Y:S05]  /*26a50*/  @!P0 BRA `(.L_x_757) ;  /* 0x0000000000408947 */ /* 0x002fea0003800000 */
[----:B------:R-:W-:Y:S01]  /*26a60*/  MOV R2, 0x0 ;  /* 0x0000000000027802 */ /* 0x000fe20000000f00 */
[----:B------:R-:W-:Y:S01]  /*26a70*/  ULDC.64 UR4, c[0x4][0xa8] ;  /* 0x01002a0000047ab9 */ /* 0x000fe20000000a00 */
[----:B------:R-:W-:Y:S01]  /*26a80*/  ULDC.64 UR6, c[0x4][0xb0] ;  /* 0x01002c0000067ab9 */ /* 0x000fe20000000a00 */
[----:B------:R-:W-:Y:S01]  /*26a90*/  ULDC.64 UR8, c[0x4][0x20] ;  /* 0x0100080000087ab9 */ /* 0x000fe20000000a00 */
[----:B------:R-:W-:Y:S01]  /*26aa0*/  IMAD.U32 R4, RZ, RZ, UR4 ;  /* 0x00000004ff047e24 */ /* 0x000fe2000f8e00ff */
[----:B------:R-:W-:Y:S01]  /*26ab0*/  MOV R6, UR6 ;  /* 0x0000000600067c02 */ /* 0x000fe20008000f00 */
[----:B------:R-:W0:Y:S01]  /*26ac0*/  LDC.64 R2, c[0x4][R2] ;  /* 0x0100000002027b82 */ /* 0x000e220000000a00 */
[----:B------:R-:W-:Y:S01]  /*26ad0*/  IMAD.U32 R5, RZ, RZ, UR5 ;  /* 0x00000005ff057e24 */ /* 0x000fe2000f8e00ff */
[----:B------:R-:W-:Y:S01]  /*26ae0*/  MOV R11, UR9 ;  /* 0x00000009000b7c02 */ /* 0x000fe20008000f00 */
[----:B------:R-:W-:Y:S01]  /*26af0*/  IMAD.U32 R7, RZ, RZ, UR7 ;  /* 0x00000007ff077e24 */ /* 0x000fe2000f8e00ff */
[----:B------:R-:W-:Y:S01]  /*26b00*/  MOV R13, RZ ;  /* 0x000000ff000d7202 */ /* 0x000fe20000000f00 */
[----:B------:R-:W-:-:S02]  /*26b10*/  IMAD.U32 R10, RZ, RZ, UR8 ;  /* 0x00000008ff0a7e24 */ /* 0x000fc4000f8e00ff */
[----:B--2---:R-:W-:Y:S02]  /*26b20*/  IMAD.MOV.U32 R8, RZ, RZ, 0x70 ;  /* 0x00000070ff087424 */ /* 0x004fe400078e00ff */
[----:B------:R-:W-:-:S07]  /*26b30*/  IMAD.MOV.U32 R12, RZ, RZ, 0x1 ;  /* 0x00000001ff0c7424 */ /* 0x000fce00078e00ff */
[----:B------:R-:W-:-:S07]  /*26b40*/  LEPC R20, `(.L_x_757) ;  /* 0x000000001014794e */ /* 0x000fce0000000000 */
[----:B0-----:R-:W-:Y:S05]  /*26b50*/  CALL.ABS.NOINC R2 ;  /* 0x0000000002007343 */ /* 0x001fea0003c00000 */
.L_x_757:
[----:B------:R-:W-:Y:S05]  /*26b60*/  BSYNC B6 ;  /* 0x0000000000067941 */ /* 0x000fea0003800000 */
.L_x_756:
[----:B------:R-:W3:Y:S01]  /*26b70*/  LDL.LU R20, [R1+0x30] ;  /* 0x0000300001147983 */ /* 0x000ee20000300800 */
[----:B------:R-:W-:Y:S01]  /*26b80*/  ULDC.64 UR4, c[0x0][0x2d8] ;  /* 0x0000b60000047ab9 */ /* 0x000fe20000000a00 */
[----:B--2---:R-:W0:Y:S02]  /*26b90*/  LDC R8, c[0x0][0x448] ;  /* 0x00011200ff087b82 */ /* 0x004e240000000800 */
[----:B------:R-:W2:Y:S04]  /*26ba0*/  LDL.LU.64 R2, [R1+0x20] ;  /* 0x0000200001027983 */ /* 0x000ea80000300a00 */
[----:B------:R1:W5:Y:S01]  /*26bb0*/  LDL R10, [R1+0x28] ;  /* 0x00002800010a7983 */ /* 0x0003620000100800 */
[----:B0-----:R-:W-:-:S13]  /*26bc0*/  ISETP.NE.AND P0, PT, R8, 0x1, PT ;  /* 0x000000010800780c */ /* 0x001fda0003f05270 */
[----:B------:R-:W0:Y:S08]  /*26bd0*/  @P0 LDC R5, c[0x0][0x44c] ;  /* 0x00011300ff050b82 */ /* 0x000e300000000800 */
[----:B------:R-:W4:Y:S01]  /*26be0*/  @P0 LDC R4, c[0x0][0x450] ;  /* 0x00011400ff040b82 */ /* 0x000f220000000800 */
[C---:B------:R-:W-:Y:S02]  /*26bf0*/  LOP3.LUT R11, R34.reuse, 0x40, RZ, 0xfc, !PT ;  /* 0x00000040220b7812 */ /* 0x040fe400078efcff */
[----:B------:R-:W-:Y:S01]  /*26c00*/  LOP3.LUT R9, R34, 0x80, RZ, 0xfc, !PT ;  /* 0x0000008022097812 */ /* 0x000fe200078efcff */
[----:B--2---:R-:W-:-:S02]  /*26c10*/  IMAD.MOV.U32 R3, RZ, RZ, R35 ;  /* 0x000000ffff037224 */ /* 0x004fc400078e0023 */
[----:B------:R-:W-:-:S04]  /*26c20*/  IMAD.WIDE.U32 R2, R26, UR4, R2 ;  /* 0x000000041a027c25 */ /* 0x000fc8000f8e0002 */
[----:B------:R-:W-:Y:S01]  /*26c30*/  IMAD R3, R26, UR5, R3 ;  /* 0x000000051a037c24 */ /* 0x000fe2000f8e0203 */
[----:B------:R-:W-:Y:S02]  /*26c40*/  ULDC.64 UR4, c[0x0][0x2e0] ;  /* 0x0000b80000047ab9 */ /* 0x000fe40000000a00 */
[----:B---3--:R-:W-:Y:S02]  /*26c50*/  IMAD R0, R20, UR4, RZ ;  /* 0x0000000414007c24 */ /* 0x008fe4000f8e02ff */
        /* <DEDUP_REMOVED lines=9> */
[----:B--2---:R-:W-:-:S04]  /*26cf0*/  SHF.L.U32 R20, R20, 0x4, RZ ;  /* 0x0000000414147819 */ /* 0x004fc800000006ff */
[----:B------:R-:W-:-:S04]  /*26d00*/  LOP3.LUT R20, R21, 0x70, R20, 0xf8, !PT ;  /* 0x0000007015147812 */ /* 0x000fc800078ef814 */
[----:B------:R-:W-:-:S05]  /*26d10*/  LOP3.LUT R6, R20, R0, RZ, 0xfc, !PT ;  /* 0x0000000014067212 */ /* 0x000fca00078efcff */
[----:B0-----:R-:W-:-:S04]  /*26d20*/  @P0 IMAD.HI.U32 R7, R6, R5, RZ ;  /* 0x0000000506070227 */ /* 0x001fc800078e00ff */
[----:B------:R-:W-:Y:S01]  /*26d30*/  IMAD.MOV.U32 R5, RZ, RZ, R6 ;  /* 0x000000ffff057224 */ /* 0x000fe200078e0006 */
[----:B----4-:R-:W-:-:S04]  /*26d40*/  @P0 SHF.R.U32.HI R5, RZ, R4, R7 ;  /* 0x00000004ff050219 */ /* 0x010fc80000011607 */
[C---:B------:R-:W-:Y:S01]  /*26d50*/  IADD3 R4, -R5.reuse, RZ, RZ ;  /* 0x000000ff05047210 */ /* 0x040fe20007ffe1ff */
[----:B------:R-:W0:Y:S04]  /*26d60*/  S2R R20, SR_TID.X ;  /* 0x0000000000147919 */ /* 0x000e280000002100 */
        /* <DEDUP_REMOVED lines=25> */
[----:B-----5:R-:W-:Y:S01]  /*26f00*/  IMAD R6, R10, R8, RZ ;  /* 0x000000080a067224 */ /* 0x020fe200078e02ff */
[----:B------:R-:W-:Y:S01]  /*26f10*/  IADD3 R0, R9, R0, RZ ;  /* 0x0000000009007210 */ /* 0x000fe20007ffe0ff */
[----:B------:R-:W-:Y:S01]  /*26f20*/  ULDC.64 UR4, c[0x0][0x208] ;  /* 0x0000820000047ab9 */ /* 0x000fe20000000a00 */
[----:B------:R-:W1:Y:S02]  /*26f30*/  SHFL.IDX PT, R2, R4, RZ, 0x181f ;  /* 0x00181fff04027589 */ /* 0x000e6400000e0000 */
[----:B------:R-:W-:Y:S02]  /*26f40*/  ISETP.GE.AND P1, PT, R0, R6, PT ;  /* 0x000000060000720c */ /* 0x000fe40003f26270 */
[----:B------:R-:W-:Y:S11]  /*26f50*/  SHFL.IDX PT, R14, R5, 0x7, 0x181f ;  /* 0x00f81f00050e7f89 */ /* 0x000ff600000e0000 */
[----:B0-----:R-:W-:-:S05]  /*26f60*/  @!P1 LEA R7, P5, R34, R3, 0x1 ;  /* 0x0000000322079211 */ /* 0x001fca00078a08ff */
[----:B-1----:R-:W-:Y:S02]  /*26f70*/  @!P1 IMAD.X R3, RZ, RZ, R2, P5 ;  /* 0x000000ffff039224 */ /* 0x002fe400028e0602 */
[----:B------:R-:W-:Y:S01]  /*26f80*/  @!P1 IMAD.MOV.U32 R2, RZ, RZ, R7 ;  /* 0x000000ffff029224 */ /* 0x000fe200078e0007 */
[----:B------:R-:W-:-:S04]  /*26f90*/  IADD3 R7, R0, 0x10, RZ ;  /* 0x0000001000077810 */ /* 0x000fc80007ffe0ff */
[----:B------:R-:W-:Y:S04]  /*26fa0*/  @!P1 LDGSTS.E.BYPASS.LTC128B.128 [R36+0x14400], desc[UR4][R2.64], !P4 ;  /* 0x1440000002249fae */ /* 0x000fe8000e101d44 */
[----:B------:R-:W-:Y:S04]  /*26fb0*/  @!P1 LDGSTS.E.BYPASS.LTC128B.128 [R36+0x18400], desc[UR4][R2.64+0x80], !P3 ;  /* 0x1840008002249fae */ /* 0x000fe8000d901d44 */
[----:B------:R-:W-:Y:S04]  /*26fc0*/  @!P1 LDGSTS.E.BYPASS.LTC128B.128 [R36+0x1c400], desc[UR4][R2.64+0x100], !P2 ;  /* 0x1c40010002249fae */ /* 0x000fe8000d101d44 */
[----:B------:R0:W-:Y:S01]  /*26fd0*/  @!P1 LDGSTS.E.BYPASS.LTC128B.128 [R36+0x20400], desc[UR4][R2.64+0x180], !P0 ;  /* 0x2040018002249fae */ /* 0x0001e2000c101d44 */
[----:B------:R-:W-:-:S03]  /*26fe0*/  ISETP.GE.AND P1, PT, R7, R6, PT ;  /* 0x000000060700720c */ /* 0x000fc60003f26270 */
[----:B0-----:R-:W0:Y:S04]  /*26ff0*/  SHFL.IDX PT, R3, R5, 0x1, 0x181f ;  /* 0x00381f0005037f89 */ /* 0x001e2800000e0000 */
[----:B------:R-:W1:Y:S06]  /*27000*/  SHFL.IDX PT, R2, R4, 0x1, 0x181f ;  /* 0x00381f0004027f89 */ /* 0x000e6c00000e0000 */
[----:B0-----:R-:W-:-:S05]  /*27010*/  @!P1 LEA R7, P5, R34, R3, 0x1 ;  /* 0x0000000322079211 */ /* 0x001fca00078a08ff */
[----:B-1----:R-:W-:Y:S02]  /*27020*/  @!P1 IMAD.X R8, RZ, RZ, R2, P5 ;  /* 0x000000ffff089224 */ /* 0x002fe400028e0602 */
[----:B------:R-:W-:Y:S02]  /*27030*/  @!P1 IMAD.MOV.U32 R2, RZ, RZ, R7 ;  /* 0x000000ffff029224 */ /* 0x000fe400078e0007 */
[----:B------:R-:W-:Y:S01]  /*27040*/  VIADD R7, R0, 0x20 ;  /* 0x0000002000077836 */ /* 0x000fe20000000000 */
[----:B------:R-:W-:-:S05]  /*27050*/  @!P1 MOV R3, R8 ;  /* 0x0000000800039202 */ /* 0x000fca0000000f00 */
        /* <DEDUP_REMOVED lines=8> */
[----:B-1----:R-:W-:Y:S01]  /*270e0*/  @!P1 IMAD.X R8, RZ, RZ, R2, P5 ;  /* 0x000000ffff089224 */ /* 0x002fe200028e0602 */
[----:B------:R-:W-:Y:S01]  /*270f0*/  @!P1 MOV R2, R7 ;  /* 0x0000000700029202 */ /* 0x000fe20000000f00 */
[----:B------:R-:W-:Y:S02]  /*27100*/  VIADD R7, R0, 0x30 ;  /* 0x0000003000077836 */ /* 0x000fe40000000000 */
[----:B------:R-:W-:-:S05]  /*27110*/  @!P1 IMAD.MOV.U32 R3, RZ, RZ, R8 ;  /* 0x000000ffff039224 */ /* 0x000fca00078e0008 */
[----:B------:R-:W-:Y:S04]  /*27120*/  @!P1 LDGSTS.E.BYPASS.LTC128B.128 [R36+0x15400], desc[UR4][R2.64], !P4 ;  /* 0x1540000002249fae */ /* 0x000fe8000e101d44 */
[----:B------:R-:W-:Y:S04]  /*27130*/  @!P1 LDGSTS.E.BYPASS.LTC128B.128 [R36+0x19400], desc[UR4][R2.64+0x80], !P3 ;  /* 0x1940008002249fae */ /* 0x000fe8000d901d44 */
[----:B------:R-:W-:Y:S04]  /*27140*/  @!P1 LDGSTS.E.BYPASS.LTC128B.128 [R36+0x1d400], desc[UR4][R2.64+0x100], !P2 ;  /* 0x1d40010002249fae */ /* 0x000fe8000d101d44 */
[----:B------:R0:W-:Y:S01]  /*27150*/  @!P1 LDGSTS.E.BYPASS.LTC128B.128 [R36+0x21400], desc[UR4][R2.64+0x180], !P0 ;  /* 0x2140018002249fae */ /* 0x0001e2000c101d44 */
[----:B------:R-:W-:-:S03]  /*27160*/  ISETP.GE.AND P1, PT, R7, R6, PT ;  /* 0x000000060700720c */ /* 0x000fc60003f26270 */
[----:B0-----:R-:W0:Y:S04]  /*27170*/  SHFL.IDX PT, R3, R5, 0x3, 0x181f ;  /* 0x00781f0005037f89 */ /* 0x001e2800000e0000 */
[----:B------:R-:W1:Y:S06]  /*27180*/  SHFL.IDX PT, R2, R4, 0x3, 0x181f ;  /* 0x00781f0004027f89 */ /* 0x000e6c00000e0000 */
[----:B0-----:R-:W-:-:S04]  /*27190*/  @!P1 LEA R7, P5, R34, R3, 0x1 ;  /* 0x0000000322079211 */ /* 0x001fc800078a08ff */
[----:B-1----:R-:W-:Y:S01]  /*271a0*/  @!P1 IADD3.X R8, RZ, R2, RZ, P5, !PT ;  /* 0x00000002ff089210 */ /* 0x002fe20002ffe4ff */
[----:B------:R-:W-:Y:S01]  /*271b0*/  @!P1 IMAD.MOV.U32 R2, RZ, RZ, R7 ;  /* 0x000000ffff029224 */ /* 0x000fe200078e0007 */
[----:B------:R-:W-:-:S03]  /*271c0*/  IADD3 R7, R0, 0x40, RZ ;  /* 0x0000004000077810 */ /* 0x000fc60007ffe0ff */
        /* <DEDUP_REMOVED lines=34> */
[----:B------:R-:W-:Y:S02]  /*273f0*/  @!P1 IMAD.MOV.U32 R2, RZ, RZ, R7 ;  /* 0x000000ffff029224 */ /* 0x000fe400078e0007 */
[----:B------:R0:W1:Y:S02]  /*27400*/  SHFL.IDX PT, R7, R4, 0x7, 0x181f ;  /* 0x00f81f0004077f89 */ /* 0x00006400000e0000 */
[----:B------:R-:W-:-:S05]  /*27410*/  @!P1 IMAD.MOV.U32 R3, RZ, RZ, R8 ;  /* 0x000000ffff039224 */ /* 0x000fca00078e0008 */
[----:B------:R0:W-:Y:S04]  /*27420*/  @!P1 LDGSTS.E.BYPASS.LTC128B.128 [R36+0x17400], desc[UR4][R2.64], !P4 ;  /* 0x1740000002249fae */ /* 0x0001e8000e101d44 */
[----:B------:R0:W-:Y:S04]  /*27430*/  @!P1 LDGSTS.E.BYPASS.LTC128B.128 [R36+0x1b400], desc[UR4][R2.64+0x80], !P3 ;  /* 0x1b40008002249fae */ /* 0x0001e8000d901d44 */
[----:B------:R0:W-:Y:S04]  /*27440*/  @!P1 LDGSTS.E.BYPASS.LTC128B.128 [R36+0x1f400], desc[UR4][R2.64+0x100], !P2 ;  /* 0x1f40010002249fae */ /* 0x0001e8000d101d44 */
[----:B------:R0:W-:Y:S02]  /*27450*/  @!P1 LDGSTS.E.BYPASS.LTC128B.128 [R36+0x23400], desc[UR4][R2.64+0x180], !P0 ;  /* 0x2340018002249fae */ /* 0x0001e4000c101d44 */
.L_x_906:
[----:B0-----:R-:W-:Y:S01]  /*27460*/  IADD3 R3, R0, 0x70, RZ ;  /* 0x0000007000037810 */ /* 0x001fe20007ffe0ff */
[----:B------:R-:W-:Y:S03]  /*27470*/  BSSY B0, `(.L_x_759) ;  /* 0x000000d000007945 */ /* 0x000fe60003800000 */
[----:B------:R-:W-:-:S13]  /*27480*/  ISETP.GE.AND P1, PT, R3, R6, PT ;  /* 0x000000060300720c */ /* 0x000fda0003f26270 */
[----:B------:R-:W-:Y:S05]  /*27490*/  @P1 BRA `(.L_x_760) ;  /* 0x0000000000281947 */ /* 0x000fea0003800000 */
[----:B------:R-:W-:Y:S01]  /*274a0*/  LEA R2, P1, R34, R14, 0x1 ;  /* 0x0000000e22027211 */ /* 0x000fe200078208ff */
[----:B------:R-:W-:-:S04]  /*274b0*/  ULDC.64 UR4, c[0x0][0x208] ;  /* 0x0000820000047ab9 */ /* 0x000fc80000000a00 */
[----:B-1----:R-:W-:-:S05]  /*274c0*/  IMAD.X R3, RZ, RZ, R7, P1 ;  /* 0x000000ffff037224 */ /* 0x002fca00008e0607 */
[----:B------:R-:W-:Y:S01]  /*274d0*/  @!PT LDS RZ, [RZ] ;  /* 0x00000000fffff984 */ /* 0x000fe20000000800 */
[----:B------:R-:W-:Y:S01]  /*274e0*/  @!PT LDS RZ, [RZ] ;  /* 0x00000000fffff984 */ /* 0x000fe20000000800 */
[----:B------:R-:W-:Y:S01]  /*274f0*/  @!PT LDS RZ, [RZ] ;  /* 0x00000000fffff984 */ /* 0x000fe20000000800 */
[----:B------:R0:W-:Y:S04]  /*27500*/  LDGSTS.E.BYPASS.LTC128B.128 [R36+0x17c00], desc[UR4][R2.64], !P4 ;  /* 0x17c0000002247fae */ /* 0x0001e8000e101d44 */
[----:B------:R0:W-:Y:S04]  /*27510*/  LDGSTS.E.BYPASS.LTC128B.128 [R36+0x1bc00], desc[UR4][R2.64+0x80], !P3 ;  /* 0x1bc0008002247fae */ /* 0x0001e8000d901d44 */
[----:B------:R0:W-:Y:S04]  /*27520*/  LDGSTS.E.BYPASS.LTC128B.128 [R36+0x1fc00], desc[UR4][R2.64+0x100], !P2 ;  /* 0x1fc0010002247fae */ /* 0x0001e8000d101d44 */
[----:B------:R0:W-:Y:S02]  /*27530*/  LDGSTS.E.BYPASS.LTC128B.128 [R36+0x23c00], desc[UR4][R2.64+0x180], !P0 ;  /* 0x23c0018002247fae */ /* 0x0001e4000c101d44 */
.L_x_760:
[----:B------:R-:W-:Y:S05]  /*27540*/  BSYNC B0 ;  /* 0x0000000000007941 */ /* 0x000fea0003800000 */
.L_x_759:
[----:B------:R-:W-:Y:S01]  /*27550*/  NOP ;  /* 0x0000000000007918 */ /* 0x000fe20000000000 */
[----:B------:R-:W-:-:S13]  /*27560*/  PLOP3.LUT P0, PT, PT, PT, PT, 0x80, 0x0 ;  /* 0x000000000000781c */ /* 0x000fda0003f0f070 */
.L_x_761:
[----:B------:R-:W-:Y:S02]  /*27570*/  PLOP3.LUT P1, PT, P1, P0, PT, 0xa2, 0x0 ;  /* 0x000000000000781c */ /* 0x000fe40000f21472 */
[----:B------:R-:W-:-:S08]  /*27580*/  @P0 R2UR P1, UR4, R16 ;  /* 0x00000000100402ca */ /* 0x000fd00000020000 */
[----:B------:R-:W-:-:S05]  /*27590*/  @P0 PLOP3.LUT P0, PT, P1, PT, PT, 0x80, 0x0 ;  /* 0x000000000000081c */ /* 0x000fca0000f0f070 */
[----:B------:R-:W-:Y:S01]  /*275a0*/  @!P1 SYNCS.ARRIVE.TRANS64.RED.A0T1 RZ, [UR4+0x38800], RZ ;  /* 0x038800ffffff99a7 */ /* 0x000fe20008200404 */
[----:B------:R-:W-:Y:S07]  /*275b0*/  @!P1 ARRIVES.LDGSTSBAR.64.TRANSCNT [UR4+0x38800] ;  /* 0x03880000ff0099b0 */ /* 0x000fee0008000a84 */
[----:B------:R-:W-:Y:S05]  /*275c0*/  @P0 BRA.U.ANY `(.L_x_761) ;  /* 0xfffffffd00e80947 */ /* 0x000fea000393ffff */
[----:B0-----:R-:W2:Y:S04]  /*275d0*/  LDL.LU R3, [R1+0x2c] ;  /* 0x00002c0001037983 */ /* 0x001ea80000300800 */
[----:B------:R-:W3:Y:S01]  /*275e0*/  LDL.LU R2, [R1+0x1c] ;  /* 0x00001c0001027983 */ /* 0x000ee20000300800 */
[----:B--2---:R-:W-:-:S05]  /*275f0*/  VIADD R3, R3, 0x1 ;  /* 0x0000000103037836 */ /* 0x004fca0000000000 */
[----:B------:R-:W-:Y:S01]  /*27600*/  LEA.HI R0, R3, R3, RZ, 0x1 ;  /* 0x0000000303007211 */ /* 0x000fe200078f08ff */
[----:B------:R0:W-:Y:S03]  /*27610*/  STL [R1+0x2c], R3 ;  /* 0x00002c0301007387 */ /* 0x0001e60000100800 */
[----:B------:R-:W-:-:S04]  /*27620*/  LOP3.LUT R0, R0, 0xfffffffe, RZ, 0xc0, !PT ;  /* 0xfffffffe00007812 */ /* 0x000fc800078ec0ff */
[----:B0-----:R-:W-:Y:S01]  /*27630*/  IADD3 R3, R3, -R0, RZ ;  /* 0x8000000003037210 */ /* 0x001fe20007ffe0ff */
[----:B---3--:R-:W-:-:S03]  /*27640*/  VIADD R0, R2, 0xfffffffe ;  /* 0xfffffffe02007836 */ /* 0x008fc60000000000 */
[----:B------:R-:W-:Y:S01]  /*27650*/  SHF.L.U32 R3, R3, 0x1f, RZ ;  /* 0x0000001f03037819 */ /* 0x000fe200000006ff */
[----:B------:R-:W-:Y:S01]  /*27660*/  NOP ;  /* 0x0000000000007918 */ /* 0x000fe20000000000 */
[----:B------:R0:W-:Y:S01]  /*27670*/  SYNCS.ARRIVE.TRANS64.A1T0 RZ, [R16+URZ+0x38800], RZ ;  /* 0x038800ff10ff79a7 */ /* 0x0001e2000810003f */
[----:B------:R-:W-:Y:S01]  /*27680*/  BSSY B0, `(.L_x_762) ;  /* 0x0000003000007945 */ /* 0x000fe20003800000 */
[----:B------:R-:W2:Y:S03]  /*27690*/  SYNCS.PHASECHK.TRANS64.TRYWAIT P0, [R16+URZ+0x38820], R3 ;  /* 0x03882003100075a7 */ /* 0x000ea6000800017f */
[----:B0-2---:R-:W-:Y:S05]  /*276a0*/  @!P0 BRA `(.L_x_763) ;  /* 0x00000050009c8947 */ /* 0x005fea0003800000 */
.L_x_907:
[----:B------:R-:W-:Y:S05]  /*276b0*/  BSYNC B0 ;  /* 0x0000000000007941 */ /* 0x000fea0003800000 */
.L_x_762:
[----:B------:R-:W2:Y:S01]  /*276c0*/  LDL R2, [R1+0xc] ;  /* 0x00000c0001027983 */ /* 0x000ea20000100800 */
[----:B------:R-:W-:Y:S01]  /*276d0*/  BSSY B0, `(.L_x_764) ;  /* 0x000011a000007945 */ /* 0x000fe20003800000 */
[----:B--2---:R-:W-:-:S13]  /*276e0*/  ISETP.GE.AND P0, PT, R0, R2, PT ;  /* 0x000000020000720c */ /* 0x004fda0003f06270 */
[----:B------:R-:W-:Y:S05]  /*276f0*/  @!P0 BRA `(.L_x_765) ;  /* 0x00000010005c8947 */ /* 0x000fea0003800000 */
[C---:B------:R-:W-:Y:S01]  /*27700*/  LOP3.LUT R4, R34.reuse, 0x40, RZ, 0xfc, !PT ;  /* 0x0000004022047812 */ /* 0x040fe200078efcff */
[----:B------:R-:W-:Y:S01]  /*27710*/  ULDC UR4, c[0x0][0x2f4] ;  /* 0x0000bd0000047ab9 */ /* 0x000fe20000000800 */
[C---:B------:R-:W-:Y:S01]  /*27720*/  LOP3.LUT R2, R34.reuse, 0x80, RZ, 0xfc, !PT ;  /* 0x0000008022027812 */ /* 0x040fe200078efcff */
[----:B-1----:R-:W-:Y:S01]  /*27730*/  IMAD.MOV.U32 R7, RZ, RZ, R23 ;  /* 0x000000ffff077224 */ /* 0x002fe200078e0017 */
[----:B------:R-:W-:Y:S01]  /*27740*/  MOV R20, R29 ;  /* 0x0000001d00147202 */ /* 0x000fe20000000f00 */
[----:B------:R-:W-:Y:S01]  /*27750*/  IMAD.MOV.U32 R31, RZ, RZ, R22 ;  /* 0x000000ffff1f7224 */ /* 0x000fe200078e0016 */
[----:B------:R-:W-:Y:S02]  /*27760*/  ISETP.GE.AND P4, PT, R34, UR4, PT ;  /* 0x0000000422007c0c */ /* 0x000fe4000bf86270 */
[----:B------:R-:W-:Y:S02]  /*27770*/  ISETP.GE.AND P3, PT, R4, UR4, PT ;  /* 0x0000000404007c0c */ /* 0x000fe4000bf66270 */
[----:B------:R-:W-:-:S02]  /*27780*/  ISETP.GE.AND P2, PT, R2, UR4, PT ;  /* 0x0000000402007c0c */ /* 0x000fc4000bf46270 */
[----:B------:R-:W-:-:S13]  /*27790*/  ISETP.GE.AND P1, PT, R37, UR4, PT ;  /* 0x0000000425007c0c */ /* 0x000fda000bf26270 */
.L_x_778:
[----:B------:R-:W2:Y:S01]  /*277a0*/  LDL R5, [R1+0x10] ;  /* 0x0000100001057983 */ /* 0x000ea20000100800 */
[----:B------:R-:W1:Y:S03]  /*277b0*/  LDC R11, c[0x0][0x430] ;  /* 0x00010c00ff0b7b82 */ /* 0x000e660000000800 */
[----:B------:R-:W3:Y:S01]  /*277c0*/  LDL R8, [R1+0x14] ;  /* 0x0000140001087983 */ /* 0x000ee20000100800 */
[----:B------:R-:W4:Y:S01]  /*277d0*/  S2R R2, SR_TID.X ;  /* 0x0000000000027919 */ /* 0x000f220000002100 */
[----:B------:R-:W4:Y:S01]  /*277e0*/  S2R R4, SR_TID.X ;  /* 0x0000000000047919 */ /* 0x000f220000002100 */
[----:B-1----:R-:W-:-:S13]  /*277f0*/  ISETP.NE.AND P0, PT, R11, 0x1, PT ;  /* 0x000000010b00780c */ /* 0x002fda0003f05270 */
[----:B0-----:R-:W0:Y:S01]  /*27800*/  @P0 LDC R3, c[0x0][0x434] ;  /* 0x00010d00ff030b82 */ /* 0x001e220000000800 */
[----:B----4-:R-:W-:Y:S01]  /*27810*/  LOP3.LUT R2, R2, 0x7f, RZ, 0xc0, !PT ;  /* 0x0000007f02027812 */ /* 0x010fe200078ec0ff */
[----:B------:R-:W-:-:S03]  /*27820*/  IMAD.SHL.U32 R4, R4, 0x10, RZ ;  /* 0x0000001004047824 */ /* 0x000fc600078e00ff */
[----:B------:R-:W-:-:S04]  /*27830*/  SHF.R.U32.HI R2, RZ, 0x3, R2 ;  /* 0x00000003ff027819 */ /* 0x000fc80000011602 */
[----:B------:R-:W-:Y:S02]  /*27840*/  LOP3.LUT R4, R2, 0x70, R4, 0xf8, !PT ;  /* 0x0000007002047812 */ /* 0x000fe400078ef804 */
[----:B------:R-:W1:Y:S02]  /*27850*/  @P0 LDC R2, c[0x0][0x438] ;  /* 0x00010e00ff020b82 */ /* 0x000e640000000800 */
[----:B------:R-:W-:Y:S01]  /*27860*/  ISETP.GT.U32.AND P5, PT, R4, 0x4f, PT ;  /* 0x0000004f0400780c */ /* 0x000fe20003fa4070 */
[----:B------:R-:W-:Y:S01]  /*27870*/  ULDC.64 UR4, c[0x0][0x208] ;  /* 0x0000820000047ab9 */ /* 0x000fe20000000a00 */
[----:B------:R-:W-:Y:S01]  /*27880*/  MOV R12, UR37 ;  /* 0x00000025000c7c02 */ /* 0x000fe20008000f00 */
[----:B------:R-:W-:Y:S02]  /*27890*/  VIADD R23, R7, 0x1 ;  /* 0x0000000107177836 */ /* 0x000fe40000000000 */
[----:B------:R-:W-:Y:S02]  /*278a0*/  IMAD.MOV.U32 R22, RZ, RZ, R0 ;  /* 0x000000ffff167224 */ /* 0x000fe400078e0000 */
[----:B--2---:R-:W-:-:S05]  /*278b0*/  IMAD R6, R0, 0x50, R5 ;  /* 0x0000005000067824 */ /* 0x004fca00078e0205 */
[----:B------:R-:W-:Y:S02]  /*278c0*/  IADD3 R6, R4, R6, RZ ;  /* 0x0000000604067210 */ /* 0x000fe40007ffe0ff */
[----:B------:R-:W2:Y:S03]  /*278d0*/  @!P5 LDC.64 R4, c[0x0][0x428] ;  /* 0x00010a00ff04db82 */ /* 0x000ea60000000a00 */
[----:B0-----:R-:W-:-:S04]  /*278e0*/  @P0 IMAD.HI.U32 R3, R6, R3, RZ ;  /* 0x0000000306030227 */ /* 0x001fc800078e00ff */
[----:B------:R-:W-:Y:S01]  /*278f0*/  IMAD.MOV.U32 R10, RZ, RZ, R6 ;  /* 0x000000ffff0a7224 */ /* 0x000fe200078e0006 */
[----:B-1----:R-:W-:-:S04]  /*27900*/  @P0 SHF.R.U32.HI R10, RZ, R2, R3 ;  /* 0x00000002ff0a0219 */ /* 0x002fc80000011603 */
[--C-:B------:R-:W-:Y:S01]  /*27910*/  @!P5 SHF.R.S32.HI R3, RZ, 0x1f, R10.reuse ;  /* 0x0000001fff03d819 */ /* 0x100fe2000001140a */
[----:B------:R-:W-:-:S04]  /*27920*/  @!P5 IMAD.MOV.U32 R2, RZ, RZ, R10 ;  /* 0x000000ffff02d224 */ /* 0x000fc800078e000a */
[----:B--2---:R-:W-:-:S04]  /*27930*/  @!P5 IMAD.WIDE.U32 R2, R32, R4, R2 ;  /* 0x000000042002d225 */ /* 0x004fc800078e0002 */
[----:B---3--:R-:W-:Y:S02]  /*27940*/  @!P5 IMAD R4, R8, R4, RZ ;  /* 0x000000040804d224 */ /* 0x008fe400078e02ff */
[----:B------:R-:W0:Y:S02]  /*27950*/  @!P5 LDC.64 R8, c[0x0][0x418] ;  /* 0x00010600ff08db82 */ /* 0x000e240000000a00 */
[----:B------:R-:W-:Y:S02]  /*27960*/  @!P5 IMAD R5, R32, R5, R4 ;  /* 0x000000052005d224 */ /* 0x000fe400078e0204 */
[----:B------:R-:W-:-:S03]  /*27970*/  IMAD.MOV.U32 R4, RZ, RZ, RZ ;  /* 0x000000ffff047224 */ /* 0x000fc600078e00ff */
[----:B------:R-:W-:Y:S02]  /*27980*/  @!P5 IADD3 R3, R5, R3, RZ ;  /* 0x000000030503d210 */ /* 0x000fe40007ffe0ff */
[----:B0-----:R-:W-:-:S04]  /*27990*/  @!P5 LEA R8, P0, R2, R8, 0x2 ;  /* 0x000000080208d211 */ /* 0x001fc800078010ff */
[----:B------:R-:W-:-:S05]  /*279a0*/  @!P5 LEA.HI.X R9, R2, R9, R3, 0x2, P0 ;  /* 0x000000090209d211 */ /* 0x000fca00000f1403 */
[----:B------:R0:W5:Y:S01]  /*279b0*/  @!P5 LDG.E R4, desc[UR4][R8.64] ;  /* 0x000000040804d981 */ /* 0x000162000c1e1900 */
[----:B------:R-:W-:Y:S02]  /*279c0*/  ISETP.NE.AND P5, PT, R12, 0x3, PT ;  /* 0x000000030c00780c */ /* 0x000fe40003fa5270 */
[----:B------:R-:W-:Y:S01]  /*279d0*/  ISETP.NE.AND P0, PT, R23, 0x2, PT ;  /* 0x000000021700780c */ /* 0x000fe20003f05270 */
[----:B------:R-:W-:Y:S01]  /*279e0*/  IMAD.MOV R5, RZ, RZ, -R10 ;  /* 0x000000ffff057224 */ /* 0x000fe200078e0a0a */
[----:B------:R-:W-:Y:S05]  /*279f0*/  YIELD ;  /* 0x0000000000007946 */ /* 0x000fea0003800000 */
[----:B------:R-:W-:Y:S01]  /*27a00*/  SEL R29, RZ, 0x1, P0 ;  /* 0x00000001ff1d7807 */ /* 0x000fe20000000000 */
[----:B------:R-:W-:Y:S01]  /*27a10*/  IMAD R5, R11, R5, R6 ;  /* 0x000000050b057224 */ /* 0x000fe200078e0206 */
[----:B------:R-:W-:-:S02]  /*27a20*/  SEL R23, R23, RZ, P0 ;  /* 0x000000ff17177207 */ /* 0x000fc40000000000 */
[----:B------:R-:W-:Y:S01]  /*27a30*/  LOP3.LUT R29, R20, R29, RZ, 0x3c, !PT ;  /* 0x0000001d141d7212 */ /* 0x000fe200078e3cff */
[----:B0-----:R-:W-:Y:S06]  /*27a40*/  @!P5 BRA `(.L_x_766) ;  /* 0x000000000004d947 */ /* 0x001fec0003800000 */
[----:B------:R-:W-:Y:S01]  /*27a50*/  BPT.TRAP 0x1 ;  /* 0x000000040000795c */ /* 0x000fe20000300000 */
.L_x_766:
[----:B------:R-:W-:Y:S01]  /*27a60*/  LEA R6, R23, R16, 0x3 ;  /* 0x0000001017067211 */ /* 0x000fe200078e18ff */
[----:B------:R-:W-:Y:S01]  /*27a70*/  BSSY B1, `(.L_x_767) ;  /* 0x0000004000017945 */ /* 0x000fe20003800000 */
[----:B------:R-:W-:-:S04]  /*27a80*/  SHF.L.U32 R3, R29, 0x1f, RZ ;  /* 0x0000001f1d037819 */ /* 0x000fc800000006ff */
[----:B------:R-:W0:Y:S02]  /*27a90*/  SYNCS.PHASECHK.TRANS64.TRYWAIT P0, [R6+URZ+0x38840], R3 ;  /* 0x03884003060075a7 */ /* 0x000e24000800017f */
[----:B0-----:R-:W-:Y:S05]  /*27aa0*/  @!P0 BRA `(.L_x_768) ;  /* 0x0000004c00b08947 */ /* 0x001fea0003800000 */
.L_x_908:
[----:B------:R-:W-:Y:S05]  /*27ab0*/  BSYNC B1 ;  /* 0x0000000000017941 */ /* 0x000fea0003800000 */
.L_x_767:
        /* <DEDUP_REMOVED lines=24> */
[----:B------:R-:W-:Y:S01]  /*27c40*/  IMAD R9, R9, 0x2, R16 ;  /* 0x0000000209097824 */ /* 0x000fe200078e0210 */
[----:B------:R-:W-:Y:S01]  /*27c50*/  SHF.L.U32 R0, R34, 0x1, RZ ;  /* 0x0000000122007819 */ /* 0x000fe200000006ff */
[----:B------:R-:W1:Y:S01]  /*27c60*/  SHFL.IDX PT, R3, R10, RZ, 0x181f ;  /* 0x00181fff0a037589 */ /* 0x000e6200000e0000 */
[----:B------:R-:W-:Y:S01]  /*27c70*/  @P2 LOP3.LUT R18, R18, 0x100, RZ, 0xfc, !PT ;  /* 0x0000010012122812 */ /* 0x000fe200078efcff */
[----:B------:R-:W-:Y:S02]  /*27c80*/  ULDC.64 UR4, c[0x0][0x208] ;  /* 0x0000820000047ab9 */ /* 0x000fe40000000a00 */
        /* <DEDUP_REMOVED lines=13> */
[----:B0-----:R-:W-:-:S04]  /*27d60*/  IADD3 R2, P0, R2, R0, RZ ;  /* 0x0000000002027210 */ /* 0x001fc80007f1e0ff */
[----:B------:R-:W-:Y:S02]  /*27d70*/  IADD3.X R3, RZ, R35, RZ, P0, !PT ;  /* 0x00000023ff037210 */ /* 0x000fe400007fe4ff */
        /* <DEDUP_REMOVED lines=24> */
.L_x_920:
[----:B------:R-:W-:Y:S01]  /*27f00*/  LOP3.LUT R18, R18, 0xffffff7f, RZ, 0xc0, !PT ;  /* 0xffffff7f12127812 */ /* 0x000fe200078ec0ff */
[----:B------:R-:W-:Y:S01]  /*27f10*/  ULDC.64 UR4, c[0x0][0x208] ;  /* 0x0000820000047ab9 */ /* 0x000fe20000000a00 */
[----:B--2---:R-:W-:Y:S02]  /*27f20*/  IADD3 R2, P0, R2, R0, RZ ;  /* 0x0000000002027210 */ /* 0x004fe40007f1e0ff */
[----:B------:R-:W-:Y:S02]  /*27f30*/  @P1 LOP3.LUT R18, R18, 0x80, RZ, 0xfc, !PT ;  /* 0x0000008012121812 */ /* 0x000fe400078efcff */
[----:B------:R-:W-:Y:S02]  /*27f40*/  IADD3.X R3, RZ, R35, RZ, P0, !PT ;  /* 0x00000023ff037210 */ /* 0x000fe400007fe4ff */
[C---:B------:R-:W-:Y:S02]  /*27f50*/  LOP3.LUT P1, RZ, R18.reuse, 0x10, RZ, 0xc0, !PT ;  /* 0x0000001012ff7812 */ /* 0x040fe4000782c0ff */
[----:B------:R-:W-:-:S02]  /*27f60*/  LOP3.LUT P0, RZ, R18, 0x8, RZ, 0xc0, !PT ;  /* 0x0000000812ff7812 */ /* 0x000fc4000780c0ff */
        /* <DEDUP_REMOVED lines=11> */
.L_x_770:
[----:B------:R-:W-:Y:S02]  /*28020*/  PLOP3.LUT P5, PT, P5, P0, PT, 0xa2, 0x0 ;  /* 0x000000000000781c */ /* 0x000fe40002fa1472 */
[----:B------:R-:W-:-:S08]  /*28030*/  @P0 R2UR P5, UR4, R6 ;  /* 0x00000000060402ca */ /* 0x000fd000000a0000 */
[----:B------:R-:W-:-:S05]  /*28040*/  @P0 PLOP3.LUT P0, PT, P5, PT, PT, 0x80, 0x0 ;  /* 0x000000000000081c */ /* 0x000fca0002f0f070 */
[----:B------:R-:W-:Y:S01]  /*28050*/  @!P5 SYNCS.ARRIVE.TRANS64.RED.A0T1 RZ, [UR4+0x38830], RZ ;  /* 0x038830ffffffd9a7 */ /* 0x000fe20008200404 */
[----:B------:R-:W-:Y:S07]  /*28060*/  @!P5 ARRIVES.LDGSTSBAR.64.TRANSCNT [UR4+0x38830] ;  /* 0x03883000ff00d9b0 */ /* 0x000fee0008000a84 */
[----:B------:R-:W-:Y:S05]  /*28070*/  @P0 BRA.U.ANY `(.L_x_770) ;  /* 0xfffffffd00e80947 */ /* 0x000fea000393ffff */
[----:B------:R-:W-:Y:S01]  /*28080*/  NOP ;  /* 0x0000000000007918 */ /* 0x000fe20000000000 */
[----:B-1----:R-:W-:-:S05]  /*28090*/  IMAD.U32 R2, RZ, RZ, UR37 ;  /* 0x00000025ff027e24 */ /* 0x002fca000f8e00ff */
[----:B------:R-:W-:-:S13]  /*280a0*/  ISETP.NE.AND P6, PT, R2, 0x3, PT ;  /* 0x000000030200780c */ /* 0x000fda0003fc5270 */
[----:B------:R-:W-:Y:S05]  /*280b0*/  @!P6 BRA `(.L_x_771) ;  /* 0x000000000004e947 */ /* 0x000fea0003800000 */
[----:B------:R-:W-:Y:S01]  /*280c0*/  BPT.TRAP 0x1 ;  /* 0x000000040000795c */ /* 0x000fe20000300000 */
.L_x_771:
[----:B------:R1:W-:Y:S01]  /*280d0*/  SYNCS.ARRIVE.TRANS64.A1T0 RZ, [R6+URZ+0x38830], RZ ;  /* 0x038830ff06ff79a7 */ /* 0x0003e2000810003f */
[----:B------:R-:W-:Y:S05]  /*280e0*/  @!P6 BRA `(.L_x_772) ;  /* 0x000000000004e947 */ /* 0x000fea0003800000 */
[----:B------:R-:W-:Y:S01]  /*280f0*/  BPT.TRAP 0x1 ;  /* 0x000000040000795c */ /* 0x000fe20000300000 */
.L_x_772:
[----:B------:R-:W-:Y:S01]  /*28100*/  SHF.L.U32 R2, R20, 0x1f, RZ ;  /* 0x0000001f14027819 */ /* 0x000fe200000006ff */
[----:B-1----:R-:W-:Y:S01]  /*28110*/  IMAD R6, R7, 0x8, R16 ;  /* 0x0000000807067824 */ /* 0x002fe200078e0210 */
[----:B------:R-:W-:Y:S03]  /*28120*/  BSSY B1, `(.L_x_773) ;  /* 0x0000003000017945 */ /* 0x000fe60003800000 */
[----:B------:R-:W1:Y:S02]  /*28130*/  SYNCS.PHASECHK.TRANS64.TRYWAIT P0, [R6+URZ+0x38860], R2 ;  /* 0x03886002060075a7 */ /* 0x000e64000800017f */
[----:B-1----:R-:W-:Y:S05]  /*28140*/  @!P0 BRA `(.L_x_774) ;  /* 0x0000004c00f08947 */ /* 0x002fea0003800000 */
.L_x_921:
[----:B------:R-:W-:Y:S05]  /*28150*/  BSYNC B1 ;  /* 0x0000000000017941 */ /* 0x000fea0003800000 */
.L_x_773:
[----:B0-----:R-:W2:Y:S01]  /*28160*/  LDL R8, [R1+0x8] ;  /* 0x0000080001087983 */ /* 0x001ea20000100800 */
[----:B------:R-:W0:Y:S01]  /*28170*/  S2R R3, SR_TID.X ;  /* 0x0000000000037919 */ /* 0x000e220000002100 */
[----:B------:R-:W-:Y:S01]  /*28180*/  UMOV UR4, 0xffffffff ;  /* 0xffffffff00047882 */ /* 0x000fe20000000000 */
[----:B------:R-:W-:Y:S01]  /*28190*/  IMAD R7, R7, 0x5000, R33 ;  /* 0x0000500007077824 */ /* 0x000fe200078e0221 */
[----:B0-----:R-:W-:-:S04]  /*281a0*/  LOP3.LUT R3, R3, 0x7f, RZ, 0xc0, !PT ;  /* 0x0000007f03037812 */ /* 0x001fc800078ec0ff */
[----:B------:R-:W-:Y:S01]  /*281b0*/  SHF.R.U32.HI R3, RZ, 0x3, R3 ;  /* 0x00000003ff037819 */ /* 0x000fe20000011603 */
[----:B--2---:R-:W-:-:S05]  /*281c0*/  IMAD R8, R31, -0x50, R8 ;  /* 0xffffffb01f087824 */ /* 0x004fca00078e0208 */
[----:B------:R-:W-:Y:S01]  /*281d0*/  IADD3 R8, -R3, R8, RZ ;  /* 0x0000000803087210 */ /* 0x000fe20007ffe1ff */
[----:B------:R-:W-:Y:S06]  /*281e0*/  BRA.DIV UR4, `(.L_x_775) ;  /* 0x0000004e04dc7947 */ /* 0x000fec000b800000 */
[----:B-1----:R-:W0:Y:S01]  /*281f0*/  SHFL.IDX PT, R2, R17, RZ, 0x181f ;  /* 0x00181fff11027589 */ /* 0x002e2200000e0000 */
[----:B------:R-:W-:Y:S01]  /*28200*/  IMAD R7, R7, 0x2, R16 ;  /* 0x0000000207077824 */ /* 0x000fe200078e0210 */
[----:B------:R-:W-:Y:S02]  /*28210*/  ULDC.64 UR4, c[0x0][0x208] ;  /* 0x0000820000047ab9 */ /* 0x000fe40000000a00 */
[----:B------:R-:W1:Y:S01]  /*28220*/  SHFL.IDX PT, R3, R19, RZ, 0x181f ;  /* 0x00181fff13037589 */ /* 0x000e6200000e0000 */
[----:B0-----:R-:W-:-:S05]  /*28230*/  IADD3 R2, P0, R2, R0, RZ ;  /* 0x0000000002027210 */ /* 0x001fca0007f1e0ff */
[----:B-1----:R-:W-:Y:S01]  /*28240*/  IMAD.X R3, RZ, RZ, R3, P0 ;  /* 0x000000ffff037224 */ /* 0x002fe200000e0603 */
[----:B------:R-:W-:-:S13]  /*28250*/  ISETP.LT.OR P0, PT, R8, 0x1, P4 ;  /* 0x000000010800780c */ /* 0x000fda0002701670 */
[----:B------:R-:W-:Y:S01]  /*28260*/  @!PT LDS RZ, [RZ] ;  /* 0x00000000fffff984 */ /* 0x000fe20000000800 */
        /* <DEDUP_REMOVED lines=9> */
[----:B0-----:R-:W-:-:S04]  /*28300*/  IADD3 R2, P0, R2, R0, RZ ;  /* 0x0000000002027210 */ /* 0x001fc80007f1e0ff */
[----:B-1----:R-:W-:Y:S02]  /*28310*/  IADD3.X R3, RZ, R3, RZ, P0, !PT ;  /* 0x00000003ff037210 */ /* 0x002fe400007fe4ff */
        /* <DEDUP_REMOVED lines=33> */
[----:B0-2---:R0:W1:Y:S02]  /*28530*/  SHFL.IDX PT, R2, R17, 0x4, 0x181f ;  /* 0x00981f0011027f89 */ /* 0x00506400000e0000 */
.L_x_933:
[----:B-1----:R-:W-:Y:S01]  /*28540*/  IADD3 R2, P0, R2, R0, RZ ;  /* 0x0000000002027210 */ /* 0x002fe20007f1e0ff */
[----:B------:R-:W-:Y:S01]  /*28550*/  ULDC.64 UR4, c[0x0][0x208] ;  /* 0x0000820000047ab9 */ /* 0x000fe20000000a00 */
[----:B------:R-:W-:Y:S02]  /*28560*/  ULDC.64 UR6, c[0x0][0x318] ;  /* 0x0000c60000067ab9 */ /* 0x000fe40000000a00 */
[----:B------:R-:W-:Y:S02]  /*28570*/  IADD3.X R3, RZ, R19, RZ, P0, !PT ;  /* 0x00000013ff037210 */ /* 0x000fe400007fe4ff */
        /* <DEDUP_REMOVED lines=11> */
[----:B------:R-:W-:Y:S02]  /*28630*/  ULDC.64 UR4, c[0x0][0x328] ;  /* 0x0000ca0000047ab9 */ /* 0x000fe40000000a00 */
[----:B------:R-:W-:-:S04]  /*28640*/  IMAD R0, R21, UR4, RZ ;  /* 0x0000000415007c24 */ /* 0x000fc8000f8e02ff */
[C---:B------:R-:W-:Y:S01]  /*28650*/  IMAD R9, R5.reuse, UR5, R0 ;  /* 0x0000000505097c24 */ /* 0x040fe2000f8e0200 */
[----:B------:R-:W-:Y:S01]  /*28660*/  NOP ;  /* 0x0000000000007918 */ /* 0x000fe20000000000 */
[----:B-1----:R-:W-:Y:S01]  /*28670*/  IMAD.WIDE.U32 R2, R5, UR4, RZ ;  /* 0x0000000405027c25 */ /* 0x002fe2000f8e00ff */
        /* <DEDUP_REMOVED lines=9> */
[----:B0-----:R-:W-:-:S04]  /*28710*/  LEA R17, P0, R2, UR6, 0x1 ;  /* 0x0000000602117c11 */ /* 0x001fc8000f8008ff */
[----:B------:R-:W-:Y:S02]  /*28720*/  LEA.HI.X R19, R2, UR7, R3, 0x1, P0 ;  /* 0x0000000702137c11 */ /* 0x000fe400080f0c03 */
[----:B------:R-:W-:-:S13]  /*28730*/  PLOP3.LUT P0, PT, PT, PT, PT, 0x80, 0x0 ;  /* 0x000000000000781c */ /* 0x000fda0003f0f070 */
.L_x_776:
[----:B------:R-:W-:Y:S02]  /*28740*/  PLOP3.LUT P5, PT, P5, P0, PT, 0xa2, 0x0 ;  /* 0x000000000000781c */ /* 0x000fe40002fa1472 */
[----:B------:R-:W-:-:S08]  /*28750*/  @P0 R2UR P5, UR4, R6 ;  /* 0x00000000060402ca */ /* 0x000fd000000a0000 */
[----:B------:R-:W-:-:S05]  /*28760*/  @P0 PLOP3.LUT P0, PT, P5, PT, PT, 0x80, 0x0 ;  /* 0x000000000000081c */ /* 0x000fca0002f0f070 */
[----:B------:R-:W-:Y:S01]  /*28770*/  @!P5 SYNCS.ARRIVE.TRANS64.RED.A0T1 RZ, [UR4+0x38850], RZ ;  /* 0x038850ffffffd9a7 */ /* 0x000fe20008200404 */
[----:B------:R-:W-:Y:S07]  /*28780*/  @!P5 ARRIVES.LDGSTSBAR.64.TRANSCNT [UR4+0x38850] ;  /* 0x03885000ff00d9b0 */ /* 0x000fee0008000a84 */
[----:B------:R-:W-:Y:S05]  /*28790*/  @P0 BRA.U.ANY `(.L_x_776) ;  /* 0xfffffffd00e80947 */ /* 0x000fea000393ffff */
[----:B------:R-:W-:Y:S01]  /*287a0*/  NOP ;  /* 0x0000000000007918 */ /* 0x000fe20000000000 */
[----:B------:R-:W-:-:S04]  /*287b0*/  MOV R0, UR37 ;  /* 0x0000002500007c02 */ /* 0x000fc80008000f00 */
[----:B------:R-:W-:-:S13]  /*287c0*/  ISETP.NE.AND P6, PT, R0, 0x3, PT ;  /* 0x000000030000780c */ /* 0x000fda0003fc5270 */
[----:B------:R-:W-:Y:S05]  /*287d0*/  @!P6 BRA `(.L_x_777) ;  /* 0x000000000004e947 */ /* 0x000fea0003800000 */
[----:B------:R-:W-:Y:S01]  /*287e0*/  BPT.TRAP 0x1 ;  /* 0x000000040000795c */ /* 0x000fe20000300000 */
.L_x_777:
[----:B------:R-:W2:Y:S01]  /*287f0*/  LDL R2, [R1+0xc] ;  /* 0x00000c0001027983 */ /* 0x000ea20000100800 */
[----:B------:R3:W-:Y:S01]  /*28800*/  SYNCS.ARRIVE.TRANS64.A1T0 RZ, [R6+URZ+0x38850], RZ ;  /* 0x038850ff06ff79a7 */ /* 0x0007e2000810003f */
[C---:B------:R-:W-:Y:S01]  /*28810*/  VIADD R0, R22.reuse, 0xffffffff ;  /* 0xffffffff16007836 */ /* 0x040fe20000000000 */
[----:B------:R-:W-:Y:S01]  /*28820*/  MOV R20, R29 ;  /* 0x0000001d00147202 */ /* 0x000fe20000000f00 */
[----:B------:R-:W-:Y:S02]  /*28830*/  IMAD.MOV.U32 R7, RZ, RZ, R23 ;  /* 0x000000ffff077224 */ /* 0x000fe400078e0017 */
[----:B------:R-:W-:Y:S01]  /*28840*/  IMAD.MOV.U32 R31, RZ, RZ, R22 ;  /* 0x000000ffff1f7224 */ /* 0x000fe200078e0016 */
[----:B--2---:R-:W-:-:S13]  /*28850*/  ISETP.GT.AND P0, PT, R22, R2, PT ;  /* 0x000000021600720c */ /* 0x004fda0003f04270 */
[----:B---3--:R-:W-:Y:S05]  /*28860*/  @P0 BRA `(.L_x_778) ;  /* 0xffffffec00cc0947 */ /* 0x008fea000383ffff */
.L_x_765:
[----:B------:R-:W-:Y:S05]  /*28870*/  BSYNC B0 ;  /* 0x0000000000007941 */ /* 0x000fea0003800000 */
.L_x_764:
[----:B------:R-:W2:Y:S01]  /*28880*/  S2R R2, SR_TID.X ;  /* 0x0000000000027919 */ /* 0x000ea20000002100 */
[----:B------:R-:W-:Y:S01]  /*28890*/  BSSY B0, `(.L_x_779) ;  /* 0x0000011000007945 */ /* 0x000fe20003800000 */
[----:B--2---:R-:W-:-:S04]  /*288a0*/  LOP3.LUT R2, R2, 0x7f, RZ, 0xc0, !PT ;  /* 0x0000007f02027812 */ /* 0x004fc800078ec0ff */
[----:B------:R-:W-:-:S13]  /*288b0*/  ISETP.NE.AND P0, PT, R2, RZ, PT ;  /* 0x000000ff0200720c */ /* 0x000fda0003f05270 */
[----:B------:R-:W-:Y:S05]  /*288c0*/  @P0 BRA `(.L_x_780) ;  /* 0x0000000000340947 */ /* 0x000fea0003800000 */
[----:B------:R-:W2:Y:S01]  /*288d0*/  S2R R5, SR_LANEID ;  /* 0x0000000000057919 */ /* 0x000ea20000000000 */
[----:B------:R-:W-:Y:S01]  /*288e0*/  VOTEU.ANY UR4, UPT, PT ;  /* 0x0000000000047886 */ /* 0x000fe200038e0100 */
[----:B0-----:R-:W0:Y:S01]  /*288f0*/  LDC.64 R2, c[0x0][0xc60] ;  /* 0x00031800ff027b82 */ /* 0x001e220000000a00 */
[----:B------:R-:W2:Y:S01]  /*28900*/  FLO.U32 R0, UR4 ;  /* 0x0000000400007d00 */ /* 0x000ea200080e0000 */
[----:B------:R-:W-:Y:S01]  /*28910*/  ULDC.64 UR6, c[0x0][0x208] ;  /* 0x0000820000067ab9 */ /* 0x000fe20000000a00 */
[----:B--2---:R-:W-:-:S06]  /*28920*/  ISETP.EQ.U32.AND P0, PT, R0, R5, PT ;  /* 0x000000050000720c */ /* 0x004fcc0003f02070 */
[----:B------:R-:W0:Y:S07]  /*28930*/  POPC R5, UR4 ;  /* 0x0000000400057d09 */ /* 0x000e2e0008000000 */
[----:B0-----:R-:W2:Y:S01]  /*28940*/  @P0 ATOMG.E.ADD.STRONG.GPU PT, R3, desc[UR6][R2.64], R5 ;  /* 0x00000005020309a8 */ /* 0x001ea200081ee1c6 */
[----:B------:R-:W0:Y:S02]  /*28950*/  S2R R4, SR_LTMASK ;  /* 0x0000000000047919 */ /* 0x000e240000003900 */
[----:B0-----:R-:W-:-:S04]  /*28960*/  LOP3.LUT R4, R4, UR4, RZ, 0xc0, !PT ;  /* 0x0000000404047c12 */ /* 0x001fc8000f8ec0ff */
[----:B-1----:R-:W0:Y:S01]  /*28970*/  POPC R7, R4 ;  /* 0x0000000400077309 */ /* 0x002e220000000000 */
[----:B--2---:R-:W0:Y:S02]  /*28980*/  SHFL.IDX PT, R0, R3, R0, 0x1f ;  /* 0x00001f0003007589 */ /* 0x004e2400000e0000 */
[----:B0-----:R-:W-:-:S07]  /*28990*/  IADD3 R24, R0, UR36, R7 ;  /* 0x0000002400187c10 */ /* 0x001fce000fffe007 */
.L_x_780:
[----:B------:R-:W-:Y:S05]  /*289a0*/  BSYNC B0 ;  /* 0x0000000000007941 */ /* 0x000fea0003800000 */
.L_x_779:
[----:B------:R-:W-:-:S05]  /*289b0*/  IMAD.U32 R0, RZ, RZ, UR37 ;  /* 0x00000025ff007e24 */ /* 0x000fca000f8e00ff */
[----:B------:R-:W-:-:S13]  /*289c0*/  ISETP.NE.AND P0, PT, R0, 0x3, PT ;  /* 0x000000030000780c */ /* 0x000fda0003f05270 */
[----:B------:R-:W-:Y:S05]  /*289d0*/  @!P0 BRA `(.L_x_781) ;  /* 0x0000000000048947 */ /* 0x000fea0003800000 */
[----:B------:R-:W-:Y:S01]  /*289e0*/  BPT.TRAP 0x1 ;  /* 0x000000040000795c */ /* 0x000fe20000300000 */
.L_x_781:
[----:B------:R-:W2:Y:S01]  /*289f0*/  LDL.LU R0, [R1+0x8] ;  /* 0x0000080001007983 */ /* 0x000ea20000300800 */
[----:B------:R-:W-:Y:S01]  /*28a00*/  LEA R4, R23, R16, 0x3 ;  /* 0x0000001017047211 */ /* 0x000fe200078e18ff */
[----:B------:R-:W-:Y:S01]  /*28a10*/  BSSY B0, `(.L_x_782) ;  /* 0x0000005000007945 */ /* 0x000fe20003800000 */
[----:B0-----:R-:W-:-:S04]  /*28a20*/  SHF.L.U32 R3, R29, 0x1f, RZ ;  /* 0x0000001f1d037819 */ /* 0x001fc800000006ff */
[----:B------:R-:W0:Y:S01]  /*28a30*/  SYNCS.PHASECHK.TRANS64.TRYWAIT P0, [R4+URZ+0x38860], R3 ;  /* 0x03886003040075a7 */ /* 0x000e22000800017f */
[----:B--2---:R-:W-:Y:S01]  /*28a40*/  IMAD R5, R22, -0x50, R0 ;  /* 0xffffffb016057824 */ /* 0x004fe200078e0200 */
[----:B0-----:R-:W-:Y:S06]  /*28a50*/  @!P0 BRA `(.L_x_783) ;  /* 0x0000004c00a08947 */ /* 0x001fec0003800000 */
.L_x_934:
[----:B------:R-:W-:Y:S05]  /*28a60*/  BSYNC B0 ;  /* 0x0000000000007941 */ /* 0x000fea0003800000 */
.L_x_782:
[----:B------:R-:W2:Y:S01]  /*28a70*/  S2R R0, SR_TID.X ;  /* 0x0000000000007919 */ /* 0x000ea20000002100 */
[----:B------:R-:W-:Y:S01]  /*28a80*/  UMOV UR4, 0xffffffff ;  /* 0xffffffff00047882 */ /* 0x000fe20000000000 */
[----:B-1----:R-:W-:Y:S01]  /*28a90*/  IMAD R7, R23, 0x5000, R33 ;  /* 0x0000500017077824 */ /* 0x002fe200078e0221 */
[----:B--2---:R-:W-:-:S04]  /*28aa0*/  LOP3.LUT R0, R0, 0x7f, RZ, 0xc0, !PT ;  /* 0x0000007f00007812 */ /* 0x004fc800078ec0ff */
[----:B------:R-:W-:-:S05]  /*28ab0*/  SHF.R.U32.HI R0, RZ, 0x3, R0 ;  /* 0x00000003ff007819 */ /* 0x000fca0000011600 */
[----:B------:R-:W-:Y:S01]  /*28ac0*/  IMAD.IADD R5, R5, 0x1, -R0 ;  /* 0x0000000105057824 */ /* 0x000fe200078e0a00 */
[----:B------:R-:W-:Y:S06]  /*28ad0*/  BRA.DIV UR4, `(.L_x_784) ;  /* 0x0000004e04947947 */ /* 0x000fec000b800000 */
[----:B------:R-:W1:Y:S01]  /*28ae0*/  SHFL.IDX PT, R14, R17, RZ, 0x181f ;  /* 0x00181fff110e7589 */ /* 0x000e6200000e0000 */
[----:B------:R-:W-:Y:S01]  /*28af0*/  ULDC UR4, c[0x0][0x2f4] ;  /* 0x0000bd0000047ab9 */ /* 0x000fe20000000800 */
[C---:B------:R-:W-:Y:S01]  /*28b00*/  IMAD.SHL.U32 R8, R34.reuse, 0x2, RZ ;  /* 0x0000000222087824 */ /* 0x040fe200078e00ff */
[C---:B------:R-:W-:Y:S01]  /*28b10*/  ISETP.GE.AND P3, PT, R34.reuse, UR4, PT ;  /* 0x0000000422007c0c */ /* 0x040fe2000bf66270 */
[----:B0-----:R-:W0:Y:S01]  /*28b20*/  SHFL.IDX PT, R3, R19, RZ, 0x181f ;  /* 0x00181fff13037589 */ /* 0x001e2200000e0000 */
[----:B------:R-:W-:Y:S01]  /*28b30*/  LOP3.LUT R2, R34, 0x40, RZ, 0xfc, !PT ;  /* 0x0000004022027812 */ /* 0x000fe200078efcff */
[----:B------:R-:W-:Y:S01]  /*28b40*/  ULDC.64 UR6, c[0x0][0x208] ;  /* 0x0000820000067ab9 */ /* 0x000fe20000000a00 */
[----:B------:R-:W-:Y:S02]  /*28b50*/  ISETP.LT.OR P4, PT, R5, 0x1, P3 ;  /* 0x000000010500780c */ /* 0x000fe40001f81670 */
[----:B------:R-:W-:Y:S02]  /*28b60*/  ISETP.GE.AND P2, PT, R2, UR4, PT ;  /* 0x0000000402007c0c */ /* 0x000fe4000bf46270 */
[----:B------:R-:W-:-:S02]  /*28b70*/  LOP3.LUT R2, R34, 0x80, RZ, 0xfc, !PT ;  /* 0x0000008022027812 */ /* 0x000fc400078efcff */
[----:B------:R-:W-:Y:S02]  /*28b80*/  LEA R0, R7, R16, 0x1 ;  /* 0x0000001007007211 */ /* 0x000fe400078e08ff */
[----:B------:R-:W-:Y:S02]  /*28b90*/  ISETP.GE.AND P1, PT, R2, UR4, PT ;  /* 0x0000000402007c0c */ /* 0x000fe4000bf26270 */
[----:B-1----:R-:W-:Y:S02]  /*28ba0*/  IADD3 R6, P0, R14, R8, RZ ;  /* 0x000000080e067210 */ /* 0x002fe40007f1e0ff */
[----:B------:R-:W1:Y:S03]  /*28bb0*/  SHFL.IDX PT, R14, R17, 0x1, 0x181f ;  /* 0x00381f00110e7f89 */ /* 0x000e6600000e0000 */
[----:B0-----:R-:W-:Y:S01]  /*28bc0*/  IMAD.X R7, RZ, RZ, R3, P0 ;  /* 0x000000ffff077224 */ /* 0x001fe200000e0603 */
[C---:B------:R-:W-:Y:S01]  /*28bd0*/  ISETP.LT.OR P0, PT, R5.reuse, 0x1, P2 ;  /* 0x000000010500780c */ /* 0x040fe20001701670 */
[----:B------:R-:W0:Y:S04]  /*28be0*/  SHFL.IDX PT, R3, R19, 0x1, 0x181f ;  /* 0x00381f0013037f89 */ /* 0x000e2800000e0000 */
[----:B------:R-:W-:Y:S01]  /*28bf0*/  LDGSTS.E.BYPASS.LTC128B.128 [R0+0x400], desc[UR6][R6.64], !P4 ;  /* 0x0040000006007fae */ /* 0x000fe2000e101d46 */
[----:B------:R-:W-:-:S07]  /*28c00*/  ISETP.LT.OR P4, PT, R5, 0x1, P1 ;  /* 0x000000010500780c */ /* 0x000fce0000f81670 */
[----:B------:R-:W-:Y:S01]  /*28c10*/  LDGSTS.E.BYPASS.LTC128B.128 [R0+0x2c00], desc[UR6][R6.64+0x80], !P0 ;  /* 0x02c0008006007fae */ /* 0x000fe2000c101d46 */
[----:B------:R-:W-:-:S05]  /*28c20*/  ISETP.GE.AND P0, PT, R37, UR4, PT ;  /* 0x0000000425007c0c */ /* 0x000fca000bf06270 */
[----:B------:R-:W-:Y:S01]  /*28c30*/  LDGSTS.E.BYPASS.LTC128B.128 [R0+0x5400], desc[UR6][R6.64+0x100], !P4 ;  /* 0x0540010006007fae */ /* 0x000fe2000e101d46 */
[----:B------:R-:W-:-:S13]  /*28c40*/  ISETP.LT.OR P4, PT, R5, 0x1, P0 ;  /* 0x000000010500780c */ /* 0x000fda0000781670 */
[----:B------:R2:W-:Y:S01]  /*28c50*/  LDGSTS.E.BYPASS.LTC128B.128 [R0+0x7c00], desc[UR6][R6.64+0x180], !P4 ;  /* 0x07c0018006007fae */ /* 0x0005e2000e101d46 */
[----:B-1----:R-:W-:-:S03]  /*28c60*/  IADD3 R2, P4, R14, R8, RZ ;  /* 0x000000080e027210 */ /* 0x002fc60007f9e0ff */
[----:B------:R-:W1:Y:S02]  /*28c70*/  SHFL.IDX PT, R14, R17, 0x2, 0x181f ;  /* 0x00581f00110e7f89 */ /* 0x000e6400000e0000 */
[----:B0-----:R-:W-:Y:S01]  /*28c80*/  IMAD.X R3, RZ, RZ, R3, P4 ;  /* 0x000000ffff037224 */ /* 0x001fe200020e0603 */
[----:B------:R-:W-:Y:S01]  /*28c90*/  ISETP.LT.OR P4, PT, R5, 0x11, P3 ;  /* 0x000000110500780c */ /* 0x000fe20001f81670 */
[----:B--2---:R-:W0:-:S12]  /*28ca0*/  SHFL.IDX PT, R7, R19, 0x2, 0x181f ;  /* 0x00581f0013077f89 */ /* 0x004e1800000e0000 */
[----:B------:R-:W-:Y:S01]  /*28cb0*/  LDGSTS.E.BYPASS.LTC128B.128 [R0+0xc00], desc[UR6][R2.64], !P4 ;  /* 0x00c0000002007fae */ /* 0x000fe2000e101d46 */
[----:B------:R-:W-:-:S13]  /*28cc0*/  ISETP.LT.OR P4, PT, R5, 0x11, P2 ;  /* 0x000000110500780c */ /* 0x000fda0001781670 */
[----:B------:R-:W-:Y:S01]  /*28cd0*/  LDGSTS.E.BYPASS.LTC128B.128 [R0+0x3400], desc[UR6][R2.64+0x80], !P4 ;  /* 0x0340008002007fae */ /* 0x000fe2000e101d46 */
[----:B------:R-:W-:-:S13]  /*28ce0*/  ISETP.LT.OR P4, PT, R5, 0x11, P1 ;  /* 0x000000110500780c */ /* 0x000fda0000f81670 */
[----:B------:R-:W-:Y:S01]  /*28cf0*/  LDGSTS.E.BYPASS.LTC128B.128 [R0+0x5c00], desc[UR6][R2.64+0x100], !P4 ;  /* 0x05c0010002007fae */ /* 0x000fe2000e101d46 */
[----:B------:R-:W-:-:S13]  /*28d00*/  ISETP.LT.OR P4, PT, R5, 0x11, P0 ;  /* 0x000000110500780c */ /* 0x000fda0000781670 */
[----:B------:R2:W-:Y:S01]  /*28d10*/  LDGSTS.E.BYPASS.LTC128B.128 [R0+0x8400], desc[UR6][R2.64+0x180], !P4 ;  /* 0x0840018002007fae */ /* 0x0005e2000e101d46 */
[----:B-1----:R-:W-:-:S03]  /*28d20*/  IADD3 R6, P4, R14, R8, RZ ;  /* 0x000000080e067210 */ /* 0x002fc60007f9e0ff */
[----:B------:R-:W1:Y:S01]  /*28d30*/  SHFL.IDX PT, R14, R17, 0x3, 0x181f ;  /* 0x00781f00110e7f89 */ /* 0x000e6200000e0000 */
[----:B0-----:R-:W-:Y:S02]  /*28d40*/  IADD3.X R7, RZ, R7, RZ, P4, !PT ;  /* 0x00000007ff077210 */ /* 0x001fe400027fe4ff */
[C---:B------:R-:W-:Y:S01]  /*28d50*/  ISETP.LT.OR P4, PT, R5.reuse, 0x21, P3 ;  /* 0x000000210500780c */ /* 0x040fe20001f81670 */
[----:B--2---:R-:W0:Y:S04]  /*28d60*/  SHFL.IDX PT, R3, R19, 0x3, 0x181f ;  /* 0x00781f0013037f89 */ /* 0x004e2800000e0000 */
[----:B------:R-:W2:Y:S08]  /*28d70*/  SHFL.IDX PT, R19, R19, 0x4, 0x181f ;  /* 0x00981f0013137f89 */ /* 0x000eb000000e0000 */
[----:B------:R3:W-:Y:S01]  /*28d80*/  LDGSTS.E.BYPASS.LTC128B.128 [R0+0x1400], desc[UR6][R6.64], !P4 ;  /* 0x0140000006007fae */ /* 0x0007e2000e101d46 */
[----:B------:R-:W-:-:S13]  /*28d90*/  ISETP.LT.OR P4, PT, R5, 0x21, P2 ;  /* 0x000000210500780c */ /* 0x000fda0001781670 */
[----:B------:R3:W-:Y:S01]  /*28da0*/  LDGSTS.E.BYPASS.LTC128B.128 [R0+0x3c00], desc[UR6][R6.64+0x80], !P4 ;  /* 0x03c0008006007fae */ /* 0x0007e2000e101d46 */
[----:B------:R-:W-:-:S13]  /*28db0*/  ISETP.LT.OR P4, PT, R5, 0x21, P1 ;  /* 0x000000210500780c */ /* 0x000fda0000f81670 */
[----:B------:R3:W-:Y:S01]  /*28dc0*/  LDGSTS.E.BYPASS.LTC128B.128 [R0+0x6400], desc[UR6][R6.64+0x100], !P4 ;  /* 0x0640010006007fae */ /* 0x0007e2000e101d46 */
[----:B------:R-:W-:-:S13]  /*28dd0*/  ISETP.LT.OR P4, PT, R5, 0x21, P0 ;  /* 0x000000210500780c */ /* 0x000fda0000781670 */
[----:B------:R3:W-:Y:S01]  /*28de0*/  LDGSTS.E.BYPASS.LTC128B.128 [R0+0x8c00], desc[UR6][R6.64+0x180], !P4 ;  /* 0x08c0018006007fae */ /* 0x0007e2000e101d46 */
[----:B-1----:R-:W-:-:S03]  /*28df0*/  IADD3 R2, P4, R14, R8, RZ ;  /* 0x000000080e027210 */ /* 0x002fc60007f9e0ff */
[----:B------:R3:W1:Y:S02]  /*28e00*/  SHFL.IDX PT, R14, R17, 0x4, 0x181f ;  /* 0x00981f00110e7f89 */ /* 0x00066400000e0000 */
[----:B0-----:R-:W-:Y:S01]  /*28e10*/  IMAD.X R3, RZ, RZ, R3, P4 ;  /* 0x000000ffff037224 */ /* 0x001fe200020e0603 */
[----:B------:R-:W-:-:S13]  /*28e20*/  ISETP.LT.OR P4, PT, R5, 0x31, P3 ;  /* 0x000000310500780c */ /* 0x000fda0001f81670 */
[----:B------:R3:W-:Y:S01]  /*28e30*/  LDGSTS.E.BYPASS.LTC128B.128 [R0+0x1c00], desc[UR6][R2.64], !P4 ;  /* 0x01c0000002007fae */ /* 0x0007e2000e101d46 */
[----:B------:R-:W-:-:S13]  /*28e40*/  ISETP.LT.OR P4, PT, R5, 0x31, P2 ;  /* 0x000000310500780c */ /* 0x000fda0001781670 */
[----:B------:R3:W-:Y:S01]  /*28e50*/  LDGSTS.E.BYPASS.LTC128B.128 [R0+0x4400], desc[UR6][R2.64+0x80], !P4 ;  /* 0x0440008002007fae */ /* 0x0007e2000e101d46 */
[----:B------:R-:W-:-:S13]  /*28e60*/  ISETP.LT.OR P4, PT, R5, 0x31, P1 ;  /* 0x000000310500780c */ /* 0x000fda0000f81670 */
[----:B------:R3:W-:Y:S01]  /*28e70*/  LDGSTS.E.BYPASS.LTC128B.128 [R0+0x6c00], desc[UR6][R2.64+0x100], !P4 ;  /* 0x06c0010002007fae */ /* 0x0007e2000e101d46 */
[----:B------:R-:W-:-:S13]  /*28e80*/  ISETP.LT.OR P4, PT, R5, 0x31, P0 ;  /* 0x000000310500780c */ /* 0x000fda0000781670 */
[----:B-12---:R3:W-:Y:S02]  /*28e90*/  LDGSTS.E.BYPASS.LTC128B.128 [R0+0x9400], desc[UR6][R2.64+0x180], !P4 ;  /* 0x0940018002007fae */ /* 0x0067e4000e101d46 */
.L_x_946:
[C---:B------:R-:W-:Y:S01]  /*28ea0*/  ISETP.LT.OR P3, PT, R5.reuse, 0x41, P3 ;  /* 0x000000410500780c */ /* 0x040fe20001f61670 */
[----:B------:R-:W-:Y:S01]  /*28eb0*/  ULDC.64 UR4, c[0x0][0x208] ;  /* 0x0000820000047ab9 */ /* 0x000fe20000000a00 */
[C---:B------:R-:W-:Y:S02]  /*28ec0*/  ISETP.LT.OR P2, PT, R5.reuse, 0x41, P2 ;  /* 0x000000410500780c */ /* 0x040fe40001741670 */
[C---:B------:R-:W-:Y:S02]  /*28ed0*/  ISETP.LT.OR P1, PT, R5.reuse, 0x41, P1 ;  /* 0x000000410500780c */ /* 0x040fe40000f21670 */
[----:B---3--:R-:W-:Y:S02]  /*28ee0*/  IADD3 R2, P4, R14, R8, RZ ;  /* 0x000000080e027210 */ /* 0x008fe40007f9e0ff */
        /* <DEDUP_REMOVED lines=11> */
.L_x_785:
[----:B------:R-:W-:Y:S02]  /*28fa0*/  PLOP3.LUT P1, PT, P1, P0, PT, 0xa2, 0x0 ;  /* 0x000000000000781c */ /* 0x000fe40000f21472 */
[----:B------:R-:W-:-:S08]  /*28fb0*/  @P0 R2UR P1, UR4, R4 ;  /* 0x00000000040402ca */ /* 0x000fd00000020000 */
[----:B------:R-:W-:-:S05]  /*28fc0*/  @P0 PLOP3.LUT P0, PT, P1, PT, PT, 0x80, 0x0 ;  /* 0x000000000000081c */ /* 0x000fca0000f0f070 */
[----:B------:R-:W-:Y:S01]  /*28fd0*/  @!P1 SYNCS.ARRIVE.TRANS64.RED.A0T1 RZ, [UR4+0x38850], RZ ;  /* 0x038850ffffff99a7 */ /* 0x000fe20008200404 */
[----:B------:R-:W-:Y:S07]  /*28fe0*/  @!P1 ARRIVES.LDGSTSBAR.64.TRANSCNT [UR4+0x38850] ;  /* 0x03885000ff0099b0 */ /* 0x000fee0008000a84 */
[----:B------:R-:W-:Y:S05]  /*28ff0*/  @P0 BRA.U.ANY `(.L_x_785) ;  /* 0xfffffffd00e80947 */ /* 0x000fea000393ffff */
[----:B------:R-:W-:Y:S01]  /*29000*/  NOP ;  /* 0x0000000000007918 */ /* 0x000fe20000000000 */
[----:B0-----:R-:W-:-:S04]  /*29010*/  MOV R0, UR37 ;  /* 0x0000002500007c02 */ /* 0x001fc80008000f00 */
[----:B------:R-:W-:-:S13]  /*29020*/  ISETP.NE.AND P2, PT, R0, 0x3, PT ;  /* 0x000000030000780c */ /* 0x000fda0003f45270 */
[----:B------:R-:W-:Y:S05]  /*29030*/  @!P2 BRA `(.L_x_786) ;  /* 0x000000000004a947 */ /* 0x000fea0003800000 */
[----:B------:R-:W-:Y:S01]  /*29040*/  BPT.TRAP 0x1 ;  /* 0x000000040000795c */ /* 0x000fe20000300000 */
.L_x_786:
[----:B------:R0:W-:Y:S01]  /*29050*/  SYNCS.ARRIVE.TRANS64.A1T0 RZ, [R4+URZ+0x38850], RZ ;  /* 0x038850ff04ff79a7 */ /* 0x0001e2000810003f */
[----:B------:R-:W-:-:S05]  /*29060*/  VIADD R23, R23, 0x1 ;  /* 0x0000000117177836 */ /* 0x000fca0000000000 */
[----:B------:R-:W-:-:S04]  /*29070*/  ISETP.NE.AND P0, PT, R23, 0x2, PT ;  /* 0x000000021700780c */ /* 0x000fc80003f05270 */
[----:B------:R-:W-:Y:S02]  /*29080*/  SEL R0, RZ, 0x1, P0 ;  /* 0x00000001ff007807 */ /* 0x000fe40000000000 */
[----:B------:R-:W-:Y:S02]  /*29090*/  SEL R23, R23, RZ, P0 ;  /* 0x000000ff17177207 */ /* 0x000fe40000000000 */
[----:B0-----:R-:W-:-:S07]  /*290a0*/  LOP3.LUT R29, R29, R0, RZ, 0x3c, !PT ;  /* 0x000000001d1d7212 */ /* 0x001fce00078e3cff */
.L_x_741:
[----:B------:R-:W-:Y:S05]  /*290b0*/  BSYNC B7 ;  /* 0x0000000000077941 */ /* 0x000fea0003800000 */
.L_x_739:
[----:B------:R-:W-:-:S13]  /*290c0*/  LOP3.LUT P0, RZ, R18, 0x40, RZ, 0xc0, !PT ;  /* 0x0000004012ff7812 */ /* 0x000fda000780c0ff */
[----:B------:R-:W-:Y:S05]  /*290d0*/  @!P0 BRA `(.L_x_787) ;  /* 0x0000000000248947 */ /* 0x000fea0003800000 */
[----:B------:R-:W-:Y:S05]  /*290e0*/  WARPSYNC.ALL ;  /* 0x0000000000007948 */ /* 0x000fea0003800000 */
[----:B------:R-:W1:Y:S08]  /*290f0*/  S2UR UR5, SR_CgaCtaId ;  /* 0x00000000000579c3 */ /* 0x000e700000008800 */
[----:B------:R-:W-:Y:S06]  /*29100*/  BAR.SYNC.DEFER_BLOCKING 0x5, 0x180 ;  /* 0x0146000000007b1d */ /* 0x000fec0000010000 */
[----:B------:R-:W-:-:S02]  /*29110*/  UMOV UR4, 0x400 ;  /* 0x0000040000047882 */ /* 0x000fc40000000000 */
[----:B-1----:R-:W-:-:S06]  /*29120*/  ULEA UR4, UR5, UR4, 0x18 ;  /* 0x0000000405047291 */ /* 0x002fcc000f8ec03f */
[----:B0-----:R-:W-:-:S05]  /*29130*/  IMAD.U32 R16, RZ, RZ, UR4 ;  /* 0x00000004ff107e24 */ /* 0x001fca000f8e00ff */
[----:B------:R0:W1:Y:S01]  /*29140*/  LDS.128 R24, [R16+0x388d0] ;  /* 0x0388d00010187984 */ /* 0x0000620000000c00 */
[----:B------:R-:W-:Y:S06]  /*29150*/  BAR.ARV 0x4, 0x180 ;  /* 0x0106000000007b1d */ /* 0x000fec0000002000 */
[----:B------:R-:W-:Y:S05]  /*29160*/  BRA `(.L_x_788) ;  /* 0x0000000800d87947 */ /* 0x000fea0003800000 */
.L_x_787:
[----:B------:R-:W1:Y:S01]  /*29170*/  S2R R9, SR_TID.X ;  /* 0x0000000000097919 */ /* 0x000e620000002100 */
[----:B------:R-:W-:Y:S01]  /*29180*/  UMOV UR4, 0xffffffff ;  /* 0xffffffff00047882 */ /* 0x000fe20000000000 */
[----:B-1----:R-:W-:-:S04]  /*29190*/  LOP3.LUT R9, R9, 0x1f, RZ, 0xc0, !PT ;  /* 0x0000001f09097812 */ /* 0x002fc800078ec0ff */
[----:B------:R-:W-:Y:S01]  /*291a0*/  ISETP.NE.AND P0, PT, R9, 0x1f, PT ;  /* 0x0000001f0900780c */ /* 0x000fe20003f05270 */
[----:B------:R-:W-:-:S12]  /*291b0*/  BRA.DIV UR4, `(.L_x_789) ;  /* 0x0000004e04c87947 */ /* 0x000fd8000b800000 */
[----:B------:R-:W-:Y:S01]  /*291c0*/  IADD3 R7, R27, R9, RZ ;  /* 0x000000091b077210 */ /* 0x000fe20007ffe0ff */
[----:B------:R-:W-:Y:S01]  /*291d0*/  ULDC UR4, c[0x0][0xc3c] ;  /* 0x00030f0000047ab9 */ /* 0x000fe20000000800 */
[----:B------:R-:W-:Y:S02]  /*291e0*/  ULDC.64 UR6, c[0x0][0x208] ;  /* 0x0000820000067ab9 */ /* 0x000fe40000000a00 */
[----:B------:R-:W-:-:S13]  /*291f0*/  ISETP.GE.OR P1, PT, R7, UR4, !P0 ;  /* 0x0000000407007c0c */ /* 0x000fda000c726670 */
[----:B------:R-:W1:Y:S08]  /*29200*/  @!P1 LDC.64 R2, c[0x0][0xc80] ;  /* 0x00032000ff029b82 */ /* 0x000e700000000a00 */
[----:B------:R-:W2:Y:S01]  /*29210*/  @!P1 LDC.64 R4, c[0x0][0xc78] ;  /* 0x00031e00ff049b82 */ /* 0x000ea20000000a00 */
[----:B-1----:R-:W-:-:S05]  /*29220*/  @!P1 IMAD.WIDE R2, R7, 0x4, R2 ;  /* 0x0000000407029825 */ /* 0x002fca00078e0202 */
[----:B------:R2:W3:Y:S02]  /*29230*/  @!P1 LDG.E R6, desc[UR6][R2.64] ;  /* 0x0000000602069981 */ /* 0x0004e4000c1e1900 */
[----:B--2---:R-:W-:-:S05]  /*29240*/  @!P1 IMAD.WIDE R2, R7, 0x4, R4 ;  /* 0x0000000407029825 */ /* 0x004fca00078e0204 */
[----:B------:R-:W2:Y:S01]  /*29250*/  @!P1 LDG.E R5, desc[UR6][R2.64] ;  /* 0x0000000602059981 */ /* 0x000ea2000c1e1900 */
[----:B------:R-:W-:Y:S01]  /*29260*/  IMAD.MOV.U32 R7, RZ, RZ, RZ ;  /* 0x000000ffff077224 */ /* 0x000fe200078e00ff */
[----:B------:R-:W-:Y:S02]  /*29270*/  MOV R4, RZ ;  /* 0x000000ff00047202 */ /* 0x000fe40000000f00 */
[C---:B------:R-:W-:Y:S01]  /*29280*/  ISETP.GE.U32.AND P2, PT, R9.reuse, 0x2, PT ;  /* 0x000000020900780c */ /* 0x040fe20003f46070 */
[----:B------:R-:W-:Y:S01]  /*29290*/  SHFL.IDX PT, R0, R24, RZ, 0x1f ;  /* 0x00001fff18007589 */ /* 0x000fe200000e0000 */
[C---:B------:R-:W-:Y:S02]  /*292a0*/  ISETP.GE.U32.AND P3, PT, R9.reuse, 0x4, PT ;  /* 0x000000040900780c */ /* 0x040fe40003f66070 */
[C---:B------:R-:W-:Y:S01]  /*292b0*/  ISETP.GE.U32.AND P4, PT, R9.reuse, 0x8, PT ;  /* 0x000000080900780c */ /* 0x040fe20003f86070 */
[----:B0-----:R-:W-:Y:S01]  /*292c0*/  SHFL.IDX PT, R8, R24, 0x1, 0x1f ;  /* 0x00201f0018087f89 */ /* 0x001fe200000e0000 */
[----:B------:R-:W-:Y:S01]  /*292d0*/  ISETP.GE.U32.AND P5, PT, R9, 0x10, PT ;  /* 0x000000100900780c */ /* 0x000fe20003fa6070 */
[----:B---3--:R-:W-:-:S02]  /*292e0*/  @!P1 IMAD.MOV.U32 R7, RZ, RZ, R6 ;  /* 0x000000ffff079224 */ /* 0x008fc400078e0006 */
[----:B------:R-:W-:Y:S02]  /*292f0*/  IMAD.MOV.U32 R6, RZ, RZ, RZ ;  /* 0x000000ffff067224 */ /* 0x000fe400078e00ff */
[----:B--2---:R-:W-:Y:S01]  /*29300*/  @!P1 IMAD.MOV.U32 R4, RZ, RZ, R5 ;  /* 0x000000ffff049224 */ /* 0x004fe200078e0005 */
[----:B------:R-:W-:-:S03]  /*29310*/  ISETP.NE.AND P1, PT, R9, RZ, PT ;  /* 0x000000ff0900720c */ /* 0x000fc60003f25270 */
[----:B------:R-:W-:-:S05]  /*29320*/  IMAD R13, R4, R7, RZ ;  /* 0x00000007040d7224 */ /* 0x000fca00078e02ff */
        /* <DEDUP_REMOVED lines=15> */
[----:B------:R0:W1:Y:S02]  /*29420*/  SHFL.IDX PT, R14, R2, 0x1f, 0x1f ;  /* 0x03e01f00020e7f89 */ /* 0x00006400000e0000 */
.L_x_956:
[----:B------:R-:W-:Y:S02]  /*29430*/  ULDC UR4, c[0x0][0xc38] ;  /* 0x00030e0000047ab9 */ /* 0x000fe40000000800 */
[----:B------:R-:W-:-:S04]  /*29440*/  IMAD.U32 R5, RZ, RZ, UR4 ;  /* 0x00000004ff057e24 */ /* 0x000fc8000f8e00ff */
[----:B-1----:R-:W-:-:S05]  /*29450*/  IMAD R14, R14, R5, RZ ;  /* 0x000000050e0e7224 */ /* 0x002fca00078e02ff */
[----:B------:R-:W-:-:S04]  /*29460*/  IADD3 R9, R8, R14, RZ ;  /* 0x0000000e08097210 */ /* 0x000fc80007ffe0ff */
[----:B------:R-:W-:-:S13]  /*29470*/  ISETP.GT.AND P6, PT, R9, R0, PT ;  /* 0x000000000900720c */ /* 0x000fda0003fc4270 */
[----:B------:R-:W-:Y:S05]  /*29480*/  @P6 BRA `(.L_x_790) ;  /* 0x0000000000a86947 */ /* 0x000fea0003800000 */
.L_x_793:
[----:B0-----:R-:W0:Y:S01]  /*29490*/  LDC R2, c[0x0][0xc3c] ;  /* 0x00030f00ff027b82 */ /* 0x001e220000000800 */
[----:B------:R-:W-:-:S05]  /*294a0*/  VIADD R27, R27, 0x1f ;  /* 0x0000001f1b1b7836 */ /* 0x000fca0000000000 */
[----:B0-----:R-:W-:-:S13]  /*294b0*/  ISETP.GE.AND P6, PT, R27, R2, PT ;  /* 0x000000021b00720c */ /* 0x001fda0003fc6270 */
[----:B------:R-:W-:Y:S05]  /*294c0*/  @P6 BRA `(.L_x_791) ;  /* 0x0000000400bc6947 */ /* 0x000fea0003800000 */
[----:B------:R-:W0:Y:S01]  /*294d0*/  S2R R3, SR_TID.X ;  /* 0x0000000000037919 */ /* 0x000e220000002100 */
[----:B------:R-:W-:Y:S01]  /*294e0*/  MOV R7, RZ ;  /* 0x000000ff00077202 */ /* 0x000fe20000000f00 */
[----:B------:R-:W-:Y:S01]  /*294f0*/  ULDC.64 UR4, c[0x0][0x208] ;  /* 0x0000820000047ab9 */ /* 0x000fe20000000a00 */
        /* <DEDUP_REMOVED lines=29> */
.L_x_964:
[----:B------:R-:W-:Y:S02]  /*296d0*/  ULDC UR4, c[0x0][0xc38] ;  /* 0x00030e0000047ab9 */ /* 0x000fe40000000800 */
[----:B------:R-:W-:-:S04]  /*296e0*/  IMAD.U32 R5, RZ, RZ, UR4 ;  /* 0x00000004ff057e24 */ /* 0x000fc8000f8e00ff */
[----:B-1----:R-:W-:-:S04]  /*296f0*/  IMAD R14, R14, R5, RZ ;  /* 0x000000050e0e7224 */ /* 0x002fc800078e02ff */
[----:B------:R-:W-:-:S05]  /*29700*/  IMAD.IADD R9, R14, 0x1, R9 ;  /* 0x000000010e097824 */ /* 0x000fca00078e0209 */
[----:B------:R-:W-:-:S13]  /*29710*/  ISETP.GT.AND P6, PT, R9, R0, PT ;  /* 0x000000000900720c */ /* 0x000fda0003fc4270 */
[----:B------:R-:W-:Y:S05]  /*29720*/  @!P6 BRA `(.L_x_793) ;  /* 0xfffffffc0058e947 */ /* 0x000fea000383ffff */
.L_x_790:
[----:B------:R-:W-:Y:S01]  /*29730*/  IADD3 R9, -R14, R9, RZ ;  /* 0x000000090e097210 */ /* 0x000fe20007ffe1ff */
[----:B------:R-:W-:-:S04]  /*29740*/  UMOV UR4, 0xffffffff ;  /* 0xffffffff00047882 */ /* 0x000fc80000000000 */
[----:B------:R-:W-:-:S05]  /*29750*/  IMAD R3, R2, R5, R9 ;  /* 0x0000000502037224 */ /* 0x000fca00078e0209 */
[----:B------:R-:W-:Y:S01]  /*29760*/  ISETP.GT.AND P6, PT, R3, R0, PT ;  /* 0x000000000300720c */ /* 0x000fe20003fc4270 */
[----:B------:R-:W-:-:S12]  /*29770*/  BRA.DIV UR4, `(.L_x_794) ;  /* 0x0000005204507947 */ /* 0x000fd8000b800000 */
[----:B------:R-:W-:-:S04]  /*29780*/  VOTE.ANY R3, PT, !P6 ;  /* 0x0000000000037806 */ /* 0x000fc800070e0100 */
[----:B------:R-:W1:Y:S02]  /*29790*/  POPC R8, R3 ;  /* 0x0000000300087309 */ /* 0x000e640000000000 */
[----:B-1----:R1:W2:Y:S04]  /*297a0*/  SHFL.IDX PT, R7, R7, R8, 0x1f ;  /* 0x00001f0807077589 */ /* 0x0022a800000e0000 */
[----:B------:R1:W3:Y:S02]  /*297b0*/  SHFL.IDX PT, R4, R4, R8, 0x1f ;  /* 0x00001f0804047589 */ /* 0x0002e400000e0000 */
.L_x_969:
[----:B------:R-:W-:-:S13]  /*297c0*/  ISETP.NE.AND P0, PT, R3, RZ, PT ;  /* 0x000000ff0300720c */ /* 0x000fda0003f05270 */
[----:B------:R-:W-:Y:S05]  /*297d0*/  @!P0 BRA `(.L_x_795) ;  /* 0x0000000000108947 */ /* 0x000fea0003800000 */
[----:B------:R-:W-:Y:S01]  /*297e0*/  UMOV UR4, 0xffffffff ;  /* 0xffffffff00047882 */ /* 0x000fe20000000000 */
[----:B------:R-:W-:Y:S02]  /*297f0*/  VIADD R12, R8, 0xffffffff ;  /* 0xffffffff080c7836 */ /* 0x000fe40000000000 */
[----:B------:R-:W-:Y:S05]  /*29800*/  BRA.DIV UR4, `(.L_x_796) ;  /* 0x0000005204887947 */ /* 0x000fea000b800000 */
[----:B------:R4:W0:Y:S02]  /*29810*/  SHFL.IDX PT, R6, R2, R12, 0x1f ;  /* 0x00001f0c02067589 */ /* 0x00082400000e0000 */
.L_x_795:
[----:B--2---:R-:W-:Y:S01]  /*29820*/  IABS R10, R7 ;  /* 0x00000007000a7213 */ /* 0x004fe20000000000 */
[----:B0-----:R-:W-:Y:S01]  /*29830*/  IMAD R24, R6, R5, R9 ;  /* 0x0000000506187224 */ /* 0x001fe200078e0209 */
[----:B---3--:R-:W-:Y:S02]  /*29840*/  IABS R5, R4 ;  /* 0x0000000400057213 */ /* 0x008fe40000000000 */
[----:B------:R-:W0:Y:S01]  /*29850*/  I2F.RP R11, R10 ;  /* 0x0000000a000b7306 */ /* 0x000e220000209400 */
[----:B------:R-:W-:Y:S01]  /*29860*/  IMAD.IADD R0, R0, 0x1, -R24 ;  /* 0x0000000100007824 */ /* 0x000fe200078e0a18 */
[----:B------:R-:W-:-:S06]  /*29870*/  IADD3 R27, R8, R27, RZ ;  /* 0x0000001b081b7210 */ /* 0x000fcc0007ffe0ff */
[----:B----4-:R-:W2:Y:S08]  /*29880*/  I2F.RP R12, R5 ;  /* 0x00000005000c7306 */ /* 0x010eb00000209400 */
[----:B0-----:R-:W0:Y:S08]  /*29890*/  MUFU.RCP R11, R11 ;  /* 0x0000000b000b7308 */ /* 0x001e300000001000 */
[----:B--2---:R-:W-:Y:S01]  /*298a0*/  MUFU.RCP R12, R12 ;  /* 0x0000000c000c7308 */ /* 0x004fe20000001000 */
[----:B0-----:R-:W-:-:S07]  /*298b0*/  VIADD R2, R11, 0xffffffe ;  /* 0x0ffffffe0b027836 */ /* 0x001fce0000000000 */
[----:B------:R0:W2:Y:S02]  /*298c0*/  F2I.FTZ.U32.TRUNC.NTZ R3, R2 ;  /* 0x0000000200037305 */ /* 0x0000a4000021f000 */
[----:B0-----:R-:W-:Y:S01]  /*298d0*/  IMAD.MOV.U32 R2, RZ, RZ, RZ ;  /* 0x000000ffff027224 */ /* 0x001fe200078e00ff */
[----:B--2---:R-:W-:-:S05]  /*298e0*/  IADD3 R9, RZ, -R3, RZ ;  /* 0x80000003ff097210 */ /* 0x004fca0007ffe0ff */
[----:B------:R-:W-:-:S04]  /*298f0*/  IMAD R9, R9, R10, RZ ;  /* 0x0000000a09097224 */ /* 0x000fc800078e02ff */
[----:B------:R-:W-:Y:S01]  /*29900*/  IMAD.HI.U32 R3, R3, R9, R2 ;  /* 0x0000000903037227 */ /* 0x000fe200078e0002 */
[----:B------:R-:W-:Y:S02]  /*29910*/  IABS R2, R7 ;  /* 0x0000000700027213 */ /* 0x000fe40000000000 */
[----:B------:R-:W-:Y:S02]  /*29920*/  IABS R9, R0 ;  /* 0x0000000000097213 */ /* 0x000fe40000000000 */
[----:B------:R-:W-:-:S03]  /*29930*/  IADD3 R2, RZ, -R2, RZ ;  /* 0x80000002ff027210 */ /* 0x000fc60007ffe0ff */
[----:B------:R-:W-:-:S04]  /*29940*/  IMAD.HI.U32 R6, R3, R9, RZ ;  /* 0x0000000903067227 */ /* 0x000fc800078e00ff */
[----:B------:R-:W-:Y:S02]  /*29950*/  VIADD R3, R12, 0xffffffe ;  /* 0x0ffffffe0c037836 */ /* 0x000fe40000000000 */
[----:B------:R-:W-:-:S04]  /*29960*/  IMAD R9, R6, R2, R9 ;  /* 0x0000000206097224 */ /* 0x000fc800078e0209 */
[----:B------:R-:W0:Y:S01]  /*29970*/  F2I.FTZ.U32.TRUNC.NTZ R3, R3 ;  /* 0x0000000300037305 */ /* 0x000e22000021f000 */
[----:B------:R-:W-:-:S13]  /*29980*/  ISETP.GT.U32.AND P1, PT, R10, R9, PT ;  /* 0x000000090a00720c */ /* 0x000fda0003f24070 */
[----:B------:R-:W-:Y:S01]  /*29990*/  @!P1 IMAD.IADD R9, R9, 0x1, -R10 ;  /* 0x0000000109099824 */ /* 0x000fe200078e0a0a */
[----:B0-----:R-:W-:Y:S01]  /*299a0*/  IADD3 R2, RZ, -R3, RZ ;  /* 0x80000003ff027210 */ /* 0x001fe20007ffe0ff */
[----:B------:R-:W-:Y:S01]  /*299b0*/  @!P1 VIADD R6, R6, 0x1 ;  /* 0x0000000106069836 */ /* 0x000fe20000000000 */
[----:B------:R-:W-:Y:S02]  /*299c0*/  ISETP.NE.AND P1, PT, R7, RZ, PT ;  /* 0x000000ff0700720c */ /* 0x000fe40003f25270 */
[----:B------:R-:W-:Y:S01]  /*299d0*/  ISETP.GE.U32.AND P0, PT, R9, R10, PT ;  /* 0x0000000a0900720c */ /* 0x000fe20003f06070 */
[----:B------:R-:W-:Y:S02]  /*299e0*/  IMAD R9, R2, R5, RZ ;  /* 0x0000000502097224 */ /* 0x000fe400078e02ff */
[----:B------:R-:W-:-:S04]  /*299f0*/  IMAD.MOV.U32 R2, RZ, RZ, RZ ;  /* 0x000000ffff027224 */ /* 0x000fc800078e00ff */
[----:B------:R-:W-:Y:S01]  /*29a00*/  IMAD.HI.U32 R9, R3, R9, R2 ;  /* 0x0000000903097227 */ /* 0x000fe200078e0002 */
[----:B------:R-:W-:Y:S02]  /*29a10*/  LOP3.LUT R2, R0, R7, RZ, 0x3c, !PT ;  /* 0x0000000700027212 */ /* 0x000fe400078e3cff */
[----:B------:R-:W-:Y:S02]  /*29a20*/  IABS R3, R4 ;  /* 0x0000000400037213 */ /* 0x000fe40000000000 */
[----:B------:R-:W-:Y:S02]  /*29a30*/  ISETP.GE.AND P2, PT, R2, RZ, PT ;  /* 0x000000ff0200720c */ /* 0x000fe40003f46270 */
[----:B------:R-:W-:Y:S01]  /*29a40*/  @P0 IADD3 R6, R6, 0x1, RZ ;  /* 0x0000000106060810 */ /* 0x000fe20007ffe0ff */
        /* <DEDUP_REMOVED lines=9> */
[-C--:B------:R-:W-:Y:S01]  /*29ae0*/  @!P1 IADD3 R2, R2, -R5.reuse, RZ ;  /* 0x8000000502029210 */ /* 0x080fe20007ffe0ff */
[----:B------:R-:W-:Y:S01]  /*29af0*/  @!P1 VIADD R9, R9, 0x1 ;  /* 0x0000000109099836 */ /* 0x000fe20000000000 */
[----:B------:R-:W-:Y:S02]  /*29b00*/  ISETP.NE.AND P1, PT, R4, RZ, PT ;  /* 0x000000ff0400720c */ /* 0x000fe40003f25270 */
[----:B------:R-:W-:Y:S02]  /*29b10*/  ISETP.GE.U32.AND P0, PT, R2, R5, PT ;  /* 0x000000050200720c */ /* 0x000fe40003f06070 */
[----:B------:R-:W-:-:S04]  /*29b20*/  LOP3.LUT R2, R6, R4, RZ, 0x3c, !PT ;  /* 0x0000000406027212 */ /* 0x000fc800078e3cff */
[----:B------:R-:W-:-:S07]  /*29b30*/  ISETP.GE.AND P2, PT, R2, RZ, PT ;  /* 0x000000ff0200720c */ /* 0x000fce0003f46270 */
[----:B------:R-:W-:-:S06]  /*29b40*/  @P0 VIADD R9, R9, 0x1 ;  /* 0x0000000109090836 */ /* 0x000fcc0000000000 */
[----:B------:R-:W-:Y:S02]  /*29b50*/  @!P2 IADD3 R9, -R9, RZ, RZ ;  /* 0x000000ff0909a210 */ /* 0x000fe40007ffe1ff */
[----:B------:R-:W-:-:S05]  /*29b60*/  @!P1 LOP3.LUT R9, RZ, R4, RZ, 0x33, !PT ;  /* 0x00000004ff099212 */ /* 0x000fca00078e33ff */
[--C-:B------:R-:W-:Y:S02]  /*29b70*/  IMAD.MOV R3, RZ, RZ, -R9.reuse ;  /* 0x000000ffff037224 */ /* 0x100fe400078e0a09 */
[C---:B------:R-:W-:Y:S02]  /*29b80*/  IMAD R9, R4.reuse, 0x1000000, R9 ;  /* 0x0100000004097824 */ /* 0x040fe400078e0209 */
[----:B------:R-:W-:-:S04]  /*29b90*/  IMAD R6, R4, R3, R6 ;  /* 0x0000000304067224 */ /* 0x000fc800078e0206 */
[----:B------:R-:W-:Y:S01]  /*29ba0*/  IMAD R26, R6, 0x10000, R9 ;  /* 0x00010000061a7824 */ /* 0x000fe200078e0209 */
[----:B------:R-:W-:Y:S06]  /*29bb0*/  BRA `(.L_x_797) ;  /* 0x00000000001c7947 */ /* 0x000fec0003800000 */
.L_x_791:
[----:B------:R-:W-:Y:S01]  /*29bc0*/  UMOV UR4, URZ ;  /* 0x0000003f00047c82 */ /* 0x000fe20008000000 */
[----:B------:R-:W-:Y:S01]  /*29bd0*/  UMOV UR5, URZ ;  /* 0x0000003f00057c82 */ /* 0x000fe20008000000 */
[----:B------:R-:W-:Y:S01]  /*29be0*/  ULDC UR6, c[0x0][0xc3c] ;  /* 0x00030f0000067ab9 */ /* 0x000fe20000000800 */
[----:B------:R-:W-:Y:S01]  /*29bf0*/  MOV R24, R0 ;  /* 0x0000000000187202 */ /* 0x000fe20000000f00 */
[----:B------:R-:W-:Y:S01]  /*29c00*/  IMAD.U32 R25, RZ, RZ, UR4 ;  /* 0x00000004ff197e24 */ /* 0x000fe2000f8e00ff */
[----:B------:R-:W-:Y:S01]  /*29c10*/  MOV R27, UR6 ;  /* 0x00000006001b7c02 */ /* 0x000fe20008000f00 */
[----:B------:R-:W-:-:S07]  /*29c20*/  IMAD.U32 R26, RZ, RZ, UR5 ;  /* 0x00000005ff1a7e24 */ /* 0x000fce000f8e00ff */
.L_x_797:
        /* <DEDUP_REMOVED lines=10> */
.L_x_788:
[----:B------:R-:W-:Y:S02]  /*29cd0*/  ULDC UR4, c[0x0][0xc3c] ;  /* 0x00030f0000047ab9 */ /* 0x000fe40000000800 */
[----:B-1----:R-:W-:-:S13]  /*29ce0*/  ISETP.GE.AND P0, PT, R27, UR4, PT ;  /* 0x000000041b007c0c */ /* 0x002fda000bf06270 */
[----:B------:R-:W-:Y:S05]  /*29cf0*/  @!P0 BRA `(.L_x_798) ;  /* 0xffffff9400c08947 */ /* 0x000fea000383ffff */
[----:B------:R-:W-:Y:S05]  /*29d00*/  BSYNC B8 ;  /* 0x0000000000087941 */ /* 0x000fea0003800000 */
.L_x_687:
        /* <DEDUP_REMOVED lines=12> */
.L_x_972:
[----:B------:R-:W-:Y:S05]  /*29dd0*/  BSYNC B0 ;  /* 0x0000000000007941 */ /* 0x000fea0003800000 */
.L_x_799:
[----:B------:R-:W-:-:S03]  /*29de0*/  UMOV UR4, 0xffffffff ;  /* 0xffffffff00047882 */ /* 0x000fc60000000000 */
[----:B------:R-:W-:Y:S05]  /*29df0*/  BRA.DIV UR4, `(.L_x_801) ;  /* 0x0000004e04487947 */ /* 0x000fea000b800000 */
[----:B-1----:R-:W1:Y:S02]  /*29e00*/  S2R R0, SR_TID.X ;  /* 0x0000000000007919 */ /* 0x002e640000002100 */
[----:B-1----:R-:W-:-:S04]  /*29e10*/  SHF.R.U32.HI R0, RZ, 0x5, R0 ;  /* 0x00000005ff007819 */ /* 0x002fc80000011600 */
[----:B------:R-:W-:-:S05]  /*29e20*/  LOP3.LUT R0, R0, 0x3, RZ, 0xc0, !PT ;  /* 0x0000000300007812 */ /* 0x000fca00078ec0ff */
[----:B------:R1:W3:Y:S02]  /*29e30*/  SHFL.IDX PT, R14, R0, RZ, 0x1f ;  /* 0x00001fff000e7589 */ /* 0x0002e400000e0000 */
.L_x_975:
[----:B---3--:R-:W-:-:S13]  /*29e40*/  ISETP.NE.AND P0, PT, R14, RZ, PT ;  /* 0x000000ff0e00720c */ /* 0x008fda0003f05270 */
[----:B------:R-:W-:Y:S05]  /*29e50*/  @P0 BRA `(.L_x_434) ;  /* 0x0000000000880947 */ /* 0x000fea0003800000 */
[----:B------:R-:W-:-:S03]  /*29e60*/  UMOV UR4, 0xffffffff ;  /* 0xffffffff00047882 */ /* 0x000fc60000000000 */
[----:B------:R-:W-:Y:S05]  /*29e70*/  BRA.DIV UR4, `(.L_x_802) ;  /* 0x0000004e045c7947 */ /* 0x000fea000b800000 */
[----:B------:R-:W-:-:S13]  /*29e80*/  ELECT P6, URZ, PT ;  /* 0x00000000003f782f */ /* 0x000fda00038c0000 */
.L_x_978:
[----:B------:R-:W-:Y:S05]  /*29e90*/  @!P6 BRA `(.L_x_434) ;  /* 0x000000000078e947 */ /* 0x000fea0003800000 */
[----:B------:R-:W-:-:S06]  /*29ea0*/  ULOP3.LUT UR4, UR60, 0x2, URZ, 0xfc, !UPT ;  /* 0x000000023c047892 */ /* 0x000fcc000f8efc3f */
[----:B-1----:R-:W-:-:S04]  /*29eb0*/  MOV R0, UR4 ;  /* 0x0000000400007c02 */ /* 0x002fc80008000f00 */
[----:B------:R-:W-:-:S13]  /*29ec0*/  ISETP.NE.AND P0, PT, R0, 0x3, PT ;  /* 0x000000030000780c */ /* 0x000fda0003f05270 */
[----:B------:R-:W-:Y:S05]  /*29ed0*/  @!P0 BRA `(.L_x_803) ;  /* 0x0000000000048947 */ /* 0x000fea0003800000 */
[----:B------:R-:W-:Y:S01]  /*29ee0*/  BPT.TRAP 0x1 ;  /* 0x000000040000795c */ /* 0x000fe20000300000 */
.L_x_803:
[----:B------:R-:W-:Y:S01]  /*29ef0*/  IMAD R3, R23, 0x8, R5 ;  /* 0x0000000817037824 */ /* 0x000fe200078e0205 */
[----:B------:R-:W-:Y:S01]  /*29f00*/  SHF.L.U32 R2, R29, 0x1f, RZ ;  /* 0x0000001f1d027819 */ /* 0x000fe200000006ff */
[----:B------:R-:W-:-:S03]  /*29f10*/  VIADD R23, R23, 0x1 ;  /* 0x0000000117177836 */ /* 0x000fc60000000000 */
[----:B------:R-:W1:Y:S02]  /*29f20*/  SYNCS.PHASECHK.TRANS64.TRYWAIT P1, [R3+URZ+0x38840], R2 ;  /* 0x03884002030075a7 */ /* 0x000e64000802017f */
[----:B------:R-:W-:-:S04]  /*29f30*/  ISETP.NE.AND P2, PT, R23, 0x2, PT ;  /* 0x000000021700780c */ /* 0x000fc80003f45270 */
[----:B------:R-:W-:Y:S01]  /*29f40*/  SEL R0, RZ, 0x1, P2 ;  /* 0x00000001ff007807 */ /* 0x000fe20001000000 */
[----:B-1----:R-:W-:Y:S08]  /*29f50*/  @!P1 BRA `(.L_x_804) ;  /* 0x0000004c00449947 */ /* 0x002ff00003800000 */
.L_x_979:
[----:B------:R-:W-:Y:S02]  /*29f60*/  SEL R23, R23, RZ, P2 ;  /* 0x000000ff17177207 */ /* 0x000fe40001000000 */
[----:B------:R-:W-:Y:S01]  /*29f70*/  LOP3.LUT R0, R29, R0, RZ, 0x3c, !PT ;  /* 0x000000001d007212 */ /* 0x000fe200078e3cff */
[----:B------:R-:W-:Y:S06]  /*29f80*/  @!P0 BRA `(.L_x_805) ;  /* 0x0000000000048947 */ /* 0x000fec0003800000 */
[----:B------:R-:W-:Y:S01]  /*29f90*/  BPT.TRAP 0x1 ;  /* 0x000000040000795c */ /* 0x000fe20000300000 */
.L_x_805:
[----:B------:R-:W-:Y:S02]  /*29fa0*/  LEA R23, R23, R5, 0x3 ;  /* 0x0000000517177211 */ /* 0x000fe400078e18ff */
[----:B------:R-:W-:-:S04]  /*29fb0*/  SHF.L.U32 R0, R0, 0x1f, RZ ;  /* 0x0000001f00007819 */ /* 0x000fc800000006ff */
[----:B------:R-:W3:Y:S02]  /*29fc0*/  SYNCS.PHASECHK.TRANS64.TRYWAIT P1, [R23+URZ+0x38840], R0 ;  /* 0x03884000170075a7 */ /* 0x000ee4000802017f */
[----:B---3--:R-:W-:Y:S05]  /*29fd0*/  @!P1 BRA `(.L_x_806) ;  /* 0x0000004c00389947 */ /* 0x008fea0003800000 */
.L_x_980:
[----:B------:R-:W-:Y:S05]  /*29fe0*/  @!P0 BRA `(.L_x_807) ;  /* 0x0000000000048947 */ /* 0x000fea0003800000 */
[----:B------:R-:W-:Y:S01]  /*29ff0*/  BPT.TRAP 0x1 ;  /* 0x000000040000795c */ /* 0x000fe20000300000 */
.L_x_807:
[----:B------:R-:W4:Y:S02]  /*2a000*/  SYNCS.PHASECHK.TRANS64.TRYWAIT P1, [R3+URZ+0x38860], R2 ;  /* 0x03886002030075a7 */ /* 0x000f24000802017f */
[----:B----4-:R-:W-:Y:S05]  /*2a010*/  @!P1 BRA `(.L_x_808) ;  /* 0x0000004c003c9947 */ /* 0x010fea0003800000 */
.L_x_981:
[----:B------:R-:W-:Y:S05]  /*2a020*/  @!P0 BRA `(.L_x_809) ;  /* 0x0000000000048947 */ /* 0x000fea0003800000 */
[----:B------:R-:W-:Y:S01]  /*2a030*/  BPT.TRAP 0x1 ;  /* 0x000000040000795c */ /* 0x000fe20000300000 */
.L_x_809:
[----:B------:R0:W0:Y:S02]  /*2a040*/  SYNCS.PHASECHK.TRANS64.TRYWAIT P0, [R23+URZ+0x38860], R0 ;  /* 0x03886000170075a7 */ /* 0x000024000800017f */
[----:B0-----:R-:W-:Y:S05]  /*2a050*/  @!P0 NANOSLEEP.SYNCS 0x989680 ;  /* 0x009896800000895d */ /* 0x001fea0003900000 */
[----:B------:R-:W0:Y:S02]  /*2a060*/  @!P0 SYNCS.PHASECHK.TRANS64 P0, [R23+URZ+0x38860], R0 ;  /* 0x03886000170085a7 */ /* 0x000e24000800007f */
[----:B0-----:R-:W-:Y:S05]  /*2a070*/  @!P0 BRA `(.L_x_809) ;  /* 0xfffffffc00f08947 */ /* 0x001fea000383ffff */
.L_x_434:
[----:B------:R-:W-:Y:S05]  /*2a080*/  BSYNC B9 ;  /* 0x0000000000097941 */ /* 0x000fea0003800000 */
.L_x_431:
[----:B------:R-:W-:Y:S05]  /*2a090*/  EXIT ;  /* 0x000000000000794d */ /* 0x000fea0003800000 */
.L_x_456:
[----:B0-----:R0:W1:Y:S02]  /*2a0a0*/  SYNCS.PHASECHK.TRANS64.TRYWAIT P6, [R87+URZ+0x38890], R88 ;  /* 0x03889058570075a7 */ /* 0x00106400080c017f */
[----:B-1----:R-:W-:Y:S05]  /*2a0b0*/  @!P6 NANOSLEEP.SYNCS 0x989680 ;  /* 0x009896800000e95d */ /* 0x002fea0003900000 */
[----:B------:R-:W1:Y:S02]  /*2a0c0*/  @!P6 SYNCS.PHASECHK.TRANS64 P6, [R87+URZ+0x38890], R88 ;  /* 0x038890585700e5a7 */ /* 0x000e6400080c007f */
[----:B-1----:R-:W-:Y:S05]  /*2a0d0*/  @!P6 BRA `(.L_x_456) ;  /* 0xfffffffc00f0e947 */ /* 0x002fea000383ffff */
[----:B------:R-:W-:Y:S05]  /*2a0e0*/  BRA `(.L_x_810) ;  /* 0xfffffda000487947 */ /* 0x000fea000383ffff */
.L_x_457:
[----:B------:R-:W-:Y:S01]  /*2a0f0*/  BSSY B1, `(.L_x_811) ;  /* 0x0000008000017945 */ /* 0x000fe20003800000 */
[----:B------:R-:W-:Y:S01]  /*2a100*/  IMAD.MOV.U32 R13, RZ, RZ, R116 ;  /* 0x000000ffff0d7224 */ /* 0x000fe200078e0074 */
[----:B------:R-:W-:Y:S01]  /*2a110*/  MOV R11, 0x181f ;  /* 0x0000181f000b7802 */ /* 0x000fe20000000f00 */
[----:B------:R-:W-:Y:S02]  /*2a120*/  IMAD.MOV.U32 R12, RZ, RZ, RZ ;  /* 0x000000ffff0c7224 */ /* 0x000fe400078e00ff */
[----:B------:R-:W-:-:S07]  /*2a130*/  IMAD.MOV.U32 R15, RZ, RZ, -0x1 ;  /* 0xffffffffff0f7424 */ /* 0x000fce00078e00ff */
[----:B0-----:R-:W-:Y:S05]  /*2a140*/  WARPSYNC.COLLECTIVE R15, `(.L_x_812) ;  /* 0x000000000f087348 */ /* 0x001fea0003c00000 */
[----:B------:R1:W2:Y:S02]  /*2a150*/  SHFL.IDX P6, R14, R13, R12, R11 ;  /* 0x0000000c0d0e7389 */ /* 0x0002a400000c000b */
[----:B012---:R-:W-:Y:S01]  /*2a160*/  ENDCOLLECTIVE ;  /* 0x000000000000791b */ /* 0x007fe20003800000 */
.L_x_812:
[----:B------:R-:W-:Y:S05]  /*2a170*/  BSYNC B1 ;  /* 0x0000000000017941 */ /* 0x000fea0003800000 */
.L_x_811:
[----:B------:R-:W-:Y:S01]  /*2a180*/  MOV R13, R117 ;  /* 0x00000075000d7202 */ /* 0x000fe20000000f00 */
[----:B------:R-:W-:Y:S01]  /*2a190*/  IMAD.MOV.U32 R12, RZ, RZ, RZ ;  /* 0x000000ffff0c7224 */ /* 0x000fe200078e00ff */
[----:B------:R-:W-:Y:S01]  /*2a1a0*/  MOV R15, 0xffffffff ;  /* 0xffffffff000f7802 */ /* 0x000fe20000000f00 */
[----:B------:R-:W-:Y:S02]  /*2a1b0*/  IMAD.MOV.U32 R11, RZ, RZ, 0x181f ;  /* 0x0000181fff0b7424 */ /* 0x000fe400078e00ff */
[----:B------:R-:W-:-:S07]  /*2a1c0*/  IMAD.MOV.U32 R80, RZ, RZ, R14 ;  /* 0x000000ffff507224 */ /* 0x000fce00078e000e */
[----:B------:R-:W-:Y:S05]  /*2a1d0*/  WARPSYNC.COLLECTIVE R15, `(.L_x_813) ;  /* 0x000000000f087348 */ /* 0x000fea0003c00000 */
[----:B------:R0:W1:Y:S02]  /*2a1e0*/  SHFL.IDX P6, R14, R13, R12, R11 ;  /* 0x0000000c0d0e7389 */ /* 0x00006400000c000b */
[----:B01----:R-:W-:Y:S01]  /*2a1f0*/  ENDCOLLECTIVE ;  /* 0x000000000000791b */ /* 0x003fe20003800000 */
.L_x_813:
[----:B------:R-:W-:Y:S01]  /*2a200*/  IMAD.MOV.U32 R11, RZ, RZ, R14 ;  /* 0x000000ffff0b7224 */ /* 0x000fe200078e000e */
[----:B------:R-:W-:Y:S06]  /*2a210*/  BRA `(.L_x_814) ;  /* 0xfffffda000107947 */ /* 0x000fec000383ffff */
.L_x_474:
[----:B------:R-:W-:Y:S01]  /*2a220*/  BSSY B1, `(.L_x_815) ;  /* 0x0000008000017945 */ /* 0x000fe20003800000 */
[----:B0---4-:R-:W-:Y:S01]  /*2a230*/  IMAD.MOV.U32 R13, RZ, RZ, R116 ;  /* 0x000000ffff0d7224 */ /* 0x011fe200078e0074 */
[----:B------:R-:W-:Y:S01]  /*2a240*/  MOV R12, 0x1 ;  /* 0x00000001000c7802 */ /* 0x000fe20000000f00 */
[----:B---3--:R-:W-:Y:S02]  /*2a250*/  IMAD.MOV.U32 R11, RZ, RZ, 0x181f ;  /* 0x0000181fff0b7424 */ /* 0x008fe400078e00ff */
[----:B------:R-:W-:-:S07]  /*2a260*/  IMAD.MOV.U32 R15, RZ, RZ, -0x1 ;  /* 0xffffffffff0f7424 */ /* 0x000fce00078e00ff */
[----:B-12---:R-:W-:Y:S05]  /*2a270*/  WARPSYNC.COLLECTIVE R15, `(.L_x_816) ;  /* 0x000000000f087348 */ /* 0x006fea0003c00000 */
[----:B------:R0:W3:Y:S02]  /*2a280*/  SHFL.IDX P6, R14, R13, R12, R11 ;  /* 0x0000000c0d0e7389 */ /* 0x0000e400000c000b */
[----:B0123--:R-:W-:Y:S01]  /*2a290*/  ENDCOLLECTIVE ;  /* 0x000000000000791b */ /* 0x00ffe20003800000 */
.L_x_816:
[----:B------:R-:W-:Y:S05]  /*2a2a0*/  BSYNC B1 ;  /* 0x0000000000017941 */ /* 0x000fea0003800000 */
.L_x_815:
[----:B------:R-:W-:Y:S01]  /*2a2b0*/  IMAD.MOV.U32 R13, RZ, RZ, R117 ;  /* 0x000000ffff0d7224 */ /* 0x000fe200078e0075 */
[----:B------:R-:W-:Y:S01]  /*2a2c0*/  MOV R11, 0x181f ;  /* 0x0000181f000b7802 */ /* 0x000fe20000000f00 */
[----:B------:R-:W-:Y:S01]  /*2a2d0*/  IMAD.MOV.U32 R12, RZ, RZ, 0x1 ;  /* 0x00000001ff0c7424 */ /* 0x000fe200078e00ff */
[----:B------:R-:W-:Y:S01]  /*2a2e0*/  MOV R64, R14 ;  /* 0x0000000e00407202 */ /* 0x000fe20000000f00 */
[----:B------:R-:W-:-:S07]  /*2a2f0*/  IMAD.MOV.U32 R15, RZ, RZ, -0x1 ;  /* 0xffffffffff0f7424 */ /* 0x000fce00078e00ff */
[----:B------:R-:W-:Y:S05]  /*2a300*/  WARPSYNC.COLLECTIVE R15, `(.L_x_817) ;  /* 0x000000000f087348 */ /* 0x000fea0003c00000 */
[----:B------:R0:W1:Y:S02]  /*2a310*/  SHFL.IDX P6, R14, R13, R12, R11 ;  /* 0x0000000c0d0e7389 */ /* 0x00006400000c000b */
[----:B01----:R-:W-:Y:S01]  /*2a320*/  ENDCOLLECTIVE ;  /* 0x000000000000791b */ /* 0x003fe20003800000 */
.L_x_817:
[----:B------:R-:W-:Y:S01]  /*2a330*/  IMAD.MOV.U32 R11, RZ, RZ, R14 ;  /* 0x000000ffff0b7224 */ /* 0x000fe200078e000e */
[----:B------:R-:W-:Y:S06]  /*2a340*/  BRA `(.L_x_818) ;  /* 0xfffffdac004c7947 */ /* 0x000fec000383ffff */
.L_x_491:
[----:B------:R-:W-:Y:S01]  /*2a350*/  BSSY B1, `(.L_x_819) ;  /* 0x0000008000017945 */ /* 0x000fe20003800000 */
[----:B0---4-:R-:W-:Y:S01]  /*2a360*/  MOV R13, R116 ;  /* 0x00000074000d7202 */ /* 0x011fe20000000f00 */
[----:B------:R-:W-:Y:S01]  /*2a370*/  IMAD.MOV.U32 R12, RZ, RZ, 0x2 ;  /* 0x00000002ff0c7424 */ /* 0x000fe200078e00ff */
[----:B------:R-:W-:Y:S01]  /*2a380*/  MOV R15, 0xffffffff ;  /* 0xffffffff000f7802 */ /* 0x000fe20000000f00 */
[----:B------:R-:W-:-:S07]  /*2a390*/  IMAD.MOV.U32 R11, RZ, RZ, 0x181f ;  /* 0x0000181fff0b7424 */ /* 0x000fce00078e00ff */
[----:B-123--:R-:W-:Y:S05]  /*2a3a0*/  WARPSYNC.COLLECTIVE R15, `(.L_x_820) ;  /* 0x000000000f087348 */ /* 0x00efea0003c00000 */
[----:B------:R0:W4:Y:S02]  /*2a3b0*/  SHFL.IDX P6, R14, R13, R12, R11 ;  /* 0x0000000c0d0e7389 */ /* 0x00012400000c000b */
[----:B01234-:R-:W-:Y:S01]  /*2a3c0*/  ENDCOLLECTIVE ;  /* 0x000000000000791b */ /* 0x01ffe20003800000 */
.L_x_820:
[----:B------:R-:W-:Y:S05]  /*2a3d0*/  BSYNC B1 ;  /* 0x0000000000017941 */ /* 0x000fea0003800000 */
.L_x_819:
[----:B------:R-:W-:Y:S01]  /*2a3e0*/  IMAD.MOV.U32 R13, RZ, RZ, R117 ;  /* 0x000000ffff0d7224 */ /* 0x000fe200078e0075 */
[----:B------:R-:W-:Y:S01]  /*2a3f0*/  MOV R12, 0x2 ;  /* 0x00000002000c7802 */ /* 0x000fe20000000f00 */
[----:B------:R-:W-:Y:S02]  /*2a400*/  IMAD.MOV.U32 R11, RZ, RZ, 0x181f ;  /* 0x0000181fff0b7424 */ /* 0x000fe400078e00ff */
[----:B------:R-:W-:Y:S02]  /*2a410*/  IMAD.MOV.U32 R15, RZ, RZ, -0x1 ;  /* 0xffffffffff0f7424 */ /* 0x000fe400078e00ff */
[----:B------:R-:W-:-:S07]  /*2a420*/  IMAD.MOV.U32 R116, RZ, RZ, R14 ;  /* 0x000000ffff747224 */ /* 0x000fce00078e000e */
[----:B------:R-:W-:Y:S05]  /*2a430*/  WARPSYNC.COLLECTIVE R15, `(.L_x_821) ;  /* 0x000000000f087348 */ /* 0x000fea0003c00000 */
[----:B------:R0:W1:Y:S02]  /*2a440*/  SHFL.IDX P6, R14, R13, R12, R11 ;  /* 0x0000000c0d0e7389 */ /* 0x00006400000c000b */
[----:B01----:R-:W-:Y:S01]  /*2a450*/  ENDCOLLECTIVE ;  /* 0x000000000000791b */ /* 0x003fe20003800000 */
.L_x_821:
[----:B------:R-:W-:Y:S01]  /*2a460*/  MOV R117, R14 ;  /* 0x0000000e00757202 */ /* 0x000fe20000000f00 */
[----:B------:R-:W-:Y:S06]  /*2a470*/  BRA `(.L_x_822) ;  /* 0xfffffdb800a87947 */ /* 0x000fec000383ffff */
.L_x_515:
[----:B0-----:R0:W1:Y:S02]  /*2a480*/  SYNCS.PHASECHK.TRANS64.TRYWAIT P6, [R87+URZ+0x38890], R88 ;  /* 0x03889058570075a7 */ /* 0x00106400080c017f */
[----:B-1----:R-:W-:Y:S05]  /*2a490*/  @!P6 NANOSLEEP.SYNCS 0x989680 ;  /* 0x009896800000e95d */ /* 0x002fea0003900000 */
[----:B------:R-:W1:Y:S02]  /*2a4a0*/  @!P6 SYNCS.PHASECHK.TRANS64 P6, [R87+URZ+0x38890], R88 ;  /* 0x038890585700e5a7 */ /* 0x000e6400080c007f */
[----:B-1----:R-:W-:Y:S05]  /*2a4b0*/  @!P6 BRA `(.L_x_515) ;  /* 0xfffffffc00f0e947 */ /* 0x002fea000383ffff */
[----:B------:R-:W-:Y:S05]  /*2a4c0*/  BRA `(.L_x_823) ;  /* 0xfffffdd400447947 */ /* 0x000fea000383ffff */
.L_x_516:
        /* <DEDUP_REMOVED lines=8> */
.L_x_825:
[----:B------:R-:W-:Y:S05]  /*2a550*/  BSYNC B1 ;  /* 0x0000000000017941 */ /* 0x000fea0003800000 */
.L_x_824:
        /* <DEDUP_REMOVED lines=8> */
.L_x_826:
[----:B------:R-:W-:Y:S01]  /*2a5e0*/  IMAD.MOV.U32 R11, RZ, RZ, R14 ;  /* 0x000000ffff0b7224 */ /* 0x000fe200078e000e */
[----:B------:R-:W-:Y:S06]  /*2a5f0*/  BRA `(.L_x_827) ;  /* 0xfffffdd400147947 */ /* 0x000fec000383ffff */
.L_x_525:
[----:B------:R-:W-:Y:S01]  /*2a600*/  BSSY B1, `(.L_x_828) ;  /* 0x0000008000017945 */ /* 0x000fe20003800000 */
[----:B---34-:R-:W-:Y:S01]  /*2a610*/  IMAD.MOV.U32 R13, RZ, RZ, R116 ;  /* 0x000000ffff0d7224 */ /* 0x018fe200078e0074 */
[----:B------:R-:W-:Y:S01]  /*2a620*/  MOV R12, 0x1 ;  /* 0x00000001000c7802 */ /* 0x000fe20000000f00 */
[----:B------:R-:W-:Y:S02]  /*2a630*/  IMAD.MOV.U32 R11, RZ, RZ, 0x181f ;  /* 0x0000181fff0b7424 */ /* 0x000fe400078e00ff */
[----:B------:R-:W-:-:S07]  /*2a640*/  IMAD.MOV.U32 R15, RZ, RZ, -0x1 ;  /* 0xffffffffff0f7424 */ /* 0x000fce00078e00ff */
[----:B012---:R-:W-:Y:S05]  /*2a650*/  WARPSYNC.COLLECTIVE R15, `(.L_x_829) ;  /* 0x000000000f087348 */ /* 0x007fea0003c00000 */
[----:B------:R3:W4:Y:S02]  /*2a660*/  SHFL.IDX P6, R14, R13, R12, R11 ;  /* 0x0000000c0d0e7389 */ /* 0x00072400000c000b */
[----:B01234-:R-:W-:Y:S01]  /*2a670*/  ENDCOLLECTIVE ;  /* 0x000000000000791b */ /* 0x01ffe20003800000 */
.L_x_829:
[----:B------:R-:W-:Y:S05]  /*2a680*/  BSYNC B1 ;  /* 0x0000000000017941 */ /* 0x000fea0003800000 */
.L_x_828:
        /* <DEDUP_REMOVED lines=8> */
.L_x_830:
[----:B------:R-:W-:Y:S01]  /*2a710*/  IMAD.MOV.U32 R11, RZ, RZ, R14 ;  /* 0x000000ffff0b7224 */ /* 0x000fe200078e000e */
[----:B------:R-:W-:Y:S06]  /*2a720*/  BRA `(.L_x_831) ;  /* 0xfffffde000e07947 */ /* 0x000fec000383ffff */
.L_x_534:
[----:B------:R-:W-:Y:S01]  /*2a730*/  BSSY B1, `(.L_x_832) ;  /* 0x0000008000017945 */ /* 0x000fe20003800000 */
[----:B0--3--:R-:W-:Y:S01]  /*2a740*/  MOV R13, R116 ;  /* 0x00000074000d7202 */ /* 0x009fe20000000f00 */
[----:B------:R-:W-:Y:S01]  /*2a750*/  IMAD.MOV.U32 R12, RZ, RZ, 0x2 ;  /* 0x00000002ff0c7424 */ /* 0x000fe200078e00ff */
[----:B------:R-:W-:Y:S01]  /*2a760*/  MOV R15, 0xffffffff ;  /* 0xffffffff000f7802 */ /* 0x000fe20000000f00 */
[----:B------:R-:W-:-:S07]  /*2a770*/  IMAD.MOV.U32 R11, RZ, RZ, 0x181f ;  /* 0x0000181fff0b7424 */ /* 0x000fce00078e00ff */
[----:B-12-4-:R-:W-:Y:S05]  /*2a780*/  WARPSYNC.COLLECTIVE R15, `(.L_x_833) ;  /* 0x000000000f087348 */ /* 0x016fea0003c00000 */
[----:B------:R0:W3:Y:S02]  /*2a790*/  SHFL.IDX P6, R14, R13, R12, R11 ;  /* 0x0000000c0d0e7389 */ /* 0x0000e400000c000b */
[----:B01234-:R-:W-:Y:S01]  /*2a7a0*/  ENDCOLLECTIVE ;  /* 0x000000000000791b */ /* 0x01ffe20003800000 */
.L_x_833:
[----:B------:R-:W-:Y:S05]  /*2a7b0*/  BSYNC B1 ;  /* 0x0000000000017941 */ /* 0x000fea0003800000 */
.L_x_832:
        /* <DEDUP_REMOVED lines=8> */
.L_x_834:
[----:B------:R-:W-:Y:S01]  /*2a840*/  MOV R117, R14 ;  /* 0x0000000e00757202 */ /* 0x000fe20000000f00 */
[----:B------:R-:W-:Y:S06]  /*2a850*/  BRA `(.L_x_835) ;  /* 0xfffffdf000847947 */ /* 0x000fec000383ffff */
.L_x_543:
[----:B0-----:R0:W1:Y:S02]  /*2a860*/  SYNCS.PHASECHK.TRANS64.TRYWAIT P3, [R87+URZ+0x38890], R88 ;  /* 0x03889058570075a7 */ /* 0x001064000806017f */
[----:B-1----:R-:W-:Y:S05]  /*2a870*/  @!P3 NANOSLEEP.SYNCS 0x989680 ;  /* 0x009896800000b95d */ /* 0x002fea0003900000 */
[----:B------:R-:W1:Y:S02]  /*2a880*/  @!P3 SYNCS.PHASECHK.TRANS64 P3, [R87+URZ+0x38890], R88 ;  /* 0x038890585700b5a7 */ /* 0x000e64000806007f */
[----:B-1----:R-:W-:Y:S05]  /*2a890*/  @!P3 BRA `(.L_x_543) ;  /* 0xfffffffc00f0b947 */ /* 0x002fea000383ffff */
[----:B------:R-:W-:Y:S05]  /*2a8a0*/  BRA `(.L_x_836) ;  /* 0xfffffe0000787947 */ /* 0x000fea000383ffff */
.L_x_544:
        /* <DEDUP_REMOVED lines=8> */
.L_x_838:
[----:B------:R-:W-:Y:S05]  /*2a930*/  BSYNC B1 ;  /* 0x0000000000017941 */ /* 0x000fea0003800000 */
.L_x_837:
        /* <DEDUP_REMOVED lines=8> */
.L_x_839:
[----:B------:R-:W-:Y:S01]  /*2a9c0*/  IMAD.MOV.U32 R11, RZ, RZ, R14 ;  /* 0x000000ffff0b7224 */ /* 0x000fe200078e000e */
[----:B------:R-:W-:Y:S06]  /*2a9d0*/  BRA `(.L_x_840) ;  /* 0xfffffe0000947947 */ /* 0x000fec000383ffff */
.L_x_547:
[----:B------:R-:W-:Y:S01]  /*2a9e0*/  BSSY B1, `(.L_x_841) ;  /* 0x0000008000017945 */ /* 0x000fe20003800000 */
[----:B----4-:R-:W-:Y:S01]  /*2a9f0*/  IMAD.MOV.U32 R13, RZ, RZ, R35 ;  /* 0x000000ffff0d7224 */ /* 0x010fe200078e0023 */
[----:B------:R-:W-:Y:S01]  /*2aa00*/  MOV R12, 0x1 ;  /* 0x00000001000c7802 */ /* 0x000fe20000000f00 */
[----:B---3--:R-:W-:Y:S02]  /*2aa10*/  IMAD.MOV.U32 R11, RZ, RZ, 0x181f ;  /* 0x0000181fff0b7424 */ /* 0x008fe400078e00ff */
[----:B------:R-:W-:-:S07]  /*2aa20*/  IMAD.MOV.U32 R15, RZ, RZ, -0x1 ;  /* 0xffffffffff0f7424 */ /* 0x000fce00078e00ff */
[----:B012---:R-:W-:Y:S05]  /*2aa30*/  WARPSYNC.COLLECTIVE R15, `(.L_x_842) ;  /* 0x000000000f087348 */ /* 0x007fea0003c00000 */
[----:B------:R3:W4:Y:S02]  /*2aa40*/  SHFL.IDX P6, R14, R13, R12, R11 ;  /* 0x0000000c0d0e7389 */ /* 0x00072400000c000b */
[----:B01234-:R-:W-:Y:S01]  /*2aa50*/  ENDCOLLECTIVE ;  /* 0x000000000000791b */ /* 0x01ffe20003800000 */
.L_x_842:
[----:B------:R-:W-:Y:S05]  /*2aa60*/  BSYNC B1 ;  /* 0x0000000000017941 */ /* 0x000fea0003800000 */
.L_x_841:
        /* <DEDUP_REMOVED lines=8> */
.L_x_843:
[----:B------:R-:W-:Y:S01]  /*2aaf0*/  IMAD.MOV.U32 R11, RZ, RZ, R14 ;  /* 0x000000ffff0b7224 */ /* 0x000fe200078e000e */
[----:B------:R-:W-:Y:S06]  /*2ab00*/  BRA `(.L_x_844) ;  /* 0xfffffe0000bc7947 */ /* 0x000fec000383ffff */
.L_x_550:
[----:B------:R-:W-:Y:S01]  /*2ab10*/  BSSY B1, `(.L_x_845) ;  /* 0x0000008000017945 */ /* 0x000fe20003800000 */
[----:B0---4-:R-:W-:Y:S01]  /*2ab20*/  MOV R13, R35 ;  /* 0x00000023000d7202 */ /* 0x011fe20000000f00 */
[----:B------:R-:W-:Y:S01]  /*2ab30*/  IMAD.MOV.U32 R12, RZ, RZ, 0x2 ;  /* 0x00000002ff0c7424 */ /* 0x000fe200078e00ff */
[----:B------:R-:W-:Y:S01]  /*2ab40*/  MOV R15, 0xffffffff ;  /* 0xffffffff000f7802 */ /* 0x000fe20000000f00 */
[----:B---3--:R-:W-:-:S07]  /*2ab50*/  IMAD.MOV.U32 R11, RZ, RZ, 0x181f ;  /* 0x0000181fff0b7424 */ /* 0x008fce00078e00ff */
[----:B-12---:R-:W-:Y:S05]  /*2ab60*/  WARPSYNC.COLLECTIVE R15, `(.L_x_846) ;  /* 0x000000000f087348 */ /* 0x006fea0003c00000 */
[----:B------:R0:W3:Y:S02]  /*2ab70*/  SHFL.IDX P6, R14, R13, R12, R11 ;  /* 0x0000000c0d0e7389 */ /* 0x0000e400000c000b */
[----:B0123--:R-:W-:Y:S01]  /*2ab80*/  ENDCOLLECTIVE ;  /* 0x000000000000791b */ /* 0x00ffe20003800000 */
.L_x_846:
[----:B------:R-:W-:Y:S05]  /*2ab90*/  BSYNC B1 ;  /* 0x0000000000017941 */ /* 0x000fea0003800000 */
.L_x_845:
        /* <DEDUP_REMOVED lines=8> */
.L_x_847:
[----:B------:R-:W-:Y:S01]  /*2ac20*/  MOV R34, R14 ;  /* 0x0000000e00227202 */ /* 0x000fe20000000f00 */
[----:B------:R-:W-:Y:S06]  /*2ac30*/  BRA `(.L_x_848) ;  /* 0xfffffe0000e87947 */ /* 0x000fec000383ffff */
.L_x_554:
[----:B------:R0:W0:Y:S02]  /*2ac40*/  SYNCS.PHASECHK.TRANS64.TRYWAIT P0, [R87+URZ+0x388b0], R88 ;  /* 0x0388b058570075a7 */ /* 0x000024000800017f */
[----:B0-----:R-:W-:Y:S05]  /*2ac50*/  @!P0 NANOSLEEP.SYNCS 0x989680 ;  /* 0x009896800000895d */ /* 0x001fea0003900000 */
[----:B------:R-:W0:Y:S02]  /*2ac60*/  @!P0 SYNCS.PHASECHK.TRANS64 P0, [R87+URZ+0x388b0], R88 ;  /* 0x0388b058570085a7 */ /* 0x000e24000800007f */
[----:B0-----:R-:W-:Y:S05]  /*2ac70*/  @!P0 BRA `(.L_x_554) ;  /* 0xfffffffc00f08947 */ /* 0x001fea000383ffff */
[----:B------:R-:W-:Y:S05]  /*2ac80*/  BRA `(.L_x_849) ;  /* 0xfffffe0400907947 */ /* 0x000fea000383ffff */
.L_x_576:
        /* <DEDUP_REMOVED lines=8> */
.L_x_851:
[----:B------:R-:W-:Y:S05]  /*2ad10*/  BSYNC B1 ;  /* 0x0000000000017941 */ /* 0x000fea0003800000 */
.L_x_850:
        /* <DEDUP_REMOVED lines=8> */
.L_x_852:
[----:B------:R-:W-:Y:S02]  /*2ada0*/  IMAD.MOV.U32 R13, RZ, RZ, R29 ;  /* 0x000000ffff0d7224 */ /* 0x000fe400078e001d */
[----:B------:R-:W-:-:S07]  /*2adb0*/  IMAD.MOV.U32 R3, RZ, RZ, R14 ;  /* 0x000000ffff037224 */ /* 0x000fce00078e000e */
[----:B------:R-:W-:Y:S05]  /*2adc0*/  WARPSYNC.COLLECTIVE R15, `(.L_x_853) ;  /* 0x000000000f087348 */ /* 0x000fea0003c00000 */
[----:B------:R0:W1:Y:S02]  /*2add0*/  SHFL.IDX P6, R14, R13, R12, R11 ;  /* 0x0000000c0d0e7389 */ /* 0x00006400000c000b */
[----:B01----:R-:W-:Y:S01]  /*2ade0*/  ENDCOLLECTIVE ;  /* 0x000000000000791b */ /* 0x003fe20003800000 */
.L_x_853:
[----:B------:R-:W-:Y:S01]  /*2adf0*/  IMAD.MOV.U32 R13, RZ, RZ, R30 ;  /* 0x000000ffff0d7224 */ /* 0x000fe200078e001e */
[----:B------:R-:W-:-:S07]  /*2ae00*/  MOV R29, R14 ;  /* 0x0000000e001d7202 */ /* 0x000fce0000000f00 */
[----:B------:R-:W-:Y:S05]  /*2ae10*/  WARPSYNC.COLLECTIVE R15, `(.L_x_854) ;  /* 0x000000000f087348 */ /* 0x000fea0003c00000 */
[----:B------:R0:W1:Y:S02]  /*2ae20*/  SHFL.IDX P6, R14, R13, R12, R11 ;  /* 0x0000000c0d0e7389 */ /* 0x00006400000c000b */
[----:B01----:R-:W-:Y:S01]  /*2ae30*/  ENDCOLLECTIVE ;  /* 0x000000000000791b */ /* 0x003fe20003800000 */
.L_x_854:
[----:B------:R-:W-:Y:S01]  /*2ae40*/  IMAD.MOV.U32 R32, RZ, RZ, R14 ;  /* 0x000000ffff207224 */ /* 0x000fe200078e000e */
[----:B------:R-:W-:Y:S06]  /*2ae50*/  BRA `(.L_x_855) ;  /* 0xfffffe1800447947 */ /* 0x000fec000383ffff */
.L_x_580:
[----:B0-----:R0:W1:Y:S02]  /*2ae60*/  SYNCS.PHASECHK.TRANS64.TRYWAIT P0, [R23+URZ+0x38800], R4 ;  /* 0x03880004170075a7 */ /* 0x001064000800017f */
[----:B-1----:R-:W-:Y:S05]  /*2ae70*/  @!P0 NANOSLEEP.SYNCS 0x989680 ;  /* 0x009896800000895d */ /* 0x002fea0003900000 */
[----:B------:R-:W1:Y:S02]  /*2ae80*/  @!P0 SYNCS.PHASECHK.TRANS64 P0, [R23+URZ+0x38800], R4 ;  /* 0x03880004170085a7 */ /* 0x000e64000800007f */
[----:B-1----:R-:W-:Y:S05]  /*2ae90*/  @!P0 BRA `(.L_x_580) ;  /* 0xfffffffc00f08947 */ /* 0x002fea000383ffff */
[----:B------:R-:W-:Y:S05]  /*2aea0*/  BRA `(.L_x_856) ;  /* 0xfffffe2000147947 */ /* 0x000fea000383ffff */
.L_x_612:
[----:B------:R-:W-:Y:S01]  /*2aeb0*/  BSSY B1, `(.L_x_857) ;  /* 0x0000008000017945 */ /* 0x000fe20003800000 */
[----:B------:R-:W-:Y:S01]  /*2aec0*/  MOV R13, R24 ;  /* 0x00000018000d7202 */ /* 0x000fe20000000f00 */
[----:B------:R-:W-:Y:S01]  /*2aed0*/  IMAD.MOV.U32 R12, RZ, RZ, RZ ;  /* 0x000000ffff0c7224 */ /* 0x000fe200078e00ff */
[----:B------:R-:W-:Y:S01]  /*2aee0*/  MOV R15, 0xffffffff ;  /* 0xffffffff000f7802 */ /* 0x000fe20000000f00 */
[----:B------:R-:W-:-:S07]  /*2aef0*/  IMAD.MOV.U32 R11, RZ, RZ, 0x181f ;  /* 0x0000181fff0b7424 */ /* 0x000fce00078e00ff */
[----:B------:R-:W-:Y:S05]  /*2af00*/  WARPSYNC.COLLECTIVE R15, `(.L_x_858) ;  /* 0x000000000f087348 */ /* 0x000fea0003c00000 */
[----:B------:R0:W1:Y:S02]  /*2af10*/  SHFL.IDX P6, R14, R13, R12, R11 ;  /* 0x0000000c0d0e7389 */ /* 0x00006400000c000b */
[----:B01----:R-:W-:Y:S01]  /*2af20*/  ENDCOLLECTIVE ;  /* 0x000000000000791b */ /* 0x003fe20003800000 */
.L_x_858:
[----:B------:R-:W-:Y:S05]  /*2af30*/  BSYNC B1 ;  /* 0x0000000000017941 */ /* 0x000fea0003800000 */
.L_x_857:
[----:B------:R-:W-:Y:S01]  /*2af40*/  IMAD.MOV.U32 R13, RZ, RZ, R28 ;  /* 0x000000ffff0d7224 */ /* 0x000fe200078e001c */
[----:B------:R-:W-:Y:S01]  /*2af50*/  MOV R12, RZ ;  /* 0x000000ff000c7202 */ /* 0x000fe20000000f00 */
[----:B------:R-:W-:Y:S02]  /*2af60*/  IMAD.MOV.U32 R11, RZ, RZ, 0x181f ;  /* 0x0000181fff0b7424 */ /* 0x000fe400078e00ff */
[----:B------:R-:W-:Y:S02]  /*2af70*/  IMAD.MOV.U32 R15, RZ, RZ, -0x1 ;  /* 0xffffffffff0f7424 */ /* 0x000fe400078e00ff */
[----:B------:R-:W-:-:S07]  /*2af80*/  IMAD.MOV.U32 R0, RZ, RZ, R14 ;  /* 0x000000ffff007224 */ /* 0x000fce00078e000e */
[----:B------:R-:W-:Y:S05]  /*2af90*/  WARPSYNC.COLLECTIVE R15, `(.L_x_859) ;  /* 0x000000000f087348 */ /* 0x000fea0003c00000 */
[----:B------:R0:W1:Y:S02]  /*2afa0*/  SHFL.IDX P6, R14, R13, R12, R11 ;  /* 0x0000000c0d0e7389 */ /* 0x00006400000c000b */
[----:B01----:R-:W-:Y:S01]  /*2afb0*/  ENDCOLLECTIVE ;  /* 0x000000000000791b */ /* 0x003fe20003800000 */
.L_x_859:
[----:B------:R-:W-:Y:S01]  /*2afc0*/  IMAD.MOV.U32 R13, RZ, RZ, R29 ;  /* 0x000000ffff0d7224 */ /* 0x000fe200078e001d */
[----:B------:R-:W-:-:S07]  /*2afd0*/  MOV R28, R14 ;  /* 0x0000000e001c7202 */ /* 0x000fce0000000f00 */
[----:B------:R-:W-:Y:S05]  /*2afe0*/  WARPSYNC.COLLECTIVE R15, `(.L_x_860) ;  /* 0x000000000f087348 */ /* 0x000fea0003c00000 */
[----:B------:R0:W1:Y:S02]  /*2aff0*/  SHFL.IDX P6, R14, R13, R12, R11 ;  /* 0x0000000c0d0e7389 */ /* 0x00006400000c000b */
[----:B01----:R-:W-:Y:S01]  /*2b000*/  ENDCOLLECTIVE ;  /* 0x000000000000791b */ /* 0x003fe20003800000 */
.L_x_860:
[----:B------:R-:W-:Y:S01]  /*2b010*/  MOV R13, R30 ;  /* 0x0000001e000d7202 */ /* 0x000fe20000000f00 */
[----:B------:R-:W-:-:S07]  /*2b020*/  IMAD.MOV.U32 R3, RZ, RZ, R14 ;  /* 0x000000ffff037224 */ /* 0x000fce00078e000e */
[----:B------:R-:W-:Y:S05]  /*2b030*/  WARPSYNC.COLLECTIVE R15, `(.L_x_861) ;  /* 0x000000000f087348 */ /* 0x000fea0003c00000 */
[----:B------:R0:W1:Y:S02]  /*2b040*/  SHFL.IDX P6, R14, R13, R12, R11 ;  /* 0x0000000c0d0e7389 */ /* 0x00006400000c000b */
[----:B01----:R-:W-:Y:S01]  /*2b050*/  ENDCOLLECTIVE ;  /* 0x000000000000791b */ /* 0x003fe20003800000 */
.L_x_861:
[----:B------:R-:W-:Y:S01]  /*2b060*/  IMAD.MOV.U32 R30, RZ, RZ, R14 ;  /* 0x000000ffff1e7224 */ /* 0x000fe200078e000e */
[----:B------:R-:W-:Y:S06]  /*2b070*/  BRA `(.L_x_862) ;  /* 0xfffffe4800847947 */ /* 0x000fec000383ffff */
.L_x_616:
[----:B0-----:R0:W1:Y:S02]  /*2b080*/  SYNCS.PHASECHK.TRANS64.TRYWAIT P0, [R23+URZ+0x38800], R4 ;  /* 0x03880004170075a7 */ /* 0x001064000800017f */
[----:B-1----:R-:W-:Y:S05]  /*2b090*/  @!P0 NANOSLEEP.SYNCS 0x989680 ;  /* 0x009896800000895d */ /* 0x002fea0003900000 */
[----:B------:R-:W1:Y:S02]  /*2b0a0*/  @!P0 SYNCS.PHASECHK.TRANS64 P0, [R23+URZ+0x38800], R4 ;  /* 0x03880004170085a7 */ /* 0x000e64000800007f */
[----:B-1----:R-:W-:Y:S05]  /*2b0b0*/  @!P0 BRA `(.L_x_616) ;  /* 0xfffffffc00f08947 */ /* 0x002fea000383ffff */
[----:B------:R-:W-:Y:S05]  /*2b0c0*/  BRA `(.L_x_863) ;  /* 0xfffffe5000007947 */ /* 0x000fea000383ffff */
.L_x_634:
[----:B-1----:R1:W4:Y:S02]  /*2b0d0*/  SYNCS.PHASECHK.TRANS64.TRYWAIT P1, [R0+URZ+0x38830], R3 ;  /* 0x03883003000075a7 */ /* 0x002324000802017f */
[----:B----4-:R-:W-:Y:S05]  /*2b0e0*/  @!P1 NANOSLEEP.SYNCS 0x989680 ;  /* 0x009896800000995d */ /* 0x010fea0003900000 */
[----:B------:R-:W4:Y:S02]  /*2b0f0*/  @!P1 SYNCS.PHASECHK.TRANS64 P1, [R0+URZ+0x38830], R3 ;  /* 0x03883003000095a7 */ /* 0x000f24000802007f */
[----:B----4-:R-:W-:Y:S05]  /*2b100*/  @!P1 BRA `(.L_x_634) ;  /* 0xfffffffc00f09947 */ /* 0x010fea000383ffff */
[----:B------:R-:W-:Y:S05]  /*2b110*/  BRA `(.L_x_633) ;  /* 0xfffffe8000687947 */ /* 0x000fea000383ffff */
.L_x_642:
[----:B-1----:R1:W2:Y:S02]  /*2b120*/  SYNCS.PHASECHK.TRANS64.TRYWAIT P1, [R9+URZ+0x38830], R3 ;  /* 0x03883003090075a7 */ /* 0x0022a4000802017f */
[----:B--2---:R-:W-:Y:S05]  /*2b130*/  @!P1 NANOSLEEP.SYNCS 0x989680 ;  /* 0x009896800000995d */ /* 0x004fea0003900000 */
[----:B------:R-:W2:Y:S02]  /*2b140*/  @!P1 SYNCS.PHASECHK.TRANS64 P1, [R9+URZ+0x38830], R3 ;  /* 0x03883003090095a7 */ /* 0x000ea4000802007f */
[----:B--2---:R-:W-:Y:S05]  /*2b150*/  @!P1 BRA `(.L_x_642) ;  /* 0xfffffffc00f09947 */ /* 0x004fea000383ffff */
[----:B------:R-:W-:Y:S05]  /*2b160*/  BRA `(.L_x_641) ;  /* 0xfffffecc00e87947 */ /* 0x000fea000383ffff */
.L_x_647:
[----:B---3--:R3:W4:Y:S02]  /*2b170*/  SYNCS.PHASECHK.TRANS64.TRYWAIT P1, [R6+URZ+0x38850], R0 ;  /* 0x03885000060075a7 */ /* 0x008724000802017f */
[----:B----4-:R-:W-:Y:S05]  /*2b180*/  @!P1 NANOSLEEP.SYNCS 0x989680 ;  /* 0x009896800000995d */ /* 0x010fea0003900000 */
[----:B------:R-:W4:Y:S02]  /*2b190*/  @!P1 SYNCS.PHASECHK.TRANS64 P1, [R6+URZ+0x38850], R0 ;  /* 0x03885000060095a7 */ /* 0x000f24000802007f */
[----:B----4-:R-:W-:Y:S05]  /*2b1a0*/  @!P1 BRA `(.L_x_647) ;  /* 0xfffffffc00f09947 */ /* 0x010fea000383ffff */
[----:B------:R-:W-:Y:S05]  /*2b1b0*/  BRA `(.L_x_646) ;  /* 0xffffff0400a47947 */ /* 0x000fea000383ffff */
.L_x_655:
[----:B-1----:R1:W2:Y:S02]  /*2b1c0*/  SYNCS.PHASECHK.TRANS64.TRYWAIT P1, [R2+URZ+0x38850], R0 ;  /* 0x03885000020075a7 */ /* 0x0022a4000802017f */
[----:B--2---:R-:W-:Y:S05]  /*2b1d0*/  @!P1 NANOSLEEP.SYNCS 0x989680 ;  /* 0x009896800000995d */ /* 0x004fea0003900000 */
[----:B------:R-:W2:Y:S02]  /*2b1e0*/  @!P1 SYNCS.PHASECHK.TRANS64 P1, [R2+URZ+0x38850], R0 ;  /* 0x03885000020095a7 */ /* 0x000ea4000802007f */
[----:B--2---:R-:W-:Y:S05]  /*2b1f0*/  @!P1 BRA `(.L_x_655) ;  /* 0xfffffffc00f09947 */ /* 0x004fea000383ffff */
[----:B------:R-:W-:Y:S05]  /*2b200*/  BRA `(.L_x_654) ;  /* 0xffffff1c00d47947 */ /* 0x000fea000383ffff */
.L_x_695:
[----:B------:R-:W0:Y:S01]  /*2b210*/  S2R R10, SR_TID.X ;  /* 0x00000000000a7919 */ /* 0x000e220000002100 */
[----:B------:R-:W-:Y:S01]  /*2b220*/  BSSY B1, `(.L_x_864) ;  /* 0x000000a000017945 */ /* 0x000fe20003800000 */
[----:B------:R-:W-:Y:S01]  /*2b230*/  MOV R12, RZ ;  /* 0x000000ff000c7202 */ /* 0x000fe20000000f00 */
[----:B------:R-:W-:Y:S02]  /*2b240*/  IMAD.MOV.U32 R11, RZ, RZ, 0x1f ;  /* 0x0000001fff0b7424 */ /* 0x000fe400078e00ff */
[----:B------:R-:W-:Y:S01]  /*2b250*/  IMAD.MOV.U32 R15, RZ, RZ, -0x1 ;  /* 0xffffffffff0f7424 */ /* 0x000fe200078e00ff */
[----:B0-----:R-:W-:-:S04]  /*2b260*/  SHF.R.U32.HI R10, RZ, 0x5, R10 ;  /* 0x00000005ff0a7819 */ /* 0x001fc8000001160a */
[----:B------:R-:W-:-:S05]  /*2b270*/  LOP3.LUT R10, R10, 0x3, RZ, 0xc0, !PT ;  /* 0x000000030a0a7812 */ /* 0x000fca00078ec0ff */
[----:B------:R-:W-:-:S07]  /*2b280*/  IMAD.MOV.U32 R13, RZ, RZ, R10 ;  /* 0x000000ffff0d7224 */ /* 0x000fce00078e000a */
[----:B------:R-:W-:Y:S05]  /*2b290*/  WARPSYNC.COLLECTIVE R15, `(.L_x_865) ;  /* 0x000000000f087348 */ /* 0x000fea0003c00000 */
[----:B------:R0:W1:Y:S02]  /*2b2a0*/  SHFL.IDX P6, R14, R13, R12, R11 ;  /* 0x0000000c0d0e7389 */ /* 0x00006400000c000b */
[----:B01----:R-:W-:Y:S01]  /*2b2b0*/  ENDCOLLECTIVE ;  /* 0x000000000000791b */ /* 0x003fe20003800000 */
.L_x_865:
[----:B------:R-:W-:Y:S05]  /*2b2c0*/  BSYNC B1 ;  /* 0x0000000000017941 */ /* 0x000fea0003800000 */
.L_x_864:
[----:B------:R-:W-:Y:S05]  /*2b2d0*/  BRA `(.L_x_866) ;  /* 0xffffff8800b47947 */ /* 0x000fea000383ffff */
.L_x_697:
[----:B------:R-:W-:Y:S01]  /*2b2e0*/  BSSY B1, `(.L_x_867) ;  /* 0x0000006000017945 */ /* 0x000fe20003800000 */
[----:B------:R-:W-:-:S07]  /*2b2f0*/  MOV R15, 0xffffffff ;  /* 0xffffffff000f7802 */ /* 0x000fce0000000f00 */
[----:B0-----:R-:W-:Y:S05]  /*2b300*/  WARPSYNC.COLLECTIVE R15, `(.L_x_868) ;  /* 0x000000000f0c7348 */ /* 0x001fea0003c00000 */
[----:B------:R-:W-:Y:S02]  /*2b310*/  ELECT P6, UR62, PT ;  /* 0x00000000003e782f */ /* 0x000fe400038c0000 */
[----:B------:R-:W-:Y:S01]  /*2b320*/  MOV R14, UR62 ;  /* 0x0000003e000e7c02 */ /* 0x000fe20008000f00 */
[----:B0-----:R-:W-:Y:S10]  /*2b330*/  ENDCOLLECTIVE ;  /* 0x000000000000791b */ /* 0x001ff40003800000 */
.L_x_868:
[----:B------:R-:W-:Y:S05]  /*2b340*/  BSYNC B1 ;  /* 0x0000000000017941 */ /* 0x000fea0003800000 */
.L_x_867:
[----:B------:R-:W-:Y:S05]  /*2b350*/  BRA `(.L_x_696) ;  /* 0xffffff8800ac7947 */ /* 0x000fea000383ffff */
.L_x_699:
[----:B0-----:R0:W1:Y:S02]  /*2b360*/  SYNCS.PHASECHK.TRANS64.TRYWAIT P0, [R16+URZ+0x38820], R8 ;  /* 0x03882008100075a7 */ /* 0x001064000800017f */
[----:B-1----:R-:W-:Y:S05]  /*2b370*/  @!P0 NANOSLEEP.SYNCS 0x989680 ;  /* 0x009896800000895d */ /* 0x002fea0003900000 */
[----:B------:R-:W1:Y:S02]  /*2b380*/  @!P0 SYNCS.PHASECHK.TRANS64 P0, [R16+URZ+0x38820], R8 ;  /* 0x03882008100085a7 */ /* 0x000e64000800007f */
[----:B-1----:R-:W-:Y:S05]  /*2b390*/  @!P0 BRA `(.L_x_699) ;  /* 0xfffffffc00f08947 */ /* 0x002fea000383ffff */
[----:B------:R-:W-:Y:S05]  /*2b3a0*/  BRA `(.L_x_869) ;  /* 0xffffff8800bc7947 */ /* 0x000fea000383ffff */
.L_x_703:
[----:B-1----:R1:W2:Y:S02]  /*2b3b0*/  SYNCS.PHASECHK.TRANS64.TRYWAIT P0, [R12+URZ+0x388a0], R11 ;  /* 0x0388a00b0c0075a7 */ /* 0x0022a4000800017f */
[----:B--2---:R-:W-:Y:S05]  /*2b3c0*/  @!P0 NANOSLEEP.SYNCS 0x989680 ;  /* 0x009896800000895d */ /* 0x004fea0003900000 */
[----:B------:R-:W2:Y:S02]  /*2b3d0*/  @!P0 SYNCS.PHASECHK.TRANS64 P0, [R12+URZ+0x388a0], R11 ;  /* 0x0388a00b0c0085a7 */ /* 0x000ea4000800007f */
[----:B--2---:R-:W-:Y:S05]  /*2b3e0*/  @!P0 BRA `(.L_x_703) ;  /* 0xfffffffc00f08947 */ /* 0x004fea000383ffff */
[----:B------:R-:W-:Y:S05]  /*2b3f0*/  BRA `(.L_x_870) ;  /* 0xffffff8800d47947 */ /* 0x000fea000383ffff */
.L_x_711:
[----:B0-----:R0:W2:Y:S02]  /*2b400*/  SYNCS.PHASECHK.TRANS64.TRYWAIT P0, [R12+URZ+0x388c0], R11 ;  /* 0x0388c00b0c0075a7 */ /* 0x0010a4000800017f */
[----:B--2---:R-:W-:Y:S05]  /*2b410*/  @!P0 NANOSLEEP.SYNCS 0x989680 ;  /* 0x009896800000895d */ /* 0x004fea0003900000 */
[----:B------:R-:W2:Y:S02]  /*2b420*/  @!P0 SYNCS.PHASECHK.TRANS64 P0, [R12+URZ+0x388c0], R11 ;  /* 0x0388c00b0c0085a7 */ /* 0x000ea4000800007f */
[----:B--2---:R-:W-:Y:S05]  /*2b430*/  @!P0 BRA `(.L_x_711) ;  /* 0xfffffffc00f08947 */ /* 0x004fea000383ffff */
[----:B------:R-:W-:Y:S05]  /*2b440*/  BRA `(.L_x_871) ;  /* 0xffffff9000107947 */ /* 0x000fea000383ffff */
.L_x_721:
[----:B-1----:R1:W2:Y:S02]  /*2b450*/  SYNCS.PHASECHK.TRANS64.TRYWAIT P2, [R11+URZ+0x388a0], R10 ;  /* 0x0388a00a0b0075a7 */ /* 0x0022a4000804017f */
[----:B--2---:R-:W-:Y:S05]  /*2b460*/  @!P2 NANOSLEEP.SYNCS 0x989680 ;  /* 0x009896800000a95d */ /* 0x004fea0003900000 */
[----:B------:R-:W2:Y:S02]  /*2b470*/  @!P2 SYNCS.PHASECHK.TRANS64 P2, [R11+URZ+0x388a0], R10 ;  /* 0x0388a00a0b00a5a7 */ /* 0x000ea4000804007f */
[----:B--2---:R-:W-:Y:S05]  /*2b480*/  @!P2 BRA `(.L_x_721) ;  /* 0xfffffffc00f0a947 */ /* 0x004fea000383ffff */
[----:B------:R-:W-:Y:S05]  /*2b490*/  BRA `(.L_x_872) ;  /* 0xffffff9400847947 */ /* 0x000fea000383ffff */
.L_x_729:
[----:B0-----:R0:W2:Y:S02]  /*2b4a0*/  SYNCS.PHASECHK.TRANS64.TRYWAIT P2, [R11+URZ+0x388c0], R10 ;  /* 0x0388c00a0b0075a7 */ /* 0x0010a4000804017f */
[----:B--2---:R-:W-:Y:S05]  /*2b4b0*/  @!P2 NANOSLEEP.SYNCS 0x989680 ;  /* 0x009896800000a95d */ /* 0x004fea0003900000 */
[----:B------:R-:W2:Y:S02]  /*2b4c0*/  @!P2 SYNCS.PHASECHK.TRANS64 P2, [R11+URZ+0x388c0], R10 ;  /* 0x0388c00a0b00a5a7 */ /* 0x000ea4000804007f */
[----:B--2---:R-:W-:Y:S05]  /*2b4d0*/  @!P2 BRA `(.L_x_729) ;  /* 0xfffffffc00f0a947 */ /* 0x004fea000383ffff */
[----:B------:R-:W-:Y:S05]  /*2b4e0*/  BRA `(.L_x_873) ;  /* 0xffffff9800bc7947 */ /* 0x000fea000383ffff */
.L_x_747:
[----:B------:R-:W0:Y:S01]  /*2b4f0*/  S2R R8, SR_TID.X ;  /* 0x0000000000087919 */ /* 0x000e220000002100 */
[----:B------:R-:W-:Y:S01]  /*2b500*/  BSSY B0, `(.L_x_874) ;  /* 0x000000a000007945 */ /* 0x000fe20003800000 */
[----:B------:R-:W-:Y:S01]  /*2b510*/  IMAD.MOV.U32 R12, RZ, RZ, RZ ;  /* 0x000000ffff0c7224 */ /* 0x000fe200078e00ff */
[----:B------:R-:W-:Y:S01]  /*2b520*/  MOV R11, 0x1f ;  /* 0x0000001f000b7802 */ /* 0x000fe20000000f00 */
[----:B------:R-:W-:Y:S01]  /*2b530*/  IMAD.MOV.U32 R15, RZ, RZ, -0x1 ;  /* 0xffffffffff0f7424 */ /* 0x000fe200078e00ff */
[----:B0-----:R-:W-:-:S04]  /*2b540*/  SHF.R.U32.HI R8, RZ, 0x5, R8 ;  /* 0x00000005ff087819 */ /* 0x001fc80000011608 */
[----:B------:R-:W-:-:S05]  /*2b550*/  LOP3.LUT R8, R8, 0x3, RZ, 0xc0, !PT ;  /* 0x0000000308087812 */ /* 0x000fca00078ec0ff */
[----:B------:R-:W-:-:S07]  /*2b560*/  IMAD.MOV.U32 R13, RZ, RZ, R8 ;  /* 0x000000ffff0d7224 */ /* 0x000fce00078e0008 */
[----:B-----5:R-:W-:Y:S05]  /*2b570*/  WARPSYNC.COLLECTIVE R15, `(.L_x_875) ;  /* 0x000000000f087348 */ /* 0x020fea0003c00000 */
[----:B------:R0:W1:Y:S02]  /*2b580*/  SHFL.IDX P6, R14, R13, R12, R11 ;  /* 0x0000000c0d0e7389 */ /* 0x00006400000c000b */
[----:B01---5:R-:W-:Y:S01]  /*2b590*/  ENDCOLLECTIVE ;  /* 0x000000000000791b */ /* 0x023fe20003800000 */
.L_x_875:
[----:B------:R-:W-:Y:S05]  /*2b5a0*/  BSYNC B0 ;  /* 0x0000000000007941 */ /* 0x000fea0003800000 */
.L_x_874:
[----:B------:R-:W-:Y:S05]  /*2b5b0*/  BRA `(.L_x_876) ;  /* 0xffffffa800c07947 */ /* 0x000fea000383ffff */
.L_x_750:
[----:B0-----:R0:W1:Y:S02]  /*2b5c0*/  SYNCS.PHASECHK.TRANS64.TRYWAIT P0, [R5+URZ+0x38840], R2 ;  /* 0x03884002050075a7 */ /* 0x001064000800017f */
[----:B-1----:R-:W-:Y:S05]  /*2b5d0*/  @!P0 NANOSLEEP.SYNCS 0x989680 ;  /* 0x009896800000895d */ /* 0x002fea0003900000 */
[----:B------:R-:W1:Y:S02]  /*2b5e0*/  @!P0 SYNCS.PHASECHK.TRANS64 P0, [R5+URZ+0x38840], R2 ;  /* 0x03884002050085a7 */ /* 0x000e64000800007f */
[----:B-1----:R-:W-:Y:S05]  /*2b5f0*/  @!P0 BRA `(.L_x_750) ;  /* 0xfffffffc00f08947 */ /* 0x002fea000383ffff */
[----:B------:R-:W-:Y:S05]  /*2b600*/  BRA `(.L_x_877) ;  /* 0xffffffac00107947 */ /* 0x000fea000383ffff */
.L_x_751:
[----:B------:R-:W-:Y:S01]  /*2b610*/  BSSY B0, `(.L_x_878) ;  /* 0x0000008000007945 */ /* 0x000fe20003800000 */
[----:B------:R-:W-:Y:S01]  /*2b620*/  IMAD.MOV.U32 R13, RZ, RZ, R6 ;  /* 0x000000ffff0d7224 */ /* 0x000fe200078e0006 */
[----:B------:R-:W-:Y:S01]  /*2b630*/  MOV R12, RZ ;  /* 0x000000ff000c7202 */ /* 0x000fe20000000f00 */
[----:B------:R-:W-:Y:S02]  /*2b640*/  IMAD.MOV.U32 R11, RZ, RZ, 0x181f ;  /* 0x0000181fff0b7424 */ /* 0x000fe400078e00ff */
[----:B------:R-:W-:-:S07]  /*2b650*/  IMAD.MOV.U32 R15, RZ, RZ, -0x1 ;  /* 0xffffffffff0f7424 */ /* 0x000fce00078e00ff */
[----:B------:R-:W-:Y:S05]  /*2b660*/  WARPSYNC.COLLECTIVE R15, `(.L_x_879) ;  /* 0x000000000f087348 */ /* 0x000fea0003c00000 */
[----:B------:R0:W1:Y:S02]  /*2b670*/  SHFL.IDX P6, R14, R13, R12, R11 ;  /* 0x0000000c0d0e7389 */ /* 0x00006400000c000b */
[----:B01----:R-:W-:Y:S01]  /*2b680*/  ENDCOLLECTIVE ;  /* 0x000000000000791b */ /* 0x003fe20003800000 */
.L_x_879:
[----:B------:R-:W-:Y:S05]  /*2b690*/  BSYNC B0 ;  /* 0x0000000000007941 */ /* 0x000fea0003800000 */
.L_x_878:
[----:B------:R-:W-:Y:S01]  /*2b6a0*/  IMAD.MOV.U32 R13, RZ, RZ, R0 ;  /* 0x000000ffff0d7224 */ /* 0x000fe200078e0000 */
[----:B------:R-:W-:Y:S01]  /*2b6b0*/  MOV R11, 0x181f ;  /* 0x0000181f000b7802 */ /* 0x000fe20000000f00 */
[----:B------:R-:W-:Y:S01]  /*2b6c0*/  IMAD.MOV.U32 R12, RZ, RZ, RZ ;  /* 0x000000ffff0c7224 */ /* 0x000fe200078e00ff */
[----:B------:R-:W-:Y:S01]  /*2b6d0*/  MOV R2, R14 ;  /* 0x0000000e00027202 */ /* 0x000fe20000000f00 */
[----:B------:R-:W-:Y:S01]  /*2b6e0*/  IMAD.MOV.U32 R15, RZ, RZ, -0x1 ;  /* 0xffffffffff0f7424 */ /* 0x000fe200078e00ff */
[C---:B------:R-:W-:Y:S01]  /*2b6f0*/  LOP3.LUT P5, RZ, R18.reuse, 0x10, RZ, 0xc0, !PT ;  /* 0x0000001012ff7812 */ /* 0x040fe200078ac0ff */
[----:B------:R-:W-:Y:S01]  /*2b700*/  @P0 IMAD R9, R7, 0x2, R16 ;  /* 0x0000000207090824 */ /* 0x000fe200078e0210 */
[----:B------:R-:W-:-:S13]  /*2b710*/  LOP3.LUT P4, RZ, R18, 0x8, RZ, 0xc0, !PT ;  /* 0x0000000812ff7812 */ /* 0x000fda000788c0ff */
[----:B------:R-:W-:Y:S05]  /*2b720*/  WARPSYNC.COLLECTIVE R15, `(.L_x_880) ;  /* 0x000000000f087348 */ /* 0x000fea0003c00000 */
[----:B------:R0:W1:Y:S02]  /*2b730*/  SHFL.IDX P6, R14, R13, R12, R11 ;  /* 0x0000000c0d0e7389 */ /* 0x00006400000c000b */
[----:B01----:R-:W-:Y:S01]  /*2b740*/  ENDCOLLECTIVE ;  /* 0x000000000000791b */ /* 0x003fe20003800000 */
.L_x_880:
[C---:B------:R-:W-:Y:S01]  /*2b750*/  LOP3.LUT P3, RZ, R18.reuse, 0x4, RZ, 0xc0, !PT ;  /* 0x0000000412ff7812 */ /* 0x040fe2000786c0ff */
[----:B------:R-:W-:Y:S01]  /*2b760*/  ULDC.64 UR4, c[0x0][0x208] ;  /* 0x0000820000047ab9 */ /* 0x000fe20000000a00 */
[----:B------:R-:W-:Y:S01]  /*2b770*/  LOP3.LUT P2, RZ, R18, 0x2, RZ, 0xc0, !PT ;  /* 0x0000000212ff7812 */ /* 0x000fe2000784c0ff */
[----:B------:R-:W-:Y:S01]  /*2b780*/  IMAD.MOV.U32 R13, RZ, RZ, R6 ;  /* 0x000000ffff0d7224 */ /* 0x000fe200078e0006 */
[----:B------:R-:W-:Y:S01]  /*2b790*/  MOV R12, 0x1 ;  /* 0x00000001000c7802 */ /* 0x000fe20000000f00 */
[----:B------:R-:W-:-:S05]  /*2b7a0*/  IMAD.MOV.U32 R3, RZ, RZ, R14 ;  /* 0x000000ffff037224 */ /* 0x000fca00078e000e */
[----:B------:R-:W-:-:S04]  /*2b7b0*/  @P0 LEA R3, P1, R34, R3, 0x1 ;  /* 0x0000000322030211 */ /* 0x000fc800078208ff */
[----:B------:R-:W-:Y:S02]  /*2b7c0*/  @P0 IADD3.X R2, RZ, R2, RZ, P1, !PT ;  /* 0x00000002ff020210 */ /* 0x000fe40000ffe4ff */
[----:B------:R-:W-:Y:S02]  /*2b7d0*/  ISETP.GE.AND P1, PT, R4, 0x11, PT ;  /* 0x000000110400780c */ /* 0x000fe40003f26270 */
[----:B------:R-:W-:-:S04]  /*2b7e0*/  @P0 LOP3.LUT R3, R3, R2, RZ, 0x3c, !PT ;  /* 0x0000000203030212 */ /* 0x000fc800078e3cff */
[----:B------:R-:W-:-:S04]  /*2b7f0*/  @P0 LOP3.LUT R2, R3, R2, RZ, 0x3c, !PT ;  /* 0x0000000203020212 */ /* 0x000fc800078e3cff */
[----:B------:R-:W-:-:S03]  /*2b800*/  @P0 LOP3.LUT R3, R3, R2, RZ, 0x3c, !PT ;  /* 0x0000000203030212 */ /* 0x000fc600078e3cff */
[----:B------:R-:W-:Y:S02]  /*2b810*/  @P1 IMAD R21, R7, 0x2, R16 ;  /* 0x0000000207151824 */ /* 0x000fe400078e0210 */
        /* <DEDUP_REMOVED lines=10> */
.L_x_881:
[----:B------:R-:W-:Y:S02]  /*2b8c0*/  IMAD.MOV.U32 R13, RZ, RZ, R0 ;  /* 0x000000ffff0d7224 */ /* 0x000fe400078e0000 */
[----:B------:R-:W-:-:S07]  /*2b8d0*/  IMAD.MOV.U32 R8, RZ, RZ, R14 ;  /* 0x000000ffff087224 */ /* 0x000fce00078e000e */
[----:B------:R-:W-:Y:S05]  /*2b8e0*/  WARPSYNC.COLLECTIVE R15, `(.L_x_882) ;  /* 0x000000000f087348 */ /* 0x000fea0003c00000 */
[----:B------:R0:W1:Y:S02]  /*2b8f0*/  SHFL.IDX P6, R14, R13, R12, R11 ;  /* 0x0000000c0d0e7389 */ /* 0x00006400000c000b */
[----:B01----:R-:W-:Y:S01]  /*2b900*/  ENDCOLLECTIVE ;  /* 0x000000000000791b */ /* 0x003fe20003800000 */
.L_x_882:
[----:B------:R-:W-:Y:S01]  /*2b910*/  ULDC.64 UR4, c[0x0][0x208] ;  /* 0x0000820000047ab9 */ /* 0x000fe20000000a00 */
[----:B------:R-:W-:Y:S01]  /*2b920*/  MOV R13, R6 ;  /* 0x00000006000d7202 */ /* 0x000fe20000000f00 */
[----:B------:R-:W-:Y:S01]  /*2b930*/  IMAD.MOV.U32 R12, RZ, RZ, 0x2 ;  /* 0x00000002ff0c7424 */ /* 0x000fe200078e00ff */
[----:B------:R-:W-:-:S04]  /*2b940*/  MOV R2, R14 ;  /* 0x0000000e00027202 */ /* 0x000fc80000000f00 */
[----:B------:R-:W-:-:S05]  /*2b950*/  @P1 LEA R2, P0, R34, R2, 0x1 ;  /* 0x0000000222021211 */ /* 0x000fca00078008ff */
[----:B------:R-:W-:-:S05]  /*2b960*/  @P1 IMAD.X R3, RZ, RZ, R8, P0 ;  /* 0x000000ffff031224 */ /* 0x000fca00000e0608 */
        /* <DEDUP_REMOVED lines=11> */
.L_x_883:
[----:B------:R-:W-:Y:S02]  /*2ba20*/  @P1 LEA R9, R7, R16, 0x1 ;  /* 0x0000001007091211 */ /* 0x000fe400078e08ff */
[----:B------:R-:W-:Y:S01]  /*2ba30*/  MOV R13, R0 ;  /* 0x00000000000d7202 */ /* 0x000fe20000000f00 */
[----:B------:R-:W-:-:S07]  /*2ba40*/  IMAD.MOV.U32 R8, RZ, RZ, R14 ;  /* 0x000000ffff087224 */ /* 0x000fce00078e000e */
[----:B------:R-:W-:Y:S05]  /*2ba50*/  WARPSYNC.COLLECTIVE R15, `(.L_x_884) ;  /* 0x000000000f087348 */ /* 0x000fea0003c00000 */
[----:B------:R0:W1:Y:S02]  /*2ba60*/  SHFL.IDX P6, R14, R13, R12, R11 ;  /* 0x0000000c0d0e7389 */ /* 0x00006400000c000b */
[----:B01----:R-:W-:Y:S01]  /*2ba70*/  ENDCOLLECTIVE ;  /* 0x000000000000791b */ /* 0x003fe20003800000 */
.L_x_884:
[----:B------:R-:W-:Y:S01]  /*2ba80*/  ULDC.64 UR4, c[0x0][0x208] ;  /* 0x0000820000047ab9 */ /* 0x000fe20000000a00 */
[----:B------:R-:W-:Y:S02]  /*2ba90*/  IMAD.MOV.U32 R13, RZ, RZ, R6 ;  /* 0x000000ffff0d7224 */ /* 0x000fe400078e0006 */
[----:B------:R-:W-:Y:S02]  /*2baa0*/  IMAD.MOV.U32 R12, RZ, RZ, 0x3 ;  /* 0x00000003ff0c7424 */ /* 0x000fe400078e00ff */
[----:B------:R-:W-:-:S05]  /*2bab0*/  IMAD.MOV.U32 R2, RZ, RZ, R14 ;  /* 0x000000ffff027224 */ /* 0x000fca00078e000e */
        /* <DEDUP_REMOVED lines=13> */
.L_x_885:
[----:B------:R-:W-:Y:S02]  /*2bb90*/  @P1 IMAD R21, R7, 0x2, R16 ;  /* 0x0000000207151824 */ /* 0x000fe400078e0210 */
[----:B------:R-:W-:Y:S01]  /*2bba0*/  IMAD.MOV.U32 R13, RZ, RZ, R0 ;  /* 0x000000ffff0d7224 */ /* 0x000fe200078e0000 */
[----:B------:R-:W-:-:S07]  /*2bbb0*/  MOV R8, R14 ;  /* 0x0000000e00087202 */ /* 0x000fce0000000f00 */
[----:B------:R-:W-:Y:S05]  /*2bbc0*/  WARPSYNC.COLLECTIVE R15, `(.L_x_886) ;  /* 0x000000000f087348 */ /* 0x000fea0003c00000 */
[----:B------:R0:W1:Y:S02]  /*2bbd0*/  SHFL.IDX P6, R14, R13, R12, R11 ;  /* 0x0000000c0d0e7389 */ /* 0x00006400000c000b */
[----:B01----:R-:W-:Y:S01]  /*2bbe0*/  ENDCOLLECTIVE ;  /* 0x000000000000791b */ /* 0x003fe20003800000 */
.L_x_886:
[----:B------:R-:W-:Y:S01]  /*2bbf0*/  ULDC.64 UR4, c[0x0][0x208] ;  /* 0x0000820000047ab9 */ /* 0x000fe20000000a00 */
[----:B------:R-:W-:Y:S01]  /*2bc00*/  IMAD.MOV.U32 R13, RZ, RZ, R6 ;  /* 0x000000ffff0d7224 */ /* 0x000fe200078e0006 */
[----:B------:R-:W-:Y:S01]  /*2bc10*/  MOV R12, 0x4 ;  /* 0x00000004000c7802 */ /* 0x000fe20000000f00 */
[----:B------:R-:W-:-:S05]  /*2bc20*/  IMAD.MOV.U32 R2, RZ, RZ, R14 ;  /* 0x000000ffff027224 */ /* 0x000fca00078e000e */
[----:B------:R-:W-:-:S04]  /*2bc30*/  @P1 LEA R2, P0, R34, R2, 0x1 ;  /* 0x0000000222021211 */ /* 0x000fc800078008ff */
[----:B------:R-:W-:-:S05]  /*2bc40*/  @P1 IADD3.X R3, RZ, R8, RZ, P0, !PT ;  /* 0x00000008ff031210 */ /* 0x000fca00007fe4ff */
        /* <DEDUP_REMOVED lines=10> */
.L_x_887:
[----:B------:R-:W-:Y:S02]  /*2bcf0*/  IMAD.MOV.U32 R13, RZ, RZ, R0 ;  /* 0x000000ffff0d7224 */ /* 0x000fe400078e0000 */
[----:B------:R-:W-:-:S07]  /*2bd00*/  IMAD.MOV.U32 R8, RZ, RZ, R14 ;  /* 0x000000ffff087224 */ /* 0x000fce00078e000e */
[----:B------:R-:W-:Y:S05]  /*2bd10*/  WARPSYNC.COLLECTIVE R15, `(.L_x_888) ;  /* 0x000000000f087348 */ /* 0x000fea0003c00000 */
[----:B------:R0:W1:Y:S02]  /*2bd20*/  SHFL.IDX P6, R14, R13, R12, R11 ;  /* 0x0000000c0d0e7389 */ /* 0x00006400000c000b */
[----:B01----:R-:W-:Y:S01]  /*2bd30*/  ENDCOLLECTIVE ;  /* 0x000000000000791b */ /* 0x003fe20003800000 */
.L_x_888:
[----:B------:R-:W-:Y:S01]  /*2bd40*/  MOV R0, R14 ;  /* 0x0000000e00007202 */ /* 0x000fe20000000f00 */
[----:B------:R-:W-:Y:S06]  /*2bd50*/  BRA `(.L_x_889) ;  /* 0xffffffa8006c7947 */ /* 0x000fec000383ffff */
.L_x_758:
[----:B------:R-:W-:Y:S01]  /*2bd60*/  IMAD.MOV.U32 R13, RZ, RZ, R4 ;  /* 0x000000ffff0d7224 */ /* 0x000fe200078e0004 */
[----:B------:R-:W-:Y:S01]  /*2bd70*/  MOV R11, 0x181f ;  /* 0x0000181f000b7802 */ /* 0x000fe20000000f00 */
[----:B------:R-:W-:Y:S02]  /*2bd80*/  IMAD.MOV.U32 R12, RZ, RZ, RZ ;  /* 0x000000ffff0c7224 */ /* 0x000fe400078e00ff */
[----:B------:R-:W-:Y:S02]  /*2bd90*/  IMAD.MOV.U32 R15, RZ, RZ, -0x1 ;  /* 0xffffffffff0f7424 */ /* 0x000fe400078e00ff */
[----:B-----5:R-:W-:Y:S02]  /*2bda0*/  IMAD R6, R10, R8, RZ ;  /* 0x000000080a067224 */ /* 0x020fe400078e02ff */
[----:B------:R-:W-:-:S07]  /*2bdb0*/  IMAD.IADD R0, R9, 0x1, R0 ;  /* 0x0000000109007824 */ /* 0x000fce00078e0200 */
[----:B------:R-:W-:Y:S05]  /*2bdc0*/  WARPSYNC.COLLECTIVE R15, `(.L_x_890) ;  /* 0x000000000f087348 */ /* 0x000fea0003c00000 */
[----:B------:R0:W1:Y:S02]  /*2bdd0*/  SHFL.IDX P6, R14, R13, R12, R11 ;  /* 0x0000000c0d0e7389 */ /* 0x00006400000c000b */
[----:B01----:R-:W-:Y:S01]  /*2bde0*/  ENDCOLLECTIVE ;  /* 0x000000000000791b */ /* 0x003fe20003800000 */
.L_x_890:
[----:B------:R-:W-:Y:S02]  /*2bdf0*/  ISETP.GE.AND P1, PT, R0, R6, PT ;  /* 0x000000060000720c */ /* 0x000fe40003f26270 */
[----:B------:R-:W-:Y:S01]  /*2be00*/  MOV R13, R5 ;  /* 0x00000005000d7202 */ /* 0x000fe20000000f00 */
[----:B------:R-:W-:-:S10]  /*2be10*/  IMAD.MOV.U32 R2, RZ, RZ, R14 ;  /* 0x000000ffff027224 */ /* 0x000fd400078e000e */
[----:B------:R-:W-:Y:S05]  /*2be20*/  WARPSYNC.COLLECTIVE R15, `(.L_x_891) ;  /* 0x000000000f087348 */ /* 0x000fea0003c00000 */
[----:B------:R0:W1:Y:S02]  /*2be30*/  SHFL.IDX P6, R14, R13, R12, R11 ;  /* 0x0000000c0d0e7389 */ /* 0x00006400000c000b */
[----:B01----:R-:W-:Y:S01]  /*2be40*/  ENDCOLLECTIVE ;  /* 0x000000000000791b */ /* 0x003fe20003800000 */
.L_x_891:
[----:B------:R-:W-:Y:S01]  /*2be50*/  ULDC.64 UR4, c[0x0][0x208] ;  /* 0x0000820000047ab9 */ /* 0x000fe20000000a00 */
[----:B------:R-:W-:Y:S01]  /*2be60*/  MOV R13, R4 ;  /* 0x00000004000d7202 */ /* 0x000fe20000000f00 */
[----:B------:R-:W-:Y:S02]  /*2be70*/  IMAD.MOV.U32 R12, RZ, RZ, 0x1 ;  /* 0x00000001ff0c7424 */ /* 0x000fe400078e00ff */
[----:B------:R-:W-:-:S05]  /*2be80*/  IMAD.MOV.U32 R3, RZ, RZ, R14 ;  /* 0x000000ffff037224 */ /* 0x000fca00078e000e */
[----:B------:R-:W-:-:S04]  /*2be90*/  @!P1 LEA R7, P5, R34, R3, 0x1 ;  /* 0x0000000322079211 */ /* 0x000fc800078a08ff */
[----:B------:R-:W-:Y:S01]  /*2bea0*/  @!P1 IADD3.X R3, RZ, R2, RZ, P5, !PT ;  /* 0x00000002ff039210 */ /* 0x000fe20002ffe4ff */
[----:B------:R-:W-:Y:S02]  /*2beb0*/  @!P1 IMAD.MOV.U32 R2, RZ, RZ, R7 ;  /* 0x000000ffff029224 */ /* 0x000fe400078e0007 */
[----:B------:R-:W-:-:S03]  /*2bec0*/  VIADD R7, R0, 0x10 ;  /* 0x0000001000077836 */ /* 0x000fc60000000000 */
        /* <DEDUP_REMOVED lines=11> */
.L_x_892:
[----:B------:R-:W-:Y:S01]  /*2bf80*/  MOV R13, R5 ;  /* 0x00000005000d7202 */ /* 0x000fe20000000f00 */
[----:B------:R-:W-:-:S07]  /*2bf90*/  IMAD.MOV.U32 R2, RZ, RZ, R14 ;  /* 0x000000ffff027224 */ /* 0x000fce00078e000e */
[----:B------:R-:W-:Y:S05]  /*2bfa0*/  WARPSYNC.COLLECTIVE R15, `(.L_x_893) ;  /* 0x000000000f087348 */ /* 0x000fea0003c00000 */
[----:B------:R0:W1:Y:S02]  /*2bfb0*/  SHFL.IDX P6, R14, R13, R12, R11 ;  /* 0x0000000c0d0e7389 */ /* 0x00006400000c000b */
[----:B01----:R-:W-:Y:S01]  /*2bfc0*/  ENDCOLLECTIVE ;  /* 0x000000000000791b */ /* 0x003fe20003800000 */
.L_x_893:
[----:B------:R-:W-:Y:S01]  /*2bfd0*/  ULDC.64 UR4, c[0x0][0x208] ;  /* 0x0000820000047ab9 */ /* 0x000fe20000000a00 */
[----:B------:R-:W-:Y:S01]  /*2bfe0*/  MOV R13, R4 ;  /* 0x00000004000d7202 */ /* 0x000fe20000000f00 */
[----:B------:R-:W-:Y:S02]  /*2bff0*/  IMAD.MOV.U32 R12, RZ, RZ, 0x2 ;  /* 0x00000002ff0c7424 */ /* 0x000fe400078e00ff */
[----:B------:R-:W-:-:S05]  /*2c000*/  IMAD.MOV.U32 R3, RZ, RZ, R14 ;  /* 0x000000ffff037224 */ /* 0x000fca00078e000e */
[----:B------:R-:W-:-:S05]  /*2c010*/  @!P1 LEA R7, P5, R34, R3, 0x1 ;  /* 0x0000000322079211 */ /* 0x000fca00078a08ff */
[----:B------:R-:W-:Y:S01]  /*2c020*/  @!P1 IMAD.X R8, RZ, RZ, R2, P5 ;  /* 0x000000ffff089224 */ /* 0x000fe200028e0602 */
[----:B------:R-:W-:Y:S01]  /*2c030*/  @!P1 MOV R2, R7 ;  /* 0x0000000700029202 */ /* 0x000fe20000000f00 */
[----:B------:R-:W-:Y:S02]  /*2c040*/  VIADD R7, R0, 0x20 ;  /* 0x0000002000077836 */ /* 0x000fe40000000000 */
[----:B------:R-:W-:-:S05]  /*2c050*/  @!P1 IMAD.MOV.U32 R3, RZ, RZ, R8 ;  /* 0x000000ffff039224 */ /* 0x000fca00078e0008 */
        /* <DEDUP_REMOVED lines=11> */
.L_x_894:
[----:B------:R-:W-:Y:S01]  /*2c110*/  MOV R13, R5 ;  /* 0x00000005000d7202 */ /* 0x000fe20000000f00 */
[----:B------:R-:W-:-:S07]  /*2c120*/  IMAD.MOV.U32 R2, RZ, RZ, R14 ;  /* 0x000000ffff027224 */ /* 0x000fce00078e000e */
[----:B------:R-:W-:Y:S05]  /*2c130*/  WARPSYNC.COLLECTIVE R15, `(.L_x_895) ;  /* 0x000000000f087348 */ /* 0x000fea0003c00000 */
[----:B------:R0:W1:Y:S02]  /*2c140*/  SHFL.IDX P6, R14, R13, R12, R11 ;  /* 0x0000000c0d0e7389 */ /* 0x00006400000c000b */
[----:B01----:R-:W-:Y:S01]  /*2c150*/  ENDCOLLECTIVE ;  /* 0x000000000000791b */ /* 0x003fe20003800000 */
.L_x_895:
        /* <DEDUP_REMOVED lines=20> */
.L_x_896:
[----:B------:R-:W-:Y:S01]  /*2c2a0*/  MOV R13, R5 ;  /* 0x00000005000d7202 */ /* 0x000fe20000000f00 */
[----:B------:R-:W-:-:S07]  /*2c2b0*/  IMAD.MOV.U32 R2, RZ, RZ, R14 ;  /* 0x000000ffff027224 */ /* 0x000fce00078e000e */
[----:B------:R-:W-:Y:S05]  /*2c2c0*/  WARPSYNC.COLLECTIVE R15, `(.L_x_897) ;  /* 0x000000000f087348 */ /* 0x000fea0003c00000 */
[----:B------:R0:W1:Y:S02]  /*2c2d0*/  SHFL.IDX P6, R14, R13, R12, R11 ;  /* 0x0000000c0d0e7389 */ /* 0x00006400000c000b */
[----:B01----:R-:W-:Y:S01]  /*2c2e0*/  ENDCOLLECTIVE ;  /* 0x000000000000791b */ /* 0x003fe20003800000 */
.L_x_897:
        /* <DEDUP_REMOVED lines=20> */
.L_x_898:
[----:B------:R-:W-:Y:S01]  /*2c430*/  MOV R13, R5 ;  /* 0x00000005000d7202 */ /* 0x000fe20000000f00 */
[----:B------:R-:W-:-:S07]  /*2c440*/  IMAD.MOV.U32 R2, RZ, RZ, R14 ;  /* 0x000000ffff027224 */ /* 0x000fce00078e000e */
[----:B------:R-:W-:Y:S05]  /*2c450*/  WARPSYNC.COLLECTIVE R15, `(.L_x_899) ;  /* 0x000000000f087348 */ /* 0x000fea0003c00000 */
[----:B------:R0:W1:Y:S02]  /*2c460*/  SHFL.IDX P6, R14, R13, R12, R11 ;  /* 0x0000000c0d0e7389 */ /* 0x00006400000c000b */
[----:B01----:R-:W-:Y:S01]  /*2c470*/  ENDCOLLECTIVE ;  /* 0x000000000000791b */ /* 0x003fe20003800000 */
.L_x_899:
        /* <DEDUP_REMOVED lines=20> */
.L_x_900:
[----:B------:R-:W-:Y:S01]  /*2c5c0*/  MOV R13, R5 ;  /* 0x00000005000d7202 */ /* 0x000fe20000000f00 */
[----:B------:R-:W-:-:S07]  /*2c5d0*/  IMAD.MOV.U32 R2, RZ, RZ, R14 ;  /* 0x000000ffff027224 */ /* 0x000fce00078e000e */
[----:B------:R-:W-:Y:S05]  /*2c5e0*/  WARPSYNC.COLLECTIVE R15, `(.L_x_901) ;  /* 0x000000000f087348 */ /* 0x000fea0003c00000 */
[----:B------:R0:W1:Y:S02]  /*2c5f0*/  SHFL.IDX P6, R14, R13, R12, R11 ;  /* 0x0000000c0d0e7389 */ /* 0x00006400000c000b */
[----:B01----:R-:W-:Y:S01]  /*2c600*/  ENDCOLLECTIVE ;  /* 0x000000000000791b */ /* 0x003fe20003800000 */
.L_x_901:
        /* <DEDUP_REMOVED lines=20> */
.L_x_902:
[----:B------:R-:W-:Y:S01]  /*2c750*/  MOV R13, R5 ;  /* 0x00000005000d7202 */ /* 0x000fe20000000f00 */
[----:B------:R-:W-:-:S07]  /*2c760*/  IMAD.MOV.U32 R2, RZ, RZ, R14 ;  /* 0x000000ffff027224 */ /* 0x000fce00078e000e */
[----:B------:R-:W-:Y:S05]  /*2c770*/  WARPSYNC.COLLECTIVE R15, `(.L_x_903) ;  /* 0x000000000f087348 */ /* 0x000fea0003c00000 */
[----:B------:R0:W1:Y:S02]  /*2c780*/  SHFL.IDX P6, R14, R13, R12, R11 ;  /* 0x0000000c0d0e7389 */ /* 0x00006400000c000b */
[----:B01----:R-:W-:Y:S01]  /*2c790*/  ENDCOLLECTIVE ;  /* 0x000000000000791b */ /* 0x003fe20003800000 */
.L_x_903:
[----:B------:R-:W-:Y:S01]  /*2c7a0*/  ULDC.64 UR4, c[0x0][0x208] ;  /* 0x0000820000047ab9 */ /* 0x000fe20000000a00 */
[----:B------:R-:W-:Y:S01]  /*2c7b0*/  IMAD.MOV.U32 R13, RZ, RZ, R4 ;  /* 0x000000ffff0d7224 */ /* 0x000fe200078e0004 */
[----:B------:R-:W-:Y:S01]  /*2c7c0*/  MOV R12, 0x7 ;  /* 0x00000007000c7802 */ /* 0x000fe20000000f00 */
[----:B------:R-:W-:-:S05]  /*2c7d0*/  IMAD.MOV.U32 R3, RZ, RZ, R14 ;  /* 0x000000ffff037224 */ /* 0x000fca00078e000e */
[----:B------:R-:W-:-:S05]  /*2c7e0*/  @!P1 LEA R7, P5, R34, R3, 0x1 ;  /* 0x0000000322079211 */ /* 0x000fca00078a08ff */
[----:B------:R-:W-:Y:S01]  /*2c7f0*/  @!P1 IMAD.X R8, RZ, RZ, R2, P5 ;  /* 0x000000ffff089224 */ /* 0x000fe200028e0602 */
[----:B------:R-:W-:-:S03]  /*2c800*/  @!P1 MOV R2, R7 ;  /* 0x0000000700029202 */ /* 0x000fc60000000f00 */
[----:B------:R-:W-:-:S05]  /*2c810*/  @!P1 IMAD.MOV.U32 R3, RZ, RZ, R8 ;  /* 0x000000ffff039224 */ /* 0x000fca00078e0008 */
        /* <DEDUP_REMOVED lines=10> */
.L_x_904:
[----:B------:R-:W-:Y:S02]  /*2c8c0*/  IMAD.MOV.U32 R13, RZ, RZ, R5 ;  /* 0x000000ffff0d7224 */ /* 0x000fe400078e0005 */
[----:B------:R-:W-:-:S07]  /*2c8d0*/  IMAD.MOV.U32 R7, RZ, RZ, R14 ;  /* 0x000000ffff077224 */ /* 0x000fce00078e000e */
[----:B------:R-:W-:Y:S05]  /*2c8e0*/  WARPSYNC.COLLECTIVE R15, `(.L_x_905) ;  /* 0x000000000f087348 */ /* 0x000fea0003c00000 */
[----:B------:R0:W1:Y:S02]  /*2c8f0*/  SHFL.IDX P6, R14, R13, R12, R11 ;  /* 0x0000000c0d0e7389 */ /* 0x00006400000c000b */
[----:B01----:R-:W-:Y:S01]  /*2c900*/  ENDCOLLECTIVE ;  /* 0x000000000000791b */ /* 0x003fe20003800000 */
.L_x_905:
[----:B------:R-:W-:Y:S05]  /*2c910*/  BRA `(.L_x_906) ;  /* 0xffffffa800d07947 */ /* 0x000fea000383ffff */
.L_x_763:
[----:B0-----:R0:W2:Y:S02]  /*2c920*/  SYNCS.PHASECHK.TRANS64.TRYWAIT P0, [R16+URZ+0x38820], R3 ;  /* 0x03882003100075a7 */ /* 0x0010a4000800017f */
[----:B--2---:R-:W-:Y:S05]  /*2c930*/  @!P0 NANOSLEEP.SYNCS 0x989680 ;  /* 0x009896800000895d */ /* 0x004fea0003900000 */
[----:B------:R-:W2:Y:S02]  /*2c940*/  @!P0 SYNCS.PHASECHK.TRANS64 P0, [R16+URZ+0x38820], R3 ;  /* 0x03882003100085a7 */ /* 0x000ea4000800007f */
[----:B--2---:R-:W-:Y:S05]  /*2c950*/  @!P0 BRA `(.L_x_763) ;  /* 0xfffffffc00f08947 */ /* 0x004fea000383ffff */
[----:B------:R-:W-:Y:S05]  /*2c960*/  BRA `(.L_x_907) ;  /* 0xffffffac00507947 */ /* 0x000fea000383ffff */
.L_x_768:
[----:B0-----:R0:W1:Y:S02]  /*2c970*/  SYNCS.PHASECHK.TRANS64.TRYWAIT P0, [R6+URZ+0x38840], R3 ;  /* 0x03884003060075a7 */ /* 0x001064000800017f */
[----:B-1----:R-:W-:Y:S05]  /*2c980*/  @!P0 NANOSLEEP.SYNCS 0x989680 ;  /* 0x009896800000895d */ /* 0x002fea0003900000 */
[----:B------:R-:W1:Y:S02]  /*2c990*/  @!P0 SYNCS.PHASECHK.TRANS64 P0, [R6+URZ+0x38840], R3 ;  /* 0x03884003060085a7 */ /* 0x000e64000800007f */
[----:B-1----:R-:W-:Y:S05]  /*2c9a0*/  @!P0 BRA `(.L_x_768) ;  /* 0xfffffffc00f08947 */ /* 0x002fea000383ffff */
[----:B------:R-:W-:Y:S05]  /*2c9b0*/  BRA `(.L_x_908) ;  /* 0xffffffb0003c7947 */ /* 0x000fea000383ffff */
.L_x_769:
        /* <DEDUP_REMOVED lines=8> */
.L_x_910:
[----:B------:R-:W-:Y:S05]  /*2ca40*/  BSYNC B1 ;  /* 0x0000000000017941 */ /* 0x000fea0003800000 */
.L_x_909:
[----:B------:R-:W-:Y:S01]  /*2ca50*/  IMAD.MOV.U32 R13, RZ, RZ, R8 ;  /* 0x000000ffff0d7224 */ /* 0x000fe200078e0008 */
[----:B------:R-:W-:Y:S01]  /*2ca60*/  MOV R12, RZ ;  /* 0x000000ff000c7202 */ /* 0x000fe20000000f00 */
[----:B------:R-:W-:Y:S01]  /*2ca70*/  IMAD.MOV.U32 R11, RZ, RZ, 0x181f ;  /* 0x0000181fff0b7424 */ /* 0x000fe200078e00ff */
[----:B------:R-:W-:Y:S01]  /*2ca80*/  LOP3.LUT R18, R18, 0xfffffdff, RZ, 0xc0, !PT ;  /* 0xfffffdff12127812 */ /* 0x000fe200078ec0ff */
[----:B------:R-:W-:Y:S01]  /*2ca90*/  IMAD.MOV.U32 R15, RZ, RZ, -0x1 ;  /* 0xffffffffff0f7424 */ /* 0x000fe200078e00ff */
[----:B------:R-:W-:Y:S01]  /*2caa0*/  LEA R9, R9, R16, 0x1 ;  /* 0x0000001009097211 */ /* 0x000fe200078e08ff */
[----:B------:R-:W-:Y:S01]  /*2cab0*/  IMAD.MOV.U32 R3, RZ, RZ, R14 ;  /* 0x000000ffff037224 */ /* 0x000fe200078e000e */
[----:B------:R-:W-:Y:S01]  /*2cac0*/  @P3 LOP3.LUT R18, R18, 0x200, RZ, 0xfc, !PT ;  /* 0x0000020012123812 */ /* 0x000fe200078efcff */
[----:B------:R-:W-:-:S07]  /*2cad0*/  IMAD.SHL.U32 R0, R34, 0x2, RZ ;  /* 0x0000000222007824 */ /* 0x000fce00078e00ff */
[----:B------:R-:W-:Y:S05]  /*2cae0*/  WARPSYNC.COLLECTIVE R15, `(.L_x_911) ;  /* 0x000000000f087348 */ /* 0x000fea0003c00000 */
[----:B------:R0:W1:Y:S02]  /*2caf0*/  SHFL.IDX P6, R14, R13, R12, R11 ;  /* 0x0000000c0d0e7389 */ /* 0x00006400000c000b */
[----:B01----:R-:W-:Y:S01]  /*2cb00*/  ENDCOLLECTIVE ;  /* 0x000000000000791b */ /* 0x003fe20003800000 */
.L_x_911:
[----:B------:R-:W-:Y:S01]  /*2cb10*/  ULDC.64 UR4, c[0x0][0x208] ;  /* 0x0000820000047ab9 */ /* 0x000fe20000000a00 */
[C---:B------:R-:W-:Y:S02]  /*2cb20*/  LOP3.LUT P3, RZ, R18.reuse, 0x10, RZ, 0xc0, !PT ;  /* 0x0000001012ff7812 */ /* 0x040fe4000786c0ff */
[----:B------:R-:W-:-:S04]  /*2cb30*/  LOP3.LUT R18, R18, 0xfffffeff, RZ, 0xc0, !PT ;  /* 0xfffffeff12127812 */ /* 0x000fc800078ec0ff */
[----:B------:R-:W-:-:S04]  /*2cb40*/  @P2 LOP3.LUT R18, R18, 0x100, RZ, 0xfc, !PT ;  /* 0x0000010012122812 */ /* 0x000fc800078efcff */
[C---:B------:R-:W-:Y:S02]  /*2cb50*/  LOP3.LUT P2, RZ, R18.reuse, 0x8, RZ, 0xc0, !PT ;  /* 0x0000000812ff7812 */ /* 0x040fe4000784c0ff */
[----:B------:R-:W-:Y:S01]  /*2cb60*/  LOP3.LUT R18, R18, 0xffffff7f, RZ, 0xc0, !PT ;  /* 0xffffff7f12127812 */ /* 0x000fe200078ec0ff */
[----:B------:R-:W-:Y:S02]  /*2cb70*/  IMAD.MOV.U32 R13, RZ, RZ, R10 ;  /* 0x000000ffff0d7224 */ /* 0x000fe400078e000a */
[----:B------:R-:W-:Y:S01]  /*2cb80*/  IMAD.MOV.U32 R12, RZ, RZ, 0x1 ;  /* 0x00000001ff0c7424 */ /* 0x000fe200078e00ff */
[----:B------:R-:W-:-:S04]  /*2cb90*/  @P1 LOP3.LUT R18, R18, 0x80, RZ, 0xfc, !PT ;  /* 0x0000008012121812 */ /* 0x000fc800078efcff */
[----:B------:R-:W-:Y:S02]  /*2cba0*/  LOP3.LUT P1, RZ, R18, 0x4, RZ, 0xc0, !PT ;  /* 0x0000000412ff7812 */ /* 0x000fe4000782c0ff */
[----:B------:R-:W-:-:S04]  /*2cbb0*/  MOV R2, R14 ;  /* 0x0000000e00027202 */ /* 0x000fc80000000f00 */
        /* <DEDUP_REMOVED lines=12> */
.L_x_912:
[----:B------:R-:W-:Y:S01]  /*2cc80*/  IMAD.MOV.U32 R13, RZ, RZ, R8 ;  /* 0x000000ffff0d7224 */ /* 0x000fe200078e0008 */
[----:B------:R-:W-:-:S07]  /*2cc90*/  MOV R35, R14 ;  /* 0x0000000e00237202 */ /* 0x000fce0000000f00 */
[----:B------:R-:W-:Y:S05]  /*2cca0*/  WARPSYNC.COLLECTIVE R15, `(.L_x_913) ;  /* 0x000000000f087348 */ /* 0x000fea0003c00000 */
[----:B------:R0:W1:Y:S02]  /*2ccb0*/  SHFL.IDX P6, R14, R13, R12, R11 ;  /* 0x0000000c0d0e7389 */ /* 0x00006400000c000b */
[----:B01----:R-:W-:Y:S01]  /*2ccc0*/  ENDCOLLECTIVE ;  /* 0x000000000000791b */ /* 0x003fe20003800000 */
.L_x_913:
[----:B------:R-:W-:Y:S01]  /*2ccd0*/  ULDC.64 UR4, c[0x0][0x208] ;  /* 0x0000820000047ab9 */ /* 0x000fe20000000a00 */
[----:B------:R-:W-:Y:S02]  /*2cce0*/  IMAD.MOV.U32 R13, RZ, RZ, R10 ;  /* 0x000000ffff0d7224 */ /* 0x000fe400078e000a */
[----:B------:R-:W-:Y:S02]  /*2ccf0*/  IMAD.MOV.U32 R12, RZ, RZ, 0x2 ;  /* 0x00000002ff0c7424 */ /* 0x000fe400078e00ff */
[----:B------:R-:W-:-:S05]  /*2cd00*/  IMAD.MOV.U32 R2, RZ, RZ, R14 ;  /* 0x000000ffff027224 */ /* 0x000fca00078e000e */
[----:B------:R-:W-:-:S04]  /*2cd10*/  IADD3 R2, P0, R2, R0, RZ ;  /* 0x0000000002027210 */ /* 0x000fc80007f1e0ff */
[----:B------:R-:W-:-:S05]  /*2cd20*/  IADD3.X R3, RZ, R35, RZ, P0, !PT ;  /* 0x00000023ff037210 */ /* 0x000fca00007fe4ff */
        /* <DEDUP_REMOVED lines=10> */
.L_x_914:
[----:B------:R-:W-:Y:S01]  /*2cdd0*/  IMAD.MOV.U32 R13, RZ, RZ, R8 ;  /* 0x000000ffff0d7224 */ /* 0x000fe200078e0008 */
[----:B------:R-:W-:-:S07]  /*2cde0*/  MOV R35, R14 ;  /* 0x0000000e00237202 */ /* 0x000fce0000000f00 */
[----:B------:R-:W-:Y:S05]  /*2cdf0*/  WARPSYNC.COLLECTIVE R15, `(.L_x_915) ;  /* 0x000000000f087348 */ /* 0x000fea0003c00000 */
[----:B------:R0:W1:Y:S02]  /*2ce00*/  SHFL.IDX P6, R14, R13, R12, R11 ;  /* 0x0000000c0d0e7389 */ /* 0x00006400000c000b */
[----:B01----:R-:W-:Y:S01]  /*2ce10*/  ENDCOLLECTIVE ;  /* 0x000000000000791b */ /* 0x003fe20003800000 */
.L_x_915:
        /* <DEDUP_REMOVED lines=16> */
.L_x_916:
[----:B------:R-:W-:Y:S01]  /*2cf20*/  IMAD.MOV.U32 R13, RZ, RZ, R8 ;  /* 0x000000ffff0d7224 */ /* 0x000fe200078e0008 */
[----:B------:R-:W-:-:S07]  /*2cf30*/  MOV R35, R14 ;  /* 0x0000000e00237202 */ /* 0x000fce0000000f00 */
[----:B------:R-:W-:Y:S05]  /*2cf40*/  WARPSYNC.COLLECTIVE R15, `(.L_x_917) ;  /* 0x000000000f087348 */ /* 0x000fea0003c00000 */
[----:B------:R0:W1:Y:S02]  /*2cf50*/  SHFL.IDX P6, R14, R13, R12, R11 ;  /* 0x0000000c0d0e7389 */ /* 0x00006400000c000b */
[----:B01----:R-:W-:Y:S01]  /*2cf60*/  ENDCOLLECTIVE ;  /* 0x000000000000791b */ /* 0x003fe20003800000 */
.L_x_917:
        /* <DEDUP_REMOVED lines=9> */
[----:B------:R0:W-:Y:S01]  /*2d000*/  LDGSTS.E.BYPASS.LTC128B.128 [R9+0x25c00], desc[UR4][R2.64], !P3 ;  /* 0x25c0000002097fae */ /* 0x0001e2000d901d44 */
[----:B------:R-:W-:-:S03]  /*2d010*/  LOP3.LUT P3, RZ, R18, 0x200, RZ, 0xc0, !PT ;  /* 0x0000020012ff7812 */ /* 0x000fc6000786c0ff */
[----:B------:R0:W-:Y:S01]  /*2d020*/  LDGSTS.E.BYPASS.LTC128B.128 [R9+0x28400], desc[UR4][R2.64+0x80], !P2 ;  /* 0x2840008002097fae */ /* 0x0001e2000d101d44 */
[----:B------:R-:W-:-:S03]  /*2d030*/  LOP3.LUT P2, RZ, R18, 0x100, RZ, 0xc0, !PT ;  /* 0x0000010012ff7812 */ /* 0x000fc6000784c0ff */
[----:B------:R0:W-:Y:S01]  /*2d040*/  LDGSTS.E.BYPASS.LTC128B.128 [R9+0x2ac00], desc[UR4][R2.64+0x100], !P1 ;  /* 0x2ac0010002097fae */ /* 0x0001e2000c901d44 */
[----:B------:R-:W-:-:S03]  /*2d050*/  LOP3.LUT P1, RZ, R18, 0x80, RZ, 0xc0, !PT ;  /* 0x0000008012ff7812 */ /* 0x000fc6000782c0ff */
[----:B------:R0:W-:Y:S10]  /*2d060*/  LDGSTS.E.BYPASS.LTC128B.128 [R9+0x2d400], desc[UR4][R2.64+0x180], !P5 ;  /* 0x2d40018002097fae */ /* 0x0001f4000e901d44 */
[----:B0-----:R-:W-:Y:S05]  /*2d070*/  WARPSYNC.COLLECTIVE R15, `(.L_x_918) ;  /* 0x000000000f087348 */ /* 0x001fea0003c00000 */
[----:B------:R1:W2:Y:S02]  /*2d080*/  SHFL.IDX P6, R14, R13, R12, R11 ;  /* 0x0000000c0d0e7389 */ /* 0x0002a400000c000b */
[----:B012---:R-:W-:Y:S01]  /*2d090*/  ENDCOLLECTIVE ;  /* 0x000000000000791b */ /* 0x007fe20003800000 */
.L_x_918:
[----:B------:R-:W-:Y:S01]  /*2d0a0*/  IMAD.MOV.U32 R13, RZ, RZ, R8 ;  /* 0x000000ffff0d7224 */ /* 0x000fe200078e0008 */
[----:B------:R-:W-:-:S07]  /*2d0b0*/  MOV R35, R14 ;  /* 0x0000000e00237202 */ /* 0x000fce0000000f00 */
[----:B------:R-:W-:Y:S05]  /*2d0c0*/  WARPSYNC.COLLECTIVE R15, `(.L_x_919) ;  /* 0x000000000f087348 */ /* 0x000fea0003c00000 */
[----:B------:R0:W1:Y:S02]  /*2d0d0*/  SHFL.IDX P6, R14, R13, R12, R11 ;  /* 0x0000000c0d0e7389 */ /* 0x00006400000c000b */
[----:B01----:R-:W-:Y:S01]  /*2d0e0*/  ENDCOLLECTIVE ;  /* 0x000000000000791b */ /* 0x003fe20003800000 */
.L_x_919:
[----:B------:R-:W-:Y:S01]  /*2d0f0*/  IMAD.MOV.U32 R2, RZ, RZ, R14 ;  /* 0x000000ffff027224 */ /* 0x000fe200078e000e */
[----:B------:R-:W-:Y:S06]  /*2d100*/  BRA `(.L_x_920) ;  /* 0xffffffac007c7947 */ /* 0x000fec000383ffff */
.L_x_774:
[----:B-1----:R1:W2:Y:S02]  /*2d110*/  SYNCS.PHASECHK.TRANS64.TRYWAIT P0, [R6+URZ+0x38860], R2 ;  /* 0x03886002060075a7 */ /* 0x0022a4000800017f */
[----:B--2---:R-:W-:Y:S05]  /*2d120*/  @!P0 NANOSLEEP.SYNCS 0x989680 ;  /* 0x009896800000895d */ /* 0x004fea0003900000 */
[----:B------:R-:W2:Y:S02]  /*2d130*/  @!P0 SYNCS.PHASECHK.TRANS64 P0, [R6+URZ+0x38860], R2 ;  /* 0x03886002060085a7 */ /* 0x000ea4000800007f */
[----:B--2---:R-:W-:Y:S05]  /*2d140*/  @!P0 BRA `(.L_x_774) ;  /* 0xfffffffc00f08947 */ /* 0x004fea000383ffff */
[----:B------:R-:W-:Y:S05]  /*2d150*/  BRA `(.L_x_921) ;  /* 0xffffffac00fc7947 */ /* 0x000fea000383ffff */
.L_x_775:
[----:B------:R-:W-:Y:S01]  /*2d160*/  BSSY B1, `(.L_x_922) ;  /* 0x0000008000017945 */ /* 0x000fe20003800000 */
[----:B------:R-:W-:Y:S01]  /*2d170*/  MOV R13, R19 ;  /* 0x00000013000d7202 */ /* 0x000fe20000000f00 */
[----:B------:R-:W-:Y:S01]  /*2d180*/  IMAD.MOV.U32 R12, RZ, RZ, RZ ;  /* 0x000000ffff0c7224 */ /* 0x000fe200078e00ff */
[----:B------:R-:W-:Y:S01]  /*2d190*/  MOV R15, 0xffffffff ;  /* 0xffffffff000f7802 */ /* 0x000fe20000000f00 */
[----:B------:R-:W-:-:S07]  /*2d1a0*/  IMAD.MOV.U32 R11, RZ, RZ, 0x181f ;  /* 0x0000181fff0b7424 */ /* 0x000fce00078e00ff */
[----:B-1----:R-:W-:Y:S05]  /*2d1b0*/  WARPSYNC.COLLECTIVE R15, `(.L_x_923) ;  /* 0x000000000f087348 */ /* 0x002fea0003c00000 */
[----:B------:R0:W2:Y:S02]  /*2d1c0*/  SHFL.IDX P6, R14, R13, R12, R11 ;  /* 0x0000000c0d0e7389 */ /* 0x0000a400000c000b */
[----:B012---:R-:W-:Y:S01]  /*2d1d0*/  ENDCOLLECTIVE ;  /* 0x000000000000791b */ /* 0x007fe20003800000 */
.L_x_923:
[----:B------:R-:W-:Y:S05]  /*2d1e0*/  BSYNC B1 ;  /* 0x0000000000017941 */ /* 0x000fea0003800000 */
.L_x_922:
[----:B------:R-:W-:Y:S01]  /*2d1f0*/  IMAD.MOV.U32 R13, RZ, RZ, R17 ;  /* 0x000000ffff0d7224 */ /* 0x000fe200078e0011 */
[----:B------:R-:W-:Y:S01]  /*2d200*/  MOV R12, RZ ;  /* 0x000000ff000c7202 */ /* 0x000fe20000000f00 */
[----:B------:R-:W-:Y:S02]  /*2d210*/  IMAD.MOV.U32 R11, RZ, RZ, 0x181f ;  /* 0x0000181fff0b7424 */ /* 0x000fe400078e00ff */
[----:B------:R-:W-:Y:S02]  /*2d220*/  IMAD.MOV.U32 R15, RZ, RZ, -0x1 ;  /* 0xffffffffff0f7424 */ /* 0x000fe400078e00ff */
[----:B------:R-:W-:Y:S02]  /*2d230*/  IMAD.MOV.U32 R3, RZ, RZ, R14 ;  /* 0x000000ffff037224 */ /* 0x000fe400078e000e */
[----:B------:R-:W-:-:S07]  /*2d240*/  IMAD R7, R7, 0x2, R16 ;  /* 0x0000000207077824 */ /* 0x000fce00078e0210 */
[----:B------:R-:W-:Y:S05]  /*2d250*/  WARPSYNC.COLLECTIVE R15, `(.L_x_924) ;  /* 0x000000000f087348 */ /* 0x000fea0003c00000 */
[----:B------:R0:W1:Y:S02]  /*2d260*/  SHFL.IDX P6, R14, R13, R12, R11 ;  /* 0x0000000c0d0e7389 */ /* 0x00006400000c000b */
[----:B01----:R-:W-:Y:S01]  /*2d270*/  ENDCOLLECTIVE ;  /* 0x000000000000791b */ /* 0x003fe20003800000 */
.L_x_924:
[----:B------:R-:W-:Y:S01]  /*2d280*/  ULDC.64 UR4, c[0x0][0x208] ;  /* 0x0000820000047ab9 */ /* 0x000fe20000000a00 */
[----:B------:R-:W-:Y:S01]  /*2d290*/  MOV R13, R19 ;  /* 0x00000013000d7202 */ /* 0x000fe20000000f00 */
[----:B------:R-:W-:Y:S01]  /*2d2a0*/  IMAD.MOV.U32 R12, RZ, RZ, 0x1 ;  /* 0x00000001ff0c7424 */ /* 0x000fe200078e00ff */
[----:B------:R-:W-:-:S04]  /*2d2b0*/  MOV R2, R14 ;  /* 0x0000000e00027202 */ /* 0x000fc80000000f00 */
        /* <DEDUP_REMOVED lines=16> */
.L_x_925:
[----:B------:R-:W-:Y:S01]  /*2d3c0*/  MOV R13, R17 ;  /* 0x00000011000d7202 */ /* 0x000fe20000000f00 */
[----:B------:R-:W-:-:S07]  /*2d3d0*/  IMAD.MOV.U32 R3, RZ, RZ, R14 ;  /* 0x000000ffff037224 */ /* 0x000fce00078e000e */
[----:B------:R-:W-:Y:S05]  /*2d3e0*/  WARPSYNC.COLLECTIVE R15, `(.L_x_926) ;  /* 0x000000000f087348 */ /* 0x000fea0003c00000 */
[----:B------:R0:W1:Y:S02]  /*2d3f0*/  SHFL.IDX P6, R14, R13, R12, R11 ;  /* 0x0000000c0d0e7389 */ /* 0x00006400000c000b */
[----:B01----:R-:W-:Y:S01]  /*2d400*/  ENDCOLLECTIVE ;  /* 0x000000000000791b */ /* 0x003fe20003800000 */
.L_x_926:
[----:B------:R-:W-:Y:S01]  /*2d410*/  ULDC.64 UR4, c[0x0][0x208] ;  /* 0x0000820000047ab9 */ /* 0x000fe20000000a00 */
[----:B------:R-:W-:Y:S01]  /*2d420*/  MOV R13, R19 ;  /* 0x00000013000d7202 */ /* 0x000fe20000000f00 */
[----:B------:R-:W-:Y:S02]  /*2d430*/  IMAD.MOV.U32 R12, RZ, RZ, 0x2 ;  /* 0x00000002ff0c7424 */ /* 0x000fe400078e00ff */
[----:B------:R-:W-:-:S05]  /*2d440*/  IMAD.MOV.U32 R2, RZ, RZ, R14 ;  /* 0x000000ffff027224 */ /* 0x000fca00078e000e */
        /* <DEDUP_REMOVED lines=16> */
.L_x_927:
[----:B------:R-:W-:Y:S01]  /*2d550*/  MOV R13, R17 ;  /* 0x00000011000d7202 */ /* 0x000fe20000000f00 */
[----:B------:R-:W-:-:S07]  /*2d560*/  IMAD.MOV.U32 R3, RZ, RZ, R14 ;  /* 0x000000ffff037224 */ /* 0x000fce00078e000e */
[----:B------:R-:W-:Y:S05]  /*2d570*/  WARPSYNC.COLLECTIVE R15, `(.L_x_928) ;  /* 0x000000000f087348 */ /* 0x000fea0003c00000 */
[----:B------:R0:W1:Y:S02]  /*2d580*/  SHFL.IDX P6, R14, R13, R12, R11 ;  /* 0x0000000c0d0e7389 */ /* 0x00006400000c000b */
[----:B01----:R-:W-:Y:S01]  /*2d590*/  ENDCOLLECTIVE ;  /* 0x000000000000791b */ /* 0x003fe20003800000 */
.L_x_928:
        /* <DEDUP_REMOVED lines=20> */
.L_x_929:
[----:B------:R-:W-:Y:S01]  /*2d6e0*/  MOV R13, R17 ;  /* 0x00000011000d7202 */ /* 0x000fe20000000f00 */
[----:B------:R-:W-:-:S07]  /*2d6f0*/  IMAD.MOV.U32 R3, RZ, RZ, R14 ;  /* 0x000000ffff037224 */ /* 0x000fce00078e000e */
[----:B------:R-:W-:Y:S05]  /*2d700*/  WARPSYNC.COLLECTIVE R15, `(.L_x_930) ;  /* 0x000000000f087348 */ /* 0x000fea0003c00000 */
[----:B------:R0:W1:Y:S02]  /*2d710*/  SHFL.IDX P6, R14, R13, R12, R11 ;  /* 0x0000000c0d0e7389 */ /* 0x00006400000c000b */
[----:B01----:R-:W-:Y:S01]  /*2d720*/  ENDCOLLECTIVE ;  /* 0x000000000000791b */ /* 0x003fe20003800000 */
.L_x_930:
        /* <DEDUP_REMOVED lines=20> */
.L_x_931:
[----:B------:R-:W-:Y:S01]  /*2d870*/  MOV R13, R17 ;  /* 0x00000011000d7202 */ /* 0x000fe20000000f00 */
[----:B------:R-:W-:-:S07]  /*2d880*/  IMAD.MOV.U32 R19, RZ, RZ, R14 ;  /* 0x000000ffff137224 */ /* 0x000fce00078e000e */
[----:B------:R-:W-:Y:S05]  /*2d890*/  WARPSYNC.COLLECTIVE R15, `(.L_x_932) ;  /* 0x000000000f087348 */ /* 0x000fea0003c00000 */
[----:B------:R0:W1:Y:S02]  /*2d8a0*/  SHFL.IDX P6, R14, R13, R12, R11 ;  /* 0x0000000c0d0e7389 */ /* 0x00006400000c000b */
[----:B01----:R-:W-:Y:S01]  /*2d8b0*/  ENDCOLLECTIVE ;  /* 0x000000000000791b */ /* 0x003fe20003800000 */
.L_x_932:
[----:B------:R-:W-:Y:S01]  /*2d8c0*/  IMAD.MOV.U32 R2, RZ, RZ, R14 ;  /* 0x000000ffff027224 */ /* 0x000fe200078e000e */
[----:B------:R-:W-:Y:S06]  /*2d8d0*/  BRA `(.L_x_933) ;  /* 0xffffffac00187947 */ /* 0x000fec000383ffff */
.L_x_783:
[----:B0-----:R0:W2:Y:S02]  /*2d8e0*/  SYNCS.PHASECHK.TRANS64.TRYWAIT P0, [R4+URZ+0x38860], R3 ;  /* 0x03886003040075a7 */ /* 0x0010a4000800017f */
[----:B--2---:R-:W-:Y:S05]  /*2d8f0*/  @!P0 NANOSLEEP.SYNCS 0x989680 ;  /* 0x009896800000895d */ /* 0x004fea0003900000 */
[----:B------:R-:W2:Y:S02]  /*2d900*/  @!P0 SYNCS.PHASECHK.TRANS64 P0, [R4+URZ+0x38860], R3 ;  /* 0x03886003040085a7 */ /* 0x000ea4000800007f */
[----:B--2---:R-:W-:Y:S05]  /*2d910*/  @!P0 BRA `(.L_x_783) ;  /* 0xfffffffc00f08947 */ /* 0x004fea000383ffff */
[----:B------:R-:W-:Y:S05]  /*2d920*/  BRA `(.L_x_934) ;  /* 0xffffffb0004c7947 */ /* 0x000fea000383ffff */
.L_x_784:
[----:B------:R-:W-:Y:S01]  /*2d930*/  BSSY B0, `(.L_x_935) ;  /* 0x0000008000007945 */ /* 0x000fe20003800000 */
[----:B------:R-:W-:Y:S01]  /*2d940*/  IMAD.MOV.U32 R13, RZ, RZ, R19 ;  /* 0x000000ffff0d7224 */ /* 0x000fe200078e0013 */
[----:B------:R-:W-:Y:S01]  /*2d950*/  MOV R12, RZ ;  /* 0x000000ff000c7202 */ /* 0x000fe20000000f00 */
[----:B------:R-:W-:Y:S02]  /*2d960*/  IMAD.MOV.U32 R11, RZ, RZ, 0x181f ;  /* 0x0000181fff0b7424 */ /* 0x000fe400078e00ff */
[----:B------:R-:W-:-:S07]  /*2d970*/  IMAD.MOV.U32 R15, RZ, RZ, -0x1 ;  /* 0xffffffffff0f7424 */ /* 0x000fce00078e00ff */
[----:B0-----:R-:W-:Y:S05]  /*2d980*/  WARPSYNC.COLLECTIVE R15, `(.L_x_936) ;  /* 0x000000000f087348 */ /* 0x001fea0003c00000 */
[----:B------:R1:W2:Y:S02]  /*2d990*/  SHFL.IDX P6, R14, R13, R12, R11 ;  /* 0x0000000c0d0e7389 */ /* 0x0002a400000c000b */
[----:B012---:R-:W-:Y:S01]  /*2d9a0*/  ENDCOLLECTIVE ;  /* 0x000000000000791b */ /* 0x007fe20003800000 */
.L_x_936:
[----:B------:R-:W-:Y:S05]  /*2d9b0*/  BSYNC B0 ;  /* 0x0000000000007941 */ /* 0x000fea0003800000 */
.L_x_935:
[----:B------:R-:W-:Y:S01]  /*2d9c0*/  IMAD.MOV.U32 R13, RZ, RZ, R17 ;  /* 0x000000ffff0d7224 */ /* 0x000fe200078e0011 */
[----:B------:R-:W-:Y:S01]  /*2d9d0*/  MOV R11, 0x181f ;  /* 0x0000181f000b7802 */ /* 0x000fe20000000f00 */
[----:B------:R-:W-:Y:S01]  /*2d9e0*/  IMAD.MOV.U32 R12, RZ, RZ, RZ ;  /* 0x000000ffff0c7224 */ /* 0x000fe200078e00ff */
[----:B------:R-:W-:Y:S01]  /*2d9f0*/  MOV R3, R14 ;  /* 0x0000000e00037202 */ /* 0x000fe20000000f00 */
[----:B------:R-:W-:Y:S01]  /*2da00*/  IMAD.MOV.U32 R15, RZ, RZ, -0x1 ;  /* 0xffffffffff0f7424 */ /* 0x000fe200078e00ff */
[C---:B------:R-:W-:Y:S01]  /*2da10*/  LOP3.LUT R0, R34.reuse, 0x40, RZ, 0xfc, !PT ;  /* 0x0000004022007812 */ /* 0x040fe200078efcff */
[C---:B------:R-:W-:Y:S01]  /*2da20*/  IMAD.SHL.U32 R8, R34.reuse, 0x2, RZ ;  /* 0x0000000222087824 */ /* 0x040fe200078e00ff */
[----:B------:R-:W-:-:S07]  /*2da30*/  LOP3.LUT R6, R34, 0x80, RZ, 0xfc, !PT ;  /* 0x0000008022067812 */ /* 0x000fce00078efcff */
[----:B------:R-:W-:Y:S05]  /*2da40*/  WARPSYNC.COLLECTIVE R15, `(.L_x_937) ;  /* 0x000000000f087348 */ /* 0x000fea0003c00000 */
[----:B------:R0:W1:Y:S02]  /*2da50*/  SHFL.IDX P6, R14, R13, R12, R11 ;  /* 0x0000000c0d0e7389 */ /* 0x00006400000c000b */
[----:B01----:R-:W-:Y:S01]  /*2da60*/  ENDCOLLECTIVE ;  /* 0x000000000000791b */ /* 0x003fe20003800000 */
.L_x_937:
[----:B------:R-:W-:Y:S01]  /*2da70*/  ULDC UR4, c[0x0][0x2f4] ;  /* 0x0000bd0000047ab9 */ /* 0x000fe20000000800 */
[----:B------:R-:W-:Y:S01]  /*2da80*/  ULDC.64 UR6, c[0x0][0x208] ;  /* 0x0000820000067ab9 */ /* 0x000fe20000000a00 */
[----:B------:R-:W-:Y:S02]  /*2da90*/  ISETP.GE.AND P3, PT, R34, UR4, PT ;  /* 0x0000000422007c0c */ /* 0x000fe4000bf66270 */
[----:B------:R-:W-:Y:S01]  /*2daa0*/  ISETP.GE.AND P2, PT, R0, UR4, PT ;  /* 0x0000000400007c0c */ /* 0x000fe2000bf46270 */
[----:B------:R-:W-:Y:S01]  /*2dab0*/  IMAD R0, R7, 0x2, R16 ;  /* 0x0000000207007824 */ /* 0x000fe200078e0210 */
[----:B------:R-:W-:Y:S02]  /*2dac0*/  ISETP.LT.OR P4, PT, R5, 0x1, P3 ;  /* 0x000000010500780c */ /* 0x000fe40001f81670 */
[----:B------:R-:W-:Y:S01]  /*2dad0*/  ISETP.GE.AND P1, PT, R6, UR4, PT ;  /* 0x0000000406007c0c */ /* 0x000fe2000bf26270 */
[----:B------:R-:W-:Y:S01]  /*2dae0*/  IMAD.MOV.U32 R13, RZ, RZ, R19 ;  /* 0x000000ffff0d7224 */ /* 0x000fe200078e0013 */
[----:B------:R-:W-:-:S02]  /*2daf0*/  MOV R12, 0x1 ;  /* 0x00000001000c7802 */ /* 0x000fc40000000f00 */
[----:B------:R-:W-:-:S04]  /*2db00*/  IADD3 R2, P0, R14, R8, RZ ;  /* 0x000000080e027210 */ /* 0x000fc80007f1e0ff */
[----:B------:R-:W-:Y:S02]  /*2db10*/  IADD3.X R3, RZ, R3, RZ, P0, !PT ;  /* 0x00000003ff037210 */ /* 0x000fe400007fe4ff */
[----:B------:R-:W-:-:S03]  /*2db20*/  ISETP.LT.OR P0, PT, R5, 0x1, P2 ;  /* 0x000000010500780c */ /* 0x000fc60001701670 */
[----:B------:R-:W-:Y:S01]  /*2db30*/  @!PT LDS RZ, [RZ] ;  /* 0x00000000fffff984 */ /* 0x000fe20000000800 */
[----:B------:R-:W-:Y:S01]  /*2db40*/  @!PT LDS RZ, [RZ] ;  /* 0x00000000fffff984 */ /* 0x000fe20000000800 */
[----:B------:R-:W-:Y:S01]  /*2db50*/  @!PT LDS RZ, [RZ] ;  /* 0x00000000fffff984 */ /* 0x000fe20000000800 */
[----:B------:R0:W-:Y:S01]  /*2db60*/  LDGSTS.E.BYPASS.LTC128B.128 [R0+0x400], desc[UR6][R2.64], !P4 ;  /* 0x0040000002007fae */ /* 0x0001e2000e101d46 */
[----:B------:R-:W-:-:S09]  /*2db70*/  ISETP.LT.OR P4, PT, R5, 0x1, P1 ;  /* 0x000000010500780c */ /* 0x000fd20000f81670 */
[----:B------:R0:W-:Y:S01]  /*2db80*/  LDGSTS.E.BYPASS.LTC128B.128 [R0+0x2c00], desc[UR6][R2.64+0x80], !P0 ;  /* 0x02c0008002007fae */ /* 0x0001e2000c101d46 */
[----:B------:R-:W-:-:S03]  /*2db90*/  ISETP.GE.AND P0, PT, R37, UR4, PT ;  /* 0x0000000425007c0c */ /* 0x000fc6000bf06270 */
[----:B------:R0:W-:Y:S01]  /*2dba0*/  LDGSTS.E.BYPASS.LTC128B.128 [R0+0x5400], desc[UR6][R2.64+0x100], !P4 ;  /* 0x0540010002007fae */ /* 0x0001e2000e101d46 */
[----:B------:R-:W-:-:S13]  /*2dbb0*/  ISETP.LT.OR P4, PT, R5, 0x1, P0 ;  /* 0x000000010500780c */ /* 0x000fda0000781670 */
[----:B------:R0:W-:Y:S02]  /*2dbc0*/  LDGSTS.E.BYPASS.LTC128B.128 [R0+0x7c00], desc[UR6][R2.64+0x180], !P4 ;  /* 0x07c0018002007fae */ /* 0x0001e4000e101d46 */
[----:B0-----:R-:W-:Y:S05]  /*2dbd0*/  WARPSYNC.COLLECTIVE R15, `(.L_x_938) ;  /* 0x000000000f087348 */ /* 0x001fea0003c00000 */
[----:B------:R1:W2:Y:S02]  /*2dbe0*/  SHFL.IDX P6, R14, R13, R12, R11 ;  /* 0x0000000c0d0e7389 */ /* 0x0002a400000c000b */
[----:B012---:R-:W-:Y:S01]  /*2dbf0*/  ENDCOLLECTIVE ;  /* 0x000000000000791b */ /* 0x007fe20003800000 */
.L_x_938:
[----:B------:R-:W-:Y:S02]  /*2dc00*/  IMAD.MOV.U32 R13, RZ, RZ, R17 ;  /* 0x000000ffff0d7224 */ /* 0x000fe400078e0011 */
[----:B------:R-:W-:-:S07]  /*2dc10*/  IMAD.MOV.U32 R3, RZ, RZ, R14 ;  /* 0x000000ffff037224 */ /* 0x000fce00078e000e */
[----:B------:R-:W-:Y:S05]  /*2dc20*/  WARPSYNC.COLLECTIVE R15, `(.L_x_939) ;  /* 0x000000000f087348 */ /* 0x000fea0003c00000 */
[----:B------:R0:W1:Y:S02]  /*2dc30*/  SHFL.IDX P6, R14, R13, R12, R11 ;  /* 0x0000000c0d0e7389 */ /* 0x00006400000c000b */
[----:B01----:R-:W-:Y:S01]  /*2dc40*/  ENDCOLLECTIVE ;  /* 0x000000000000791b */ /* 0x003fe20003800000 */
.L_x_939:
        /* <DEDUP_REMOVED lines=19> */
.L_x_940:
[----:B------:R-:W-:Y:S01]  /*2dd80*/  IMAD.MOV.U32 R13, RZ, RZ, R17 ;  /* 0x000000ffff0d7224 */ /* 0x000fe200078e0011 */
[----:B------:R-:W-:-:S07]  /*2dd90*/  MOV R7, R14 ;  /* 0x0000000e00077202 */ /* 0x000fce0000000f00 */
[----:B------:R-:W-:Y:S05]  /*2dda0*/  WARPSYNC.COLLECTIVE R15, `(.L_x_941) ;  /* 0x000000000f087348 */ /* 0x000fea0003c00000 */
[----:B------:R0:W1:Y:S02]  /*2ddb0*/  SHFL.IDX P6, R14, R13, R12, R11 ;  /* 0x0000000c0d0e7389 */ /* 0x00006400000c000b */
[----:B01----:R-:W-:Y:S01]  /*2ddc0*/  ENDCOLLECTIVE ;  /* 0x000000000000791b */ /* 0x003fe20003800000 */
.L_x_941:
        /* <DEDUP_REMOVED lines=19> */
.L_x_942:
[----:B------:R-:W-:Y:S01]  /*2df00*/  MOV R13, R17 ;  /* 0x00000011000d7202 */ /* 0x000fe20000000f00 */
[----:B------:R-:W-:-:S07]  /*2df10*/  IMAD.MOV.U32 R3, RZ, RZ, R14 ;  /* 0x000000ffff037224 */ /* 0x000fce00078e000e */
[----:B------:R-:W-:Y:S05]  /*2df20*/  WARPSYNC.COLLECTIVE R15, `(.L_x_943) ;  /* 0x000000000f087348 */ /* 0x000fea0003c00000 */
[----:B------:R0:W1:Y:S02]  /*2df30*/  SHFL.IDX P6, R14, R13, R12, R11 ;  /* 0x0000000c0d0e7389 */ /* 0x00006400000c000b */
[----:B01----:R-:W-:Y:S01]  /*2df40*/  ENDCOLLECTIVE ;  /* 0x000000000000791b */ /* 0x003fe20003800000 */
.L_x_943:
        /* <DEDUP_REMOVED lines=19> */
.L_x_944:
[----:B------:R-:W-:Y:S02]  /*2e080*/  IMAD.MOV.U32 R13, RZ, RZ, R17 ;  /* 0x000000ffff0d7224 */ /* 0x000fe400078e0011 */
[----:B------:R-:W-:-:S07]  /*2e090*/  IMAD.MOV.U32 R19, RZ, RZ, R14 ;  /* 0x000000ffff137224 */ /* 0x000fce00078e000e */
[----:B------:R-:W-:Y:S05]  /*2e0a0*/  WARPSYNC.COLLECTIVE R15, `(.L_x_945) ;  /* 0x000000000f087348 */ /* 0x000fea0003c00000 */
[----:B------:R0:W1:Y:S02]  /*2e0b0*/  SHFL.IDX P6, R14, R13, R12, R11 ;  /* 0x0000000c0d0e7389 */ /* 0x00006400000c000b */
[----:B01----:R-:W-:Y:S01]  /*2e0c0*/  ENDCOLLECTIVE ;  /* 0x000000000000791b */ /* 0x003fe20003800000 */
.L_x_945:
[----:B------:R-:W-:Y:S05]  /*2e0d0*/  BRA `(.L_x_946) ;  /* 0xffffffac00707947 */ /* 0x000fea000383ffff */
.L_x_789:
        /* <DEDUP_REMOVED lines=8> */
.L_x_948:
[----:B------:R-:W-:Y:S05]  /*2e160*/  BSYNC B0 ;  /* 0x0000000000007941 */ /* 0x000fea0003800000 */
.L_x_947:
[----:B------:R-:W-:Y:S01]  /*2e170*/  IMAD.MOV.U32 R13, RZ, RZ, R24 ;  /* 0x000000ffff0d7224 */ /* 0x000fe200078e0018 */
[----:B------:R-:W-:Y:S01]  /*2e180*/  MOV R12, 0x1 ;  /* 0x00000001000c7802 */ /* 0x000fe20000000f00 */
[----:B------:R-:W-:Y:S02]  /*2e190*/  IMAD.MOV.U32 R11, RZ, RZ, 0x1f ;  /* 0x0000001fff0b7424 */ /* 0x000fe400078e00ff */
[----:B------:R-:W-:Y:S02]  /*2e1a0*/  IMAD.MOV.U32 R15, RZ, RZ, -0x1 ;  /* 0xffffffffff0f7424 */ /* 0x000fe400078e00ff */
[----:B------:R-:W-:Y:S02]  /*2e1b0*/  IMAD.IADD R7, R27, 0x1, R9 ;  /* 0x000000011b077824 */ /* 0x000fe400078e0209 */
[----:B------:R-:W-:-:S07]  /*2e1c0*/  IMAD.MOV.U32 R0, RZ, RZ, R14 ;  /* 0x000000ffff007224 */ /* 0x000fce00078e000e */
[----:B------:R-:W-:Y:S05]  /*2e1d0*/  WARPSYNC.COLLECTIVE R15, `(.L_x_949) ;  /* 0x000000000f087348 */ /* 0x000fea0003c00000 */
[----:B------:R0:W1:Y:S02]  /*2e1e0*/  SHFL.IDX P6, R14, R13, R12, R11 ;  /* 0x0000000c0d0e7389 */ /* 0x00006400000c000b */
[----:B01----:R-:W-:Y:S01]  /*2e1f0*/  ENDCOLLECTIVE ;  /* 0x000000000000791b */ /* 0x003fe20003800000 */
.L_x_949:
[----:B------:R-:W-:Y:S01]  /*2e200*/  ULDC UR4, c[0x0][0xc3c] ;  /* 0x00030f0000047ab9 */ /* 0x000fe20000000800 */
[----:B------:R-:W-:Y:S01]  /*2e210*/  ULDC.64 UR6, c[0x0][0x208] ;  /* 0x0000820000067ab9 */ /* 0x000fe20000000a00 */
[----:B------:R-:W-:-:S13]  /*2e220*/  ISETP.GE.OR P1, PT, R7, UR4, !P0 ;  /* 0x0000000407007c0c */ /* 0x000fda000c726670 */
[----:B------:R-:W0:Y:S08]  /*2e230*/  @!P1 LDC.64 R2, c[0x0][0xc80] ;  /* 0x00032000ff029b82 */ /* 0x000e300000000a00 */
[----:B------:R-:W1:Y:S01]  /*2e240*/  @!P1 LDC.64 R4, c[0x0][0xc78] ;  /* 0x00031e00ff049b82 */ /* 0x000e620000000a00 */
[----:B------:R-:W-:Y:S02]  /*2e250*/  MOV R11, RZ ;  /* 0x000000ff000b7202 */ /* 0x000fe40000000f00 */
[----:B------:R-:W-:Y:S01]  /*2e260*/  MOV R8, R14 ;  /* 0x0000000e00087202 */ /* 0x000fe20000000f00 */
        /* <DEDUP_REMOVED lines=9> */
[----:B------:R-:W-:Y:S02]  /*2e300*/  ISETP.GE.U32.AND P5, PT, R9, 0x10, PT ;  /* 0x000000100900780c */ /* 0x000fe40003fa6070 */
[----:B--2---:R-:W-:Y:S01]  /*2e310*/  @!P1 MOV R7, R6 ;  /* 0x0000000600079202 */ /* 0x004fe20000000f00 */
[----:B------:R-:W-:-:S02]  /*2e320*/  IMAD.MOV.U32 R6, RZ, RZ, RZ ;  /* 0x000000ffff067224 */ /* 0x000fc400078e00ff */
[----:B---3--:R-:W-:Y:S01]  /*2e330*/  @!P1 IMAD.MOV.U32 R4, RZ, RZ, R5 ;  /* 0x000000ffff049224 */ /* 0x008fe200078e0005 */
[----:B------:R-:W-:-:S03]  /*2e340*/  ISETP.NE.AND P1, PT, R9, RZ, PT ;  /* 0x000000ff0900720c */ /* 0x000fc60003f25270 */
[----:B------:R-:W-:-:S10]  /*2e350*/  IMAD R13, R4, R7, RZ ;  /* 0x00000007040d7224 */ /* 0x000fd400078e02ff */
[----:B------:R-:W-:Y:S05]  /*2e360*/  WARPSYNC.COLLECTIVE R15, `(.L_x_950) ;  /* 0x000000000f087348 */ /* 0x000fea0003c00000 */
[----:B------:R0:W1:Y:S02]  /*2e370*/  SHFL.UP P6, R14, R13, R12, R11 ;  /* 0x0400000c0d0e7389 */ /* 0x00006400000c000b */
[----:B01----:R-:W-:Y:S01]  /*2e380*/  ENDCOLLECTIVE ;  /* 0x000000000000791b */ /* 0x003fe20003800000 */
.L_x_950:
[----:B------:R-:W-:Y:S02]  /*2e390*/  MOV R12, 0x2 ;  /* 0x00000002000c7802 */ /* 0x000fe40000000f00 */
[----:B------:R-:W-:-:S05]  /*2e3a0*/  SEL R14, R14, RZ, P1 ;  /* 0x000000ff0e0e7207 */ /* 0x000fca0000800000 */
[----:B------:R-:W-:-:S04]  /*2e3b0*/  IMAD.IADD R5, R13, 0x1, R14 ;  /* 0x000000010d057824 */ /* 0x000fc800078e020e */
[----:B------:R-:W-:-:S07]  /*2e3c0*/  IMAD.MOV.U32 R13, RZ, RZ, R5 ;  /* 0x000000ffff0d7224 */ /* 0x000fce00078e0005 */
[----:B------:R-:W-:Y:S05]  /*2e3d0*/  WARPSYNC.COLLECTIVE R15, `(.L_x_951) ;  /* 0x000000000f087348 */ /* 0x000fea0003c00000 */
[----:B------:R0:W1:Y:S02]  /*2e3e0*/  SHFL.UP P6, R14, R13, R12, R11 ;  /* 0x0400000c0d0e7389 */ /* 0x00006400000c000b */
[----:B01----:R-:W-:Y:S01]  /*2e3f0*/  ENDCOLLECTIVE ;  /* 0x000000000000791b */ /* 0x003fe20003800000 */
.L_x_951:
[----:B------:R-:W-:Y:S02]  /*2e400*/  MOV R12, 0x4 ;  /* 0x00000004000c7802 */ /* 0x000fe40000000f00 */
[----:B------:R-:W-:-:S05]  /*2e410*/  SEL R2, R14, RZ, P2 ;  /* 0x000000ff0e027207 */ /* 0x000fca0001000000 */
[----:B------:R-:W-:-:S04]  /*2e420*/  IMAD.IADD R2, R5, 0x1, R2 ;  /* 0x0000000105027824 */ /* 0x000fc800078e0202 */
[----:B------:R-:W-:-:S07]  /*2e430*/  IMAD.MOV.U32 R13, RZ, RZ, R2 ;  /* 0x000000ffff0d7224 */ /* 0x000fce00078e0002 */
[----:B------:R-:W-:Y:S05]  /*2e440*/  WARPSYNC.COLLECTIVE R15, `(.L_x_952) ;  /* 0x000000000f087348 */ /* 0x000fea0003c00000 */
[----:B------:R0:W1:Y:S02]  /*2e450*/  SHFL.UP P6, R14, R13, R12, R11 ;  /* 0x0400000c0d0e7389 */ /* 0x00006400000c000b */
[----:B01----:R-:W-:Y:S01]  /*2e460*/  ENDCOLLECTIVE ;  /* 0x000000000000791b */ /* 0x003fe20003800000 */
.L_x_952:
[----:B------:R-:W-:Y:S02]  /*2e470*/  MOV R12, 0x8 ;  /* 0x00000008000c7802 */ /* 0x000fe40000000f00 */
[----:B------:R-:W-:-:S05]  /*2e480*/  SEL R3, R14, RZ, P3 ;  /* 0x000000ff0e037207 */ /* 0x000fca0001800000 */
[----:B------:R-:W-:-:S04]  /*2e490*/  IMAD.IADD R3, R2, 0x1, R3 ;  /* 0x0000000102037824 */ /* 0x000fc800078e0203 */
[----:B------:R-:W-:-:S07]  /*2e4a0*/  IMAD.MOV.U32 R13, RZ, RZ, R3 ;  /* 0x000000ffff0d7224 */ /* 0x000fce00078e0003 */
[----:B------:R-:W-:Y:S05]  /*2e4b0*/  WARPSYNC.COLLECTIVE R15, `(.L_x_953) ;  /* 0x000000000f087348 */ /* 0x000fea0003c00000 */
[----:B------:R0:W1:Y:S02]  /*2e4c0*/  SHFL.UP P6, R14, R13, R12, R11 ;  /* 0x0400000c0d0e7389 */ /* 0x00006400000c000b */
[----:B01----:R-:W-:Y:S01]  /*2e4d0*/  ENDCOLLECTIVE ;  /* 0x000000000000791b */ /* 0x003fe20003800000 */
.L_x_953:
[----:B------:R-:W-:Y:S02]  /*2e4e0*/  MOV R12, 0x10 ;  /* 0x00000010000c7802 */ /* 0x000fe40000000f00 */
[----:B------:R-:W-:-:S05]  /*2e4f0*/  SEL R14, R14, RZ, P4 ;  /* 0x000000ff0e0e7207 */ /* 0x000fca0002000000 */
[----:B------:R-:W-:-:S04]  /*2e500*/  IMAD.IADD R5, R3, 0x1, R14 ;  /* 0x0000000103057824 */ /* 0x000fc800078e020e */
[----:B------:R-:W-:-:S07]  /*2e510*/  IMAD.MOV.U32 R13, RZ, RZ, R5 ;  /* 0x000000ffff0d7224 */ /* 0x000fce00078e0005 */
[----:B------:R-:W-:Y:S05]  /*2e520*/  WARPSYNC.COLLECTIVE R15, `(.L_x_954) ;  /* 0x000000000f087348 */ /* 0x000fea0003c00000 */
[----:B------:R0:W1:Y:S02]  /*2e530*/  SHFL.UP P6, R14, R13, R12, R11 ;  /* 0x0400000c0d0e7389 */ /* 0x00006400000c000b */
[----:B01----:R-:W-:Y:S01]  /*2e540*/  ENDCOLLECTIVE ;  /* 0x000000000000791b */ /* 0x003fe20003800000 */
.L_x_954:
[----:B------:R-:W-:Y:S01]  /*2e550*/  MOV R12, 0x1f ;  /* 0x0000001f000c7802 */ /* 0x000fe20000000f00 */
[----:B------:R-:W-:Y:S01]  /*2e560*/  IMAD.MOV.U32 R11, RZ, RZ, 0x1f ;  /* 0x0000001fff0b7424 */ /* 0x000fe200078e00ff */
[----:B------:R-:W-:-:S05]  /*2e570*/  SEL R2, R14, RZ, P5 ;  /* 0x000000ff0e027207 */ /* 0x000fca0002800000 */
[----:B------:R-:W-:-:S04]  /*2e580*/  IMAD.IADD R2, R5, 0x1, R2 ;  /* 0x0000000105027824 */ /* 0x000fc800078e0202 */
[----:B------:R-:W-:-:S07]  /*2e590*/  IMAD.MOV.U32 R13, RZ, RZ, R2 ;  /* 0x000000ffff0d7224 */ /* 0x000fce00078e0002 */
[----:B------:R-:W-:Y:S05]  /*2e5a0*/  WARPSYNC.COLLECTIVE R15, `(.L_x_955) ;  /* 0x000000000f087348 */ /* 0x000fea0003c00000 */
[----:B------:R0:W1:Y:S02]  /*2e5b0*/  SHFL.IDX P6, R14, R13, R12, R11 ;  /* 0x0000000c0d0e7389 */ /* 0x00006400000c000b */
[----:B01----:R-:W-:Y:S01]  /*2e5c0*/  ENDCOLLECTIVE ;  /* 0x000000000000791b */ /* 0x003fe20003800000 */
.L_x_955:
[----:B------:R-:W-:Y:S05]  /*2e5d0*/  BRA `(.L_x_956) ;  /* 0xffffffac00947947 */ /* 0x000fea000383ffff */
.L_x_792:
[----:B------:R-:W-:Y:S01]  /*2e5e0*/  BSSY B0, `(.L_x_957) ;  /* 0x0000007000007945 */ /* 0x000fe20003800000 */
[----:B------:R-:W-:Y:S01]  /*2e5f0*/  MOV R12, 0x1 ;  /* 0x00000001000c7802 */ /* 0x000fe20000000f00 */
[----:B------:R-:W-:Y:S02]  /*2e600*/  IMAD.MOV.U32 R11, RZ, RZ, RZ ;  /* 0x000000ffff0b7224 */ /* 0x000fe400078e00ff */
[----:B------:R-:W-:-:S07]  /*2e610*/  IMAD.MOV.U32 R15, RZ, RZ, -0x1 ;  /* 0xffffffffff0f7424 */ /* 0x000fce00078e00ff */
[----:B------:R-:W-:Y:S05]  /*2e620*/  WARPSYNC.COLLECTIVE R15, `(.L_x_958) ;  /* 0x000000000f087348 */ /* 0x000fea0003c00000 */
[----:B------:R0:W1:Y:S02]  /*2e630*/  SHFL.UP P6, R14, R13, R12, R11 ;  /* 0x0400000c0d0e7389 */ /* 0x00006400000c000b */
[----:B01----:R-:W-:Y:S01]  /*2e640*/  ENDCOLLECTIVE ;  /* 0x000000000000791b */ /* 0x003fe20003800000 */
.L_x_958:
[----:B------:R-:W-:Y:S05]  /*2e650*/  BSYNC B0 ;  /* 0x0000000000007941 */ /* 0x000fea0003800000 */
.L_x_957:
[----:B------:R-:W-:Y:S01]  /*2e660*/  SEL R14, R14, RZ, P1 ;  /* 0x000000ff0e0e7207 */ /* 0x000fe20000800000 */
[----:B------:R-:W-:Y:S01]  /*2e670*/  IMAD.MOV.U32 R12, RZ, RZ, 0x2 ;  /* 0x00000002ff0c7424 */ /* 0x000fe200078e00ff */
[----:B------:R-:W-:Y:S01]  /*2e680*/  MOV R15, 0xffffffff ;  /* 0xffffffff000f7802 */ /* 0x000fe20000000f00 */
[----:B------:R-:W-:Y:S01]  /*2e690*/  IMAD.MOV.U32 R11, RZ, RZ, RZ ;  /* 0x000000ffff0b7224 */ /* 0x000fe200078e00ff */
[----:B------:R-:W-:-:S07]  /*2e6a0*/  IADD3 R13, R13, R14, RZ ;  /* 0x0000000e0d0d7210 */ /* 0x000fce0007ffe0ff */
[----:B------:R-:W-:Y:S05]  /*2e6b0*/  WARPSYNC.COLLECTIVE R15, `(.L_x_959) ;  /* 0x000000000f087348 */ /* 0x000fea0003c00000 */
[----:B------:R0:W1:Y:S02]  /*2e6c0*/  SHFL.UP P6, R14, R13, R12, R11 ;  /* 0x0400000c0d0e7389 */ /* 0x00006400000c000b */
[----:B01----:R-:W-:Y:S01]  /*2e6d0*/  ENDCOLLECTIVE ;  /* 0x000000000000791b */ /* 0x003fe20003800000 */
.L_x_959:
[----:B------:R-:W-:Y:S02]  /*2e6e0*/  MOV R12, 0x4 ;  /* 0x00000004000c7802 */ /* 0x000fe40000000f00 */
[----:B------:R-:W-:-:S05]  /*2e6f0*/  SEL R2, R14, RZ, P2 ;  /* 0x000000ff0e027207 */ /* 0x000fca0001000000 */
[----:B------:R-:W-:-:S04]  /*2e700*/  IMAD.IADD R2, R13, 0x1, R2 ;  /* 0x000000010d027824 */ /* 0x000fc800078e0202 */
[----:B------:R-:W-:-:S07]  /*2e710*/  IMAD.MOV.U32 R13, RZ, RZ, R2 ;  /* 0x000000ffff0d7224 */ /* 0x000fce00078e0002 */
[----:B------:R-:W-:Y:S05]  /*2e720*/  WARPSYNC.COLLECTIVE R15, `(.L_x_960) ;  /* 0x000000000f087348 */ /* 0x000fea0003c00000 */
[----:B------:R0:W1:Y:S02]  /*2e730*/  SHFL.UP P6, R14, R13, R12, R11 ;  /* 0x0400000c0d0e7389 */ /* 0x00006400000c000b */
[----:B01----:R-:W-:Y:S01]  /*2e740*/  ENDCOLLECTIVE ;  /* 0x000000000000791b */ /* 0x003fe20003800000 */
.L_x_960:
[----:B------:R-:W-:Y:S02]  /*2e750*/  MOV R12, 0x8 ;  /* 0x00000008000c7802 */ /* 0x000fe40000000f00 */
[----:B------:R-:W-:-:S05]  /*2e760*/  SEL R3, R14, RZ, P3 ;  /* 0x000000ff0e037207 */ /* 0x000fca0001800000 */
[----:B------:R-:W-:-:S04]  /*2e770*/  IMAD.IADD R3, R2, 0x1, R3 ;  /* 0x0000000102037824 */ /* 0x000fc800078e0203 */
[----:B------:R-:W-:-:S07]  /*2e780*/  IMAD.MOV.U32 R13, RZ, RZ, R3 ;  /* 0x000000ffff0d7224 */ /* 0x000fce00078e0003 */
[----:B------:R-:W-:Y:S05]  /*2e790*/  WARPSYNC.COLLECTIVE R15, `(.L_x_961) ;  /* 0x000000000f087348 */ /* 0x000fea0003c00000 */
[----:B------:R0:W1:Y:S02]  /*2e7a0*/  SHFL.UP P6, R14, R13, R12, R11 ;  /* 0x0400000c0d0e7389 */ /* 0x00006400000c000b */
[----:B01----:R-:W-:Y:S01]  /*2e7b0*/  ENDCOLLECTIVE ;  /* 0x000000000000791b */ /* 0x003fe20003800000 */
.L_x_961:
[----:B------:R-:W-:Y:S02]  /*2e7c0*/  MOV R12, 0x10 ;  /* 0x00000010000c7802 */ /* 0x000fe40000000f00 */
[----:B------:R-:W-:-:S05]  /*2e7d0*/  SEL R14, R14, RZ, P4 ;  /* 0x000000ff0e0e7207 */ /* 0x000fca0002000000 */
[----:B------:R-:W-:-:S04]  /*2e7e0*/  IMAD.IADD R5, R3, 0x1, R14 ;  /* 0x0000000103057824 */ /* 0x000fc800078e020e */
[----:B------:R-:W-:-:S07]  /*2e7f0*/  IMAD.MOV.U32 R13, RZ, RZ, R5 ;  /* 0x000000ffff0d7224 */ /* 0x000fce00078e0005 */
[----:B------:R-:W-:Y:S05]  /*2e800*/  WARPSYNC.COLLECTIVE R15, `(.L_x_962) ;  /* 0x000000000f087348 */ /* 0x000fea0003c00000 */
[----:B------:R0:W1:Y:S02]  /*2e810*/  SHFL.UP P6, R14, R13, R12, R11 ;  /* 0x0400000c0d0e7389 */ /* 0x00006400000c000b */
[----:B01----:R-:W-:Y:S01]  /*2e820*/  ENDCOLLECTIVE ;  /* 0x000000000000791b */ /* 0x003fe20003800000 */
.L_x_962:
        /* <DEDUP_REMOVED lines=8> */
.L_x_963:
[----:B------:R-:W-:Y:S05]  /*2e8b0*/  BRA `(.L_x_964) ;  /* 0xffffffac00847947 */ /* 0x000fea000383ffff */
.L_x_794:
[----:B------:R-:W-:Y:S01]  /*2e8c0*/  BSSY B0, `(.L_x_965) ;  /* 0x0000006000007945 */ /* 0x000fe20003800000 */
[----:B------:R-:W-:Y:S01]  /*2e8d0*/  PLOP3.LUT P6, PT, P6, PT, PT, 0x8, 0x0 ;  /* 0x000000000000781c */ /* 0x000fe200037ce170 */
[----:B------:R-:W-:-:S12]  /*2e8e0*/  IMAD.MOV.U32 R15, RZ, RZ, -0x1 ;  /* 0xffffffffff0f7424 */ /* 0x000fd800078e00ff */
[----:B0-----:R-:W-:Y:S05]  /*2e8f0*/  WARPSYNC.COLLECTIVE R15, `(.L_x_966) ;  /* 0x000000000f087348 */ /* 0x001fea0003c00000 */
[----:B------:R-:W-:Y:S01]  /*2e900*/  VOTE.ANY R14, PT, P6 ;  /* 0x00000000000e7806 */ /* 0x000fe200030e0100 */
[----:B0-----:R-:W-:Y:S06]  /*2e910*/  ENDCOLLECTIVE ;  /* 0x000000000000791b */ /* 0x001fec0003800000 */
.L_x_966:
[----:B------:R-:W-:Y:S05]  /*2e920*/  BSYNC B0 ;  /* 0x0000000000007941 */ /* 0x000fea0003800000 */
.L_x_965:
[----:B------:R-:W-:Y:S01]  /*2e930*/  MOV R3, R14 ;  /* 0x0000000e00037202 */ /* 0x000fe20000000f00 */
[----:B------:R-:W-:Y:S01]  /*2e940*/  IMAD.MOV.U32 R13, RZ, RZ, R7 ;  /* 0x000000ffff0d7224 */ /* 0x000fe200078e0007 */
[----:B------:R-:W-:Y:S01]  /*2e950*/  MOV R11, 0x1f ;  /* 0x0000001f000b7802 */ /* 0x000fe20000000f00 */
[----:B------:R-:W-:Y:S01]  /*2e960*/  IMAD.MOV.U32 R15, RZ, RZ, -0x1 ;  /* 0xffffffffff0f7424 */ /* 0x000fe200078e00ff */
[----:B------:R-:W0:Y:S02]  /*2e970*/  POPC R8, R3 ;  /* 0x0000000300087309 */ /* 0x000e240000000000 */
[----:B0-----:R-:W-:-:S07]  /*2e980*/  IMAD.MOV.U32 R12, RZ, RZ, R8 ;  /* 0x000000ffff0c7224 */ /* 0x001fce00078e0008 */
[----:B------:R-:W-:Y:S05]  /*2e990*/  WARPSYNC.COLLECTIVE R15, `(.L_x_967) ;  /* 0x000000000f087348 */ /* 0x000fea0003c00000 */
[----:B------:R0:W1:Y:S02]  /*2e9a0*/  SHFL.IDX P6, R14, R13, R12, R11 ;  /* 0x0000000c0d0e7389 */ /* 0x00006400000c000b */
[----:B01----:R-:W-:Y:S01]  /*2e9b0*/  ENDCOLLECTIVE ;  /* 0x000000000000791b */ /* 0x003fe20003800000 */
.L_x_967:
[----:B------:R-:W-:Y:S01]  /*2e9c0*/  MOV R13, R4 ;  /* 0x00000004000d7202 */ /* 0x000fe20000000f00 */
[----:B------:R-:W-:-:S07]  /*2e9d0*/  IMAD.MOV.U32 R7, RZ, RZ, R14 ;  /* 0x000000ffff077224 */ /* 0x000fce00078e000e */
[----:B------:R-:W-:Y:S05]  /*2e9e0*/  WARPSYNC.COLLECTIVE R15, `(.L_x_968) ;  /* 0x000000000f087348 */ /* 0x000fea0003c00000 */
[----:B------:R0:W1:Y:S02]  /*2e9f0*/  SHFL.IDX P6, R14, R13, R12, R11 ;  /* 0x0000000c0d0e7389 */ /* 0x00006400000c000b */
[----:B01----:R-:W-:Y:S01]  /*2ea00*/  ENDCOLLECTIVE ;  /* 0x000000000000791b */ /* 0x003fe20003800000 */
.L_x_968:
[----:B------:R-:W-:Y:S01]  /*2ea10*/  IMAD.MOV.U32 R4, RZ, RZ, R14 ;  /* 0x000000ffff047224 */ /* 0x000fe200078e000e */
[----:B------:R-:W-:Y:S06]  /*2ea20*/  BRA `(.L_x_969) ;  /* 0xffffffac00647947 */ /* 0x000fec000383ffff */
.L_x_796:
[----:B------:R-:W-:Y:S01]  /*2ea30*/  BSSY B0, `(.L_x_970) ;  /* 0x0000007000007945 */ /* 0x000fe20003800000 */
[----:B------:R-:W-:Y:S01]  /*2ea40*/  IMAD.MOV.U32 R13, RZ, RZ, R2 ;  /* 0x000000ffff0d7224 */ /* 0x000fe200078e0002 */
[----:B------:R-:W-:Y:S01]  /*2ea50*/  MOV R11, 0x1f ;  /* 0x0000001f000b7802 */ /* 0x000fe20000000f00 */
[----:B------:R-:W-:-:S07]  /*2ea60*/  IMAD.MOV.U32 R15, RZ, RZ, -0x1 ;  /* 0xffffffffff0f7424 */ /* 0x000fce00078e00ff */
[----:B0123--:R-:W-:Y:S05]  /*2ea70*/  WARPSYNC.COLLECTIVE R15, `(.L_x_971) ;  /* 0x000000000f087348 */ /* 0x00ffea0003c00000 */
[----:B------:R4:W0:Y:S02]  /*2ea80*/  SHFL.IDX P6, R14, R13, R12, R11 ;  /* 0x0000000c0d0e7389 */ /* 0x00082400000c000b */
[----:B01234-:R-:W-:Y:S01]  /*2ea90*/  ENDCOLLECTIVE ;  /* 0x000000000000791b */ /* 0x01ffe20003800000 */
.L_x_971:
[----:B------:R-:W-:Y:S05]  /*2eaa0*/  BSYNC B0 ;  /* 0x0000000000007941 */ /* 0x000fea0003800000 */
.L_x_970:
[----:B------:R-:W-:Y:S01]  /*2eab0*/  IMAD.MOV.U32 R6, RZ, RZ, R14 ;  /* 0x000000ffff067224 */ /* 0x000fe200078e000e */
[----:B------:R-:W-:Y:S06]  /*2eac0*/  BRA `(.L_x_795) ;  /* 0xffffffac00547947 */ /* 0x000fec000383ffff */
.L_x_800:
[----:B-1----:R1:W3:Y:S02]  /*2ead0*/  SYNCS.PHASECHK.TRANS64.TRYWAIT P0, [R5+URZ+0x38820], R0 ;  /* 0x03882000050075a7 */ /* 0x0022e4000800017f */
[----:B---3--:R-:W-:Y:S05]  /*2eae0*/  @!P0 NANOSLEEP.SYNCS 0x989680 ;  /* 0x009896800000895d */ /* 0x008fea0003900000 */
[----:B------:R-:W3:Y:S02]  /*2eaf0*/  @!P0 SYNCS.PHASECHK.TRANS64 P0, [R5+URZ+0x38820], R0 ;  /* 0x03882000050085a7 */ /* 0x000ee4000800007f */
[----:B---3--:R-:W-:Y:S05]  /*2eb00*/  @!P0 BRA `(.L_x_800) ;  /* 0xfffffffc00f08947 */ /* 0x008fea000383ffff */
[----:B------:R-:W-:Y:S05]  /*2eb10*/  BRA `(.L_x_972) ;  /* 0xffffffb000ac7947 */ /* 0x000fea000383ffff */
.L_x_801:
[----:B------:R-:W3:Y:S01]  /*2eb20*/  S2R R2, SR_TID.X ;  /* 0x0000000000027919 */ /* 0x000ee20000002100 */
[----:B------:R-:W-:Y:S01]  /*2eb30*/  BSSY B0, `(.L_x_973) ;  /* 0x000000a000007945 */ /* 0x000fe20003800000 */
[----:B------:R-:W-:Y:S01]  /*2eb40*/  IMAD.MOV.U32 R12, RZ, RZ, RZ ;  /* 0x000000ffff0c7224 */ /* 0x000fe200078e00ff */
[----:B------:R-:W-:Y:S01]  /*2eb50*/  MOV R15, 0xffffffff ;  /* 0xffffffff000f7802 */ /* 0x000fe20000000f00 */
[----:B------:R-:W-:Y:S01]  /*2eb60*/  IMAD.MOV.U32 R11, RZ, RZ, 0x1f ;  /* 0x0000001fff0b7424 */ /* 0x000fe200078e00ff */
[----:B---3--:R-:W-:-:S04]  /*2eb70*/  SHF.R.U32.HI R2, RZ, 0x5, R2 ;  /* 0x00000005ff027819 */ /* 0x008fc80000011602 */
[----:B------:R-:W-:-:S04]  /*2eb80*/  LOP3.LUT R2, R2, 0x3, RZ, 0xc0, !PT ;  /* 0x0000000302027812 */ /* 0x000fc800078ec0ff */
[----:B------:R-:W-:-:S07]  /*2eb90*/  MOV R13, R2 ;  /* 0x00000002000d7202 */ /* 0x000fce0000000f00 */
[----:B012---:R-:W-:Y:S05]  /*2eba0*/  WARPSYNC.COLLECTIVE R15, `(.L_x_974) ;  /* 0x000000000f087348 */ /* 0x007fea0003c00000 */
[----:B------:R3:W4:Y:S02]  /*2ebb0*/  SHFL.IDX P6, R14, R13, R12, R11 ;  /* 0x0000000c0d0e7389 */ /* 0x00072400000c000b */
[----:B01234-:R-:W-:Y:S01]  /*2ebc0*/  ENDCOLLECTIVE ;  /* 0x000000000000791b */ /* 0x01ffe20003800000 */
.L_x_974:
[----:B------:R-:W-:Y:S05]  /*2ebd0*/  BSYNC B0 ;  /* 0x0000000000007941 */ /* 0x000fea0003800000 */
.L_x_973:
[----:B------:R-:W-:Y:S05]  /*2ebe0*/  BRA `(.L_x_975) ;  /* 0xffffffb000947947 */ /* 0x000fea000383ffff */
.L_x_802:
[----:B------:R-:W-:Y:S01]  /*2ebf0*/  BSSY B0, `(.L_x_976) ;  /* 0x0000006000007945 */ /* 0x000fe20003800000 */
[----:B------:R-:W-:-:S07]  /*2ec00*/  IMAD.MOV.U32 R15, RZ, RZ, -0x1 ;  /* 0xffffffffff0f7424 */ /* 0x000fce00078e00ff */
[----:B012---:R-:W-:Y:S05]  /*2ec10*/  WARPSYNC.COLLECTIVE R15, `(.L_x_977) ;  /* 0x000000000f0c7348 */ /* 0x007fea0003c00000 */
[----:B------:R-:W-:Y:S02]  /*2ec20*/  ELECT P6, UR62, PT ;  /* 0x00000000003e782f */ /* 0x000fe400038c0000 */
[----:B------:R-:W-:Y:S01]  /*2ec30*/  MOV R14, UR62 ;  /* 0x0000003e000e7c02 */ /* 0x000fe20008000f00 */
[----:B012---:R-:W-:Y:S10]  /*2ec40*/  ENDCOLLECTIVE ;  /* 0x000000000000791b */ /* 0x007ff40003800000 */
.L_x_977:
[----:B------:R-:W-:Y:S05]  /*2ec50*/  BSYNC B0 ;  /* 0x0000000000007941 */ /* 0x000fea0003800000 */
.L_x_976:
[----:B------:R-:W-:Y:S05]  /*2ec60*/  BRA `(.L_x_978) ;  /* 0xffffffb000887947 */ /* 0x000fea000383ffff */
.L_x_804:
[----:B-1----:R1:W3:Y:S02]  /*2ec70*/  SYNCS.PHASECHK.TRANS64.TRYWAIT P1, [R3+URZ+0x38840], R2 ;  /* 0x03884002030075a7 */ /* 0x0022e4000802017f */
[----:B---3--:R-:W-:Y:S05]  /*2ec80*/  @!P1 NANOSLEEP.SYNCS 0x989680 ;  /* 0x009896800000995d */ /* 0x008fea0003900000 */
[----:B------:R-:W3:Y:S02]  /*2ec90*/  @!P1 SYNCS.PHASECHK.TRANS64 P1, [R3+URZ+0x38840], R2 ;  /* 0x03884002030095a7 */ /* 0x000ee4000802007f */
[----:B---3--:R-:W-:Y:S05]  /*2eca0*/  @!P1 BRA `(.L_x_804) ;  /* 0xfffffffc00f09947 */ /* 0x008fea000383ffff */
[----:B------:R-:W-:Y:S05]  /*2ecb0*/  BRA `(.L_x_979) ;  /* 0xffffffb000a87947 */ /* 0x000fea000383ffff */
.L_x_806:
[----:B---3--:R3:W4:Y:S02]  /*2ecc0*/  SYNCS.PHASECHK.TRANS64.TRYWAIT P1, [R23+URZ+0x38840], R0 ;  /* 0x03884000170075a7 */ /* 0x008724000802017f */
[----:B----4-:R-:W-:Y:S05]  /*2ecd0*/  @!P1 NANOSLEEP.SYNCS 0x989680 ;  /* 0x009896800000995d */ /* 0x010fea0003900000 */
[----:B------:R-:W4:Y:S02]  /*2ece0*/  @!P1 SYNCS.PHASECHK.TRANS64 P1, [R23+URZ+0x38840], R0 ;  /* 0x03884000170095a7 */ /* 0x000f24000802007f */
[----:B----4-:R-:W-:Y:S05]  /*2ecf0*/  @!P1 BRA `(.L_x_806) ;  /* 0xfffffffc00f09947 */ /* 0x010fea000383ffff */
[----:B------:R-:W-:Y:S05]  /*2ed00*/  BRA `(.L_x_980) ;  /* 0xffffffb000b47947 */ /* 0x000fea000383ffff */
.L_x_808:
[----:B----4-:R4:W0:Y:S02]  /*2ed10*/  SYNCS.PHASECHK.TRANS64.TRYWAIT P1, [R3+URZ+0x38860], R2 ;  /* 0x03886002030075a7 */ /* 0x010824000802017f */
[----:B0-----:R-:W-:Y:S05]  /*2ed20*/  @!P1 NANOSLEEP.SYNCS 0x989680 ;  /* 0x009896800000995d */ /* 0x001fea0003900000 */
[----:B------:R-:W0:Y:S02]  /*2ed30*/  @!P1 SYNCS.PHASECHK.TRANS64 P1, [R3+URZ+0x38860], R2 ;  /* 0x03886002030095a7 */ /* 0x000e24000802007f */
[----:B0-----:R-:W-:Y:S05]  /*2ed40*/  @!P1 BRA `(.L_x_808) ;  /* 0xfffffffc00f09947 */ /* 0x001fea000383ffff */
[----:B------:R-:W-:Y:S05]  /*2ed50*/  BRA `(.L_x_981) ;  /* 0xffffffb000b07947 */ /* 0x000fea000383ffff */
.L_x_982:
        /* <DEDUP_REMOVED lines=10> */
.L_x_3273:


//--------------------- .text._ZN7cutlass13device_kernelIN5flash11enable_sm90INS1_16FlashAttnFwdSm90INS1_25CollectiveMainloopFwdSm90ILi2EN4cute5tupleIJNS5_1CILi1EEES8_S8_EEENS6_IJNS7_ILi128EEENS7_ILi64EEENS7_ILi256EEEEEELi256ENS_6half_tEfNS_4arch4Sm90ELb0ELb1ELb0ELb0ELb1ELb0ELb0ELb1ELb1ELb1ELb1ELb0EEENS1_21CollectiveEpilogueFwdINS6_IJSA_SC_SB_EEES9_SE_SG_Li256ELb0ELb1ELb1ELb0EEENS1_19SingleTileSchedulerILb0ELb1ELb1ELi128EEEEEEEEEvNT_6ParamsE --------------------------
	.section	.text._ZN7cutlass13device_kernelIN5flash11enable_sm90INS1_16FlashAttnFwdSm90INS1_25CollectiveMainloopFwdSm90ILi2EN4cute5tupleIJNS5_1CILi1EEES8_S8_EEENS6_IJNS7_ILi128EEENS7_ILi64EEENS7_ILi256EEEEEELi256ENS_6half_tEfNS_4arch4Sm90ELb0ELb1ELb0ELb0ELb1ELb0ELb0ELb1ELb1ELb1ELb1ELb0EEENS1_21CollectiveEpilogueFwdINS6_IJSA_SC_SB_EEES9_SE_SG_Li256ELb0ELb1ELb1ELb0EEENS1_19SingleTileSchedulerILb0ELb1ELb1ELi128EEEEEEEEEvNT_6ParamsE,"ax",@progbits
	.align	128
.text._ZN7cutlass13device_kernelIN5flash11enable_sm90INS1_16FlashAttnFwdSm90INS1_25CollectiveMainloopFwdSm90ILi2EN4cute5tupleIJNS5_1CILi1EEES8_S8_EEENS6_IJNS7_ILi128EEENS7_ILi64EEENS7_ILi256EEEEEELi256ENS_6half_tEfNS_4arch4Sm90ELb0ELb1ELb0ELb0ELb1ELb0ELb0ELb1ELb1ELb1ELb1ELb0EEENS1_21CollectiveEpilogueFwdINS6_IJSA_SC_SB_EEES9_SE_SG_Li256ELb0ELb1ELb1ELb0EEENS1_19SingleTileSchedulerILb0ELb1ELb1ELi128EEEEEEEEEvNT_6ParamsE:
        .type           _ZN7cutlass13device_kernelIN5flash11enable_sm90INS1_16FlashAttnFwdSm90INS1_25CollectiveMainloopFwdSm90ILi2EN4cute5tupleIJNS5_1CILi1EEES8_S8_EEENS6_IJNS7_ILi128EEENS7_ILi64EEENS7_ILi256EEEEEELi256ENS_6half_tEfNS_4arch4Sm90ELb0ELb1ELb0ELb0ELb1ELb0ELb0ELb1ELb1ELb1ELb1ELb0EEENS1_21CollectiveEpilogueFwdINS6_IJSA_SC_SB_EEES9_SE_SG_Li256ELb0ELb1ELb1ELb0EEENS1_19SingleTileSchedulerILb0ELb1ELb1ELi128EEEEEEEEEvNT_6ParamsE,@function
        .size           _ZN7cutlass13device_kernelIN5flash11enable_sm90INS1_16FlashAttnFwdSm90INS1_25CollectiveMainloopFwdSm90ILi2EN4cute5tupleIJNS5_1CILi1EEES8_S8_EEENS6_IJNS7_ILi128EEENS7_ILi64EEENS7_ILi256EEEEEELi256ENS_6half_tEfNS_4arch4Sm90ELb0ELb1ELb0ELb0ELb1ELb0ELb0ELb1ELb1ELb1ELb1ELb0EEENS1_21CollectiveEpilogueFwdINS6_IJSA_SC_SB_EEES9_SE_SG_Li256ELb0ELb1ELb1ELb0EEENS1_19SingleTileSchedulerILb0ELb1ELb1ELi128EEEEEEEEEvNT_6ParamsE,(.L_x_3274 - _ZN7cutlass13device_kernelIN5flash11enable_sm90INS1_16FlashAttnFwdSm90INS1_25CollectiveMainloopFwdSm90ILi2EN4cute5tupleIJNS5_1CILi1EEES8_S8_EEENS6_IJNS7_ILi128EEENS7_ILi64EEENS7_ILi256EEEEEELi256ENS_6half_tEfNS_4arch4Sm90ELb0ELb1ELb0ELb0ELb1ELb0ELb0ELb1ELb1ELb1ELb1ELb0EEENS1_21CollectiveEpilogueFwdINS6_IJSA_SC_SB_EEES9_SE_SG_Li256ELb0ELb1ELb1ELb0EEENS1_19SingleTileSchedulerILb0ELb1ELb1ELi128EEEEEEEEEvNT_6ParamsE)
        .other          _ZN7cutlass13device_kernelIN5flash11enable_sm90INS1_16FlashAttnFwdSm90INS1_25CollectiveMainloopFwdSm90ILi2EN4cute5tupleIJNS5_1CILi1EEES8_S8_EEENS6_IJNS7_ILi128EEENS7_ILi64EEENS7_ILi256EEEEEELi256ENS_6half_tEfNS_4arch4Sm90ELb0ELb1ELb0ELb0ELb1ELb0ELb0ELb1ELb1ELb1ELb1ELb0EEENS1_21CollectiveEpilogueFwdINS6_IJSA_SC_SB_EEES9_SE_SG_Li256ELb0ELb1ELb1ELb0EEENS1_19SingleTileSchedulerILb0ELb1ELb1ELi128EEEEEEEEEvNT_6ParamsE,@"STO_CUDA_ENTRY STV_DEFAULT"
_ZN7cutlass13device_kernelIN5flash11enable_sm90INS1_16FlashAttnFwdSm90INS1_25CollectiveMainloopFwdSm90ILi2EN4cute5tupleIJNS5_1CILi1EEES8_S8_EEENS6_IJNS7_ILi128EEENS7_ILi64EEENS7_ILi256EEEEEELi256ENS_6half_tEfNS_4arch4Sm90ELb0ELb1ELb0ELb0ELb1ELb0ELb0ELb1ELb1ELb1ELb1ELb0EEENS1_21CollectiveEpilogueFwdINS6_IJSA_SC_SB_EEES9_SE_SG_Li256ELb0ELb1ELb1ELb0EEENS1_19SingleTileSchedulerILb0ELb1ELb1ELi128EEEEEEEEEvNT_6ParamsE:
        /* <DEDUP_REMOVED lines=45> */
.L_x_983:
        /* <DEDUP_REMOVED lines=22> */
.L_x_984:
        /* <DEDUP_REMOVED lines=18> */
.L_x_985:
        /* <DEDUP_REMOVED lines=22> */
.L_x_986:
        /* <DEDUP_REMOVED lines=23> */
.L_x_987:
[----:B------:R-:W-:Y:S01]  /*0820*/  UISETP.NE.AND UP0, UPT, UR9, URZ, UPT ;  /* 0x0000003f0900728c */ /* 0x000fe2000bf05270 */
[----:B------:R-:W-:Y:S01]  /*0830*/  NOP ;  /* 0x0000000000007918 */ /* 0x000fe20000000000 */
[----:B0-----:R-:W-:Y:S01]  /*0840*/  UMOV UR4, 0x1 ;  /* 0x0000000100047882 */ /* 0x001fe20000000000 */
[----:B------:R-:W-:Y:S01]  /*0850*/  ULDC.64 UR60, c[0x0][0x208] ;  /* 0x00008200003c7ab9 */ /* 0x000fe20000000a00 */
[----:B------:R-:W-:Y:S01]  /*0860*/  USEL UR4, UR4, 0x2, !UP0 ;  /* 0x0000000204047887 */ /* 0x000fe2000c000000 */
[----:B------:R-:W-:Y:S01]  /*0870*/  BSSY B6, `(.L_x_988) ;  /* 0x0001283000067945 */ /* 0x000fe20003800000 */
[----:B-1234-:R-:W-:Y:S01]  /*0880*/  BAR.SYNC.DEFER_BLOCKING 0x0 ;  /* 0x0000000000007b1d */ /* 0x01efe20000010000 */
[----:B------:R-:W-:-:S03]  /*0890*/  PLOP3.LUT P0, PT, PT, PT, UP0, 0x80, 0x0 ;  /* 0x000000000000781c */ /* 0x000fc60003f0f008 */
[----:B------:R-:W-:-:S05]  /*08a0*/  IMAD.U32 R2, RZ, RZ, UR4 ;  /* 0x00000004ff027e24 */ /* 0x000fca000f8e00ff */
[----:B------:R0:W-:Y:S05]  /*08b0*/  STL [R1+0x4], R2 ;  /* 0x0000040201007387 */ /* 0x0001ea0000100800 */
[----:B------:R-:W-:Y:S05]  /*08c0*/  @!P0 BRA `(.L_x_989) ;  /* 0x000000e800648947 */ /* 0x000fea0003800000 */
.L_x_990:
        /* <DEDUP_REMOVED lines=14> */
[----:B------:R-:W-:Y:S01]  /*09b0*/  IMAD.U32 R0, RZ, RZ, UR10 ;  /* 0x0000000aff007e24 */ /* 0x000fe2000f8e00ff */
[----:B--2---:R-:W-:Y:S01]  /*09c0*/  ISETP.LE.AND P0, PT, RZ, UR8, PT ;  /* 0x00000008ff007c0c */ /* 0x004fe2000bf03270 */
[----:B------:R-:W-:-:S03]  /*09d0*/  UIADD3 UR4, -UR10, URZ, URZ ;  /* 0x0000003f0a047290 */ /* 0x000fc6000fffe13f */
[----:B------:R1:W-:Y:S01]  /*09e0*/  STL [R1], R0 ;  /* 0x0000000001007387 */ /* 0x0003e20000100800 */
[----:B------:R-:W-:-:S08]  /*09f0*/  UIMAD UR6, UR7, UR4, UR6 ;  /* 0x00000004070672a4 */ /* 0x000fd0000f8e0206 */
[----:B------:R-:W-:Y:S05]  /*0a00*/  @!P0 BRA `(.L_x_991) ;  /* 0x0000012400a48947 */ /* 0x000fea0003800000 */
[----:B0-----:R-:W0:Y:S01]  /*0a10*/  LDC.64 R2, c[0x0][0x418] ;  /* 0x00010600ff027b82 */ /* 0x001e220000000a00 */
[----:B------:R-:W-:Y:S01]  /*0a20*/  ULDC UR4, c[0x0][0x448] ;  /* 0x0001120000047ab9 */ /* 0x000fe20000000800 */
[----:B------:R-:W-:Y:S01]  /*0a30*/  IADD3 R19, R26, -0x80, RZ ;  /* 0xffffff801a137810 */ /* 0x000fe20007ffe0ff */
[----:B------:R-:W-:-:S04]  /*0a40*/  UISETP.NE.AND UP0, UPT, UR4, 0x1, UPT ;  /* 0x000000010400788c */ /* 0x000fc8000bf05270 */
[----:B------:R-:W-:Y:S01]  /*0a50*/  UP2UR UR4, UPR, URZ, 0x1 ;  /* 0x000000013f047883 */ /* 0x000fe20008000000 */
[----:B------:R-:W1:Y:S05]  /*0a60*/  LDC R18, c[0x0][0x288] ;  /* 0x0000a200ff127b82 */ /* 0x000e6a0000000800 */
[----:B------:R-:W-:Y:S01]  /*0a70*/  IMAD.U32 R23, RZ, RZ, UR4 ;  /* 0x00000004ff177e24 */ /* 0x000fe2000f8e00ff */
[----:B------:R-:W-:Y:S01]  /*0a80*/  @UP0 ULDC UR9, c[0x0][0x44c] ;  /* 0x0001130000090ab9 */ /* 0x000fe20000000800 */
[----:B------:R-:W-:Y:S01]  /*0a90*/  @UP0 ULDC UR11, c[0x0][0x450] ;  /* 0x00011400000b0ab9 */ /* 0x000fe20000000800 */
[----:B------:R-:W2:Y:S01]  /*0aa0*/  LDC R17, c[0x0][0x424] ;  /* 0x00010900ff117b82 */ /* 0x000ea20000000800 */
[----:B------:R-:W-:-:S07]  /*0ab0*/  ULDC.64 UR4, c[0x0][0x9e0] ;  /* 0x0002780000047ab9 */ /* 0x000fce0000000a00 */
[----:B------:R-:W3:Y:S01]  /*0ac0*/  S2UR UR38, SR_CTAID.X ;  /* 0x00000000002679c3 */ /* 0x000ee20000002500 */
[----:B0-----:R-:W-:-:S04]  /*0ad0*/  ISETP.NE.U32.AND P0, PT, R2, RZ, PT ;  /* 0x000000ff0200720c */ /* 0x001fc80003f05070 */
[----:B------:R-:W-:-:S03]  /*0ae0*/  ISETP.NE.AND.EX P0, PT, R3, RZ, PT, P0 ;  /* 0x000000ff0300720c */ /* 0x000fc60003f05300 */
[----:B------:R-:W0:Y:S01]  /*0af0*/  LDC R4, c[0x0][0x2f0] ;  /* 0x0000bc00ff047b82 */ /* 0x000e220000000800 */
[----:B-1----:R-:W-:Y:S02]  /*0b00*/  IADD3 R0, -R18, 0x1, RZ ;  /* 0x0000000112007810 */ /* 0x002fe40007ffe1ff */
[----:B--2---:R-:W-:Y:S01]  /*0b10*/  SEL R17, R17, 0x1, P0 ;  /* 0x0000000111117807 */ /* 0x004fe20000000000 */
[----:B---3--:R-:W-:-:S04]  /*0b20*/  USHF.L.U32 UR38, UR38, 0x7, URZ ;  /* 0x0000000726267899 */ /* 0x008fc8000800063f */
[----:B------:R-:W-:Y:S02]  /*0b30*/  @UP0 UIADD3 UR8, UR38, 0x7f, URZ ;  /* 0x0000007f26080890 */ /* 0x000fe4000fffe03f */
[----:B------:R-:W-:Y:S01]  /*0b40*/  UIADD3 UR7, UR38, 0x7f, URZ ;  /* 0x0000007f26077890 */ /* 0x000fe2000fffe03f */
[----:B0-----:R-:W-:Y:S01]  /*0b50*/  IMAD R0, R17, R4, R0 ;  /* 0x0000000411007224 */ /* 0x001fe200078e0200 */
[----:B------:R-:W-:-:S04]  /*0b60*/  UIMAD.WIDE.U32 UR8, UR8, UR9, URZ ;  /* 0x00000009080872a5 */ /* 0x000fc8000f8e003f */
[----:B------:R-:W-:Y:S01]  /*0b70*/  R2UR UR10, R0 ;  /* 0x00000000000a72ca */ /* 0x000fe200000e0000 */
[----:B------:R-:W-:Y:S02]  /*0b80*/  @UP0 USHF.R.U32.HI UR7, URZ, UR11, UR9 ;  /* 0x0000000b3f070299 */ /* 0x000fe40008011609 */
[----:B------:R-:W-:-:S04]  /*0b90*/  UISETP.GE.AND UP0, UPT, UR5, 0x1, UPT ;  /* 0x000000010500788c */ /* 0x000fc8000bf06270 */
[----:B------:R-:W-:Y:S02]  /*0ba0*/  UP2UR UR8, UPR, URZ, 0x1 ;  /* 0x000000013f087883 */ /* 0x000fe40008000000 */
[----:B------:R-:W-:-:S04]  /*0bb0*/  PLOP3.LUT P0, PT, PT, PT, UP0, 0x40, 0x0 ;  /* 0x000000000000781c */ /* 0x000fc80003f0e808 */
[----:B------:R-:W-:Y:S01]  /*0bc0*/  UIADD3 UR7, UR10, UR7, URZ ;  /* 0x000000070a077290 */ /* 0x000fe2000fffe03f */
[----:B------:R-:W-:-:S03]  /*0bd0*/  IMAD.U32 R22, RZ, RZ, UR8 ;  /* 0x00000008ff167e24 */ /* 0x000fc6000f8e00ff */
[----:B------:R-:W-:-:S06]  /*0be0*/  UIADD3 UR4, UR7, UR4, URZ ;  /* 0x0000000407047290 */ /* 0x000fcc000fffe03f */
[----:B------:R-:W-:Y:S01]  /*0bf0*/  IMAD.U32 R0, RZ, RZ, UR4 ;  /* 0x00000004ff007e24 */ /* 0x000fe2000f8e00ff */
[----:B------:R-:W-:Y:S06]  /*0c00*/  @P0 BRA `(.L_x_992) ;  /* 0x0000000000400947 */ /* 0x000fec0003800000 */
[----:B------:R-:W-:Y:S01]  /*0c10*/  ISETP.LT.AND P0, PT, RZ, UR7, PT ;  /* 0x00000007ff007c0c */ /* 0x000fe2000bf01270 */
[----:B------:R-:W-:-:S12]  /*0c20*/  UIADD3 UR4, UR7, -0x1, URZ ;  /* 0xffffffff07047890 */ /* 0x000fd8000fffe03f */
[----:B------:R-:W-:Y:S05]  /*0c30*/  @P0 BRA `(.L_x_993) ;  /* 0x00000000001c0947 */ /* 0x000fea0003800000 */
[----:B------:R-:W-:Y:S02]  /*0c40*/  UISETP.NE.AND UP0, UPT, UR5, 0x1, UPT ;  /* 0x000000010500788c */ /* 0x000fe4000bf05270 */
[----:B------:R-:W-:-:S09]  /*0c50*/  UIADD3 UR4, -UR7, URZ, URZ ;  /* 0x0000003f07047290 */ /* 0x000fd2000fffe13f */
[----:B------:R-:W-:Y:S02]  /*0c60*/  @UP0 ULDC.64 UR10, c[0x0][0x9e8] ;  /* 0x00027a00000a0ab9 */ /* 0x000fe40000000a00 */
[----:B------:R-:W-:-:S04]  /*0c70*/  UIMAD.WIDE.U32 UR8, UR4, UR10, URZ ;  /* 0x0000000a040872a5 */ /* 0x000fc8000f8e003f */
[----:B------:R-:W-:-:S04]  /*0c80*/  @UP0 USHF.R.U32.HI UR4, URZ, UR11, UR9 ;  /* 0x0000000b3f040299 */ /* 0x000fc80008011609 */
[----:B------:R-:W-:Y:S01]  /*0c90*/  ULOP3.LUT UR4, URZ, UR4, URZ, 0x33, !UPT ;  /* 0x000000043f047292 */ /* 0x000fe2000f8e333f */
[----:B------:R-:W-:Y:S11]  /*0ca0*/  BRA `(.L_x_994) ;  /* 0x0000000000107947 */ /* 0x000ff60003800000 */
.L_x_993:
[----:B------:R-:W-:-:S11]  /*0cb0*/  UISETP.NE.AND UP0, UPT, UR5, 0x1, UPT ;  /* 0x000000010500788c */ /* 0x000fd6000bf05270 */
[----:B------:R-:W-:Y:S02]  /*0cc0*/  @UP0 ULDC.64 UR10, c[0x0][0x9e8] ;  /* 0x00027a00000a0ab9 */ /* 0x000fe40000000a00 */
[----:B------:R-:W-:-:S04]  /*0cd0*/  UIMAD.WIDE.U32 UR8, UR4, UR10, URZ ;  /* 0x0000000a040872a5 */ /* 0x000fc8000f8e003f */
[----:B------:R-:W-:-:S12]  /*0ce0*/  @UP0 USHF.R.U32.HI UR4, URZ, UR11, UR9 ;  /* 0x0000000b3f040299 */ /* 0x000fd80008011609 */
.L_x_994:
[----:B------:R-:W-:-:S06]  /*0cf0*/  UIMAD UR4, UR4, UR5, UR5 ;  /* 0x00000005040472a4 */ /* 0x000fcc000f8e0205 */
[----:B------:R-:W-:-:S07]  /*0d00*/  VIMNMX R0, R0, UR4, PT ;  /* 0x0000000400007c48 */ /* 0x000fce000bfe0100 */
.L_x_992:
[----:B------:R-:W-:Y:S01]  /*0d10*/  R2UR UR4, R23 ;  /* 0x00000000170472ca */ /* 0x000fe200000e0000 */
[CC--:B------:R-:W-:Y:S02]  /*0d20*/  IMAD R18, R17.reuse, R4.reuse, -R18 ;  /* 0x0000000411127224 */ /* 0x0c0fe400078e0a12 */
[----:B------:R-:W-:Y:S02]  /*0d30*/  VIADD R2, R0, 0x3f ;  /* 0x0000003f00027836 */ /* 0x000fe40000000000 */
[----:B------:R-:W-:Y:S01]  /*0d40*/  IMAD R0, R17, R4, 0x3f ;  /* 0x0000003f11007424 */ /* 0x000fe200078e0204 */
[----:B------:R-:W-:Y:S02]  /*0d50*/  R2UR UR7, R18 ;  /* 0x00000000120772ca */ /* 0x000fe400000e0000 */
[----:B------:R-:W-:Y:S02]  /*0d60*/  SHF.R.S32.HI R5, RZ, 0x1f, R2 ;  /* 0x0000001fff057819 */ /* 0x000fe40000011402 */
[----:B------:R-:W-:-:S02]  /*0d70*/  SHF.R.S32.HI R3, RZ, 0x1f, R0 ;  /* 0x0000001fff037819 */ /* 0x000fc40000011400 */
[----:B------:R-:W-:Y:S01]  /*0d80*/  LEA.HI R5, R5, R2, RZ, 0x6 ;  /* 0x0000000205057211 */ /* 0x000fe200078f30ff */
[----:B------:R-:W-:Y:S01]  /*0d90*/  UISETP.NE.AND UP0, UPT, UR4, URZ, UPT ;  /* 0x0000003f0400728c */ /* 0x000fe2000bf05270 */
[----:B------:R-:W-:Y:S02]  /*0da0*/  LEA.HI R3, R3, R0, RZ, 0x6 ;  /* 0x0000000003037211 */ /* 0x000fe400078f30ff */
[----:B------:R-:W-:Y:S01]  /*0db0*/  UMOV UR4, UR38 ;  /* 0x0000002600047c82 */ /* 0x000fe20008000000 */
[----:B------:R-:W-:Y:S02]  /*0dc0*/  SHF.R.S32.HI R0, RZ, 0x6, R5 ;  /* 0x00000006ff007819 */ /* 0x000fe40000011405 */
[----:B------:R-:W-:-:S04]  /*0dd0*/  SHF.R.S32.HI R3, RZ, 0x6, R3 ;  /* 0x00000006ff037819 */ /* 0x000fc80000011403 */
[----:B------:R-:W-:Y:S01]  /*0de0*/  VIMNMX R204, R3, R0, PT ;  /* 0x0000000003cc7248 */ /* 0x000fe20003fe0100 */
[----:B------:R-:W-:Y:S01]  /*0df0*/  @UP0 ULDC UR8, c[0x0][0x44c] ;  /* 0x0001130000080ab9 */ /* 0x000fe20000000800 */
[----:B------:R-:W-:Y:S01]  /*0e00*/  @UP0 ULDC UR10, c[0x0][0x450] ;  /* 0x00011400000a0ab9 */ /* 0x000fe20000000800 */
[----:B------:R-:W-:-:S04]  /*0e10*/  UIMAD.WIDE.U32 UR8, UR38, UR8, URZ ;  /* 0x00000008260872a5 */ /* 0x000fc8000f8e003f */
[----:B------:R-:W-:Y:S02]  /*0e20*/  @UP0 USHF.R.U32.HI UR4, URZ, UR10, UR9 ;  /* 0x0000000a3f040299 */ /* 0x000fe40008011609 */
[----:B------:R-:W-:Y:S02]  /*0e30*/  UISETP.GE.AND UP0, UPT, UR5, 0x1, UPT ;  /* 0x000000010500788c */ /* 0x000fe4000bf06270 */
[----:B------:R-:W-:-:S03]  /*0e40*/  UIADD3 UR4, UR7, UR4, URZ ;  /* 0x0000000407047290 */ /* 0x000fc6000fffe03f */
[----:B------:R-:W-:Y:S01]  /*0e50*/  ULDC UR7, c[0x0][0x9dc] ;  /* 0x0002770000077ab9 */ /* 0x000fe20000000800 */
[----:B------:R-:W-:Y:S01]  /*0e60*/  PLOP3.LUT P0, PT, PT, PT, UP0, 0x40, 0x0 ;  /* 0x000000000000781c */ /* 0x000fe20003f0e808 */
[----:B------:R-:W-:-:S12]  /*0e70*/  UIADD3 UR7, UR4, -UR7, URZ ;  /* 0x8000000704077290 */ /* 0x000fd8000fffe03f */
[----:B------:R-:W-:Y:S05]  /*0e80*/  @P0 BRA `(.L_x_995) ;  /* 0x0000000000440947 */ /* 0x000fea0003800000 */
[----:B------:R-:W-:-:S06]  /*0e90*/  UISETP.GT.AND UP0, UPT, UR4, -0x1, UPT ;  /* 0xffffffff0400788c */ /* 0x000fcc000bf04270 */
[----:B------:R-:W-:-:S13]  /*0ea0*/  PLOP3.LUT P0, PT, PT, PT, UP0, 0x80, 0x0 ;  /* 0x000000000000781c */ /* 0x000fda0003f0f008 */
[----:B------:R-:W-:Y:S05]  /*0eb0*/  @P0 BRA `(.L_x_996) ;  /* 0x00000000001c0947 */ /* 0x000fea0003800000 */
[----:B------:R-:W-:Y:S02]  /*0ec0*/  UISETP.NE.AND UP0, UPT, UR5, 0x1, UPT ;  /* 0x000000010500788c */ /* 0x000fe4000bf05270 */
[----:B------:R-:W-:-:S09]  /*0ed0*/  ULOP3.LUT UR4, URZ, UR4, URZ, 0x33, !UPT ;  /* 0x000000043f047292 */ /* 0x000fd2000f8e333f */
[----:B------:R-:W-:Y:S02]  /*0ee0*/  @UP0 ULDC.64 UR10, c[0x0][0x9e8] ;  /* 0x00027a00000a0ab9 */ /* 0x000fe40000000a00 */
[----:B------:R-:W-:-:S04]  /*0ef0*/  UIMAD.WIDE.U32 UR8, UR4, UR10, URZ ;  /* 0x0000000a040872a5 */ /* 0x000fc8000f8e003f */
[----:B------:R-:W-:-:S04]  /*0f00*/  @UP0 USHF.R.U32.HI UR4, URZ, UR11, UR9 ;  /* 0x0000000b3f040299 */ /* 0x000fc80008011609 */
[----:B------:R-:W-:Y:S01]  /*0f10*/  ULOP3.LUT UR4, URZ, UR4, URZ, 0x33, !UPT ;  /* 0x000000043f047292 */ /* 0x000fe2000f8e333f */
[----:B------:R-:W-:Y:S11]  /*0f20*/  BRA `(.L_x_997) ;  /* 0x0000000000107947 */ /* 0x000ff60003800000 */
.L_x_996:
[----:B------:R-:W-:-:S11]  /*0f30*/  UISETP.NE.AND UP0, UPT, UR5, 0x1, UPT ;  /* 0x000000010500788c */ /* 0x000fd6000bf05270 */
[----:B------:R-:W-:Y:S02]  /*0f40*/  @UP0 ULDC.64 UR10, c[0x0][0x9e8] ;  /* 0x00027a00000a0ab9 */ /* 0x000fe40000000a00 */
[----:B------:R-:W-:-:S04]  /*0f50*/  UIMAD.WIDE.U32 UR8, UR4, UR10, URZ ;  /* 0x0000000a040872a5 */ /* 0x000fc8000f8e003f */
[----:B------:R-:W-:-:S12]  /*0f60*/  @UP0 USHF.R.U32.HI UR4, URZ, UR11, UR9 ;  /* 0x0000000b3f040299 */ /* 0x000fd80008011609 */
.L_x_997:
[----:B------:R-:W-:-:S04]  /*0f70*/  UIMAD UR4, UR4, UR5, URZ ;  /* 0x00000005040472a4 */ /* 0x000fc8000f8e023f */
[----:B------:R-:W-:-:S04]  /*0f80*/  UISETP.LT.AND UP0, UPT, UR7, UR4, UPT ;  /* 0x000000040700728c */ /* 0x000fc8000bf01270 */
[----:B------:R-:W-:-:S12]  /*0f90*/  USEL UR7, UR7, UR4, !UP0 ;  /* 0x0000000407077287 */ /* 0x000fd8000c000000 */
.L_x_995:
[----:B------:R-:W-:Y:S02]  /*0fa0*/  USHF.R.S32.HI UR4, URZ, 0x1f, UR7 ;  /* 0x0000001f3f047899 */ /* 0x000fe40008011407 */
[----:B------:R-:W-:Y:S02]  /*0fb0*/  USHF.R.U32.HI UR11, URZ, 0x10, UR6 ;  /* 0x000000103f0b7899 */ /* 0x000fe40008011606 */
[----:B------:R-:W-:Y:S02]  /*0fc0*/  ULEA.HI UR4, UR4, UR7, URZ, 0x6 ;  /* 0x0000000704047291 */ /* 0x000fe4000f8f303f */
[----:B------:R-:W-:Y:S02]  /*0fd0*/  ULOP3.LUT UR7, UR6, 0xffff, URZ, 0xc0, !UPT ;  /* 0x0000ffff06077892 */ /* 0x000fe4000f8ec03f */
[----:B------:R-:W-:-:S04]  /*0fe0*/  USHF.R.S32.HI UR4, URZ, 0x6, UR4 ;  /* 0x000000063f047899 */ /* 0x000fc80008011404 */
[----:B------:R-:W-:-:S04]  /*0ff0*/  UISETP.LT.AND UP0, UPT, URZ, UR4, UPT ;  /* 0x000000043f00728c */ /* 0x000fc8000bf01270 */
[----:B------:R-:W-:Y:S02]  /*1000*/  USEL UR10, URZ, UR4, !UP0 ;  /* 0x000000043f0a7287 */ /* 0x000fe4000c000000 */
[----:B------:R-:W-:Y:S01]  /*1010*/  UISETP.NE.AND UP0, UPT, UR11, URZ, UPT ;  /* 0x0000003f0b00728c */ /* 0x000fe2000bf05270 */
[----:B------:R-:W-:-:S03]  /*1020*/  UMOV UR4, URZ ;  /* 0x0000003f00047c82 */ /* 0x000fc60008000000 */
[----:B------:R-:W-:-:S07]  /*1030*/  ISETP.GT.AND P0, PT, R204, UR10, PT ;  /* 0x0000000acc007c0c */ /* 0x000fce000bf04270 */
[----:B------:R-:W-:-:S06]  /*1040*/  @!UP0 ULDC UR11, c[0x0][0x9f0] ;  /* 0x00027c00000b8ab9 */ /* 0x000fcc0000000800 */
[----:B------:R-:W-:Y:S05]  /*1050*/  @!P0 BRA `(.L_x_998) ;  /* 0x00000000008c8947 */ /* 0x000fea0003800000 */
[----:B------:R-:W-:Y:S01]  /*1060*/  IMAD.U32 R5, RZ, RZ, UR11 ;  /* 0x0000000bff057e24 */ /* 0x000fe2000f8e00ff */
[----:B------:R-:W-:-:S04]  /*1070*/  UMOV UR4, URZ ;  /* 0x0000003f00047c82 */ /* 0x000fc80008000000 */
[----:B------:R-:W-:-:S04]  /*1080*/  IABS R0, R5 ;  /* 0x0000000500007213 */ /* 0x000fc80000000000 */
[----:B------:R-:W-:Y:S02]  /*1090*/  R2UR UR12, R0 ;  /* 0x00000000000c72ca */ /* 0x000fe400000e0000 */
[----:B------:R-:W-:Y:S02]  /*10a0*/  IADD3 R0, R5, -0x1, R204 ;  /* 0xffffffff05007810 */ /* 0x000fe40007ffe0cc */
[----:B------:R-:W-:Y:S02]  /*10b0*/  IABS R5, R5 ;  /* 0x0000000500057213 */ /* 0x000fe40000000000 */
[----:B------:R-:W-:Y:S02]  /*10c0*/  R2UR UR6, R0 ;  /* 0x00000000000672ca */ /* 0x000fe400000e0000 */
[----:B------:R-:W-:-:S05]  /*10d0*/  IADD3 R5, RZ, -R5, RZ ;  /* 0x80000005ff057210 */ /* 0x000fca0007ffe0ff */
[----:B------:R-:W0:Y:S06]  /*10e0*/  I2F.RP R2, UR12 ;  /* 0x0000000c00027d06 */ /* 0x000e2c0008209400 */
[----:B------:R-:W-:-:S06]  /*10f0*/  UIADD3 UR6, -UR10, UR6, URZ ;  /* 0x000000060a067290 */ /* 0x000fcc000fffe13f */
[----:B------:R-:W-:Y:S01]  /*1100*/  IMAD.U32 R0, RZ, RZ, UR6 ;  /* 0x00000006ff007e24 */ /* 0x000fe2000f8e00ff */
[----:B------:R-:W-:Y:S01]  /*1110*/  ULOP3.LUT UR6, UR6, UR11, URZ, 0x3c, !UPT ;  /* 0x0000000b06067292 */ /* 0x000fe2000f8e3c3f */
[----:B0-----:R-:W0:Y:S03]  /*1120*/  MUFU.RCP R2, R2 ;  /* 0x0000000200027308 */ /* 0x001e260000001000 */
[----:B------:R-:W-:-:S04]  /*1130*/  IABS R0, R0 ;  /* 0x0000000000007213 */ /* 0x000fc80000000000 */
[----:B------:R-:W-:Y:S01]  /*1140*/  R2UR UR9, R0 ;  /* 0x00000000000972ca */ /* 0x000fe200000e0000 */
[----:B------:R-:W-:Y:S02]  /*1150*/  IMAD.MOV.U32 R0, RZ, RZ, R5 ;  /* 0x000000ffff007224 */ /* 0x000fe400078e0005 */
[----:B0-----:R-:W-:-:S06]  /*1160*/  VIADD R3, R2, 0xffffffe ;  /* 0x0ffffffe02037836 */ /* 0x001fcc0000000000 */
        /* <DEDUP_REMOVED lines=18> */
.L_x_998:
[----:B------:R-:W-:Y:S02]  /*1290*/  UIMAD UR5, UR7, UR4, UR10 ;  /* 0x00000004070572a4 */ /* 0x000fe4000f8e020a */
[----:B------:R-:W-:Y:S01]  /*12a0*/  IMAD.U32 R3, RZ, RZ, UR4 ;  /* 0x00000004ff037e24 */ /* 0x000fe2000f8e00ff */
[----:B------:R-:W-:Y:S01]  /*12b0*/  PLOP3.LUT P0, PT, PT, PT, PT, 0x80, 0x0 ;  /* 0x000000000000781c */ /* 0x000fe20003f0f070 */
[----:B------:R-:W-:Y:S01]  /*12c0*/  IMAD.MOV.U32 R2, RZ, RZ, RZ ;  /* 0x000000ffff027224 */ /* 0x000fe200078e00ff */
[----:B------:R-:W-:Y:S01]  /*12d0*/  CS2R R150, SRZ ;  /* 0x0000000000967805 */ /* 0x000fe2000001ff00 */
[----:B------:R-:W-:Y:S01]  /*12e0*/  IMAD.MOV.U32 R0, RZ, RZ, RZ ;  /* 0x000000ffff007224 */ /* 0x000fe200078e00ff */
[----:B------:R-:W-:Y:S01]  /*12f0*/  VIADDMNMX R204, R3, UR5, R204, PT ;  /* 0x0000000503cc7c46 */ /* 0x000fe2000b8001cc */
[----:B------:R-:W-:Y:S01]  /*1300*/  IMAD.U32 R201, RZ, RZ, UR5 ;  /* 0x00000005ffc97e24 */ /* 0x000fe2000f8e00ff */
[----:B------:R-:W-:Y:S02]  /*1310*/  CS2R R148, SRZ ;  /* 0x0000000000947805 */ /* 0x000fe4000001ff00 */
[----:B------:R-:W-:-:S02]  /*1320*/  CS2R R146, SRZ ;  /* 0x0000000000927805 */ /* 0x000fc4000001ff00 */
[----:B------:R-:W-:Y:S02]  /*1330*/  ISETP.GT.AND P1, PT, R204, UR5, PT ;  /* 0x00000005cc007c0c */ /* 0x000fe4000bf24270 */
        /* <DEDUP_REMOVED lines=62> */
[----:B------:R-:W-:Y:S01]  /*1720*/  SHF.R.S32.HI R56, RZ, 0x1f, R19 ;  /* 0x0000001fff387819 */ /* 0x000fe20000011413 */
[----:B------:R-:W0:Y:S01]  /*1730*/  S2UR UR7, SR_CgaCtaId ;  /* 0x00000000000779c3 */ /* 0x000e220000008800 */
[----:B------:R-:W-:Y:S02]  /*1740*/  UMOV UR6, 0x400 ;  /* 0x0000040000067882 */ /* 0x000fe40000000000 */
[----:B------:R-:W-:-:S04]  /*1750*/  LEA.HI R57, R56, R19, RZ, 0x7 ;  /* 0x0000001338397211 */ /* 0x000fc800078f38ff */
[----:B------:R-:W-:-:S05]  /*1760*/  SHF.R.S32.HI R58, RZ, 0x7, R57 ;  /* 0x00000007ff3a7819 */ /* 0x000fca0000011439 */
        /* <DEDUP_REMOVED lines=23> */
[----:B------:R-:W-:Y:S02]  /*18e0*/  IMAD.U32 R6, RZ, RZ, UR4 ;  /* 0x00000004ff067e24 */ /* 0x000fe4000f8e00ff */
[----:B------:R-:W-:-:S02]  /*18f0*/  IMAD.U32 R7, RZ, RZ, UR5 ;  /* 0x00000005ff077e24 */ /* 0x000fc4000f8e00ff */
[----:B------:R-:W-:Y:S02]  /*1900*/  IMAD.MOV.U32 R8, RZ, RZ, 0x70 ;  /* 0x00000070ff087424 */ /* 0x000fe400078e00ff */
[----:B------:R-:W-:Y:S02]  /*1910*/  IMAD.MOV.U32 R12, RZ, RZ, 0x1 ;  /* 0x00000001ff0c7424 */ /* 0x000fe400078e00ff */
[----:B0-----:R-:W-:-:S07]  /*1920*/  IMAD.MOV.U32 R13, RZ, RZ, RZ ;  /* 0x000000ffff0d7224 */ /* 0x001fce00078e00ff */
[----:B------:R-:W-:-:S07]  /*1930*/  LEPC R20, `(.L_x_1000) ;  /* 0x000000001014794e */ /* 0x000fce0000000000 */
[----:B-1----:R-:W-:Y:S05]  /*1940*/  CALL.ABS.NOINC R2 ;  /* 0x0000000002007343 */ /* 0x002fea0003c00000 */
.L_x_1000:
[----:B------:R-:W-:Y:S02]  /*1950*/  R2UR UR4, R16 ;  /* 0x00000000100472ca */ /* 0x000fe400000e0000 */
[----:B------:R-:W-:-:S11]  /*1960*/  SHF.L.U32 R0, RZ, 0x1f, RZ ;  /* 0x0000001fff007819 */ /* 0x000fd600000006ff */
[----:B------:R-:W0:Y:S02]  /*1970*/  SYNCS.PHASECHK.TRANS64.TRYWAIT P0, [UR4+0x30800], R0 ;  /* 0x03080000ff0075a7 */ /* 0x000e240008000144 */
[----:B0-----:R-:W-:Y:S05]  /*1980*/  @!P0 BRA `(.L_x_1001) ;  /* 0x0000011400cc8947 */ /* 0x001fea0003800000 */
.L_x_1134:
[----:B------:R-:W2:Y:S02]  /*1990*/  LDL R2, [R1+0x4] ;  /* 0x0000040001027983 */ /* 0x000ea40000100800 */
[----:B--2---:R-:W-:-:S13]  /*19a0*/  R2UR UR4, R2 ;  /* 0x00000000020472ca */ /* 0x004fda00000e0000 */
[----:B------:R-:W-:-:S06]  /*19b0*/  ULOP3.LUT UR4, UR4, 0x1, URZ, 0xfc, !UPT ;  /* 0x0000000104047892 */ /* 0x000fcc000f8efc3f */
[----:B------:R-:W-:-:S05]  /*19c0*/  IMAD.U32 R2, RZ, RZ, UR4 ;  /* 0x00000004ff027e24 */ /* 0x000fca000f8e00ff */
[----:B------:R-:W-:-:S13]  /*19d0*/  ISETP.NE.AND P0, PT, R2, 0x3, PT ;  /* 0x000000030200780c */ /* 0x000fda0003f05270 */
[----:B------:R-:W-:Y:S05]  /*19e0*/  @!P0 BRA `(.L_x_1002) ;  /* 0x0000000000048947 */ /* 0x000fea0003800000 */
[----:B------:R-:W-:Y:S01]  /*19f0*/  BPT.TRAP 0x1 ;  /* 0x000000040000795c */ /* 0x000fe20000300000 */
.L_x_1002:
[----:B------:R-:W-:-:S13]  /*1a00*/  R2UR UR4, R16 ;  /* 0x00000000100472ca */ /* 0x000fda00000e0000 */
[----:B------:R1:W2:Y:S01]  /*1a10*/  SYNCS.PHASECHK.TRANS64.TRYWAIT P1, [UR4+0x30830], R0 ;  /* 0x03083000ff0075a7 */ /* 0x0002a20008020144 */
[----:B------:R-:W-:Y:S05]  /*1a20*/  @!P0 BRA `(.L_x_1003) ;  /* 0x0000000000048947 */ /* 0x000fea0003800000 */
[----:B------:R-:W-:Y:S01]  /*1a30*/  BPT.TRAP 0x1 ;  /* 0x000000040000795c */ /* 0x000fe20000300000 */
.L_x_1003:
[----:B------:R-:W-:-:S05]  /*1a40*/  IMAD.U32 R6, RZ, RZ, UR36 ;  /* 0x00000024ff067e24 */ /* 0x000fca000f8e00ff */
[----:B------:R-:W-:Y:S01]  /*1a50*/  LOP3.LUT R6, R6, 0x10000, RZ, 0xfc, !PT ;  /* 0x0001000006067812 */ /* 0x000fe200078efcff */
[----:B--2---:R-:W-:Y:S06]  /*1a60*/  @P1 BRA `(.L_x_1004) ;  /* 0x00000000000c1947 */ /* 0x004fec0003800000 */
[----:B------:R-:W-:-:S13]  /*1a70*/  R2UR UR4, R16 ;  /* 0x00000000100472ca */ /* 0x000fda00000e0000 */
[----:B------:R-:W2:Y:S02]  /*1a80*/  SYNCS.PHASECHK.TRANS64.TRYWAIT P1, [UR4+0x30830], R0 ;  /* 0x03083000ff0075a7 */ /* 0x000ea40008020144 */
[----:B--2---:R-:W-:Y:S05]  /*1a90*/  @!P1 BRA `(.L_x_1005) ;  /* 0x0000011400a49947 */ /* 0x004fea0003800000 */
.L_x_1004:
[----:B------:R-:W-:Y:S05]  /*1aa0*/  WARPSYNC.ALL ;  /* 0x0000000000007948 */ /* 0x000fea0003800000 */
[----:B------:R-:W-:Y:S02]  /*1ab0*/  MOV R7, 0x40000040 ;  /* 0x4000004000077802 */ /* 0x000fe40000000f00 */
[----:B------:R-:W-:Y:S01]  /*1ac0*/  R2UR UR4, R16 ;  /* 0x00000000100472ca */ /* 0x000fe200000e0000 */
[----:B------:R-:W-:Y:S01]  /*1ad0*/  WARPGROUP.ARRIVE ;  /* 0x00000000000079c5 */ /* 0x000fe20000000000 */
[----:B------:R-:W-:Y:S01]  /*1ae0*/  R2UR UR8, R6 ;  /* 0x00000000060872ca */ /* 0x000fe200000e0000 */
[----:B------:R-:W-:Y:S01]  /*1af0*/  UMOV UR11, 0x40000040 ;  /* 0x40000040000b7882 */ /* 0x000fe20000000000 */
[----:B------:R-:W-:Y:S01]  /*1b00*/  R2UR UR9, R7 ;  /* 0x00000000070972ca */ /* 0x000fe200000e0000 */
[----:B------:R-:W-:Y:S01]  /*1b10*/  UMOV UR13, 0x40000040 ;  /* 0x40000040000d7882 */ /* 0x000fe20000000000 */
[----:B------:R-:W-:Y:S01]  /*1b20*/  UMOV UR7, 0x40000040 ;  /* 0x4000004000077882 */ /* 0x000fe20000000000 */
[----:B------:R-:W-:Y:S01]  /*1b30*/  UMOV UR5, UR13 ;  /* 0x0000000d00057c82 */ /* 0x000fe20008000000 */
[----:B------:R-:W-:Y:S01]  /*1b40*/  IMAD.U32 R11, RZ, RZ, UR13 ;  /* 0x0000000dff0b7e24 */ /* 0x000fe2000f8e00ff */
[----:B------:R-:W-:Y:S01]  /*1b50*/  UMOV UR13, 0x40000040 ;  /* 0x40000040000d7882 */ /* 0x000fe20000000000 */
[----:B------:R-:W-:Y:S01]  /*1b60*/  UMOV UR15, 0x40000040 ;  /* 0x40000040000f7882 */ /* 0x000fe20000000000 */
[----:B------:R-:W-:Y:S01]  /*1b70*/  UMOV UR17, 0x40000040 ;  /* 0x4000004000117882 */ /* 0x000fe20000000000 */
[----:B------:R-:W-:Y:S01]  /*1b80*/  UMOV UR21, 0x40000040 ;  /* 0x4000004000157882 */ /* 0x000fe20000000000 */
[----:B------:R-:W-:Y:S01]  /*1b90*/  UIADD3 UR4, UR4, 0x20400, URZ ;  /* 0x0002040004047890 */ /* 0x000fe2000fffe03f */
[----:B------:R-:W-:Y:S01]  /*1ba0*/  UMOV UR25, 0x40000040 ;  /* 0x4000004000197882 */ /* 0x000fe20000000000 */
[----:B------:R-:W-:-:S02]  /*1bb0*/  UMOV UR29, 0x40000040 ;  /* 0x40000040001d7882 */ /* 0x000fc40000000000 */
[----:B------:R-:W-:Y:S01]  /*1bc0*/  USHF.R.U32.HI UR4, URZ, 0x4, UR4 ;  /* 0x000000043f047899 */ /* 0x000fe20008011604 */
[----:B------:R-:W-:Y:S01]  /*1bd0*/  UMOV UR33, 0x40000040 ;  /* 0x4000004000217882 */ /* 0x000fe20000000000 */
[----:B------:R-:W-:Y:S02]  /*1be0*/  UMOV UR37, 0x40000040 ;  /* 0x4000004000257882 */ /* 0x000fe40000000000 */
[----:B------:R-:W-:Y:S01]  /*1bf0*/  ULOP3.LUT UR4, UR4, 0x3fff, URZ, 0xc0, !UPT ;  /* 0x00003fff04047892 */ /* 0x000fe2000f8ec03f */
[----:B------:R-:W-:Y:S01]  /*1c00*/  UMOV UR41, 0x40000040 ;  /* 0x4000004000297882 */ /* 0x000fe20000000000 */
[----:B------:R-:W-:Y:S02]  /*1c10*/  UMOV UR45, 0x40000040 ;  /* 0x40000040002d7882 */ /* 0x000fe40000000000 */
[----:B------:R-:W-:Y:S01]  /*1c20*/  ULOP3.LUT UR18, UR4, 0x10000, URZ, 0xfc, !UPT ;  /* 0x0001000004127892 */ /* 0x000fe2000f8efc3f */
[----:B------:R-:W-:Y:S01]  /*1c30*/  UMOV UR49, 0x40000040 ;  /* 0x4000004000317882 */ /* 0x000fe20000000000 */
[----:B------:R-:W-:-:S02]  /*1c40*/  UMOV UR53, 0x40000040 ;  /* 0x4000004000357882 */ /* 0x000fc40000000000 */
[----:B------:R-:W-:Y:S02]  /*1c50*/  UIADD3 UR6, UR18, 0x2, URZ ;  /* 0x0000000212067890 */ /* 0x000fe4000fffe03f */
[----:B------:R-:W-:Y:S02]  /*1c60*/  UIADD3 UR14, UR18, 0x200, URZ ;  /* 0x00000200120e7890 */ /* 0x000fe4000fffe03f */
[----:B------:R-:W-:Y:S01]  /*1c70*/  IMAD.U32 R21, RZ, RZ, UR18 ;  /* 0x00000012ff157e24 */ /* 0x000fe2000f8e00ff */
[----:B------:R-:W-:Y:S02]  /*1c80*/  UMOV UR10, UR18 ;  /* 0x00000012000a7c82 */ /* 0x000fe40008000000 */
[----:B------:R-:W-:Y:S01]  /*1c90*/  HGMMA.64x64x16.F32 R24, gdesc[UR8], RZ, !UPT, gsb0 ;  /* 0x00e00000081879f0 */ /* 0x000fe2000c0008ff */
[----:B------:R-:W-:Y:S01]  /*1ca0*/  R2UR UR10, R6 ;  /* 0x00000000060a72ca */ /* 0x000fe200000e0000 */
[----:B------:R-:W-:Y:S02]  /*1cb0*/  UMOV UR9, 0x40000040 ;  /* 0x4000004000097882 */ /* 0x000fe40000000000 */
[----:B------:R-:W-:-:S10]  /*1cc0*/  IMAD.U32 R15, RZ, RZ, UR9 ;  /* 0x00000009ff0f7e24 */ /* 0x000fd4000f8e00ff */
[----:B------:R-:W-:Y:S02]  /*1cd0*/  UIADD3 UR4, UR10, 0x2, URZ ;  /* 0x000000020a047890 */ /* 0x000fe4000fffe03f */
[----:B------:R-:W-:Y:S02]  /*1ce0*/  UIADD3 UR16, UR10, 0x402, URZ ;  /* 0x000004020a107890 */ /* 0x000fe4000fffe03f */
[----:B------:R-:W-:Y:S02]  /*1cf0*/  UIADD3 UR20, UR10, 0x404, URZ ;  /* 0x000004040a147890 */ /* 0x000fe4000fffe03f */
[----:B------:R-:W-:Y:S01]  /*1d00*/  UIADD3 UR24, UR10, 0x406, URZ ;  /* 0x000004060a187890 */ /* 0x000fe2000fffe03f */
[----:B------:R-:W-:Y:S01]  /*1d10*/  UMOV UR12, UR4 ;  /* 0x00000004000c7c82 */ /* 0x000fe20008000000 */
[----:B------:R-:W-:Y:S01]  /*1d20*/  UIADD3 UR28, UR10, 0x800, URZ ;  /* 0x000008000a1c7890 */ /* 0x000fe2000fffe03f */
[----:B------:R-:W-:Y:S01]  /*1d30*/  IMAD.U32 R10, RZ, RZ, UR12 ;  /* 0x0000000cff0a7e24 */ /* 0x000fe2000f8e00ff */
[----:B------:R-:W-:Y:S01]  /*1d40*/  UMOV UR4, UR12 ;  /* 0x0000000c00047c82 */ /* 0x000fe20008000000 */
[----:B------:R-:W-:-:S02]  /*1d50*/  UIADD3 UR12, UR10, 0x400, URZ ;  /* 0x000004000a0c7890 */ /* 0x000fc4000fffe03f */
[----:B------:R-:W-:Y:S02]  /*1d60*/  UIADD3 UR32, UR10, 0x802, URZ ;  /* 0x000008020a207890 */ /* 0x000fe4000fffe03f */
[----:B------:R-:W-:Y:S02]  /*1d70*/  UIADD3 UR36, UR10, 0x804, URZ ;  /* 0x000008040a247890 */ /* 0x000fe4000fffe03f */
[----:B------:R-:W-:Y:S02]  /*1d80*/  UIADD3 UR40, UR10, 0x806, URZ ;  /* 0x000008060a287890 */ /* 0x000fe4000fffe03f */
[----:B------:R-:W-:Y:S02]  /*1d90*/  UIADD3 UR44, UR10, 0xc00, URZ ;  /* 0x00000c000a2c7890 */ /* 0x000fe4000fffe03f */
[----:B------:R-:W-:Y:S02]  /*1da0*/  UIADD3 UR48, UR10, 0xc02, URZ ;  /* 0x00000c020a307890 */ /* 0x000fe4000fffe03f */
[----:B------:R-:W-:Y:S01]  /*1db0*/  UIADD3 UR52, UR10, 0xc04, URZ ;  /* 0x00000c040a347890 */ /* 0x000fe2000fffe03f */
[----:B------:R-:W-:-:S02]  /*1dc0*/  WARPGROUP.DEPBAR.LE gsb0, 0x0 ;  /* 0x00008000000079c5 */ /* 0x000fc40000010000 */
[----:B------:R-:W-:-:S06]  /*1dd0*/  WARPGROUP.ARRIVE ;  /* 0x00000000000079c5 */ /* 0x000fcc0000000000 */
[----:B------:R-:W-:Y:S01]  /*1de0*/  HGMMA.64x64x16.F32 R24, gdesc[UR4], R24, gsb0 ;  /* 0x00e00000041879f0 */ /* 0x000fe20008000818 */
[----:B------:R-:W-:Y:S02]  /*1df0*/  UIADD3 UR4, UR10, 0x4, URZ ;  /* 0x000000040a047890 */ /* 0x000fe4000fffe03f */
[----:B------:R-:W-:Y:S01]  /*1e00*/  UIADD3 UR6, UR18, 0x4, URZ ;  /* 0x0000000412067890 */ /* 0x000fe2000fffe03f */
[----:B------:R-:W-:Y:S01]  /*1e10*/  UMOV UR5, UR9 ;  /* 0x0000000900057c82 */ /* 0x000fe20008000000 */
[----:B------:R-:W-:Y:S01]  /*1e20*/  UMOV UR7, 0x40000040 ;  /* 0x4000004000077882 */ /* 0x000fe20000000000 */
[----:B------:R-:W-:Y:S02]  /*1e30*/  UMOV UR9, 0x40000040 ;  /* 0x4000004000097882 */ /* 0x000fe40000000000 */
[----:B------:R-:W-:Y:S02]  /*1e40*/  UMOV UR8, UR4 ;  /* 0x0000000400087c82 */ /* 0x000fe40008000000 */
[----:B------:R-:W-:Y:S01]  /*1e50*/  UMOV UR4, UR8 ;  /* 0x0000000800047c82 */ /* 0x000fe20008000000 */
[----:B------:R-:W-:Y:S01]  /*1e60*/  IMAD.U32 R14, RZ, RZ, UR8 ;  /* 0x00000008ff0e7e24 */ /* 0x000fe2000f8e00ff */
[----:B------:R-:W-:-:S02]  /*1e70*/  UIADD3 UR8, UR10, 0x6, URZ ;  /* 0x000000060a087890 */ /* 0x000fc4000fffe03f */
[----:B------:R-:W-:Y:S01]  /*1e80*/  UIADD3 UR10, UR10, 0xc06, URZ ;  /* 0x00000c060a0a7890 */ /* 0x000fe2000fffe03f */
[----:B------:R-:W-:Y:S02]  /*1e90*/  WARPGROUP.DEPBAR.LE gsb0, 0x0 ;  /* 0x00008000000079c5 */ /* 0x000fe40000010000 */
[----:B------:R-:W-:-:S06]  /*1ea0*/  WARPGROUP.ARRIVE ;  /* 0x00000000000079c5 */ /* 0x000fcc0000000000 */
[----:B------:R-:W-:Y:S01]  /*1eb0*/  HGMMA.64x64x16.F32 R24, gdesc[UR4], R24, gsb0 ;  /* 0x00e00000041879f0 */ /* 0x000fe20008000818 */
[----:B------:R-:W-:Y:S01]  /*1ec0*/  UIADD3 UR6, UR18, 0x6, URZ ;  /* 0x0000000612067890 */ /* 0x000fe2000fffe03f */
[----:B------:R-:W-:Y:S01]  /*1ed0*/  UMOV UR4, UR8 ;  /* 0x0000000800047c82 */ /* 0x000fe20008000000 */
[----:B------:R-:W-:Y:S01]  /*1ee0*/  UMOV UR5, UR9 ;  /* 0x0000000900057c82 */ /* 0x000fe20008000000 */
[----:B------:R-:W-:Y:S01]  /*1ef0*/  UMOV UR7, 0x40000040 ;  /* 0x4000004000077882 */ /* 0x000fe20000000000 */
        /* <DEDUP_REMOVED lines=9> */
[----:B------:R-:W-:Y:S03]  /*1f90*/  HGMMA.64x64x16.F32 R24, gdesc[UR12], R24, gsb0 ;  /* 0x00e000000c1879f0 */ /* 0x000fe60008000818 */
        /* <DEDUP_REMOVED lines=68> */
[----:B------:R-:W-:Y:S01]  /*23e0*/  UMOV UR5, 0x40000040 ;  /* 0x4000004000057882 */ /* 0x000fe20000000000 */
[----:B------:R-:W-:Y:S01]  /*23f0*/  UMOV UR7, 0x40000040 ;  /* 0x4000004000077882 */ /* 0x000fe20000000000 */
[----:B------:R-:W-:Y:S01]  /*2400*/  MOV R12, UR4 ;  /* 0x00000004000c7c02 */ /* 0x000fe20008000f00 */
[----:B------:R-:W-:Y:S01]  /*2410*/  IMAD.U32 R13, RZ, RZ, UR5 ;  /* 0x00000005ff0d7e24 */ /* 0x000fe2000f8e00ff */
[----:B------:R-:W-:Y:S02]  /*2420*/  WARPGROUP.DEPBAR.LE gsb0, 0x0 ;  /* 0x00008000000079c5 */ /* 0x000fe40000010000 */
[----:B------:R-:W-:-:S06]  /*2430*/  WARPGROUP.ARRIVE ;  /* 0x00000000000079c5 */ /* 0x000fcc0000000000 */
[----:B------:R-:W-:Y:S03]  /*2440*/  HGMMA.64x64x16.F32 R24, gdesc[UR4], R24, gsb0 ;  /* 0x00e00000041879f0 */ /* 0x000fe60008000818 */
[----:B------:R-:W-:Y:S02]  /*2450*/  WARPGROUP.DEPBAR.LE gsb0, 0x0 ;  /* 0x00008000000079c5 */ /* 0x000fe40000010000 */
[----:B------:R-:W-:Y:S05]  /*2460*/  @!P0 BRA `(.L_x_1006) ;  /* 0x0000000000048947 */ /* 0x000fea0003800000 */
[----:B------:R-:W-:Y:S01]  /*2470*/  BPT.TRAP 0x1 ;  /* 0x000000040000795c */ /* 0x000fe20000300000 */
.L_x_1006:
[----:B01----:R-:W-:Y:S01]  /*2480*/  LOP3.LUT R0, R57, 0xffffff80, RZ, 0xc0, !PT ;  /* 0xffffff8039007812 */ /* 0x003fe200078ec0ff */
[----:B------:R-:W-:Y:S01]  /*2490*/  ULDC UR7, c[0x0][0x2f0] ;  /* 0x0000bc0000077ab9 */ /* 0x000fe20000000800 */
[----:B------:R-:W-:Y:S02]  /*24a0*/  R2UR UR5, R23 ;  /* 0x00000000170572ca */ /* 0x000fe400000e0000 */
[----:B------:R-:W-:Y:S01]  /*24b0*/  LEA.HI R56, R56, R19, RZ, 0x2 ;  /* 0x0000001338387211 */ /* 0x000fe200078f10ff */
[----:B------:R-:W-:Y:S01]  /*24c0*/  IMAD.IADD R0, R19, 0x1, -R0 ;  /* 0x0000000113007824 */ /* 0x000fe200078e0a00 */
[----:B------:R-:W-:Y:S02]  /*24d0*/  LEA.HI R5, R58, R58, RZ, 0x1 ;  /* 0x0000003a3a057211 */ /* 0x000fe400078f08ff */
[----:B------:R-:W-:Y:S02]  /*24e0*/  LOP3.LUT R56, R56, 0xfffffffc, RZ, 0xc0, !PT ;  /* 0xfffffffc38387812 */ /* 0x000fe400078ec0ff */
[----:B------:R-:W-:-:S02]  /*24f0*/  SHF.R.S32.HI R3, RZ, 0x1f, R0 ;  /* 0x0000001fff037819 */ /* 0x000fc40000011400 */
[----:B------:R-:W-:Y:S01]  /*2500*/  LOP3.LUT R5, R5, 0x3fffffe, RZ, 0xc0, !PT ;  /* 0x03fffffe05057812 */ /* 0x000fe200078ec0ff */
[----:B------:R-:W-:Y:S01]  /*2510*/  IMAD.IADD R56, R19, 0x1, -R56 ;  /* 0x0000000113387824 */ /* 0x000fe200078e0a38 */
[CC--:B------:R-:W-:Y:S01]  /*2520*/  LEA.HI R2, R3.reuse, R0.reuse, RZ, 0x2 ;  /* 0x0000000003027211 */ /* 0x0c0fe200078f10ff */
[----:B------:R-:W-:Y:S01]  /*2530*/  UISETP.NE.AND UP1, UPT, UR5, URZ, UPT ;  /* 0x0000003f0500728c */ /* 0x000fe2000bf25270 */
[----:B------:R-:W-:Y:S01]  /*2540*/  LEA.HI R4, R3, R0, RZ, 0x5 ;  /* 0x0000000003047211 */ /* 0x000fe200078f28ff */
[----:B------:R-:W-:Y:S01]  /*2550*/  IMAD.IADD R5, R58, 0x1, -R5 ;  /* 0x000000013a057824 */ /* 0x000fe200078e0a05 */
[--C-:B------:R-:W-:Y:S02]  /*2560*/  SHF.R.S32.HI R3, RZ, 0x2, R2.reuse ;  /* 0x00000002ff037819 */ /* 0x100fe40000011402 */
[----:B------:R-:W-:Y:S02]  /*2570*/  SHF.R.S32.HI R8, RZ, 0x1f, R2 ;  /* 0x0000001fff087819 */ /* 0x000fe40000011402 */
[----:B------:R-:W-:-:S02]  /*2580*/  SHF.R.S32.HI R4, RZ, 0x5, R4 ;  /* 0x00000005ff047819 */ /* 0x000fc40000011404 */
[----:B------:R-:W-:Y:S02]  /*2590*/  LEA.HI R8, R8, R3, RZ, 0x3 ;  /* 0x0000000308087211 */ /* 0x000fe400078f18ff */
[----:B------:R-:W-:Y:S01]  /*25a0*/  LEA.HI R9, R56, R56, RZ, 0x1 ;  /* 0x0000003838097211 */ /* 0x000fe200078f08ff */
[----:B------:R-:W-:Y:S01]  /*25b0*/  @UP1 ULDC UR5, c[0x0][0x450] ;  /* 0x0001140000051ab9 */ /* 0x000fe20000000800 */
[----:B------:R-:W-:Y:S02]  /*25c0*/  LEA R4, R4, UR38, 0x4 ;  /* 0x0000002604047c11 */ /* 0x000fe4000f8e20ff */
[----:B------:R-:W-:Y:S02]  /*25d0*/  LOP3.LUT R8, R8, 0xfffffff8, RZ, 0xc0, !PT ;  /* 0xfffffff808087812 */ /* 0x000fe400078ec0ff */
[----:B------:R-:W-:Y:S02]  /*25e0*/  R2UR UR4, R22 ;  /* 0x00000000160472ca */ /* 0x000fe400000e0000 */
[----:B------:R-:W-:-:S02]  /*25f0*/  LOP3.LUT R9, R9, 0x1ffffffe, RZ, 0xc0, !PT ;  /* 0x1ffffffe09097812 */ /* 0x000fc400078ec0ff */
[----:B------:R-:W-:Y:S01]  /*2600*/  IADD3 R4, R4, R3, -R8 ;  /* 0x0000000304047210 */ /* 0x000fe20007ffe808 */
[----:B------:R-:W-:Y:S01]  /*2610*/  IMAD.MOV.U32 R3, RZ, RZ, -0x40 ;  /* 0xffffffc0ff037424 */ /* 0x000fe200078e00ff */
[----:B------:R-:W-:Y:S01]  /*2620*/  PLOP3.LUT P1, PT, PT, PT, UP1, 0x80, 0x0 ;  /* 0x000000000000781c */ /* 0x000fe20003f2f018 */
[----:B------:R-:W-:Y:S01]  /*2630*/  IMAD.IADD R9, R56, 0x1, -R9 ;  /* 0x0000000138097824 */ /* 0x000fe200078e0a09 */
[----:B------:R-:W-:Y:S01]  /*2640*/  R2UR UR6, R16 ;  /* 0x00000000100672ca */ /* 0x000fe200000e0000 */
[----:B------:R-:W-:Y:S01]  /*2650*/  IMAD R60, R204, R3, 0x40 ;  /* 0x00000040cc3c7424 */ /* 0x000fe200078e0203 */
[----:B------:R-:W-:Y:S02]  /*2660*/  LEA R4, R5, R4, 0x6 ;  /* 0x0000000405047211 */ /* 0x000fe400078e30ff */
[----:B------:R-:W-:Y:S01]  /*2670*/  PLOP3.LUT P2, PT, PT, PT, UP1, 0x80, 0x0 ;  /* 0x000000000000781c */ /* 0x000fe20003f4f018 */
[----:B------:R-:W-:Y:S01]  /*2680*/  UISETP.NE.AND UP0, UPT, UR4, URZ, UPT ;  /* 0x0000003f0400728c */ /* 0x000fe2000bf05270 */
[----:B------:R-:W-:Y:S01]  /*2690*/  LOP3.LUT R3, R2, 0x7ffffffc, RZ, 0xc0, !PT ;  /* 0x7ffffffc02037812 */ /* 0x000fe200078ec0ff */
[----:B------:R-:W-:Y:S01]  /*26a0*/  IMAD R19, R9, 0x8, R4 ;  /* 0x0000000809137824 */ /* 0x000fe200078e0204 */
[----:B------:R-:W-:Y:S01]  /*26b0*/  @UP1 ULDC UR4, c[0x0][0x44c] ;  /* 0x0001130000041ab9 */ /* 0x000fe20000000800 */
[----:B------:R-:W-:-:S02]  /*26c0*/  LEA R58, R204, 0xffffffc0, 0x6 ;  /* 0xffffffc0cc3a7811 */ /* 0x000fc400078e30ff */
[----:B------:R-:W-:Y:S01]  /*26d0*/  @P1 IMAD.HI.U32 R5, R19, UR4, RZ ;  /* 0x0000000413051c27 */ /* 0x000fe2000f8e00ff */
[----:B------:R-:W-:Y:S01]  /*26e0*/  PLOP3.LUT P1, PT, PT, PT, UP0, 0x40, 0x0 ;  /* 0x000000000000781c */ /* 0x000fe20003f2e808 */
[----:B------:R-:W-:Y:S01]  /*26f0*/  UIADD3 UR4, UR6, 0x30840, URZ ;  /* 0x0003084006047890 */ /* 0x000fe2000fffe03f */
[----:B------:R-:W0:Y:S01]  /*2700*/  S2UR UR6, SR_CgaCtaId ;  /* 0x00000000000679c3 */ /* 0x000e220000008800 */
[----:B------:R-:W-:Y:S02]  /*2710*/  IMAD.MOV.U32 R4, RZ, RZ, R19 ;  /* 0x000000ffff047224 */ /* 0x000fe400078e0013 */
[----:B------:R-:W-:Y:S01]  /*2720*/  @P2 SHF.R.U32.HI R4, RZ, UR5, R5 ;  /* 0x00000005ff042c19 */ /* 0x000fe20008011605 */
[----:B------:R-:W-:Y:S01]  /*2730*/  IMAD.IADD R8, R0, 0x1, -R3 ;  /* 0x0000000100087824 */ /* 0x000fe200078e0a03 */
[----:B------:R-:W-:Y:S01]  /*2740*/  ULDC UR5, c[0x0][0x288] ;  /* 0x0000a20000057ab9 */ /* 0x000fe20000000800 */
[----:B------:R-:W-:Y:S01]  /*2750*/  VIADD R3, R60, 0x1 ;  /* 0x000000013c037836 */ /* 0x000fe20000000000 */
[----:B------:R-:W-:Y:S01]  /*2760*/  MOV R20, UR5 ;  /* 0x0000000500147c02 */ /* 0x000fe20008000f00 */
[----:B------:R-:W1:Y:S02]  /*2770*/  SHFL.IDX PT, R56, R4, RZ, 0x1c1f ;  /* 0x001c1fff04387589 */ /* 0x000e6400000e0000 */
[----:B------:R-:W-:-:S02]  /*2780*/  IMAD R0, R8, -0x2, R3 ;  /* 0xfffffffe08007824 */ /* 0x000fc400078e0203 */
[C---:B------:R-:W-:Y:S02]  /*2790*/  IMAD R3, R17.reuse, UR7, R60 ;  /* 0x0000000711037c24 */ /* 0x040fe4000f8e023c */
[----:B------:R-:W-:Y:S02]  /*27a0*/  IMAD R5, R17, UR7, R0 ;  /* 0x0000000711057c24 */ /* 0x000fe4000f8e0200 */
[----:B------:R-:W-:Y:S02]  /*27b0*/  IMAD R9, R8, -0x2, R3 ;  /* 0xfffffffe08097824 */ /* 0x000fe400078e0203 */
[----:B------:R-:W-:Y:S01]  /*27c0*/  IMAD.IADD R5, R5, 0x1, -R20 ;  /* 0x0000000105057824 */ /* 0x000fe200078e0a14 */
[----:B0-----:R-:W-:-:S03]  /*27d0*/  UPRMT UR4, UR6, 0x654, UR4 ;  /* 0x0000065406047896 */ /* 0x001fc60008000004 */
[----:B------:R-:W-:Y:S02]  /*27e0*/  ULDC UR6, c[0x0][0x9e0] ;  /* 0x0002780000067ab9 */ /* 0x000fe40000000800 */
[----:B------:R-:W-:-:S04]  /*27f0*/  VIADD R62, R5, UR6 ;  /* 0x00000006053e7c36 */ /* 0x000fc80008000000 */
[----:B------:R-:W-:Y:S01]  /*2800*/  SYNCS.ARRIVE.TRANS64.RED.A1T0 RZ, [UR4], RZ ;  /* 0x000000ffffff79a7 */ /* 0x000fe20008100404 */
[----:B------:R-:W-:Y:S01]  /*2810*/  ULDC UR4, c[0x0][0x9dc] ;  /* 0x0002770000047ab9 */ /* 0x000fe20000000800 */
[----:B-1----:R-:W-:Y:S01]  /*2820*/  VIADDMNMX R0, R56, R62, R9, PT ;  /* 0x0000003e38007246 */ /* 0x002fe20003800109 */
[----:B------:R-:W-:-:S06]  /*2830*/  ULOP3.LUT UR10, URZ, UR4, URZ, 0x33, !UPT ;  /* 0x000000043f0a7292 */ /* 0x000fcc000f8e333f */
[----:B------:R-:W-:Y:S02]  /*2840*/  VIADD R5, R5, UR10 ;  /* 0x0000000a05057c36 */ /* 0x000fe40008000000 */
[----:B------:R-:W-:Y:S02]  /*2850*/  IMAD.U32 R200, RZ, RZ, UR10 ;  /* 0x0000000affc87e24 */ /* 0x000fe4000f8e00ff */
[----:B------:R-:W-:Y:S01]  /*2860*/  IMAD.IADD R2, R5, 0x1, R56 ;  /* 0x0000000105027824 */ /* 0x000fe200078e0238 */
[----:B------:R-:W-:Y:S06]  /*2870*/  @P1 BRA `(.L_x_1007) ;  /* 0x0000000000641947 */ /* 0x000fec0003800000 */
[----:B------:R-:W-:Y:S01]  /*2880*/  IMAD R3, R17, UR7, R56 ;  /* 0x0000000711037c24 */ /* 0x000fe2000f8e0238 */
[----:B------:R-:W-:Y:S04]  /*2890*/  BSSY B0, `(.L_x_1008) ;  /* 0x0000013000007945 */ /* 0x000fe80003800000 */
[----:B------:R-:W-:-:S04]  /*28a0*/  IADD3 R3, R3, -R20, RZ ;  /* 0x8000001403037210 */ /* 0x000fc80007ffe0ff */
[----:B------:R-:W-:-:S13]  /*28b0*/  ISETP.GT.AND P1, PT, R3, -0x1, PT ;  /* 0xffffffff0300780c */ /* 0x000fda0003f24270 */
[----:B------:R-:W-:Y:S05]  /*28c0*/  @P1 BRA `(.L_x_1009) ;  /* 0x0000000000241947 */ /* 0x000fea0003800000 */
[----:B------:R-:W-:Y:S01]  /*28d0*/  ULDC UR4, c[0x0][0x9e4] ;  /* 0x0002790000047ab9 */ /* 0x000fe20000000800 */
[----:B------:R-:W-:Y:S01]  /*28e0*/  LOP3.LUT R3, RZ, R3, RZ, 0x33, !PT ;  /* 0x00000003ff037212 */ /* 0x000fe200078e33ff */
[----:B------:R-:W-:-:S05]  /*28f0*/  IMAD.U32 R57, RZ, RZ, UR4 ;  /* 0x00000004ff397e24 */ /* 0x000fca000f8e00ff */
[----:B------:R-:W-:-:S13]  /*2900*/  ISETP.NE.AND P1, PT, R57, 0x1, PT ;  /* 0x000000013900780c */ /* 0x000fda0003f25270 */
[----:B------:R-:W0:Y:S02]  /*2910*/  @P1 LDC.64 R64, c[0x0][0x9e8] ;  /* 0x00027a00ff401b82 */ /* 0x000e240000000a00 */
[----:B0-----:R-:W-:-:S05]  /*2920*/  @P1 IMAD.HI.U32 R56, R3, R64, RZ ;  /* 0x0000004003381227 */ /* 0x001fca00078e00ff */
[----:B------:R-:W-:-:S04]  /*2930*/  @P1 SHF.R.U32.HI R3, RZ, R65, R56 ;  /* 0x00000041ff031219 */ /* 0x000fc80000011638 */
[----:B------:R-:W-:Y:S01]  /*2940*/  LOP3.LUT R3, RZ, R3, RZ, 0x33, !PT ;  /* 0x00000003ff037212 */ /* 0x000fe200078e33ff */
[----:B------:R-:W-:Y:S06]  /*2950*/  BRA `(.L_x_1010) ;  /* 0x0000000000187947 */ /* 0x000fec0003800000 */
.L_x_1009:
[----:B------:R-:W-:Y:S02]  /*2960*/  ULDC UR4, c[0x0][0x9e4] ;  /* 0x0002790000047ab9 */ /* 0x000fe40000000800 */
[----:B------:R-:W-:-:S05]  /*2970*/  IMAD.U32 R57, RZ, RZ, UR4 ;  /* 0x00000004ff397e24 */ /* 0x000fca000f8e00ff */
[----:B------:R-:W-:-:S13]  /*2980*/  ISETP.NE.AND P1, PT, R57, 0x1, PT ;  /* 0x000000013900780c */ /* 0x000fda0003f25270 */
[----:B------:R-:W0:Y:S02]  /*2990*/  @P1 LDC.64 R64, c[0x0][0x9e8] ;  /* 0x00027a00ff401b82 */ /* 0x000e240000000a00 */
[----:B0-----:R-:W-:-:S05]  /*29a0*/  @P1 IMAD.HI.U32 R56, R3, R64, RZ ;  /* 0x0000004003381227 */ /* 0x001fca00078e00ff */
[----:B------:R-:W-:-:S07]  /*29b0*/  @P1 SHF.R.U32.HI R3, RZ, R65, R56 ;  /* 0x00000041ff031219 */ /* 0x000fce0000011638 */
.L_x_1010:
[----:B------:R-:W-:Y:S05]  /*29c0*/  BSYNC B0 ;  /* 0x0000000000007941 */ /* 0x000fea0003800000 */
.L_x_1008:
[----:B------:R-:W-:-:S04]  /*29d0*/  IMAD R3, R3, R57, -R58 ;  /* 0x0000003903037224 */ /* 0x000fc800078e0a3a */
[----:B------:R-:W-:-:S05]  /*29e0*/  IMAD R3, R8, -0x2, R3 ;  /* 0xfffffffe08037824 */ /* 0x000fca00078e0203 */
[----:B------:R-:W-:Y:S02]  /*29f0*/  VIADDMNMX R0, R3, R57, R0, PT ;  /* 0x0000003903007246 */ /* 0x000fe40003800100 */
[----:B------:R-:W-:-:S07]  /*2a00*/  VIMNMX R2, R2, R3, !PT ;  /* 0x0000000302027248 */ /* 0x000fce0007fe0100 */
.L_x_1007:
[C---:B------:R-:W-:Y:S01]  /*2a10*/  ISETP.GE.AND P2, PT, R60.reuse, 0x9, PT ;  /* 0x000000093c00780c */ /* 0x040fe20003f46270 */
[----:B------:R-:W0:Y:S01]  /*2a20*/  SHFL.IDX PT, R4, R4, 0x1, 0x1c1f ;  /* 0x003c1f0004047f89 */ /* 0x000e2200000e0000 */
[----:B------:R-:W-:Y:S02]  /*2a30*/  ISETP.GE.AND P1, PT, R60, 0x2, PT ;  /* 0x000000023c00780c */ /* 0x000fe40003f26270 */
[C---:B------:R-:W-:Y:S02]  /*2a40*/  ISETP.GT.AND P3, PT, R2.reuse, 0x8, !P2 ;  /* 0x000000080200780c */ /* 0x040fe40005764270 */
[----:B------:R-:W-:Y:S02]  /*2a50*/  ISETP.GT.AND P4, PT, R2, 0x1, !P1 ;  /* 0x000000010200780c */ /* 0x000fe40004f84270 */
[----:B------:R-:W-:Y:S02]  /*2a60*/  ISETP.LT.OR P3, PT, R0, 0x9, P3 ;  /* 0x000000090000780c */ /* 0x000fe40001f61670 */
[----:B------:R-:W-:-:S02]  /*2a70*/  ISETP.GE.AND P5, PT, R60, 0x11, PT ;  /* 0x000000113c00780c */ /* 0x000fc40003fa6270 */
[----:B------:R-:W-:Y:S02]  /*2a80*/  FSEL R64, R28, -INF , !P3 ;  /* 0xff8000001c407808 */ /* 0x000fe40005800000 */
[----:B------:R-:W-:Y:S02]  /*2a90*/  ISETP.LT.OR P4, PT, R0, 0x2, P4 ;  /* 0x000000020000780c */ /* 0x000fe40002781670 */
[----:B------:R-:W-:Y:S02]  /*2aa0*/  ISETP.GT.AND P3, PT, R2, 0x10, !P5 ;  /* 0x000000100200780c */ /* 0x000fe40006f64270 */
[----:B------:R-:W-:Y:S02]  /*2ab0*/  ISETP.GE.AND P6, PT, R60, 0xa, PT ;  /* 0x0000000a3c00780c */ /* 0x000fe40003fc6270 */
[----:B------:R-:W-:Y:S02]  /*2ac0*/  FSEL R56, R25, -INF , !P4 ;  /* 0xff80000019387808 */ /* 0x000fe40006000000 */
[----:B------:R-:W-:-:S02]  /*2ad0*/  P2R R59, PR, RZ, 0x20 ;  /* 0x00000020ff3b7803 */ /* 0x000fc40000000000 */
[----:B------:R-:W-:Y:S02]  /*2ae0*/  ISETP.LT.OR P3, PT, R0, 0x11, P3 ;  /* 0x000000110000780c */ /* 0x000fe40001f61670 */
[----:B------:R-:W-:Y:S02]  /*2af0*/  ISETP.GT.AND P4, PT, R2, 0x9, !P6 ;  /* 0x000000090200780c */ /* 0x000fe40007784270 */
[----:B------:R-:W-:Y:S02]  /*2b00*/  ISETP.GE.AND P5, PT, R60, 0x12, PT ;  /* 0x000000123c00780c */ /* 0x000fe40003fa6270 */
[----:B------:R-:W-:Y:S02]  /*2b10*/  FSEL R68, R32, -INF , !P3 ;  /* 0xff80000020447808 */ /* 0x000fe40005800000 */
[----:B------:R-:W-:Y:S02]  /*2b20*/  ISETP.LT.OR P4, PT, R0, 0xa, P4 ;  /* 0x0000000a0000780c */ /* 0x000fe40002781670 */
[----:B------:R-:W-:-:S02]  /*2b30*/  ISETP.GT.AND P3, PT, R2, 0x11, !P5 ;  /* 0x000000110200780c */ /* 0x000fc40006f64270 */
[----:B------:R-:W-:Y:S02]  /*2b40*/  FSEL R66, R29, -INF , !P4 ;  /* 0xff8000001d427808 */ /* 0x000fe40006000000 */
[----:B------:R-:W-:Y:S02]  /*2b50*/  ISETP.LT.OR P3, PT, R0, 0x12, P3 ;  /* 0x000000120000780c */ /* 0x000fe40001f61670 */
[----:B------:R-:W-:Y:S02]  /*2b60*/  ISETP.GE.AND P4, PT, R60, 0x19, PT ;  /* 0x000000193c00780c */ /* 0x000fe40003f86270 */
[----:B------:R-:W-:Y:S02]  /*2b70*/  FSEL R70, R33, -INF , !P3 ;  /* 0xff80000021467808 */ /* 0x000fe40005800000 */
[----:B------:R-:W-:Y:S02]  /*2b80*/  ISETP.GT.AND P3, PT, R2, 0x18, !P4 ;  /* 0x000000180200780c */ /* 0x000fe40006764270 */
[----:B------:R-:W-:-:S02]  /*2b90*/  P2R R33, PR, RZ, 0x10 ;  /* 0x00000010ff217803 */ /* 0x000fc40000000000 */
[----:B------:R-:W-:Y:S02]  /*2ba0*/  ISETP.LT.OR P3, PT, R0, 0x19, P3 ;  /* 0x000000190000780c */ /* 0x000fe40001f61670 */
[----:B------:R-:W-:Y:S02]  /*2bb0*/  ISETP.GE.AND P4, PT, R60, 0x1a, PT ;  /* 0x0000001a3c00780c */ /* 0x000fe40003f86270 */
[----:B------:R-:W-:Y:S02]  /*2bc0*/  FSEL R36, R36, -INF , !P3 ;  /* 0xff80000024247808 */ /* 0x000fe40005800000 */
[----:B------:R-:W-:Y:S02]  /*2bd0*/  ISETP.GT.AND P3, PT, R2, 0x19, !P4 ;  /* 0x000000190200780c */ /* 0x000fe40006764270 */
[----:B------:R-:W-:Y:S02]  /*2be0*/  P2R R61, PR, RZ, 0x10 ;  /* 0x00000010ff3d7803 */ /* 0x000fe40000000000 */
[----:B------:R-:W-:-:S02]  /*2bf0*/  ISETP.LT.OR P3, PT, R0, 0x1a, P3 ;  /* 0x0000001a0000780c */ /* 0x000fc40001f61670 */
[----:B------:R-:W-:Y:S02]  /*2c00*/  ISETP.GE.AND P4, PT, R60, 0x21, PT ;  /* 0x000000213c00780c */ /* 0x000fe40003f86270 */
[----:B------:R-:W-:Y:S02]  /*2c10*/  FSEL R72, R37, -INF , !P3 ;  /* 0xff80000025487808 */ /* 0x000fe40005800000 */
[----:B------:R-:W-:Y:S02]  /*2c20*/  ISETP.GT.AND P3, PT, R2, 0x20, !P4 ;  /* 0x000000200200780c */ /* 0x000fe40006764270 */
[----:B------:R-:W-:Y:S02]  /*2c30*/  P2R R37, PR, RZ, 0x10 ;  /* 0x00000010ff257803 */ /* 0x000fe40000000000 */
[----:B------:R-:W-:Y:S02]  /*2c40*/  ISETP.LT.OR P3, PT, R0, 0x21, P3 ;  /* 0x000000210000780c */ /* 0x000fe40001f61670 */
[----:B------:R-:W-:-:S02]  /*2c50*/  ISETP.GE.AND P4, PT, R60, 0x22, PT ;  /* 0x000000223c00780c */ /* 0x000fc40003f86270 */
[----:B------:R-:W-:Y:S02]  /*2c60*/  FSEL R40, R40, -INF , !P3 ;  /* 0xff80000028287808 */ /* 0x000fe40005800000 */
[----:B------:R-:W-:Y:S02]  /*2c70*/  ISETP.GT.AND P3, PT, R2, 0x21, !P4 ;  /* 0x000000210200780c */ /* 0x000fe40006764270 */
[----:B------:R-:W-:Y:S02]  /*2c80*/  P2R R63, PR, RZ, 0x10 ;  /* 0x00000010ff3f7803 */ /* 0x000fe40000000000 */
[----:B------:R-:W-:Y:S02]  /*2c90*/  ISETP.LT.OR P3, PT, R0, 0x22, P3 ;  /* 0x000000220000780c */ /* 0x000fe40001f61670 */
[----:B------:R-:W-:Y:S02]  /*2ca0*/  ISETP.GE.AND P4, PT, R60, 0x29, PT ;  /* 0x000000293c00780c */ /* 0x000fe40003f86270 */
[----:B------:R-:W-:-:S02]  /*2cb0*/  FSEL R74, R41, -INF , !P3 ;  /* 0xff800000294a7808 */ /* 0x000fc40005800000 */
[----:B------:R-:W-:Y:S02]  /*2cc0*/  ISETP.GT.AND P3, PT, R2, 0x28, !P4 ;  /* 0x000000280200780c */ /* 0x000fe40006764270 */
[----:B------:R-:W-:Y:S02]  /*2cd0*/  P2R R41, PR, RZ, 0x10 ;  /* 0x00000010ff297803 */ /* 0x000fe40000000000 */
[----:B------:R-:W-:Y:S02]  /*2ce0*/  ISETP.LT.OR P3, PT, R0, 0x29, P3 ;  /* 0x000000290000780c */ /* 0x000fe40001f61670 */
[----:B------:R-:W-:Y:S02]  /*2cf0*/  ISETP.GE.AND P4, PT, R60, 0x2a, PT ;  /* 0x0000002a3c00780c */ /* 0x000fe40003f86270 */
[----:B------:R-:W-:Y:S02]  /*2d00*/  FSEL R44, R44, -INF , !P3 ;  /* 0xff8000002c2c7808 */ /* 0x000fe40005800000 */
[----:B------:R-:W-:-:S02]  /*2d10*/  ISETP.GT.AND P3, PT, R2, 0x29, !P4 ;  /* 0x000000290200780c */ /* 0x000fc40006764270 */
[----:B------:R-:W-:Y:S02]  /*2d20*/  P2R R65, PR, RZ, 0x10 ;  /* 0x00000010ff417803 */ /* 0x000fe40000000000 */
[----:B------:R-:W-:Y:S02]  /*2d30*/  ISETP.LT.OR P3, PT, R0, 0x2a, P3 ;  /* 0x0000002a0000780c */ /* 0x000fe40001f61670 */
[----:B------:R-:W-:Y:S02]  /*2d40*/  P2R R29, PR, RZ, 0x20 ;  /* 0x00000020ff1d7803 */ /* 0x000fe40000000000 */
[----:B------:R-:W-:Y:S02]  /*2d50*/  FSEL R76, R45, -INF , !P3 ;  /* 0xff8000002d4c7808 */ /* 0x000fe40005800000 */
[----:B------:R-:W-:Y:S02]  /*2d60*/  ISETP.GE.AND P3, PT, R60, 0x31, PT ;  /* 0x000000313c00780c */ /* 0x000fe40003f66270 */
[----:B------:R-:W-:-:S02]  /*2d70*/  P2R R57, PR, RZ, 0x40 ;  /* 0x00000040ff397803 */ /* 0x000fc40000000000 */
[----:B------:R-:W-:Y:S02]  /*2d80*/  ISETP.GT.AND P4, PT, R2, 0x30, !P3 ;  /* 0x000000300200780c */ /* 0x000fe40005f84270 */
[----:B------:R-:W-:Y:S02]  /*2d90*/  R2UR UR4, R22 ;  /* 0x00000000160472ca */ /* 0x000fe400000e0000 */
[----:B------:R-:W-:-:S04]  /*2da0*/  ISETP.LT.OR P4, PT, R0, 0x31, P4 ;  /* 0x000000310000780c */ /* 0x000fc80002781670 */
[----:B------:R-:W-:Y:S02]  /*2db0*/  FSEL R48, R48, -INF , !P4 ;  /* 0xff80000030307808 */ /* 0x000fe40006000000 */
[----:B------:R-:W-:-:S04]  /*2dc0*/  ISETP.GE.AND P4, PT, R60, 0x32, PT ;  /* 0x000000323c00780c */ /* 0x000fc80003f86270 */
[----:B------:R-:W-:Y:S01]  /*2dd0*/  ISETP.GT.AND P5, PT, R2, 0x31, !P4 ;  /* 0x000000310200780c */ /* 0x000fe200067a4270 */
[----:B------:R-:W-:-:S03]  /*2de0*/  UISETP.NE.AND UP0, UPT, UR4, URZ, UPT ;  /* 0x0000003f0400728c */ /* 0x000fc6000bf05270 */
[----:B------:R-:W-:-:S04]  /*2df0*/  ISETP.LT.OR P5, PT, R0, 0x32, P5 ;  /* 0x000000320000780c */ /* 0x000fc80002fa1670 */
[----:B------:R-:W-:Y:S02]  /*2e00*/  FSEL R78, R49, -INF , !P5 ;  /* 0xff800000314e7808 */ /* 0x000fe40006800000 */
[----:B------:R-:W-:-:S04]  /*2e10*/  ISETP.GE.AND P5, PT, R60, 0x39, PT ;  /* 0x000000393c00780c */ /* 0x000fc80003fa6270 */
[----:B------:R-:W-:-:S04]  /*2e20*/  ISETP.GT.AND P6, PT, R2, 0x38, !P5 ;  /* 0x000000380200780c */ /* 0x000fc80006fc4270 */
[----:B------:R-:W-:-:S04]  /*2e30*/  ISETP.LT.OR P6, PT, R0, 0x39, P6 ;  /* 0x000000390000780c */ /* 0x000fc800037c1670 */
[----:B------:R-:W-:Y:S02]  /*2e40*/  FSEL R52, R52, -INF , !P6 ;  /* 0xff80000034347808 */ /* 0x000fe40007000000 */
[----:B------:R-:W-:-:S04]  /*2e50*/  ISETP.GE.AND P6, PT, R60, 0x1, PT ;  /* 0x000000013c00780c */ /* 0x000fc80003fc6270 */
[----:B------:R-:W-:Y:S02]  /*2e60*/  P2R R28, PR, RZ, 0x40 ;  /* 0x00000040ff1c7803 */ /* 0x000fe40000000000 */
[----:B------:R-:W-:-:S04]  /*2e70*/  ISETP.GT.AND P6, PT, R2, RZ, !P6 ;  /* 0x000000ff0200720c */ /* 0x000fc800077c4270 */
[----:B------:R-:W-:-:S04]  /*2e80*/  ISETP.LT.OR P6, PT, R0, 0x1, P6 ;  /* 0x000000010000780c */ /* 0x000fc800037c1670 */
[----:B------:R-:W-:Y:S02]  /*2e90*/  FSEL R32, R24, -INF , !P6 ;  /* 0xff80000018207808 */ /* 0x000fe40007000000 */
[----:B------:R-:W-:-:S04]  /*2ea0*/  ISETP.GE.AND P6, PT, R60, 0x3a, PT ;  /* 0x0000003a3c00780c */ /* 0x000fc80003fc6270 */
[----:B------:R-:W-:Y:S02]  /*2eb0*/  P2R R45, PR, RZ, 0x40 ;  /* 0x00000040ff2d7803 */ /* 0x000fe40000000000 */
[----:B------:R-:W-:Y:S01]  /*2ec0*/  ISETP.GT.AND P6, PT, R2, 0x39, !P6 ;  /* 0x000000390200780c */ /* 0x000fe200077c4270 */
[----:B0-----:R-:W-:-:S03]  /*2ed0*/  IMAD.IADD R2, R5, 0x1, R4 ;  /* 0x0000000105027824 */ /* 0x001fc600078e0204 */
[----:B------:R-:W-:Y:S02]  /*2ee0*/  ISETP.LT.OR P6, PT, R0, 0x3a, P6 ;  /* 0x0000003a0000780c */ /* 0x000fe400037c1670 */
[----:B------:R-:W-:Y:S02]  /*2ef0*/  VIADDMNMX R0, R4, R62, R9, PT ;  /* 0x0000003e04007246 */ /* 0x000fe40003800109 */
[----:B------:R-:W-:Y:S02]  /*2f00*/  FSEL R60, R53, -INF , !P6 ;  /* 0xff800000353c7808 */ /* 0x000fe40007000000 */
[----:B------:R-:W-:-:S13]  /*2f10*/  PLOP3.LUT P6, PT, PT, PT, UP0, 0x40, 0x0 ;  /* 0x000000000000781c */ /* 0x000fda0003fce808 */
[----:B------:R-:W-:Y:S05]  /*2f20*/  @P6 BRA `(.L_x_1011) ;  /* 0x0000000000646947 */ /* 0x000fea0003800000 */
[----:B------:R-:W-:Y:S01]  /*2f30*/  IMAD R3, R17, UR7, R4 ;  /* 0x0000000711037c24 */ /* 0x000fe2000f8e0204 */
[----:B------:R-:W-:Y:S03]  /*2f40*/  BSSY B0, `(.L_x_1012) ;  /* 0x0000013000007945 */ /* 0x000fe60003800000 */
[----:B------:R-:W-:-:S05]  /*2f50*/  IMAD.IADD R3, R3, 0x1, -R20 ;  /* 0x0000000103037824 */ /* 0x000fca00078e0a14 */
        /* <DEDUP_REMOVED lines=11> */
.L_x_1013:
[----:B------:R-:W-:Y:S02]  /*3010*/  ULDC UR4, c[0x0][0x9e4] ;  /* 0x0002790000047ab9 */ /* 0x000fe40000000800 */
[----:B------:R-:W-:-:S04]  /*3020*/  MOV R5, UR4 ;  /* 0x0000000400057c02 */ /* 0x000fc80008000f00 */
[----:B------:R-:W-:-:S13]  /*3030*/  ISETP.NE.AND P6, PT, R5, 0x1, PT ;  /* 0x000000010500780c */ /* 0x000fda0003fc5270 */
[----:B------:R-:W0:Y:S02]  /*3040*/  @P6 LDC.64 R24, c[0x0][0x9e8] ;  /* 0x00027a00ff186b82 */ /* 0x000e240000000a00 */
[----:B0-----:R-:W-:-:S05]  /*3050*/  @P6 IMAD.HI.U32 R4, R3, R24, RZ ;  /* 0x0000001803046227 */ /* 0x001fca00078e00ff */
[----:B------:R-:W-:-:S07]  /*3060*/  @P6 SHF.R.U32.HI R3, RZ, R25, R4 ;  /* 0x00000019ff036219 */ /* 0x000fce0000011604 */
.L_x_1014:
[----:B------:R-:W-:Y:S05]  /*3070*/  BSYNC B0 ;  /* 0x0000000000007941 */ /* 0x000fea0003800000 */
.L_x_1012:
[----:B------:R-:W-:-:S04]  /*3080*/  IMAD R3, R3, R5, -R58 ;  /* 0x0000000503037224 */ /* 0x000fc800078e0a3a */
[----:B------:R-:W-:-:S05]  /*3090*/  IMAD R3, R8, -0x2, R3 ;  /* 0xfffffffe08037824 */ /* 0x000fca00078e0203 */
[----:B------:R-:W-:Y:S02]  /*30a0*/  VIADDMNMX R0, R3, R5, R0, PT ;  /* 0x0000000503007246 */ /* 0x000fe40003800100 */
[----:B------:R-:W-:-:S07]  /*30b0*/  VIMNMX R2, R2, R3, !PT ;  /* 0x0000000302027248 */ /* 0x000fce0007fe0100 */
.L_x_1011:
[----:B------:R-:W-:Y:S01]  /*30c0*/  ISETP.GT.AND P1, PT, R2, 0x1, !P1 ;  /* 0x000000010200780c */ /* 0x000fe20004f24270 */
[----:B------:R-:W-:Y:S01]  /*30d0*/  ULDC UR10, c[0x0][0x988] ;  /* 0x00026200000a7ab9 */ /* 0x000fe20000000800 */
[----:B------:R-:W-:Y:S01]  /*30e0*/  FMNMX.FTZ R3, R32, R56, !PT ;  /* 0x0000003820037209 */ /* 0x000fe20007810000 */
[----:B------:R-:W-:Y:S01]  /*30f0*/  VIADD R204, R204, 0xfffffffe ;  /* 0xfffffffecccc7836 */ /* 0x000fe20000000000 */
[----:B------:R-:W-:Y:S02]  /*3100*/  ISETP.LT.OR P1, PT, R0, 0x2, P1 ;  /* 0x000000020000780c */ /* 0x000fe40000f21670 */
[----:B------:R-:W-:Y:S02]  /*3110*/  FMNMX.FTZ R3, R64, R3, !PT ;  /* 0x0000000340037209 */ /* 0x000fe40007810000 */
[----:B------:R-:W-:Y:S02]  /*3120*/  FSEL R27, R27, -INF , !P1 ;  /* 0xff8000001b1b7808 */ /* 0x000fe40004800000 */
[----:B------:R-:W-:-:S02]  /*3130*/  ISETP.NE.AND P1, PT, R57, RZ, PT ;  /* 0x000000ff3900720c */ /* 0x000fc40003f25270 */
[----:B------:R-:W-:Y:S02]  /*3140*/  FMNMX.FTZ R3, R66, R3, !PT ;  /* 0x0000000342037209 */ /* 0x000fe40007810000 */
[----:B------:R-:W-:Y:S02]  /*3150*/  ISETP.GT.AND P1, PT, R2, 0x9, !P1 ;  /* 0x000000090200780c */ /* 0x000fe40004f24270 */
[----:B------:R-:W-:Y:S02]  /*3160*/  FMNMX.FTZ R3, R68, R3, !PT ;  /* 0x0000000344037209 */ /* 0x000fe40007810000 */
[----:B------:R-:W-:Y:S02]  /*3170*/  ISETP.LT.OR P1, PT, R0, 0xa, P1 ;  /* 0x0000000a0000780c */ /* 0x000fe40000f21670 */
[----:B------:R-:W-:Y:S02]  /*3180*/  FMNMX.FTZ R3, R70, R3, !PT ;  /* 0x0000000346037209 */ /* 0x000fe40007810000 */
[----:B------:R-:W-:-:S02]  /*3190*/  FSEL R31, R31, -INF , !P1 ;  /* 0xff8000001f1f7808 */ /* 0x000fc40004800000 */
[----:B------:R-:W-:Y:S02]  /*31a0*/  ISETP.NE.AND P1, PT, R59, RZ, PT ;  /* 0x000000ff3b00720c */ /* 0x000fe40003f25270 */
[----:B------:R-:W-:Y:S02]  /*31b0*/  FMNMX.FTZ R3, R36, R3, !PT ;  /* 0x0000000324037209 */ /* 0x000fe40007810000 */
[----:B------:R-:W-:Y:S02]  /*31c0*/  ISETP.GT.AND P1, PT, R2, 0x10, !P1 ;  /* 0x000000100200780c */ /* 0x000fe40004f24270 */
[----:B------:R-:W-:Y:S02]  /*31d0*/  FMNMX.FTZ R3, R72, R3, !PT ;  /* 0x0000000348037209 */ /* 0x000fe40007810000 */
[----:B------:R-:W-:Y:S02]  /*31e0*/  ISETP.LT.OR P1, PT, R0, 0x11, P1 ;  /* 0x000000110000780c */ /* 0x000fe40000f21670 */
[----:B------:R-:W-:-:S02]  /*31f0*/  FMNMX.FTZ R3, R40, R3, !PT ;  /* 0x0000000328037209 */ /* 0x000fc40007810000 */
[----:B------:R-:W-:Y:S02]  /*3200*/  FSEL R34, R34, -INF , !P1 ;  /* 0xff80000022227808 */ /* 0x000fe40004800000 */
[----:B------:R-:W-:Y:S02]  /*3210*/  ISETP.NE.AND P1, PT, R29, RZ, PT ;  /* 0x000000ff1d00720c */ /* 0x000fe40003f25270 */
[----:B------:R-:W-:Y:S02]  /*3220*/  FMNMX.FTZ R3, R74, R3, !PT ;  /* 0x000000034a037209 */ /* 0x000fe40007810000 */
[----:B------:R-:W-:Y:S02]  /*3230*/  ISETP.GT.AND P1, PT, R2, 0x11, !P1 ;  /* 0x000000110200780c */ /* 0x000fe40004f24270 */
[----:B------:R-:W-:Y:S02]  /*3240*/  FMNMX.FTZ R3, R44, R3, !PT ;  /* 0x000000032c037209 */ /* 0x000fe40007810000 */
[----:B------:R-:W-:-:S02]  /*3250*/  ISETP.LT.OR P1, PT, R0, 0x12, P1 ;  /* 0x000000120000780c */ /* 0x000fc40000f21670 */
[----:B------:R-:W-:Y:S02]  /*3260*/  FMNMX.FTZ R3, R76, R3, !PT ;  /* 0x000000034c037209 */ /* 0x000fe40007810000 */
[----:B------:R-:W-:Y:S02]  /*3270*/  FSEL R35, R35, -INF , !P1 ;  /* 0xff80000023237808 */ /* 0x000fe40004800000 */
[----:B------:R-:W-:Y:S02]  /*3280*/  ISETP.NE.AND P1, PT, R33, RZ, PT ;  /* 0x000000ff2100720c */ /* 0x000fe40003f25270 */
[----:B------:R-:W-:Y:S02]  /*3290*/  FMNMX.FTZ R3, R48, R3, !PT ;  /* 0x0000000330037209 */ /* 0x000fe40007810000 */
[----:B------:R-:W-:Y:S02]  /*32a0*/  ISETP.GT.AND P1, PT, R2, 0x18, !P1 ;  /* 0x000000180200780c */ /* 0x000fe40004f24270 */
[----:B------:R-:W-:-:S02]  /*32b0*/  FMNMX.FTZ R3, R78, R3, !PT ;  /* 0x000000034e037209 */ /* 0x000fc40007810000 */
[----:B------:R-:W-:Y:S02]  /*32c0*/  ISETP.LT.OR P1, PT, R0, 0x19, P1 ;  /* 0x000000190000780c */ /* 0x000fe40000f21670 */
[----:B------:R-:W-:Y:S02]  /*32d0*/  FMNMX.FTZ R3, R52, R3, !PT ;  /* 0x0000000334037209 */ /* 0x000fe40007810000 */
[----:B------:R-:W-:Y:S02]  /*32e0*/  FSEL R38, R38, -INF , !P1 ;  /* 0xff80000026267808 */ /* 0x000fe40004800000 */
[----:B------:R-:W-:Y:S02]  /*32f0*/  ISETP.NE.AND P1, PT, R61, RZ, PT ;  /* 0x000000ff3d00720c */ /* 0x000fe40003f25270 */
[C---:B------:R-:W-:Y:S02]  /*3300*/  ISETP.GT.AND P2, PT, R2.reuse, 0x8, !P2 ;  /* 0x000000080200780c */ /* 0x040fe40005744270 */
[----:B------:R-:W-:-:S02]  /*3310*/  ISETP.GT.AND P1, PT, R2, 0x19, !P1 ;  /* 0x000000190200780c */ /* 0x000fc40004f24270 */
[----:B------:R-:W-:Y:S02]  /*3320*/  FMNMX.FTZ R5, R60, R3, !PT ;  /* 0x000000033c057209 */ /* 0x000fe40007810000 */
[C---:B------:R-:W-:Y:S02]  /*3330*/  ISETP.LT.OR P1, PT, R0.reuse, 0x1a, P1 ;  /* 0x0000001a0000780c */ /* 0x040fe40000f21670 */
[----:B------:R-:W-:Y:S01]  /*3340*/  ISETP.LT.OR P2, PT, R0, 0x9, P2 ;  /* 0x000000090000780c */ /* 0x000fe20001741670 */
[----:B------:R-:W0:Y:S01]  /*3350*/  SHFL.BFLY PT, R4, R5, 0x2, 0x1f ;  /* 0x0c401f0005047f89 */ /* 0x000e2200000e0000 */
[----:B------:R-:W-:Y:S02]  /*3360*/  FSEL R39, R39, -INF , !P1 ;  /* 0xff80000027277808 */ /* 0x000fe40004800000 */
[----:B------:R-:W-:Y:S02]  /*3370*/  ISETP.NE.AND P1, PT, R37, RZ, PT ;  /* 0x000000ff2500720c */ /* 0x000fe40003f25270 */
[----:B------:R-:W-:-:S02]  /*3380*/  FSEL R30, R30, -INF , !P2 ;  /* 0xff8000001e1e7808 */ /* 0x000fc40005000000 */
[----:B------:R-:W-:Y:S02]  /*3390*/  ISETP.GT.AND P1, PT, R2, 0x20, !P1 ;  /* 0x000000200200780c */ /* 0x000fe40004f24270 */
[----:B------:R-:W-:Y:S02]  /*33a0*/  ISETP.NE.AND P2, PT, R63, RZ, PT ;  /* 0x000000ff3f00720c */ /* 0x000fe40003f45270 */
[----:B------:R-:W-:Y:S02]  /*33b0*/  ISETP.LT.OR P1, PT, R0, 0x21, P1 ;  /* 0x000000210000780c */ /* 0x000fe40000f21670 */
[----:B------:R-:W-:Y:S02]  /*33c0*/  ISETP.NE.AND P6, PT, R28, RZ, PT ;  /* 0x000000ff1c00720c */ /* 0x000fe40003fc5270 */
[----:B------:R-:W-:Y:S02]  /*33d0*/  FSEL R42, R42, -INF , !P1 ;  /* 0xff8000002a2a7808 */ /* 0x000fe40004800000 */
[----:B------:R-:W-:-:S02]  /*33e0*/  ISETP.GT.AND P1, PT, R2, 0x21, !P2 ;  /* 0x000000210200780c */ /* 0x000fc40005724270 */
[----:B------:R-:W-:Y:S02]  /*33f0*/  ISETP.NE.AND P2, PT, R65, RZ, PT ;  /* 0x000000ff4100720c */ /* 0x000fe40003f45270 */
[----:B------:R-:W-:Y:S02]  /*3400*/  ISETP.LT.OR P1, PT, R0, 0x22, P1 ;  /* 0x000000220000780c */ /* 0x000fe40000f21670 */
[C---:B------:R-:W-:Y:S02]  /*3410*/  ISETP.GT.AND P2, PT, R2.reuse, 0x29, !P2 ;  /* 0x000000290200780c */ /* 0x040fe40005744270 */
[----:B------:R-:W-:Y:S02]  /*3420*/  FSEL R43, R43, -INF , !P1 ;  /* 0xff8000002b2b7808 */ /* 0x000fe40004800000 */
[----:B------:R-:W-:Y:S02]  /*3430*/  ISETP.GT.AND P1, PT, R2, RZ, !P6 ;  /* 0x000000ff0200720c */ /* 0x000fe40007724270 */
[----:B0-----:R-:W-:-:S02]  /*3440*/  FMNMX.FTZ R9, R5, R4, !PT ;  /* 0x0000000405097209 */ /* 0x001fc40007810000 */
[----:B------:R-:W-:Y:S02]  /*3450*/  ISETP.LT.OR P1, PT, R0, 0x1, P1 ;  /* 0x000000010000780c */ /* 0x000fe40000f21670 */
[----:B------:R-:W-:Y:S01]  /*3460*/  ISETP.NE.AND P6, PT, R45, RZ, PT ;  /* 0x000000ff2d00720c */ /* 0x000fe20003fc5270 */
[----:B------:R-:W0:Y:S01]  /*3470*/  SHFL.BFLY PT, R28, R9, 0x1, 0x1f ;  /* 0x0c201f00091c7f89 */ /* 0x000e2200000e0000 */
[----:B------:R-:W-:Y:S02]  /*3480*/  FSEL R26, R26, -INF , !P1 ;  /* 0xff8000001a1a7808 */ /* 0x000fe40004800000 */
[----:B------:R-:W-:Y:S02]  /*3490*/  ISETP.NE.AND P1, PT, R41, RZ, PT ;  /* 0x000000ff2900720c */ /* 0x000fe40003f25270 */
[----:B------:R-:W-:Y:S02]  /*34a0*/  FMNMX.FTZ R3, R26, R27, !PT ;  /* 0x0000001b1a037209 */ /* 0x000fe40007810000 */
[----:B------:R-:W-:-:S02]  /*34b0*/  ISETP.GT.AND P1, PT, R2, 0x28, !P1 ;  /* 0x000000280200780c */ /* 0x000fc40004f24270 */
[----:B------:R-:W-:Y:S02]  /*34c0*/  FMNMX.FTZ R4, R30, R3, !PT ;  /* 0x000000031e047209 */ /* 0x000fe40007810000 */
[----:B------:R-:W-:Y:S02]  /*34d0*/  ISETP.LT.OR P1, PT, R0, 0x29, P1 ;  /* 0x000000290000780c */ /* 0x000fe40000f21670 */
[----:B------:R-:W-:Y:S02]  /*34e0*/  FMNMX.FTZ R3, R31, R4, !PT ;  /* 0x000000041f037209 */ /* 0x000fe40007810000 */
[----:B------:R-:W-:Y:S02]  /*34f0*/  FSEL R46, R46, -INF , !P1 ;  /* 0xff8000002e2e7808 */ /* 0x000fe40004800000 */
[----:B------:R-:W-:Y:S02]  /*3500*/  FMNMX.FTZ R24, R34, R3, !PT ;  /* 0x0000000322187209 */ /* 0x000fe40007810000 */
[----:B------:R-:W-:-:S02]  /*3510*/  ISETP.GT.AND P3, PT, R2, 0x30, !P3 ;  /* 0x000000300200780c */ /* 0x000fc40005f64270 */
[----:B------:R-:W-:Y:S02]  /*3520*/  FMNMX.FTZ R3, R35, R24, !PT ;  /* 0x0000001823037209 */ /* 0x000fe40007810000 */
[----:B------:R-:W-:Y:S02]  /*3530*/  ISETP.LT.OR P2, PT, R0, 0x2a, P2 ;  /* 0x0000002a0000780c */ /* 0x000fe40001741670 */
[----:B------:R-:W-:Y:S02]  /*3540*/  FMNMX.FTZ R24, R38, R3, !PT ;  /* 0x0000000326187209 */ /* 0x000fe40007810000 */
[----:B0-----:R-:W-:Y:S02]  /*3550*/  FMNMX.FTZ R4, R9, R28, !PT ;  /* 0x0000001c09047209 */ /* 0x001fe40007810000 */
[----:B------:R-:W-:Y:S02]  /*3560*/  FMNMX.FTZ R3, R39, R24, !PT ;  /* 0x0000001827037209 */ /* 0x000fe40007810000 */
[C---:B------:R-:W-:Y:S01]  /*3570*/  FSETP.NEU.FTZ.AND P1, PT, R4.reuse, -INF , PT ;  /* 0xff8000000400780b */ /* 0x040fe20003f3d000 */
[----:B------:R-:W-:Y:S01]  /*3580*/  FMUL.FTZ R5, R4, UR10 ;  /* 0x0000000a04057c20 */ /* 0x000fe20008410000 */
[----:B------:R-:W-:-:S02]  /*3590*/  FMNMX.FTZ R24, R42, R3, !PT ;  /* 0x000000032a187209 */ /* 0x000fc40007810000 */
[C---:B------:R-:W-:Y:S02]  /*35a0*/  ISETP.GT.AND P4, PT, R2.reuse, 0x31, !P4 ;  /* 0x000000310200780c */ /* 0x040fe40006784270 */
[----:B------:R-:W-:Y:S02]  /*35b0*/  FMNMX.FTZ R3, R43, R24, !PT ;  /* 0x000000182b037209 */ /* 0x000fe40007810000 */
[----:B------:R-:W-:Y:S02]  /*35c0*/  FSEL R5, R5, RZ, P1 ;  /* 0x000000ff05057208 */ /* 0x000fe40000800000 */
[C---:B------:R-:W-:Y:S02]  /*35d0*/  ISETP.GT.AND P5, PT, R2.reuse, 0x38, !P5 ;  /* 0x000000380200780c */ /* 0x040fe40006fa4270 */
[----:B------:R-:W-:Y:S01]  /*35e0*/  ISETP.GT.AND P1, PT, R2, 0x39, !P6 ;  /* 0x000000390200780c */ /* 0x000fe20007724270 */
[--C-:B------:R-:W-:Y:S01]  /*35f0*/  FFMA.FTZ R9, R32, UR10, -R5.reuse ;  /* 0x0000000a20097c23 */ /* 0x100fe20008010805 */
[----:B------:R-:W-:Y:S01]  /*3600*/  ISETP.LT.OR P3, PT, R0, 0x31, P3 ;  /* 0x000000310000780c */ /* 0x000fe20001f61670 */
[--C-:B------:R-:W-:Y:S01]  /*3610*/  FFMA.FTZ R24, R56, UR10, -R5.reuse ;  /* 0x0000000a38187c23 */ /* 0x100fe20008010805 */
[----:B------:R-:W-:Y:S01]  /*3620*/  FSEL R47, R47, -INF , !P2 ;  /* 0xff8000002f2f7808 */ /* 0x000fe20005000000 */
[--C-:B------:R-:W-:Y:S01]  /*3630*/  FFMA.FTZ R25, R66, UR10, -R5.reuse ;  /* 0x0000000a42197c23 */ /* 0x100fe20008010805 */
[----:B------:R-:W-:Y:S01]  /*3640*/  FMNMX.FTZ R2, R46, R3, !PT ;  /* 0x000000032e027209 */ /* 0x000fe20007810000 */
[----:B------:R-:W-:Y:S01]  /*3650*/  MUFU.EX2 R9, R9 ;  /* 0x0000000900097308 */ /* 0x000fe20000000800 */
[----:B------:R-:W-:Y:S01]  /*3660*/  ISETP.LT.OR P4, PT, R0, 0x32, P4 ;  /* 0x000000320000780c */ /* 0x000fe20002781670 */
[--C-:B------:R-:W-:Y:S01]  /*3670*/  FFMA.FTZ R28, R68, UR10, -R5.reuse ;  /* 0x0000000a441c7c23 */ /* 0x100fe20008010805 */
[----:B------:R-:W-:Y:S01]  /*3680*/  FSEL R50, R50, -INF , !P3 ;  /* 0xff80000032327808 */ /* 0x000fe20005800000 */
[--C-:B------:R-:W-:Y:S01]  /*3690*/  FFMA.FTZ R29, R70, UR10, -R5.reuse ;  /* 0x0000000a461d7c23 */ /* 0x100fe20008010805 */
[----:B------:R-:W-:Y:S01]  /*36a0*/  FMNMX.FTZ R3, R47, R2, !PT ;  /* 0x000000022f037209 */ /* 0x000fe20007810000 */
[--C-:B------:R-:W-:Y:S01]  /*36b0*/  FFMA.FTZ R32, R36, UR10, -R5.reuse ;  /* 0x0000000a24207c23 */ /* 0x100fe20008010805 */
[----:B------:R-:W-:Y:S01]  /*36c0*/  ISETP.LT.OR P5, PT, R0, 0x39, P5 ;  /* 0x000000390000780c */ /* 0x000fe20002fa1670 */
[----:B------:R-:W0:Y:S01]  /*36d0*/  MUFU.EX2 R24, R24 ;  /* 0x0000001800187308 */ /* 0x000e220000000800 */
[----:B------:R-:W-:Y:S01]  /*36e0*/  FSEL R51, R51, -INF , !P4 ;  /* 0xff80000033337808 */ /* 0x000fe20006000000 */
[--C-:B------:R-:W-:Y:S01]  /*36f0*/  FFMA.FTZ R36, R40, UR10, -R5.reuse ;  /* 0x0000000a28247c23 */ /* 0x100fe20008010805 */
[----:B------:R-:W-:Y:S01]  /*3700*/  FMNMX.FTZ R2, R50, R3, !PT ;  /* 0x0000000332027209 */ /* 0x000fe20007810000 */
[--C-:B------:R-:W-:Y:S01]  /*3710*/  FFMA.FTZ R40, R44, UR10, -R5.reuse ;  /* 0x0000000a2c287c23 */ /* 0x100fe20008010805 */
[----:B------:R-:W-:Y:S01]  /*3720*/  ISETP.LT.OR P1, PT, R0, 0x3a, P1 ;  /* 0x0000003a0000780c */ /* 0x000fe20000f21670 */
[--C-:B------:R-:W-:Y:S01]  /*3730*/  FFMA.FTZ R44, R48, UR10, -R5.reuse ;  /* 0x0000000a302c7c23 */ /* 0x100fe20008010805 */
[----:B------:R-:W-:Y:S01]  /*3740*/  FSEL R54, R54, -INF , !P5 ;  /* 0xff80000036367808 */ /* 0x000fe20006800000 */
[----:B------:R-:W-:Y:S01]  /*3750*/  MUFU.EX2 R25, R25 ;  /* 0x0000001900197308 */ /* 0x000fe20000000800 */
[----:B------:R-:W-:Y:S01]  /*3760*/  FMNMX.FTZ R3, R51, R2, !PT ;  /* 0x0000000233037209 */ /* 0x000fe20007810000 */
[--C-:B------:R-:W-:Y:S01]  /*3770*/  FFMA.FTZ R2, R64, UR10, -R5.reuse ;  /* 0x0000000a40027c23 */ /* 0x100fe20008010805 */
[----:B------:R-:W-:Y:S01]  /*3780*/  FSEL R55, R55, -INF , !P1 ;  /* 0xff80000037377808 */ /* 0x000fe20004800000 */
[--C-:B------:R-:W-:Y:S01]  /*3790*/  FFMA.FTZ R33, R72, UR10, -R5.reuse ;  /* 0x0000000a48217c23 */ /* 0x100fe20008010805 */
[----:B------:R-:W-:Y:S01]  /*37a0*/  FMNMX.FTZ R0, R54, R3, !PT ;  /* 0x0000000336007209 */ /* 0x000fe20007810000 */
[--C-:B------:R-:W-:Y:S01]  /*37b0*/  FFMA.FTZ R41, R76, UR10, -R5.reuse ;  /* 0x0000000a4c297c23 */ /* 0x100fe20008010805 */
[----:B------:R-:W-:Y:S01]  /*37c0*/  R2UR UR11, R18 ;  /* 0x00000000120b72ca */ /* 0x000fe200000e0000 */
[----:B------:R-:W1:Y:S01]  /*37d0*/  MUFU.EX2 R198, R2 ;  /* 0x0000000200c67308 */ /* 0x000e620000000800 */
[----:B------:R-:W-:Y:S01]  /*37e0*/  FMNMX.FTZ R0, R55, R0, !PT ;  /* 0x0000000037007209 */ /* 0x000fe20007810000 */
[----:B0-----:R-:W-:Y:S01]  /*37f0*/  FADD.FTZ R49, R9, R24 ;  /* 0x0000001809317221 */ /* 0x001fe20000010000 */
[----:B------:R-:W-:Y:S01]  /*3800*/  FFMA.FTZ R45, R78, UR10, -R5 ;  /* 0x0000000a4e2d7c23 */ /* 0x000fe20008010805 */
[----:B------:R-:W-:-:S02]  /*3810*/  F2FP.F16.F32.PACK_AB R196, R24, R9 ;  /* 0x0000000918c4723e */ /* 0x000fc400000000ff */
[----:B------:R-:W0:Y:S01]  /*3820*/  SHFL.BFLY PT, R3, R0, 0x2, 0x1f ;  /* 0x0c401f0000037f89 */ /* 0x000e2200000e0000 */
[----:B------:R-:W-:Y:S01]  /*3830*/  R2UR UR5, R23 ;  /* 0x00000000170572ca */ /* 0x000fe200000e0000 */
[----:B------:R-:W2:Y:S01]  /*3840*/  MUFU.EX2 R28, R28 ;  /* 0x0000001c001c7308 */ /* 0x000ea20000000800 */
[----:B------:R-:W-:-:S07]  /*3850*/  R2UR UR4, R22 ;  /* 0x00000000160472ca */ /* 0x000fce00000e0000 */
[----:B------:R-:W3:Y:S01]  /*3860*/  MUFU.EX2 R29, R29 ;  /* 0x0000001d001d7308 */ /* 0x000ee20000000800 */
[----:B-1----:R-:W-:Y:S01]  /*3870*/  FADD.FTZ R48, R198, R49 ;  /* 0x00000031c6307221 */ /* 0x002fe20000010000 */
[C---:B------:R-:W-:Y:S02]  /*3880*/  F2FP.F16.F32.PACK_AB R198, R25.reuse, R198 ;  /* 0x000000c619c6723e */ /* 0x040fe400000000ff */
[----:B------:R-:W-:Y:S01]  /*3890*/  UISETP.NE.AND UP1, UPT, UR5, URZ, UPT ;  /* 0x0000003f0500728c */ /* 0x000fe2000bf25270 */
[----:B------:R-:W-:Y:S01]  /*38a0*/  FADD.FTZ R49, R25, R48 ;  /* 0x0000003019317221 */ /* 0x000fe20000010000 */
[----:B------:R-:W-:Y:S02]  /*38b0*/  UISETP.NE.AND UP0, UPT, UR4, URZ, UPT ;  /* 0x0000003f0400728c */ /* 0x000fe4000bf05270 */
[----:B------:R-:W1:Y:S01]  /*38c0*/  MUFU.EX2 R32, R32 ;  /* 0x0000002000207308 */ /* 0x000e620000000800 */
[----:B--2---:R-:W-:Y:S01]  /*38d0*/  FADD.FTZ R48, R28, R49 ;  /* 0x000000311c307221 */ /* 0x004fe20000010000 */
[----:B0-----:R-:W-:Y:S01]  /*38e0*/  FMNMX.FTZ R2, R0, R3, !PT ;  /* 0x0000000300027209 */ /* 0x001fe20007810000 */
[----:B------:R-:W-:-:S05]  /*38f0*/  FFMA.FTZ R0, R74, UR10, -R5 ;  /* 0x0000000a4a007c23 */ /* 0x000fca0008010805 */
[----:B------:R-:W0:Y:S01]  /*3900*/  MUFU.EX2 R33, R33 ;  /* 0x0000002100217308 */ /* 0x000e220000000800 */
[C---:B---3--:R-:W-:Y:S01]  /*3910*/  FADD.FTZ R49, R29.reuse, R48 ;  /* 0x000000301d317221 */ /* 0x048fe20000010000 */
[----:B------:R-:W-:Y:S01]  /*3920*/  @UP1 ULDC UR4, c[0x0][0x44c] ;  /* 0x0001130000041ab9 */ /* 0x000fe20000000800 */
[----:B------:R-:W2:Y:S01]  /*3930*/  SHFL.BFLY PT, R3, R2, 0x1, 0x1f ;  /* 0x0c201f0002037f89 */ /* 0x000ea200000e0000 */
[----:B------:R-:W-:Y:S01]  /*3940*/  UIMAD.WIDE.U32 UR4, UR38, UR4, URZ ;  /* 0x00000004260472a5 */ /* 0x000fe2000f8e003f */
[----:B------:R-:W-:Y:S01]  /*3950*/  F2FP.F16.F32.PACK_AB R192, R29, R28 ;  /* 0x0000001c1dc0723e */ /* 0x000fe200000000ff */
[----:B------:R-:W-:Y:S02]  /*3960*/  @UP1 ULDC UR14, c[0x0][0x450] ;  /* 0x00011400000e1ab9 */ /* 0x000fe40000000800 */
[----:B------:R3:W-:Y:S01]  /*3970*/  MUFU.EX2 R37, R0 ;  /* 0x0000000000257308 */ /* 0x0007e20000000800 */
[----:B-1----:R-:W-:Y:S01]  /*3980*/  FADD.FTZ R48, R32, R49 ;  /* 0x0000003120307221 */ /* 0x002fe20000010000 */
[----:B------:R-:W-:-:S04]  /*3990*/  @UP1 USHF.R.U32.HI UR38, URZ, UR14, UR5 ;  /* 0x0000000e3f261299 */ /* 0x000fc80008011605 */
[----:B------:R-:W-:Y:S02]  /*39a0*/  UIADD3 UR38, UR11, UR38, URZ ;  /* 0x000000260b267290 */ /* 0x000fe4000fffe03f */
[----:B------:R-:W1:Y:S01]  /*39b0*/  MUFU.EX2 R36, R36 ;  /* 0x0000002400247308 */ /* 0x000e620000000800 */
[C---:B0-----:R-:W-:Y:S01]  /*39c0*/  FADD.FTZ R53, R33.reuse, R48 ;  /* 0x0000003021357221 */ /* 0x041fe20000010000 */
[----:B------:R-:W-:Y:S01]  /*39d0*/  UIADD3 UR6, UR38, UR6, URZ ;  /* 0x0000000626067290 */ /* 0x000fe2000fffe03f */
[----:B------:R-:W-:-:S05]  /*39e0*/  F2FP.F16.F32.PACK_AB R194, R33, R32 ;  /* 0x0000002021c2723e */ /* 0x000fca00000000ff */
[----:B------:R-:W0:Y:S01]  /*39f0*/  MUFU.EX2 R40, R40 ;  /* 0x0000002800287308 */ /* 0x000e220000000800 */
[----:B--2---:R-:W-:Y:S01]  /*3a00*/  FMNMX.FTZ R3, R2, R3, !PT ;  /* 0x0000000302037209 */ /* 0x004fe20007810000 */
[--C-:B------:R-:W-:Y:S01]  /*3a10*/  FFMA.FTZ R2, R52, UR10, -R5.reuse ;  /* 0x0000000a34027c23 */ /* 0x100fe20008010805 */
[----:B------:R-:W-:Y:S02]  /*3a20*/  FFMA.FTZ R5, R60, UR10, -R5 ;  /* 0x0000000a3c057c23 */ /* 0x000fe40008010805 */
[C---:B------:R-:W-:Y:S01]  /*3a30*/  FSETP.NEU.FTZ.AND P1, PT, R3.reuse, -INF , PT ;  /* 0xff8000000300780b */ /* 0x040fe20003f3d000 */
[----:B---3--:R-:W-:Y:S02]  /*3a40*/  FMUL.FTZ R0, R3, UR10 ;  /* 0x0000000a03007c20 */ /* 0x008fe40008410000 */
[----:B------:R-:W2:Y:S01]  /*3a50*/  MUFU.EX2 R41, R41 ;  /* 0x0000002900297308 */ /* 0x000ea20000000800 */
[----:B-1----:R-:W-:Y:S01]  /*3a60*/  FADD.FTZ R48, R36, R53 ;  /* 0x0000003524307221 */ /* 0x002fe20000010000 */
[----:B------:R-:W-:-:S02]  /*3a70*/  F2FP.F16.F32.PACK_AB R188, R37, R36 ;  /* 0x0000002425bc723e */ /* 0x000fc400000000ff */
[----:B------:R-:W-:Y:S01]  /*3a80*/  FSEL R0, R0, RZ, P1 ;  /* 0x000000ff00007208 */ /* 0x000fe20000800000 */
[----:B------:R-:W-:Y:S01]  /*3a90*/  FADD.FTZ R53, R37, R48 ;  /* 0x0000003025357221 */ /* 0x000fe20000010000 */
[----:B------:R-:W-:Y:S02]  /*3aa0*/  PLOP3.LUT P1, PT, PT, PT, UP0, 0x40, 0x0 ;  /* 0x000000000000781c */ /* 0x000fe40003f2e808 */
        /* <DEDUP_REMOVED lines=14> */
[----:B0-----:R-:W-:Y:S01]  /*3b90*/  FADD.FTZ R48, R40, R53 ;  /* 0x0000003528307221 */ /* 0x001fe20000010000 */
[--C-:B------:R-:W-:Y:S01]  /*3ba0*/  FFMA.FTZ R50, R50, UR10, -R0.reuse ;  /* 0x0000000a32327c23 */ /* 0x100fe20008010800 */
[----:B------:R-:W0:Y:S01]  /*3bb0*/  MUFU.EX2 R27, R27 ;  /* 0x0000001b001b7308 */ /* 0x000e220000000800 */
[--C-:B------:R-:W-:Y:S01]  /*3bc0*/  FFMA.FTZ R51, R51, UR10, -R0.reuse ;  /* 0x0000000a33337c23 */ /* 0x100fe20008010800 */
[--C-:B------:R-:W-:Y:S01]  /*3bd0*/  FFMA.FTZ R54, R54, UR10, -R0.reuse ;  /* 0x0000000a36367c23 */ /* 0x100fe20008010800 */
[----:B------:R-:W-:Y:S01]  /*3be0*/  FFMA.FTZ R0, R55, UR10, -R0 ;  /* 0x0000000a37007c23 */ /* 0x000fe20008010800 */
[----:B--2---:R-:W-:-:S04]  /*3bf0*/  F2FP.F16.F32.PACK_AB R190, R41, R40 ;  /* 0x0000002829be723e */ /* 0x004fc800000000ff */
[----:B------:R-:W1:Y:S08]  /*3c00*/  MUFU.EX2 R30, R30 ;  /* 0x0000001e001e7308 */ /* 0x000e700000000800 */
[----:B------:R-:W2:Y:S01]  /*3c10*/  MUFU.EX2 R31, R31 ;  /* 0x0000001f001f7308 */ /* 0x000ea20000000800 */
[----:B0-----:R-:W-:Y:S01]  /*3c20*/  FADD.FTZ R49, R26, R27 ;  /* 0x0000001b1a317221 */ /* 0x001fe20000010000 */
[----:B------:R-:W-:-:S06]  /*3c30*/  F2FP.F16.F32.PACK_AB R197, R27, R26 ;  /* 0x0000001a1bc5723e */ /* 0x000fcc00000000ff */
[----:B------:R-:W0:Y:S01]  /*3c40*/  MUFU.EX2 R34, R34 ;  /* 0x0000002200227308 */ /* 0x000e220000000800 */
[----:B-1----:R-:W-:-:S07]  /*3c50*/  FADD.FTZ R18, R30, R49 ;  /* 0x000000311e127221 */ /* 0x002fce0000010000 */
[----:B------:R-:W1:Y:S01]  /*3c60*/  MUFU.EX2 R35, R35 ;  /* 0x0000002300237308 */ /* 0x000e620000000800 */
[C---:B--2---:R-:W-:Y:S01]  /*3c70*/  FADD.FTZ R49, R31.reuse, R18 ;  /* 0x000000121f317221 */ /* 0x044fe20000010000 */
[----:B------:R-:W-:-:S06]  /*3c80*/  F2FP.F16.F32.PACK_AB R199, R31, R30 ;  /* 0x0000001e1fc7723e */ /* 0x000fcc00000000ff */
[----:B------:R-:W2:Y:S01]  /*3c90*/  MUFU.EX2 R38, R38 ;  /* 0x0000002600267308 */ /* 0x000ea20000000800 */
[----:B0-----:R-:W-:Y:S01]  /*3ca0*/  FADD.FTZ R18, R34, R49 ;  /* 0x0000003122127221 */ /* 0x001fe20000010000 */
[----:B------:R-:W-:-:S04]  /*3cb0*/  FADD.FTZ R49, R41, R48 ;  /* 0x0000003029317221 */ /* 0x000fc80000010000 */
[----:B------:R-:W-:Y:S02]  /*3cc0*/  FADD.FTZ R24, R44, R49 ;  /* 0x000000312c187221 */ /* 0x000fe40000010000 */
[----:B------:R-:W0:Y:S01]  /*3cd0*/  MUFU.EX2 R39, R39 ;  /* 0x0000002700277308 */ /* 0x000e220000000800 */
[C---:B-1----:R-:W-:Y:S01]  /*3ce0*/  FADD.FTZ R9, R35.reuse, R18 ;  /* 0x0000001223097221 */ /* 0x042fe20000010000 */
[----:B------:R-:W-:-:S06]  /*3cf0*/  F2FP.F16.F32.PACK_AB R193, R35, R34 ;  /* 0x0000002223c1723e */ /* 0x000fcc00000000ff */
[----:B------:R-:W1:Y:S01]  /*3d00*/  MUFU.EX2 R42, R42 ;  /* 0x0000002a002a7308 */ /* 0x000e620000000800 */
[----:B--2---:R-:W-:-:S07]  /*3d10*/  FADD.FTZ R18, R38, R9 ;  /* 0x0000000926127221 */ /* 0x004fce0000010000 */
[----:B------:R-:W2:Y:S01]  /*3d20*/  MUFU.EX2 R45, R45 ;  /* 0x0000002d002d7308 */ /* 0x000ea20000000800 */
[C---:B0-----:R-:W-:Y:S01]  /*3d30*/  FADD.FTZ R9, R39.reuse, R18 ;  /* 0x0000001227097221 */ /* 0x041fe20000010000 */
[----:B------:R-:W-:-:S06]  /*3d40*/  F2FP.F16.F32.PACK_AB R195, R39, R38 ;  /* 0x0000002627c3723e */ /* 0x000fcc00000000ff */
[----:B------:R-:W0:Y:S01]  /*3d50*/  MUFU.EX2 R43, R43 ;  /* 0x0000002b002b7308 */ /* 0x000e220000000800 */
[----:B-1----:R-:W-:-:S07]  /*3d60*/  FADD.FTZ R18, R42, R9 ;  /* 0x000000092a127221 */ /* 0x002fce0000010000 */
[----:B------:R-:W1:Y:S01]  /*3d70*/  MUFU.EX2 R2, R2 ;  /* 0x0000000200027308 */ /* 0x000e620000000800 */
[C---:B--2---:R-:W-:Y:S01]  /*3d80*/  FADD.FTZ R25, R45.reuse, R24 ;  /* 0x000000182d197221 */ /* 0x044fe20000010000 */
[----:B------:R-:W-:-:S06]  /*3d90*/  F2FP.F16.F32.PACK_AB R184, R45, R44 ;  /* 0x0000002c2db8723e */ /* 0x000fcc00000000ff */
[----:B------:R-:W2:Y:S01]  /*3da0*/  MUFU.EX2 R5, R5 ;  /* 0x0000000500057308 */ /* 0x000ea20000000800 */
[C---:B0-----:R-:W-:Y:S01]  /*3db0*/  FADD.FTZ R9, R43.reuse, R18 ;  /* 0x000000122b097221 */ /* 0x041fe20000010000 */
[----:B------:R-:W-:-:S06]  /*3dc0*/  F2FP.F16.F32.PACK_AB R189, R43, R42 ;  /* 0x0000002a2bbd723e */ /* 0x000fcc00000000ff */
[----:B------:R-:W0:Y:S01]  /*3dd0*/  MUFU.EX2 R46, R46 ;  /* 0x0000002e002e7308 */ /* 0x000e220000000800 */
[----:B-1----:R-:W-:-:S07]  /*3de0*/  FADD.FTZ R24, R2, R25 ;  /* 0x0000001902187221 */ /* 0x002fce0000010000 */
[----:B------:R-:W1:Y:S01]  /*3df0*/  MUFU.EX2 R47, R47 ;  /* 0x0000002f002f7308 */ /* 0x000e620000000800 */
[C---:B--2---:R-:W-:Y:S01]  /*3e00*/  F2FP.F16.F32.PACK_AB R186, R5.reuse, R2 ;  /* 0x0000000205ba723e */ /* 0x044fe200000000ff */
[----:B------:R-:W-:-:S06]  /*3e10*/  FADD.FTZ R18, R5, R24 ;  /* 0x0000001805127221 */ /* 0x000fcc0000010000 */
[----:B------:R-:W2:Y:S01]  /*3e20*/  MUFU.EX2 R50, R50 ;  /* 0x0000003200327308 */ /* 0x000ea20000000800 */
[----:B0-----:R-:W-:-:S07]  /*3e30*/  FADD.FTZ R2, R46, R9 ;  /* 0x000000092e027221 */ /* 0x001fce0000010000 */
[----:B------:R-:W0:Y:S01]  /*3e40*/  MUFU.EX2 R51, R51 ;  /* 0x0000003300337308 */ /* 0x000e220000000800 */
[C---:B-1----:R-:W-:Y:S01]  /*3e50*/  FADD.FTZ R5, R47.reuse, R2 ;  /* 0x000000022f057221 */ /* 0x042fe20000010000 */
[----:B------:R-:W-:-:S06]  /*3e60*/  F2FP.F16.F32.PACK_AB R191, R47, R46 ;  /* 0x0000002e2fbf723e */ /* 0x000fcc00000000ff */
[----:B------:R-:W1:Y:S01]  /*3e70*/  MUFU.EX2 R54, R54 ;  /* 0x0000003600367308 */ /* 0x000e620000000800 */
[----:B--2---:R-:W-:-:S07]  /*3e80*/  FADD.FTZ R2, R50, R5 ;  /* 0x0000000532027221 */ /* 0x004fce0000010000 */
[----:B------:R1:W2:Y:S01]  /*3e90*/  MUFU.EX2 R187, R0 ;  /* 0x0000000000bb7308 */ /* 0x0002a20000000800 */
[C---:B0-----:R-:W-:Y:S01]  /*3ea0*/  FADD.FTZ R5, R51.reuse, R2 ;  /* 0x0000000233057221 */ /* 0x041fe20000010000 */
[----:B------:R-:W-:-:S03]  /*3eb0*/  F2FP.F16.F32.PACK_AB R185, R51, R50 ;  /* 0x0000003233b9723e */ /* 0x000fc600000000ff */
[----:B-1----:R-:W-:-:S04]  /*3ec0*/  FADD.FTZ R0, R54, R5 ;  /* 0x0000000536007221 */ /* 0x002fc80000010000 */
[C---:B--2---:R-:W-:Y:S01]  /*3ed0*/  FADD.FTZ R9, R187.reuse, R0 ;  /* 0x00000000bb097221 */ /* 0x044fe20000010000 */
[----:B------:R-:W-:Y:S01]  /*3ee0*/  F2FP.F16.F32.PACK_AB R187, R187, R54 ;  /* 0x00000036bbbb723e */ /* 0x000fe200000000ff */
[----:B------:R-:W-:Y:S06]  /*3ef0*/  @P1 BRA `(.L_x_1015) ;  /* 0x00000000004c1947 */ /* 0x000fec0003800000 */
[----:B------:R-:W-:Y:S01]  /*3f00*/  ISETP.LT.AND P1, PT, RZ, UR38, PT ;  /* 0x00000026ff007c0c */ /* 0x000fe2000bf21270 */
[----:B------:R-:W-:-:S12]  /*3f10*/  UIADD3 UR11, UR38, -0x1, URZ ;  /* 0xffffffff260b7890 */ /* 0x000fd8000fffe03f */
[----:B------:R-:W-:Y:S05]  /*3f20*/  @P1 BRA `(.L_x_1016) ;  /* 0x0000000000201947 */ /* 0x000fea0003800000 */
[----:B------:R-:W-:Y:S01]  /*3f30*/  ULDC UR18, c[0x0][0x9e4] ;  /* 0x0002790000127ab9 */ /* 0x000fe20000000800 */
[----:B------:R-:W-:Y:S02]  /*3f40*/  UIADD3 UR11, -UR38, URZ, URZ ;  /* 0x0000003f260b7290 */ /* 0x000fe4000fffe13f */
[----:B------:R-:W-:-:S11]  /*3f50*/  UISETP.NE.AND UP0, UPT, UR18, 0x1, UPT ;  /* 0x000000011200788c */ /* 0x000fd6000bf05270 */
[----:B------:R-:W-:Y:S02]  /*3f60*/  @UP0 ULDC.64 UR4, c[0x0][0x9e8] ;  /* 0x00027a0000040ab9 */ /* 0x000fe40000000a00 */
[----:B------:R-:W-:-:S04]  /*3f70*/  UIMAD.WIDE.U32 UR14, UR11, UR4, URZ ;  /* 0x000000040b0e72a5 */ /* 0x000fc8000f8e003f */
[----:B------:R-:W-:-:S04]  /*3f80*/  @UP0 USHF.R.U32.HI UR11, URZ, UR5, UR15 ;  /* 0x000000053f0b0299 */ /* 0x000fc8000801160f */
[----:B------:R-:W-:Y:S01]  /*3f90*/  ULOP3.LUT UR11, URZ, UR11, URZ, 0x33, !UPT ;  /* 0x0000000b3f0b7292 */ /* 0x000fe2000f8e333f */
[----:B------:R-:W-:Y:S11]  /*3fa0*/  BRA `(.L_x_1017) ;  /* 0x0000000000147947 */ /* 0x000ff60003800000 */
.L_x_1016:
[----:B------:R-:W-:Y:S02]  /*3fb0*/  ULDC UR18, c[0x0][0x9e4] ;  /* 0x0002790000127ab9 */ /* 0x000fe40000000800 */
[----:B------:R-:W-:-:S11]  /*3fc0*/  UISETP.NE.AND UP0, UPT, UR18, 0x1, UPT ;  /* 0x000000011200788c */ /* 0x000fd6000bf05270 */
[----:B------:R-:W-:Y:S02]  /*3fd0*/  @UP0 ULDC.64 UR4, c[0x0][0x9e8] ;  /* 0x00027a0000040ab9 */ /* 0x000fe40000000a00 */
[----:B------:R-:W-:-:S04]  /*3fe0*/  UIMAD.WIDE.U32 UR14, UR11, UR4, URZ ;  /* 0x000000040b0e72a5 */ /* 0x000fc8000f8e003f */
[----:B------:R-:W-:-:S12]  /*3ff0*/  @UP0 USHF.R.U32.HI UR11, URZ, UR5, UR15 ;  /* 0x000000053f0b0299 */ /* 0x000fd8000801160f */
.L_x_1017:
[----:B------:R-:W-:-:S04]  /*4000*/  UIMAD UR11, UR11, UR18, UR18 ;  /* 0x000000120b0b72a4 */ /* 0x000fc8000f8e0212 */
[----:B------:R-:W-:-:S04]  /*4010*/  UISETP.LT.AND UP0, UPT, UR6, UR11, UPT ;  /* 0x0000000b0600728c */ /* 0x000fc8000bf01270 */
[----:B------:R-:W-:-:S12]  /*4020*/  USEL UR6, UR6, UR11, UP0 ;  /* 0x0000000b06067287 */ /* 0x000fd80008000000 */
.L_x_1015:
[----:B------:R-:W-:Y:S01]  /*4030*/  R2UR UR5, R201 ;  /* 0x00000000c90572ca */ /* 0x000fe200000e0000 */
[----:B------:R-:W-:Y:S01]  /*4040*/  USHF.R.S32.HI UR4, URZ, 0x1f, UR6 ;  /* 0x0000001f3f047899 */ /* 0x000fe20008011406 */
[----:B------:R-:W-:Y:S01]  /*4050*/  IMAD.MOV.U32 R0, RZ, RZ, 0x3f800000 ;  /* 0x3f800000ff007424 */ /* 0x000fe200078e00ff */
[----:B------:R-:W-:Y:S01]  /*4060*/  CS2R R150, SRZ ;  /* 0x0000000000967805 */ /* 0x000fe2000001ff00 */
[----:B------:R-:W-:Y:S01]  /*4070*/  IMAD.MOV.U32 R2, RZ, RZ, 0x3f800000 ;  /* 0x3f800000ff027424 */ /* 0x000fe200078e00ff */
[----:B------:R-:W-:Y:S01]  /*4080*/  ULEA.HI UR4, UR4, UR6, URZ, 0x6 ;  /* 0x0000000604047291 */ /* 0x000fe2000f8f303f */
[----:B------:R-:W-:Y:S02]  /*4090*/  CS2R R148, SRZ ;  /* 0x0000000000947805 */ /* 0x000fe4000001ff00 */
[----:B------:R-:W-:Y:S02]  /*40a0*/  CS2R R146, SRZ ;  /* 0x0000000000927805 */ /* 0x000fe4000001ff00 */
[----:B------:R-:W-:Y:S01]  /*40b0*/  CS2R R144, SRZ ;  /* 0x0000000000907805 */ /* 0x000fe2000001ff00 */
[----:B------:R-:W-:Y:S01]  /*40c0*/  USHF.R.S32.HI UR4, URZ, 0x6, UR4 ;  /* 0x000000063f047899 */ /* 0x000fe20008011404 */
[----:B------:R-:W-:-:S02]  /*40d0*/  CS2R R142, SRZ ;  /* 0x00000000008e7805 */ /* 0x000fc4000001ff00 */
[----:B------:R-:W-:Y:S02]  /*40e0*/  CS2R R140, SRZ ;  /* 0x00000000008c7805 */ /* 0x000fe4000001ff00 */
[----:B------:R-:W-:Y:S01]  /*40f0*/  CS2R R138, SRZ ;  /* 0x00000000008a7805 */ /* 0x000fe2000001ff00 */
[----:B------:R-:W-:Y:S01]  /*4100*/  UISETP.LT.AND UP0, UPT, UR5, UR4, UPT ;  /* 0x000000040500728c */ /* 0x000fe2000bf01270 */
[----:B------:R-:W-:Y:S02]  /*4110*/  CS2R R136, SRZ ;  /* 0x0000000000887805 */ /* 0x000fe4000001ff00 */
[----:B------:R-:W-:Y:S02]  /*4120*/  CS2R R134, SRZ ;  /* 0x0000000000867805 */ /* 0x000fe4000001ff00 */
[----:B------:R-:W-:Y:S01]  /*4130*/  CS2R R132, SRZ ;  /* 0x0000000000847805 */ /* 0x000fe2000001ff00 */
[----:B------:R-:W-:Y:S01]  /*4140*/  USEL UR5, UR5, UR4, !UP0 ;  /* 0x0000000405057287 */ /* 0x000fe2000c000000 */
[----:B------:R-:W-:-:S02]  /*4150*/  CS2R R130, SRZ ;  /* 0x0000000000827805 */ /* 0x000fc4000001ff00 */
[----:B------:R-:W-:Y:S01]  /*4160*/  CS2R R128, SRZ ;  /* 0x0000000000807805 */ /* 0x000fe2000001ff00 */
[----:B------:R-:W-:Y:S01]  /*4170*/  UMOV UR4, URZ ;  /* 0x0000003f00047c82 */ /* 0x000fe20008000000 */
[----:B------:R-:W-:Y:S02]  /*4180*/  CS2R R126, SRZ ;  /* 0x00000000007e7805 */ /* 0x000fe4000001ff00 */
[----:B------:R-:W-:Y:S02]  /*4190*/  CS2R R124, SRZ ;  /* 0x00000000007c7805 */ /* 0x000fe4000001ff00 */
[----:B------:R-:W-:Y:S01]  /*41a0*/  ISETP.GE.AND P1, PT, R204, UR5, PT ;  /* 0x00000005cc007c0c */ /* 0x000fe2000bf26270 */
[----:B------:R-:W-:Y:S01]  /*41b0*/  IMAD.U32 R205, RZ, RZ, UR5 ;  /* 0x00000005ffcd7e24 */ /* 0x000fe2000f8e00ff */
[----:B------:R-:W-:Y:S01]  /*41c0*/  UMOV UR5, URZ ;  /* 0x0000003f00057c82 */ /* 0x000fe20008000000 */
[----:B------:R-:W-:Y:S01]  /*41d0*/  CS2R R122, SRZ ;  /* 0x00000000007a7805 */ /* 0x000fe2000001ff00 */
[----:B------:R-:W-:Y:S01]  /*41e0*/  IMAD.U32 R5, RZ, RZ, UR5 ;  /* 0x00000005ff057e24 */ /* 0x000fe2000f8e00ff */
        /* <DEDUP_REMOVED lines=49> */
[----:B------:R-:W-:Y:S06]  /*4500*/  @!P1 BRA `(.L_x_1018) ;  /* 0x00000028006c9947 */ /* 0x000fec0003800000 */
[----:B------:R-:W-:Y:S01]  /*4510*/  UMOV UR4, URZ ;  /* 0x0000003f00047c82 */ /* 0x000fe20008000000 */
[----:B------:R-:W-:Y:S01]  /*4520*/  MOV R203, R3 ;  /* 0x0000000300cb7202 */ /* 0x000fe20000000f00 */
[----:B------:R-:W-:Y:S01]  /*4530*/  IMAD.MOV.U32 R202, RZ, RZ, R4 ;  /* 0x000000ffffca7224 */ /* 0x000fe200078e0004 */
[----:B------:R-:W-:Y:S01]  /*4540*/  UMOV UR5, URZ ;  /* 0x0000003f00057c82 */ /* 0x000fe20008000000 */
[----:B------:R-:W-:Y:S02]  /*4550*/  IMAD.U32 R206, RZ, RZ, UR4 ;  /* 0x00000004ffce7e24 */ /* 0x000fe4000f8e00ff */
[----:B------:R-:W-:Y:S02]  /*4560*/  IMAD.MOV.U32 R2, RZ, RZ, 0x3f800000 ;  /* 0x3f800000ff027424 */ /* 0x000fe400078e00ff */
[----:B------:R-:W-:Y:S02]  /*4570*/  IMAD.MOV.U32 R0, RZ, RZ, 0x3f800000 ;  /* 0x3f800000ff007424 */ /* 0x000fe400078e00ff */
[----:B------:R-:W-:-:S07]  /*4580*/  IMAD.MOV.U32 R151, RZ, RZ, RZ ;  /* 0x000000ffff977224 */ /* 0x000fce00078e00ff */
.L_x_1037:
[----:B------:R-:W-:Y:S01]  /*4590*/  R2UR UR6, R206 ;  /* 0x00000000ce0672ca */ /* 0x000fe200000e0000 */
[----:B------:R-:W-:-:S04]  /*45a0*/  UISETP.NE.AND UP0, UPT, UR5, 0x1, UPT ;  /* 0x000000010500788c */ /* 0x000fc8000bf05270 */
[----:B------:R-:W-:-:S08]  /*45b0*/  USEL UR4, URZ, 0x1, UP0 ;  /* 0x000000013f047887 */ /* 0x000fd00008000000 */
[----:B------:R-:W-:-:S06]  /*45c0*/  ULOP3.LUT UR4, UR6, UR4, URZ, 0x3c, !UPT ;  /* 0x0000000406047292 */ /* 0x000fcc000f8e3c3f */
[----:B------:R-:W-:Y:S01]  /*45d0*/  MOV R5, UR4 ;  /* 0x0000000400057c02 */ /* 0x000fe20008000f00 */
[----:B------:R-:W-:Y:S06]  /*45e0*/  @!P0 BRA `(.L_x_1019) ;  /* 0x0000000000048947 */ /* 0x000fec0003800000 */
[----:B------:R-:W-:Y:S01]  /*45f0*/  BPT.TRAP 0x1 ;  /* 0x000000040000795c */ /* 0x000fe20000300000 */
.L_x_1019:
[----:B------:R-:W-:Y:S01]  /*4600*/  R2UR UR7, R16 ;  /* 0x00000000100772ca */ /* 0x000fe200000e0000 */
[----:B------:R-:W-:Y:S01]  /*4610*/  UIADD3 UR4, UR5, 0x1, URZ ;  /* 0x0000000105047890 */ /* 0x000fe2000fffe03f */
[----:B------:R-:W-:-:S03]  /*4620*/  R2UR UR6, R5 ;  /* 0x00000000050672ca */ /* 0x000fc600000e0000 */
[----:B------:R-:W-:-:S04]  /*4630*/  UISETP.NE.AND UP0, UPT, UR4, 0x2, UPT ;  /* 0x000000020400788c */ /* 0x000fc8000bf05270 */
[----:B------:R-:W-:-:S04]  /*4640*/  USEL UR4, UR4, URZ, UP0 ;  /* 0x0000003f04047287 */ /* 0x000fc80008000000 */
[----:B------:R-:W-:Y:S02]  /*4650*/  ULEA UR7, UR4, UR7, 0x3 ;  /* 0x0000000704077291 */ /* 0x000fe4000f8e183f */
[----:B------:R-:W-:-:S05]  /*4660*/  IMAD.U32 R3, RZ, RZ, UR6 ;  /* 0x00000006ff037e24 */ /* 0x000fca000f8e00ff */
[----:B------:R-:W-:-:S04]  /*4670*/  SHF.L.U32 R3, R3, 0x1f, RZ ;  /* 0x0000001f03037819 */ /* 0x000fc800000006ff */
[----:B------:R0:W1:Y:S01]  /*4680*/  SYNCS.PHASECHK.TRANS64.TRYWAIT P1, [UR7+0x30830], R3 ;  /* 0x03083003ff0075a7 */ /* 0x0000620008020147 */
[----:B------:R-:W-:Y:S05]  /*4690*/  @!P0 BRA `(.L_x_1020) ;  /* 0x0000000000048947 */ /* 0x000fea0003800000 */
[----:B------:R-:W-:Y:S01]  /*46a0*/  BPT.TRAP 0x1 ;  /* 0x000000040000795c */ /* 0x000fe20000300000 */
.L_x_1020:
[----:B-1----:R-:W-:Y:S05]  /*46b0*/  @P1 BRA `(.L_x_1021) ;  /* 0x0000000000081947 */ /* 0x002fea0003800000 */
[----:B------:R-:W1:Y:S02]  /*46c0*/  SYNCS.PHASECHK.TRANS64.TRYWAIT P1, [UR7+0x30830], R3 ;  /* 0x03083003ff0075a7 */ /* 0x000e640008020147 */
[----:B-1----:R-:W-:Y:S05]  /*46d0*/  @!P1 BRA `(.L_x_1022) ;  /* 0x000000e800b09947 */ /* 0x002fea0003800000 */
.L_x_1021:
[----:B------:R-:W-:Y:S01]  /*46e0*/  R2UR UR6, R21 ;  /* 0x00000000150672ca */ /* 0x000fe200000e0000 */
[----:B------:R-:W-:Y:S01]  /*46f0*/  WARPGROUP.ARRIVE ;  /* 0x00000000000079c5 */ /* 0x000fe20000000000 */
[----:B------:R-:W-:Y:S01]  /*4700*/  R2UR UR56, R6 ;  /* 0x00000000063872ca */ /* 0x000fe200000e0000 */
[----:B------:R-:W-:Y:S01]  /*4710*/  UMOV UR59, 0x40000040 ;  /* 0x40000040003b7882 */ /* 0x000fe20000000000 */
[----:B------:R-:W-:Y:S01]  /*4720*/  R2UR UR57, R7 ;  /* 0x00000000073972ca */ /* 0x000fe200000e0000 */
[----:B------:R-:W-:Y:S01]  /*4730*/  UMOV UR55, 0x40000040 ;  /* 0x4000004000377882 */ /* 0x000fe20000000000 */
[----:B01----:R-:W-:Y:S01]  /*4740*/  MOV R3, UR53 ;  /* 0x0000003500037c02 */ /* 0x003fe20008000f00 */
[----:B------:R-:W-:Y:S01]  /*4750*/  UMOV UR11, 0x40000040 ;  /* 0x40000040000b7882 */ /* 0x000fe20000000000 */
[----:B------:R-:W-:Y:S01]  /*4760*/  MOV R4, UR52 ;  /* 0x0000003400047c02 */ /* 0x000fe20008000f00 */
[----:B------:R-:W-:Y:S01]  /*4770*/  UMOV UR15, 0x40000040 ;  /* 0x40000040000f7882 */ /* 0x000fe20000000000 */
[----:B------:R-:W-:Y:S01]  /*4780*/  R2UR UR52, R10 ;  /* 0x000000000a3472ca */ /* 0x000fe200000e0000 */
[----:B------:R-:W-:Y:S01]  /*4790*/  UMOV UR19, 0x40000040 ;  /* 0x4000004000137882 */ /* 0x000fe20000000000 */
[----:B------:R-:W-:Y:S01]  /*47a0*/  R2UR UR53, R11 ;  /* 0x000000000b3572ca */ /* 0x000fe200000e0000 */
[----:B------:R-:W-:Y:S01]  /*47b0*/  ULEA UR6, UR4, UR6, 0xb ;  /* 0x0000000604067291 */ /* 0x000fe2000f8e583f */
[-C--:B------:R-:W-:Y:S01]  /*47c0*/  FMUL.FTZ R24, R24, R0.reuse ;  /* 0x0000000018187220 */ /* 0x080fe20000410000 */
[----:B------:R-:W-:Y:S01]  /*47d0*/  UMOV UR23, 0x40000040 ;  /* 0x4000004000177882 */ /* 0x000fe20000000000 */
[----:B------:R-:W-:Y:S01]  /*47e0*/  UMOV UR27, 0x40000040 ;  /* 0x40000040001b7882 */ /* 0x000fe20000000000 */
[----:B------:R-:W-:Y:S01]  /*47f0*/  UIADD3 UR10, UR6, 0x2, URZ ;  /* 0x00000002060a7890 */ /* 0x000fe2000fffe03f */
[-C--:B------:R-:W-:Y:S01]  /*4800*/  FMUL.FTZ R25, R25, R0.reuse ;  /* 0x0000000019197220 */ /* 0x080fe20000410000 */
[----:B------:R-:W-:Y:S01]  /*4810*/  UIADD3 UR14, UR6, 0x200, URZ ;  /* 0x00000200060e7890 */ /* 0x000fe2000fffe03f */
[-C--:B------:R-:W-:Y:S01]  /*4820*/  FMUL.FTZ R28, R28, R0.reuse ;  /* 0x000000001c1c7220 */ /* 0x080fe20000410000 */
[----:B------:R-:W-:Y:S01]  /*4830*/  UMOV UR58, UR6 ;  /* 0x00000006003a7c82 */ /* 0x000fe20008000000 */
[----:B------:R-:W-:Y:S01]  /*4840*/  UIADD3 UR18, UR6, 0x202, URZ ;  /* 0x0000020206127890 */ /* 0x000fe2000fffe03f */
[----:B------:R-:W-:Y:S01]  /*4850*/  HGMMA.64x64x16.F32 R152, gdesc[UR56], RZ, !UPT, gsb0 ;  /* 0x00e00000389879f0 */ /* 0x000fe2000c0008ff */
[----:B------:R-:W-:Y:S01]  /*4860*/  UMOV UR54, UR10 ;  /* 0x0000000a00367c82 */ /* 0x000fe20008000000 */
[----:B------:R-:W-:Y:S01]  /*4870*/  R2UR UR56, R14 ;  /* 0x000000000e3872ca */ /* 0x000fe200000e0000 */
[----:B------:R-:W-:Y:S01]  /*4880*/  UIADD3 UR10, UR6, 0x4, URZ ;  /* 0x00000004060a7890 */ /* 0x000fe2000fffe03f */
[----:B------:R-:W-:Y:S01]  /*4890*/  R2UR UR57, R15 ;  /* 0x000000000f3972ca */ /* 0x000fe200000e0000 */
[----:B------:R-:W-:Y:S01]  /*48a0*/  UMOV UR59, 0x40000040 ;  /* 0x40000040003b7882 */ /* 0x000fe20000000000 */
[----:B------:R-:W-:Y:S01]  /*48b0*/  UIADD3 UR22, UR6, 0x204, URZ ;  /* 0x0000020406167890 */ /* 0x000fe2000fffe03f */
[-C--:B------:R-:W-:Y:S01]  /*48c0*/  FMUL.FTZ R29, R29, R0.reuse ;  /* 0x000000001d1d7220 */ /* 0x080fe20000410000 */
[----:B------:R-:W-:Y:S01]  /*48d0*/  UIADD3 UR26, UR6, 0x206, URZ ;  /* 0x00000206061a7890 */ /* 0x000fe2000fffe03f */
[-C--:B------:R-:W-:Y:S01]  /*48e0*/  FMUL.FTZ R32, R32, R0.reuse ;  /* 0x0000000020207220 */ /* 0x080fe20000410000 */
        /* <DEDUP_REMOVED lines=73> */
[----:B------:R-:W-:Y:S01]  /*4d80*/  HGMMA.64x64x16.F32 R152, gdesc[UR52], R152, gsb0 ;  /* 0x00e00000349879f0 */ /* 0x000fe20008000898 */
[----:B------:R-:W-:Y:S01]  /*4d90*/  R2UR UR53, R3 ;  /* 0x00000000033572ca */ /* 0x000fe200000e0000 */
[----:B------:R-:W-:Y:S01]  /*4da0*/  UIADD3 UR54, UR6, 0x604, URZ ;  /* 0x0000060406367890 */ /* 0x000fe2000fffe03f */
[----:B------:R-:W-:Y:S01]  /*4db0*/  R2UR UR52, R4 ;  /* 0x00000000043472ca */ /* 0x000fe200000e0000 */
[----:B------:R-:W-:Y:S01]  /*4dc0*/  UMOV UR55, 0x40000040 ;  /* 0x4000004000377882 */ /* 0x000fe20000000000 */
[----:B------:R-:W-:Y:S01]  /*4dd0*/  UIADD3 UR6, UR6, 0x606, URZ ;  /* 0x0000060606067890 */ /* 0x000fe2000fffe03f */
        /* <DEDUP_REMOVED lines=68> */
[----:B------:R-:W-:Y:S01]  /*5220*/  HGMMA.64x64x16.F32 R152, gdesc[UR56], R152, gsb0 ;  /* 0x00e00000389879f0 */ /* 0x000fe20008000898 */
[----:B------:R-:W-:Y:S01]  /*5230*/  R2UR UR56, R12 ;  /* 0x000000000c3872ca */ /* 0x000fe200000e0000 */
[----:B------:R-:W-:Y:S01]  /*5240*/  UMOV UR58, UR6 ;  /* 0x00000006003a7c82 */ /* 0x000fe20008000000 */
[----:B------:R-:W-:Y:S01]  /*5250*/  R2UR UR57, R13 ;  /* 0x000000000d3972ca */ /* 0x000fe200000e0000 */
[----:B------:R-:W-:Y:S01]  /*5260*/  UMOV UR59, 0x40000040 ;  /* 0x40000040003b7882 */ /* 0x000fe20000000000 */
[----:B------:R-:W-:Y:S02]  /*5270*/  WARPGROUP.DEPBAR.LE gsb0, 0x0 ;  /* 0x00008000000079c5 */ /* 0x000fe40000010000 */
[----:B------:R-:W-:-:S06]  /*5280*/  WARPGROUP.ARRIVE ;  /* 0x00000000000079c5 */ /* 0x000fcc0000000000 */
[----:B------:R-:W-:Y:S03]  /*5290*/  HGMMA.64x64x16.F32 R152, gdesc[UR8], R152, gsb0 ;  /* 0x00e00000089879f0 */ /* 0x000fe60008000898 */
        /* <DEDUP_REMOVED lines=37> */
[----:B------:R-:W-:Y:S05]  /*54f0*/  @!P0 BRA `(.L_x_1023) ;  /* 0x0000000000048947 */ /* 0x000fea0003800000 */
[----:B------:R-:W-:Y:S01]  /*5500*/  BPT.TRAP 0x1 ;  /* 0x000000040000795c */ /* 0x000fe20000300000 */
.L_x_1023:
[----:B------:R-:W-:Y:S02]  /*5510*/  R2UR UR6, R16 ;  /* 0x00000000100672ca */ /* 0x000fe400000e0000 */
[----:B------:R-:W-:-:S11]  /*5520*/  R2UR UR10, R206 ;  /* 0x00000000ce0a72ca */ /* 0x000fd600000e0000 */
[----:B------:R-:W-:Y:S02]  /*5530*/  ULEA UR6, UR5, UR6, 0x3 ;  /* 0x0000000605067291 */ /* 0x000fe4000f8e183f */
[----:B------:R-:W-:-:S05]  /*5540*/  IMAD.U32 R0, RZ, RZ, UR10 ;  /* 0x0000000aff007e24 */ /* 0x000fca000f8e00ff */
[----:B------:R-:W-:-:S04]  /*5550*/  SHF.L.U32 R0, R0, 0x1f, RZ ;  /* 0x0000001f00007819 */ /* 0x000fc800000006ff */
[----:B------:R0:W1:Y:S01]  /*5560*/  SYNCS.PHASECHK.TRANS64.TRYWAIT P1, [UR6+0x30850], R0 ;  /* 0x03085000ff0075a7 */ /* 0x0000620008020146 */
[----:B------:R-:W-:Y:S05]  /*5570*/  @!P0 BRA `(.L_x_1024) ;  /* 0x0000000000048947 */ /* 0x000fea0003800000 */
[----:B------:R-:W-:Y:S01]  /*5580*/  BPT.TRAP 0x1 ;  /* 0x000000040000795c */ /* 0x000fe20000300000 */
.L_x_1024:
[----:B-1----:R-:W-:Y:S05]  /*5590*/  @P1 BRA `(.L_x_1025) ;  /* 0x0000000000081947 */ /* 0x002fea0003800000 */
[----:B------:R-:W1:Y:S02]  /*55a0*/  SYNCS.PHASECHK.TRANS64.TRYWAIT P1, [UR6+0x30850], R0 ;  /* 0x03085000ff0075a7 */ /* 0x000e640008020146 */
[----:B-1----:R-:W-:Y:S05]  /*55b0*/  @!P1 BRA `(.L_x_1026) ;  /* 0x000000dc00109947 */ /* 0x002fea0003800000 */
.L_x_1025:
[----:B------:R-:W-:Y:S01]  /*55c0*/  R2UR UR10, R16 ;  /* 0x00000000100a72ca */ /* 0x000fe200000e0000 */
[----:B------:R-:W-:Y:S01]  /*55d0*/  WARPGROUP.ARRIVE ;  /* 0x00000000000079c5 */ /* 0x000fe20000000000 */
[----:B------:R-:W-:-:S11]  /*55e0*/  UMOV UR11, 0x40000040 ;  /* 0x40000040000b7882 */ /* 0x000fd60000000000 */
[----:B------:R-:W-:-:S04]  /*55f0*/  UIADD3 UR10, UR10, 0x400, URZ ;  /* 0x000004000a0a7890 */ /* 0x000fc8000fffe03f */
[----:B------:R-:W-:-:S04]  /*5600*/  USHF.R.U32.HI UR10, URZ, 0x4, UR10 ;  /* 0x000000043f0a7899 */ /* 0x000fc8000801160a */
[----:B------:R-:W-:-:S04]  /*5610*/  ULOP3.LUT UR10, UR10, 0x3fff, URZ, 0xc0, !UPT ;  /* 0x00003fff0a0a7892 */ /* 0x000fc8000f8ec03f */
[----:B------:R-:W-:-:S04]  /*5620*/  ULOP3.LUT UR10, UR10, 0x2000000, URZ, 0xfc, !UPT ;  /* 0x020000000a0a7892 */ /* 0x000fc8000f8efc3f */
[----:B------:R-:W-:-:S07]  /*5630*/  ULEA UR5, UR5, UR10, 0xb ;  /* 0x0000000a05057291 */ /* 0x000fce000f8e583f */
        /* <DEDUP_REMOVED lines=23> */
.L_x_1027:
[----:B------:R-:W-:Y:S01]  /*57b0*/  R2UR UR10, R23 ;  /* 0x00000000170a72ca */ /* 0x000fe200000e0000 */
[----:B------:R-:W2:Y:S01]  /*57c0*/  S2UR UR14, SR_CgaCtaId ;  /* 0x00000000000e79c3 */ /* 0x000ea20000008800 */
[----:B------:R-:W-:Y:S01]  /*57d0*/  R2UR UR5, R22 ;  /* 0x00000000160572ca */ /* 0x000fe200000e0000 */
[----:B01----:R-:W-:Y:S01]  /*57e0*/  IMAD.MOV.U32 R0, RZ, RZ, R19 ;  /* 0x000000ffff007224 */ /* 0x003fe200078e0013 */
[----:B------:R-:W-:Y:S01]  /*57f0*/  UIADD3 UR7, UR7, 0x30840, URZ ;  /* 0x0003084007077890 */ /* 0x000fe2000fffe03f */
[----:B------:R-:W-:Y:S01]  /*5800*/  IMAD.SHL.U32 R4, R204, 0x40, RZ ;  /* 0x00000040cc047824 */ /* 0x000fe200078e00ff */
[----:B------:R-:W-:-:S03]  /*5810*/  R2UR UR11, R200 ;  /* 0x00000000c80b72ca */ /* 0x000fc600000e0000 */
[----:B------:R-:W0:Y:S01]  /*5820*/  LDC R20, c[0x0][0x288] ;  /* 0x0000a200ff147b82 */ /* 0x000e220000000800 */
[----:B------:R-:W-:-:S03]  /*5830*/  IADD3 R3, -R4, 0x1, RZ ;  /* 0x0000000104037810 */ /* 0x000fc60007ffe1ff */
[----:B------:R-:W-:Y:S02]  /*5840*/  UISETP.NE.AND UP1, UPT, UR10, URZ, UPT ;  /* 0x0000003f0a00728c */ /* 0x000fe4000bf25270 */
[----:B------:R-:W-:-:S04]  /*5850*/  UISETP.NE.AND UP0, UPT, UR5, URZ, UPT ;  /* 0x0000003f0500728c */ /* 0x000fc8000bf05270 */
[----:B------:R-:W-:Y:S02]  /*5860*/  PLOP3.LUT P1, PT, PT, PT, UP1, 0x80, 0x0 ;  /* 0x000000000000781c */ /* 0x000fe40003f2f018 */
[----:B------:R-:W-:-:S03]  /*5870*/  PLOP3.LUT P2, PT, PT, PT, UP1, 0x80, 0x0 ;  /* 0x000000000000781c */ /* 0x000fc60003f4f018 */
[----:B------:R-:W-:Y:S01]  /*5880*/  @UP1 ULDC UR5, c[0x0][0x44c] ;  /* 0x0001130000051ab9 */ /* 0x000fe20000000800 */
[----:B------:R-:W-:Y:S01]  /*5890*/  @UP1 ULDC UR10, c[0x0][0x450] ;  /* 0x00011400000a1ab9 */ /* 0x000fe20000000800 */
[----:B--2---:R-:W-:-:S03]  /*58a0*/  UPRMT UR7, UR14, 0x654, UR7 ;  /* 0x000006540e077896 */ /* 0x004fc60008000007 */
[----:B------:R-:W-:-:S03]  /*58b0*/  ULDC UR14, c[0x0][0x2f0] ;  /* 0x0000bc00000e7ab9 */ /* 0x000fc60000000800 */
[----:B------:R-:W-:Y:S01]  /*58c0*/  @P1 IMAD.HI.U32 R2, R19, UR5, RZ ;  /* 0x0000000513021c27 */ /* 0x000fe2000f8e00ff */
[----:B------:R-:W-:Y:S02]  /*58d0*/  PLOP3.LUT P1, PT, PT, PT, UP0, 0x40, 0x0 ;  /* 0x000000000000781c */ /* 0x000fe40003f2e808 */
[----:B------:R-:W-:Y:S01]  /*58e0*/  SYNCS.ARRIVE.TRANS64.RED.A1T0 RZ, [UR7], RZ ;  /* 0x000000ffffff79a7 */ /* 0x000fe20008100407 */
[----:B------:R-:W-:Y:S01]  /*58f0*/  UMOV UR7, UR14 ;  /* 0x0000000e00077c82 */ /* 0x000fe20008000000 */
[----:B------:R-:W-:Y:S01]  /*5900*/  @P2 SHF.R.U32.HI R0, RZ, UR10, R2 ;  /* 0x0000000aff002c19 */ /* 0x000fe20008011602 */
[----:B------:R-:W-:Y:S01]  /*5910*/  IMAD R2, R8, -0x2, R3 ;  /* 0xfffffffe08027824 */ /* 0x000fe200078e0203 */
[----:B------:R-:W-:-:S03]  /*5920*/  ULDC UR14, c[0x0][0x9e0] ;  /* 0x00027800000e7ab9 */ /* 0x000fc60000000800 */
[----:B------:R-:W1:Y:S01]  /*5930*/  SHFL.IDX PT, R184, R0, RZ, 0x1c1f ;  /* 0x001c1fff00b87589 */ /* 0x000e6200000e0000 */
[----:B------:R-:W-:-:S04]  /*5940*/  IMAD R3, R17, UR7, R2 ;  /* 0x0000000711037c24 */ /* 0x000fc8000f8e0202 */
[----:B0-----:R-:W-:-:S04]  /*5950*/  IMAD.IADD R3, R3, 0x1, -R20 ;  /* 0x0000000103037824 */ /* 0x001fc800078e0a14 */
[C---:B------:R-:W-:Y:S01]  /*5960*/  VIADD R187, R3.reuse, UR11 ;  /* 0x0000000b03bb7c36 */ /* 0x040fe20008000000 */
[----:B------:R-:W-:-:S05]  /*5970*/  IADD3 R186, R3, UR14, RZ ;  /* 0x0000000e03ba7c10 */ /* 0x000fca000fffe0ff */
[--C-:B-1----:R-:W-:Y:S02]  /*5980*/  IMAD.IADD R2, R186, 0x1, R184.reuse ;  /* 0x00000001ba027824 */ /* 0x102fe400078e02b8 */
[----:B------:R-:W-:Y:S01]  /*5990*/  IMAD.IADD R3, R187, 0x1, R184 ;  /* 0x00000001bb037824 */ /* 0x000fe200078e02b8 */
[----:B------:R-:W-:Y:S06]  /*59a0*/  @P1 BRA `(.L_x_1028) ;  /* 0x0000000000641947 */ /* 0x000fec0003800000 */
        /* <DEDUP_REMOVED lines=14> */
.L_x_1030:
[----:B------:R-:W-:Y:S02]  /*5a90*/  ULDC UR5, c[0x0][0x9e4] ;  /* 0x0002790000057ab9 */ /* 0x000fe40000000800 */
[----:B------:R-:W-:-:S04]  /*5aa0*/  MOV R188, UR5 ;  /* 0x0000000500bc7c02 */ /* 0x000fc80008000f00 */
[----:B------:R-:W-:-:S13]  /*5ab0*/  ISETP.NE.AND P1, PT, R188, 0x1, PT ;  /* 0x00000001bc00780c */ /* 0x000fda0003f25270 */
[----:B------:R-:W0:Y:S02]  /*5ac0*/  @P1 LDC.64 R190, c[0x0][0x9e8] ;  /* 0x00027a00ffbe1b82 */ /* 0x000e240000000a00 */
[----:B0-----:R-:W-:-:S05]  /*5ad0*/  @P1 IMAD.HI.U32 R184, R185, R190, RZ ;  /* 0x000000beb9b81227 */ /* 0x001fca00078e00ff */
[----:B------:R-:W-:-:S07]  /*5ae0*/  @P1 SHF.R.U32.HI R185, RZ, R191, R184 ;  /* 0x000000bfffb91219 */ /* 0x000fce00000116b8 */
.L_x_1031:
[----:B------:R-:W-:Y:S05]  /*5af0*/  BSYNC B0 ;  /* 0x0000000000007941 */ /* 0x000fea0003800000 */
.L_x_1029:
[----:B------:R-:W-:-:S04]  /*5b00*/  IMAD R185, R185, R188, -R4 ;  /* 0x000000bcb9b97224 */ /* 0x000fc800078e0a04 */
[----:B------:R-:W-:-:S05]  /*5b10*/  IMAD R185, R8, -0x2, R185 ;  /* 0xfffffffe08b97824 */ /* 0x000fca00078e02b9 */
[----:B------:R-:W-:Y:S02]  /*5b20*/  VIADDMNMX R2, R185, R188, R2, PT ;  /* 0x000000bcb9027246 */ /* 0x000fe40003800102 */
[----:B------:R-:W-:-:S07]  /*5b30*/  VIMNMX R3, R3, R185, !PT ;  /* 0x000000b903037248 */ /* 0x000fce0007fe0100 */
.L_x_1028:
[----:B------:R-:W-:Y:S01]  /*5b40*/  ISETP.GT.AND P1, PT, R204, -0x1, PT ;  /* 0xffffffffcc00780c */ /* 0x000fe20003f24270 */
[----:B------:R-:W0:Y:S01]  /*5b50*/  SHFL.IDX PT, R184, R0, 0x1, 0x1c1f ;  /* 0x003c1f0000b87f89 */ /* 0x000e2200000e0000 */
[----:B------:R-:W-:Y:S02]  /*5b60*/  R2UR UR5, R22 ;  /* 0x00000000160572ca */ /* 0x000fe400000e0000 */
[C---:B------:R-:W-:Y:S02]  /*5b70*/  ISETP.GT.AND P4, PT, R3.reuse, 0x1, P1 ;  /* 0x000000010300780c */ /* 0x040fe40000f84270 */
[----:B------:R-:W-:Y:S02]  /*5b80*/  ISETP.GT.AND P5, PT, R3, RZ, P1 ;  /* 0x000000ff0300720c */ /* 0x000fe40000fa4270 */
[C---:B------:R-:W-:Y:S02]  /*5b90*/  ISETP.LT.OR P4, PT, R2.reuse, 0x2, P4 ;  /* 0x000000020200780c */ /* 0x040fe40002781670 */
[----:B------:R-:W-:-:S02]  /*5ba0*/  ISETP.LT.OR P5, PT, R2, 0x1, P5 ;  /* 0x000000010200780c */ /* 0x000fc40002fa1670 */
[----:B------:R-:W-:Y:S02]  /*5bb0*/  FSEL R153, R153, -INF , !P4 ;  /* 0xff80000099997808 */ /* 0x000fe40006000000 */
[C---:B------:R-:W-:Y:S01]  /*5bc0*/  ISETP.GT.AND P4, PT, R3.reuse, 0x18, P1 ;  /* 0x000000180300780c */ /* 0x040fe20000f84270 */
[----:B------:R-:W-:Y:S01]  /*5bd0*/  UISETP.NE.AND UP0, UPT, UR5, URZ, UPT ;  /* 0x0000003f0500728c */ /* 0x000fe2000bf05270 */
[----:B------:R-:W-:Y:S02]  /*5be0*/  FSEL R185, R152, -INF , !P5 ;  /* 0xff80000098b97808 */ /* 0x000fe40006800000 */
[----:B------:R-:W-:Y:S02]  /*5bf0*/  ISETP.LT.OR P4, PT, R2, 0x19, P4 ;  /* 0x000000190200780c */ /* 0x000fe40002781670 */
[C---:B------:R-:W-:Y:S02]  /*5c00*/  ISETP.GT.AND P6, PT, R3.reuse, 0x8, P1 ;  /* 0x000000080300780c */ /* 0x040fe40000fc4270 */
[----:B------:R-:W-:-:S02]  /*5c10*/  ISETP.GT.AND P2, PT, R3, 0x9, P1 ;  /* 0x000000090300780c */ /* 0x000fc40000f44270 */
[C---:B------:R-:W-:Y:S01]  /*5c20*/  ISETP.GT.AND P3, PT, R3.reuse, 0x10, P1 ;  /* 0x000000100300780c */ /* 0x040fe20000f64270 */
[--C-:B0-----:R-:W-:Y:S01]  /*5c30*/  IMAD.IADD R0, R186, 0x1, R184.reuse ;  /* 0x00000001ba007824 */ /* 0x101fe200078e02b8 */
[----:B------:R-:W-:Y:S01]  /*5c40*/  ISETP.GT.AND P5, PT, R3, 0x11, P1 ;  /* 0x000000110300780c */ /* 0x000fe20000fa4270 */
[----:B------:R-:W-:Y:S01]  /*5c50*/  IMAD.IADD R152, R187, 0x1, R184 ;  /* 0x00000001bb987824 */ /* 0x000fe200078e02b8 */
[----:B------:R-:W-:Y:S02]  /*5c60*/  FSEL R164, R164, -INF , !P4 ;  /* 0xff800000a4a47808 */ /* 0x000fe40006000000 */
[----:B------:R-:W-:Y:S02]  /*5c70*/  ISETP.GT.AND P4, PT, R3, 0x29, P1 ;  /* 0x000000290300780c */ /* 0x000fe40000f84270 */
[C---:B------:R-:W-:Y:S02]  /*5c80*/  ISETP.LT.OR P6, PT, R2.reuse, 0x9, P6 ;  /* 0x000000090200780c */ /* 0x040fe400037c1670 */
[----:B------:R-:W-:-:S02]  /*5c90*/  ISETP.LT.OR P2, PT, R2, 0xa, P2 ;  /* 0x0000000a0200780c */ /* 0x000fc40001741670 */
[C---:B------:R-:W-:Y:S02]  /*5ca0*/  ISETP.LT.OR P3, PT, R2.reuse, 0x11, P3 ;  /* 0x000000110200780c */ /* 0x040fe40001f61670 */
[C---:B------:R-:W-:Y:S02]  /*5cb0*/  ISETP.LT.OR P5, PT, R2.reuse, 0x12, P5 ;  /* 0x000000120200780c */ /* 0x040fe40002fa1670 */
[----:B------:R-:W-:Y:S02]  /*5cc0*/  ISETP.LT.OR P4, PT, R2, 0x2a, P4 ;  /* 0x0000002a0200780c */ /* 0x000fe40002781670 */
[----:B------:R-:W-:Y:S02]  /*5cd0*/  FSEL R156, R156, -INF , !P6 ;  /* 0xff8000009c9c7808 */ /* 0x000fe40007000000 */
[----:B------:R-:W-:Y:S02]  /*5ce0*/  FSEL R157, R157, -INF , !P2 ;  /* 0xff8000009d9d7808 */ /* 0x000fe40005000000 */
[----:B------:R-:W-:-:S02]  /*5cf0*/  FSEL R160, R160, -INF , !P3 ;  /* 0xff800000a0a07808 */ /* 0x000fc40005800000 */
[----:B------:R-:W-:Y:S02]  /*5d00*/  FSEL R161, R161, -INF , !P5 ;  /* 0xff800000a1a17808 */ /* 0x000fe40006800000 */
[C---:B------:R-:W-:Y:S02]  /*5d10*/  ISETP.GT.AND P6, PT, R3.reuse, 0x19, P1 ;  /* 0x000000190300780c */ /* 0x040fe40000fc4270 */
[C---:B------:R-:W-:Y:S02]  /*5d20*/  ISETP.GT.AND P2, PT, R3.reuse, 0x20, P1 ;  /* 0x000000200300780c */ /* 0x040fe40000f44270 */
[C---:B------:R-:W-:Y:S02]  /*5d30*/  ISETP.GT.AND P3, PT, R3.reuse, 0x21, P1 ;  /* 0x000000210300780c */ /* 0x040fe40000f64270 */
[----:B------:R-:W-:Y:S02]  /*5d40*/  ISETP.GT.AND P5, PT, R3, 0x28, P1 ;  /* 0x000000280300780c */ /* 0x000fe40000fa4270 */
[----:B------:R-:W-:-:S02]  /*5d50*/  FSEL R173, R173, -INF , !P4 ;  /* 0xff800000adad7808 */ /* 0x000fc40006000000 */
[----:B------:R-:W-:Y:S02]  /*5d60*/  PLOP3.LUT P4, PT, PT, PT, UP0, 0x40, 0x0 ;  /* 0x000000000000781c */ /* 0x000fe40003f8e808 */
[C---:B------:R-:W-:Y:S02]  /*5d70*/  ISETP.LT.OR P6, PT, R2.reuse, 0x1a, P6 ;  /* 0x0000001a0200780c */ /* 0x040fe400037c1670 */
[C---:B------:R-:W-:Y:S02]  /*5d80*/  ISETP.LT.OR P2, PT, R2.reuse, 0x21, P2 ;  /* 0x000000210200780c */ /* 0x040fe40001741670 */
[C---:B------:R-:W-:Y:S02]  /*5d90*/  ISETP.LT.OR P3, PT, R2.reuse, 0x22, P3 ;  /* 0x000000220200780c */ /* 0x040fe40001f61670 */
[----:B------:R-:W-:Y:S02]  /*5da0*/  ISETP.LT.OR P5, PT, R2, 0x29, P5 ;  /* 0x000000290200780c */ /* 0x000fe40002fa1670 */
[----:B------:R-:W-:-:S02]  /*5db0*/  FSEL R165, R165, -INF , !P6 ;  /* 0xff800000a5a57808 */ /* 0x000fc40007000000 */
[----:B------:R-:W-:Y:S02]  /*5dc0*/  FSEL R168, R168, -INF , !P2 ;  /* 0xff800000a8a87808 */ /* 0x000fe40005000000 */
[----:B------:R-:W-:Y:S02]  /*5dd0*/  FSEL R169, R169, -INF , !P3 ;  /* 0xff800000a9a97808 */ /* 0x000fe40005800000 */
[----:B------:R-:W-:Y:S02]  /*5de0*/  FSEL R172, R172, -INF , !P5 ;  /* 0xff800000acac7808 */ /* 0x000fe40006800000 */
[C---:B------:R-:W-:Y:S02]  /*5df0*/  ISETP.GT.AND P6, PT, R3.reuse, 0x30, P1 ;  /* 0x000000300300780c */ /* 0x040fe40000fc4270 */
[C---:B------:R-:W-:Y:S02]  /*5e00*/  ISETP.GT.AND P2, PT, R3.reuse, 0x31, P1 ;  /* 0x000000310300780c */ /* 0x040fe40000f44270 */
[----:B------:R-:W-:-:S02]  /*5e10*/  ISETP.GT.AND P3, PT, R3, 0x38, P1 ;  /* 0x000000380300780c */ /* 0x000fc40000f64270 */
[----:B------:R-:W-:Y:S02]  /*5e20*/  ISETP.GT.AND P5, PT, R3, 0x39, P1 ;  /* 0x000000390300780c */ /* 0x000fe40000fa4270 */
[C---:B------:R-:W-:Y:S02]  /*5e30*/  ISETP.LT.OR P6, PT, R2.reuse, 0x31, P6 ;  /* 0x000000310200780c */ /* 0x040fe400037c1670 */
[C---:B------:R-:W-:Y:S02]  /*5e40*/  ISETP.LT.OR P2, PT, R2.reuse, 0x32, P2 ;  /* 0x000000320200780c */ /* 0x040fe40001741670 */
[C---:B------:R-:W-:Y:S02]  /*5e50*/  ISETP.LT.OR P3, PT, R2.reuse, 0x39, P3 ;  /* 0x000000390200780c */ /* 0x040fe40001f61670 */
[----:B------:R-:W-:Y:S02]  /*5e60*/  ISETP.LT.OR P5, PT, R2, 0x3a, P5 ;  /* 0x0000003a0200780c */ /* 0x000fe40002fa1670 */
[----:B------:R-:W-:-:S02]  /*5e70*/  FSEL R176, R176, -INF , !P6 ;  /* 0xff800000b0b07808 */ /* 0x000fc40007000000 */
[----:B------:R-:W-:Y:S02]  /*5e80*/  FSEL R177, R177, -INF , !P2 ;  /* 0xff800000b1b17808 */ /* 0x000fe40005000000 */
[----:B------:R-:W-:Y:S02]  /*5e90*/  FSEL R180, R180, -INF , !P3 ;  /* 0xff800000b4b47808 */ /* 0x000fe40005800000 */
[----:B------:R-:W-:Y:S01]  /*5ea0*/  FSEL R181, R181, -INF , !P5 ;  /* 0xff800000b5b57808 */ /* 0x000fe20006800000 */
        /* <DEDUP_REMOVED lines=15> */
.L_x_1034:
[----:B------:R-:W-:Y:S02]  /*5fa0*/  ULDC UR5, c[0x0][0x9e4] ;  /* 0x0002790000057ab9 */ /* 0x000fe40000000800 */
[----:B------:R-:W-:-:S05]  /*5fb0*/  IMAD.U32 R184, RZ, RZ, UR5 ;  /* 0x00000005ffb87e24 */ /* 0x000fca000f8e00ff */
[----:B------:R-:W-:-:S13]  /*5fc0*/  ISETP.NE.AND P2, PT, R184, 0x1, PT ;  /* 0x00000001b800780c */ /* 0x000fda0003f45270 */
[----:B------:R-:W0:Y:S02]  /*5fd0*/  @P2 LDC.64 R2, c[0x0][0x9e8] ;  /* 0x00027a00ff022b82 */ /* 0x000e240000000a00 */
[----:B0-----:R-:W-:-:S05]  /*5fe0*/  @P2 IMAD.HI.U32 R2, R187, R2, RZ ;  /* 0x00000002bb022227 */ /* 0x001fca00078e00ff */
[----:B------:R-:W-:-:S07]  /*5ff0*/  @P2 SHF.R.U32.HI R187, RZ, R3, R2 ;  /* 0x00000003ffbb2219 */ /* 0x000fce0000011602 */
.L_x_1035:
[----:B------:R-:W-:Y:S05]  /*6000*/  BSYNC B0 ;  /* 0x0000000000007941 */ /* 0x000fea0003800000 */
.L_x_1033:
[----:B------:R-:W-:-:S04]  /*6010*/  IMAD R187, R187, R184, -R4 ;  /* 0x000000b8bbbb7224 */ /* 0x000fc800078e0a04 */
[----:B------:R-:W-:-:S05]  /*6020*/  IMAD R187, R8, -0x2, R187 ;  /* 0xfffffffe08bb7824 */ /* 0x000fca00078e02bb */
[----:B------:R-:W-:Y:S02]  /*6030*/  VIADDMNMX R0, R187, R184, R0, PT ;  /* 0x000000b8bb007246 */ /* 0x000fe40003800100 */
[----:B------:R-:W-:-:S07]  /*6040*/  VIMNMX R152, R152, R187, !PT ;  /* 0x000000bb98987248 */ /* 0x000fce0007fe0100 */
.L_x_1032:
[----:B------:R-:W-:Y:S01]  /*6050*/  FMNMX.FTZ R2, R185, R202, !PT ;  /* 0x000000cab9027209 */ /* 0x000fe20007810000 */
[----:B------:R-:W-:Y:S01]  /*6060*/  ULDC UR5, c[0x0][0x988] ;  /* 0x0002620000057ab9 */ /* 0x000fe20000000800 */
[C---:B------:R-:W-:Y:S01]  /*6070*/  ISETP.GT.AND P3, PT, R152.reuse, RZ, P1 ;  /* 0x000000ff9800720c */ /* 0x040fe20000f64270 */
[----:B------:R-:W-:Y:S01]  /*6080*/  UMOV UR10, UR5 ;  /* 0x00000005000a7c82 */ /* 0x000fe20008000000 */
[----:B------:R-:W-:Y:S02]  /*6090*/  FMNMX.FTZ R3, R153, R2, !PT ;  /* 0x0000000299037209 */ /* 0x000fe40007810000 */
[----:B------:R-:W-:Y:S02]  /*60a0*/  ISETP.GT.AND P4, PT, R152, 0x1, P1 ;  /* 0x000000019800780c */ /* 0x000fe40000f84270 */
[----:B------:R-:W-:Y:S02]  /*60b0*/  FMNMX.FTZ R2, R156, R3, !PT ;  /* 0x000000039c027209 */ /* 0x000fe40007810000 */
[----:B------:R-:W-:-:S02]  /*60c0*/  ISETP.LT.OR P3, PT, R0, 0x1, P3 ;  /* 0x000000010000780c */ /* 0x000fc40001f61670 */
[----:B------:R-:W-:Y:S02]  /*60d0*/  FMNMX.FTZ R3, R157, R2, !PT ;  /* 0x000000029d037209 */ /* 0x000fe40007810000 */
[----:B------:R-:W-:Y:S02]  /*60e0*/  ISETP.GT.AND P6, PT, R152, 0x8, P1 ;  /* 0x000000089800780c */ /* 0x000fe40000fc4270 */
[----:B------:R-:W-:Y:S02]  /*60f0*/  FMNMX.FTZ R2, R160, R3, !PT ;  /* 0x00000003a0027209 */ /* 0x000fe40007810000 */
[----:B------:R-:W-:Y:S02]  /*6100*/  ISETP.LT.OR P4, PT, R0, 0x2, P4 ;  /* 0x000000020000780c */ /* 0x000fe40002781670 */
[----:B------:R-:W-:Y:S02]  /*6110*/  FMNMX.FTZ R3, R161, R2, !PT ;  /* 0x00000002a1037209 */ /* 0x000fe40007810000 */
[----:B------:R-:W-:-:S02]  /*6120*/  FSEL R154, R154, -INF , !P3 ;  /* 0xff8000009a9a7808 */ /* 0x000fc40005800000 */
        /* <DEDUP_REMOVED lines=15> */
[----:B------:R-:W-:Y:S02]  /*6220*/  FSEL R159, R159, -INF , !P2 ;  /* 0xff8000009f9f7808 */ /* 0x000fe40005000000 */
[----:B------:R-:W-:Y:S02]  /*6230*/  FMNMX.FTZ R2, R180, R3, !PT ;  /* 0x00000003b4027209 */ /* 0x000fe40007810000 */
[----:B------:R-:W-:-:S02]  /*6240*/  ISETP.LT.OR P5, PT, R0, 0x11, P5 ;  /* 0x000000110000780c */ /* 0x000fc40002fa1670 */
[----:B------:R-:W-:Y:S02]  /*6250*/  FMNMX.FTZ R2, R181, R2, !PT ;  /* 0x00000002b5027209 */ /* 0x000fe40007810000 */
[----:B------:R-:W-:Y:S02]  /*6260*/  ISETP.GT.AND P6, PT, R152, 0x18, P1 ;  /* 0x000000189800780c */ /* 0x000fe40000fc4270 */
[----:B------:R-:W-:Y:S01]  /*6270*/  ISETP.LT.OR P4, PT, R0, 0x12, P4 ;  /* 0x000000120000780c */ /* 0x000fe20002781670 */
[----:B------:R-:W0:Y:S01]  /*6280*/  SHFL.BFLY PT, R3, R2, 0x2, 0x1f ;  /* 0x0c401f0002037f89 */ /* 0x000e2200000e0000 */
[----:B------:R-:W-:Y:S02]  /*6290*/  FSEL R162, R162, -INF , !P5 ;  /* 0xff800000a2a27808 */ /* 0x000fe40006800000 */
[----:B------:R-:W-:Y:S02]  /*62a0*/  ISETP.GT.AND P2, PT, R152, 0x19, P1 ;  /* 0x000000199800780c */ /* 0x000fe40000f44270 */
[----:B------:R-:W-:-:S02]  /*62b0*/  ISETP.LT.OR P6, PT, R0, 0x19, P6 ;  /* 0x000000190000780c */ /* 0x000fc400037c1670 */
[----:B------:R-:W-:Y:S02]  /*62c0*/  FSEL R163, R163, -INF , !P4 ;  /* 0xff800000a3a37808 */ /* 0x000fe40006000000 */
[----:B------:R-:W-:Y:S02]  /*62d0*/  ISETP.GT.AND P3, PT, R152, 0x20, P1 ;  /* 0x000000209800780c */ /* 0x000fe40000f64270 */
[----:B------:R-:W-:Y:S02]  /*62e0*/  FSEL R166, R166, -INF , !P6 ;  /* 0xff800000a6a67808 */ /* 0x000fe40007000000 */
[C---:B------:R-:W-:Y:S02]  /*62f0*/  ISETP.LT.OR P2, PT, R0.reuse, 0x1a, P2 ;  /* 0x0000001a0000780c */ /* 0x040fe40001741670 */
[----:B------:R-:W-:Y:S02]  /*6300*/  ISETP.LT.OR P3, PT, R0, 0x21, P3 ;  /* 0x000000210000780c */ /* 0x000fe40001f61670 */
[----:B------:R-:W-:-:S02]  /*6310*/  ISETP.GT.AND P5, PT, R152, 0x21, P1 ;  /* 0x000000219800780c */ /* 0x000fc40000fa4270 */
[----:B------:R-:W-:Y:S02]  /*6320*/  FSEL R167, R167, -INF , !P2 ;  /* 0xff800000a7a77808 */ /* 0x000fe40005000000 */
[----:B------:R-:W-:Y:S02]  /*6330*/  FSEL R170, R170, -INF , !P3 ;  /* 0xff800000aaaa7808 */ /* 0x000fe40005800000 */
[----:B------:R-:W-:Y:S02]  /*6340*/  ISETP.GT.AND P4, PT, R152, 0x28, P1 ;  /* 0x000000289800780c */ /* 0x000fe40000f84270 */
[----:B0-----:R-:W-:Y:S02]  /*6350*/  FMNMX.FTZ R3, R2, R3, !PT ;  /* 0x0000000302037209 */ /* 0x001fe40007810000 */
[----:B------:R-:W-:Y:S02]  /*6360*/  FMNMX.FTZ R2, R154, R203, !PT ;  /* 0x000000cb9a027209 */ /* 0x000fe40007810000 */
[----:B------:R-:W-:Y:S01]  /*6370*/  ISETP.LT.OR P5, PT, R0, 0x22, P5 ;  /* 0x000000220000780c */ /* 0x000fe20002fa1670 */
[----:B------:R-:W0:Y:S01]  /*6380*/  SHFL.BFLY PT, R4, R3, 0x1, 0x1f ;  /* 0x0c201f0003047f89 */ /* 0x000e2200000e0000 */
[----:B------:R-:W-:-:S02]  /*6390*/  ISETP.GT.AND P6, PT, R152, 0x29, P1 ;  /* 0x000000299800780c */ /* 0x000fc40000fc4270 */
[----:B------:R-:W-:Y:S02]  /*63a0*/  ISETP.LT.OR P4, PT, R0, 0x29, P4 ;  /* 0x000000290000780c */ /* 0x000fe40002781670 */
[----:B------:R-:W-:Y:S02]  /*63b0*/  ISETP.GT.AND P2, PT, R152, 0x30, P1 ;  /* 0x000000309800780c */ /* 0x000fe40000f44270 */
[----:B------:R-:W-:Y:S02]  /*63c0*/  FSEL R174, R174, -INF , !P4 ;  /* 0xff800000aeae7808 */ /* 0x000fe40006000000 */
[----:B------:R-:W-:Y:S02]  /*63d0*/  ISETP.LT.OR P6, PT, R0, 0x2a, P6 ;  /* 0x0000002a0000780c */ /* 0x000fe400037c1670 */
[----:B------:R-:W-:Y:S02]  /*63e0*/  ISETP.GT.AND P4, PT, R152, 0x38, P1 ;  /* 0x000000389800780c */ /* 0x000fe40000f84270 */
[----:B------:R-:W-:-:S02]  /*63f0*/  ISETP.LT.OR P2, PT, R0, 0x31, P2 ;  /* 0x000000310000780c */ /* 0x000fc40001741670 */
[----:B------:R-:W-:Y:S02]  /*6400*/  FSEL R175, R175, -INF , !P6 ;  /* 0xff800000afaf7808 */ /* 0x000fe40007000000 */
[----:B------:R-:W-:Y:S02]  /*6410*/  FSEL R178, R178, -INF , !P2 ;  /* 0xff800000b2b27808 */ /* 0x000fe40005000000 */
[----:B------:R-:W-:-:S04]  /*6420*/  ISETP.LT.OR P4, PT, R0, 0x39, P4 ;  /* 0x000000390000780c */ /* 0x000fc80002781670 */
[----:B------:R-:W-:Y:S02]  /*6430*/  FSEL R182, R182, -INF , !P4 ;  /* 0xff800000b6b67808 */ /* 0x000fe40006000000 */
[----:B0-----:R-:W-:Y:S02]  /*6440*/  FMNMX.FTZ R4, R3, R4, !PT ;  /* 0x0000000403047209 */ /* 0x001fe40007810000 */
[----:B------:R-:W-:Y:S02]  /*6450*/  FMNMX.FTZ R3, R155, R2, !PT ;  /* 0x000000029b037209 */ /* 0x000fe40007810000 */
[C---:B------:R-:W-:Y:S01]  /*6460*/  FSETP.NEU.FTZ.AND P3, PT, R4.reuse, -INF , PT ;  /* 0xff8000000400780b */ /* 0x040fe20003f7d000 */
[----:B------:R-:W-:Y:S01]  /*6470*/  FMUL.FTZ R184, R4, UR10 ;  /* 0x0000000a04b87c20 */ /* 0x000fe20008410000 */
[----:B------:R-:W-:-:S04]  /*6480*/  FMNMX.FTZ R2, R158, R3, !PT ;  /* 0x000000039e027209 */ /* 0x000fc80007810000 */
[----:B------:R-:W-:-:S04]  /*6490*/  FMNMX.FTZ R3, R159, R2, !PT ;  /* 0x000000029f037209 */ /* 0x000fc80007810000 */
[----:B------:R-:W-:-:S04]  /*64a0*/  FMNMX.FTZ R2, R162, R3, !PT ;  /* 0x00000003a2027209 */ /* 0x000fc80007810000 */
[----:B------:R-:W-:Y:S02]  /*64b0*/  FMNMX.FTZ R3, R163, R2, !PT ;  /* 0x00000002a3037209 */ /* 0x000fe40007810000 */
[----:B------:R-:W-:Y:S02]  /*64c0*/  FSEL R2, R184, RZ, P3 ;  /* 0x000000ffb8027208 */ /* 0x000fe40001800000 */
[----:B------:R-:W-:Y:S02]  /*64d0*/  FMNMX.FTZ R186, R166, R3, !PT ;  /* 0x00000003a6ba7209 */ /* 0x000fe40007810000 */
[----:B------:R-:W-:Y:S01]  /*64e0*/  FSEL R184, R171, -INF , !P5 ;  /* 0xff800000abb87808 */ /* 0x000fe20006800000 */
[--C-:B------:R-:W-:Y:S01]  /*64f0*/  FFMA.FTZ R196, R153, UR10, -R2.reuse ;  /* 0x0000000a99c47c23 */ /* 0x100fe20008010802 */
[----:B------:R-:W-:Y:S01]  /*6500*/  FMNMX.FTZ R3, R167, R186, !PT ;  /* 0x000000baa7037209 */ /* 0x000fe20007810000 */
[--C-:B------:R-:W-:Y:S01]  /*6510*/  FFMA.FTZ R153, R157, UR10, -R2.reuse ;  /* 0x0000000a9d997c23 */ /* 0x100fe20008010802 */
[----:B------:R-:W-:Y:S01]  /*6520*/  ISETP.GT.AND P5, PT, R152, 0x31, P1 ;  /* 0x000000319800780c */ /* 0x000fe20000fa4270 */
[--C-:B------:R-:W-:Y:S01]  /*6530*/  FFMA.FTZ R157, R161, UR10, -R2.reuse ;  /* 0x0000000aa19d7c23 */ /* 0x100fe20008010802 */
[----:B------:R-:W-:Y:S01]  /*6540*/  FMNMX.FTZ R3, R170, R3, !PT ;  /* 0x00000003aa037209 */ /* 0x000fe20007810000 */
[--C-:B------:R-:W-:Y:S01]  /*6550*/  FFMA.FTZ R161, R165, UR10, -R2.reuse ;  /* 0x0000000aa5a17c23 */ /* 0x100fe20008010802 */
[----:B------:R-:W-:Y:S01]  /*6560*/  ISETP.GT.AND P1, PT, R152, 0x39, P1 ;  /* 0x000000399800780c */ /* 0x000fe20000f24270 */
[--C-:B------:R-:W-:Y:S01]  /*6570*/  FFMA.FTZ R165, R169, UR10, -R2.reuse ;  /* 0x0000000aa9a57c23 */ /* 0x100fe20008010802 */
[----:B------:R-:W-:Y:S01]  /*6580*/  FMNMX.FTZ R3, R184, R3, !PT ;  /* 0x00000003b8037209 */ /* 0x000fe20007810000 */
[--C-:B------:R-:W-:Y:S01]  /*6590*/  FFMA.FTZ R169, R173, UR10, -R2.reuse ;  /* 0x0000000aada97c23 */ /* 0x100fe20008010802 */
[----:B------:R-:W-:Y:S01]  /*65a0*/  ISETP.LT.OR P5, PT, R0, 0x32, P5 ;  /* 0x000000320000780c */ /* 0x000fe20002fa1670 */
[--C-:B------:R-:W-:Y:S01]  /*65b0*/  FFMA.FTZ R173, R177, UR10, -R2.reuse ;  /* 0x0000000ab1ad7c23 */ /* 0x100fe20008010802 */
[----:B------:R-:W-:Y:S01]  /*65c0*/  FMNMX.FTZ R152, R174, R3, !PT ;  /* 0x00000003ae987209 */ /* 0x000fe20007810000 */
[--C-:B------:R-:W-:Y:S01]  /*65d0*/  FFMA.FTZ R171, R185, UR10, -R2.reuse ;  /* 0x0000000ab9ab7c23 */ /* 0x100fe20008010802 */
[----:B------:R-:W-:Y:S01]  /*65e0*/  FSEL R179, R179, -INF , !P5 ;  /* 0xff800000b3b37808 */ /* 0x000fe20006800000 */
        /* <DEDUP_REMOVED lines=11> */
[----:B------:R-:W-:Y:S01]  /*66a0*/  FSEL R177, R4, RZ, P3 ;  /* 0x000000ff04b17208 */ /* 0x000fe20001800000 */
[--C-:B------:R-:W-:Y:S01]  /*66b0*/  FFMA.FTZ R186, R180, UR10, -R2.reuse ;  /* 0x0000000ab4ba7c23 */ /* 0x100fe20008010802 */
[----:B------:R-:W-:Y:S01]  /*66c0*/  FMNMX.FTZ R0, R182, R3, !PT ;  /* 0x00000003b6007209 */ /* 0x000fe20007810000 */
[----:B------:R-:W-:Y:S01]  /*66d0*/  FFMA.FTZ R2, R181, UR10, -R2 ;  /* 0x0000000ab5027c23 */ /* 0x000fe20008010802 */
[----:B------:R-:W-:Y:S02]  /*66e0*/  MUFU.EX2 R171, R171 ;  /* 0x000000ab00ab7308 */ /* 0x000fe40000000800 */
[----:B------:R-:W-:-:S05]  /*66f0*/  FMNMX.FTZ R0, R183, R0, !PT ;  /* 0x00000000b7007209 */ /* 0x000fca0007810000 */
[----:B------:R-:W0:Y:S01]  /*6700*/  SHFL.BFLY PT, R3, R0, 0x2, 0x1f ;  /* 0x0c401f0000037f89 */ /* 0x000e2200000e0000 */
[----:B------:R-:W-:Y:S08]  /*6710*/  MUFU.EX2 R196, R196 ;  /* 0x000000c400c47308 */ /* 0x000ff00000000800 */
[----:B------:R-:W-:Y:S08]  /*6720*/  MUFU.EX2 R198, R198 ;  /* 0x000000c600c67308 */ /* 0x000ff00000000800 */
[----:B------:R-:W-:Y:S01]  /*6730*/  MUFU.EX2 R153, R153 ;  /* 0x0000009900997308 */ /* 0x000fe20000000800 */
[----:B0-----:R-:W-:-:S07]  /*6740*/  FMNMX.FTZ R3, R0, R3, !PT ;  /* 0x0000000300037209 */ /* 0x001fce0007810000 */
[----:B------:R-:W-:Y:S01]  /*6750*/  MUFU.EX2 R192, R192 ;  /* 0x000000c000c07308 */ /* 0x000fe20000000800 */
[----:B------:R-:W0:Y:S07]  /*6760*/  SHFL.BFLY PT, R0, R3, 0x1, 0x1f ;  /* 0x0c201f0003007f89 */ /* 0x000e2e00000e0000 */
[----:B------:R-:W-:Y:S08]  /*6770*/  MUFU.EX2 R157, R157 ;  /* 0x0000009d009d7308 */ /* 0x000ff00000000800 */
[----:B------:R-:W-:Y:S08]  /*6780*/  MUFU.EX2 R194, R194 ;  /* 0x000000c200c27308 */ /* 0x000ff00000000800 */
[----:B------:R-:W-:Y:S01]  /*6790*/  MUFU.EX2 R161, R161 ;  /* 0x000000a100a17308 */ /* 0x000fe20000000800 */
[----:B0-----:R-:W-:Y:S01]  /*67a0*/  FMNMX.FTZ R3, R3, R0, !PT ;  /* 0x0000000003037209 */ /* 0x001fe20007810000 */
[----:B------:R-:W-:-:S03]  /*67b0*/  FADD.FTZ R0, -R177, R202 ;  /* 0x000000cab1007221 */ /* 0x000fc60000010100 */
[----:B------:R-:W-:-:S03]  /*67c0*/  FSETP.NEU.FTZ.AND P1, PT, R3, -INF , PT ;  /* 0xff8000000300780b */ /* 0x000fc60003f3d000 */
[----:B------:R0:W-:Y:S01]  /*67d0*/  MUFU.EX2 R177, R2 ;  /* 0x0000000200b17308 */ /* 0x0001e20000000800 */
[----:B------:R-:W-:Y:S01]  /*67e0*/  FMUL.FTZ R181, R3, UR10 ;  /* 0x0000000a03b57c20 */ /* 0x000fe20008410000 */
[----:B------:R-:W-:-:S04]  /*67f0*/  FMUL.FTZ R0, R0, UR10 ;  /* 0x0000000a00007c20 */ /* 0x000fc80008410000 */
[----:B------:R-:W-:Y:S02]  /*6800*/  FSEL R181, R181, RZ, P1 ;  /* 0x000000ffb5b57208 */ /* 0x000fe40000800000 */
[----:B------:R-:W1:Y:S01]  /*6810*/  MUFU.EX2 R0, R0 ;  /* 0x0000000000007308 */ /* 0x000e620000000800 */
[----:B0-----:R-:W-:Y:S02]  /*6820*/  FSEL R2, R3, RZ, P1 ;  /* 0x000000ff03027208 */ /* 0x001fe40000800000 */
[--C-:B------:R-:W-:Y:S01]  /*6830*/  FFMA.FTZ R197, R154, UR10, -R181.reuse ;  /* 0x0000000a9ac57c23 */ /* 0x100fe200080108b5 */
[--C-:B------:R-:W-:Y:S01]  /*6840*/  FFMA.FTZ R154, R155, UR10, -R181.reuse ;  /* 0x0000000a9b9a7c23 */ /* 0x100fe200080108b5 */
[----:B------:R-:W-:Y:S01]  /*6850*/  FFMA.FTZ R199, R158, UR10, -R181 ;  /* 0x0000000a9ec77c23 */ /* 0x000fe200080108b5 */
[----:B------:R-:W-:Y:S01]  /*6860*/  FADD.FTZ R2, -R2, R203 ;  /* 0x000000cb02027221 */ /* 0x000fe20000010100 */
[--C-:B------:R-:W-:Y:S01]  /*6870*/  FFMA.FTZ R156, R159, UR10, -R181.reuse ;  /* 0x0000000a9f9c7c23 */ /* 0x100fe200080108b5 */
[--C-:B------:R-:W-:Y:S01]  /*6880*/  FFMA.FTZ R193, R162, UR10, -R181.reuse ;  /* 0x0000000aa2c17c23 */ /* 0x100fe200080108b5 */
[----:B------:R-:W-:Y:S01]  /*6890*/  MUFU.EX2 R197, R197 ;  /* 0x000000c500c57308 */ /* 0x000fe20000000800 */
[----:B------:R-:W-:Y:S01]  /*68a0*/  FMUL.FTZ R2, R2, UR10 ;  /* 0x0000000a02027c20 */ /* 0x000fe20008410000 */
        /* <DEDUP_REMOVED lines=10> */
[----:B------:R-:W-:Y:S01]  /*6950*/  FFMA.FTZ R179, R179, UR10, -R181 ;  /* 0x0000000ab3b37c23 */ /* 0x000fe200080108b5 */
[----:B------:R-:W-:Y:S01]  /*6960*/  FADD.FTZ R155, R196, R155 ;  /* 0x0000009bc49b7221 */ /* 0x000fe20000010000 */
[--C-:B------:R-:W-:Y:S01]  /*6970*/  FFMA.FTZ R182, R182, UR10, -R181.reuse ;  /* 0x0000000ab6b67c23 */ /* 0x100fe200080108b5 */
[----:B------:R-:W-:Y:S01]  /*6980*/  FFMA.FTZ R181, R183, UR10, -R181 ;  /* 0x0000000ab7b57c23 */ /* 0x000fe200080108b5 */
[----:B------:R-:W1:Y:S01]  /*6990*/  MUFU.EX2 R154, R154 ;  /* 0x0000009a009a7308 */ /* 0x000e620000000800 */
[----:B------:R-:W-:-:S04]  /*69a0*/  FADD.FTZ R166, R198, R155 ;  /* 0x0000009bc6a67221 */ /* 0x000fc80000010000 */
[----:B------:R-:W-:-:S03]  /*69b0*/  FADD.FTZ R155, R153, R166 ;  /* 0x000000a6999b7221 */ /* 0x000fc60000010000 */
[----:B------:R-:W2:Y:S01]  /*69c0*/  MUFU.EX2 R199, R199 ;  /* 0x000000c700c77308 */ /* 0x000ea20000000800 */
[----:B0-----:R-:W-:Y:S01]  /*69d0*/  FFMA.FTZ R9, R2, R9, R197 ;  /* 0x0000000902097223 */ /* 0x001fe200000100c5 */
[----:B------:R-:W-:-:S04]  /*69e0*/  FADD.FTZ R166, R192, R155 ;  /* 0x0000009bc0a67221 */ /* 0x000fc80000010000 */
[----:B------:R-:W-:Y:S02]  /*69f0*/  FADD.FTZ R155, R157, R166 ;  /* 0x000000a69d9b7221 */ /* 0x000fe40000010000 */
[----:B------:R-:W0:Y:S01]  /*6a00*/  MUFU.EX2 R156, R156 ;  /* 0x0000009c009c7308 */ /* 0x000e220000000800 */
[----:B-1----:R-:W-:Y:S01]  /*6a10*/  FADD.FTZ R18, R154, R9 ;  /* 0x000000099a127221 */ /* 0x002fe20000010000 */
[----:B------:R-:W-:-:S04]  /*6a20*/  FADD.FTZ R166, R194, R155 ;  /* 0x0000009bc2a67221 */ /* 0x000fc80000010000 */
[----:B------:R-:W-:Y:S02]  /*6a30*/  FADD.FTZ R155, R161, R166 ;  /* 0x000000a6a19b7221 */ /* 0x000fe40000010000 */
        /* <DEDUP_REMOVED lines=37> */
[----:B--2---:R-:W-:Y:S01]  /*6c90*/  FADD.FTZ R166, R186, R9 ;  /* 0x00000009baa67221 */ /* 0x004fe20000010000 */
[----:B0-----:R-:W-:-:S03]  /*6ca0*/  FADD.FTZ R9, R187, R18 ;  /* 0x00000012bb097221 */ /* 0x001fc60000010000 */
[----:B------:R-:W-:Y:S01]  /*6cb0*/  FADD.FTZ R18, R177, R166 ;  /* 0x000000a6b1127221 */ /* 0x000fe20000010000 */
[----:B-1----:R-:W-:Y:S01]  /*6cc0*/  FADD.FTZ R9, R168, R9 ;  /* 0x00000009a8097221 */ /* 0x002fe20000010000 */
[----:B------:R-:W-:Y:S06]  /*6cd0*/  @!P0 BRA `(.L_x_1036) ;  /* 0x0000000000048947 */ /* 0x000fec0003800000 */
[----:B------:R-:W-:Y:S01]  /*6ce0*/  BPT.TRAP 0x1 ;  /* 0x000000040000795c */ /* 0x000fe20000300000 */
.L_x_1036:
[----:B------:R-:W0:Y:S01]  /*6cf0*/  S2UR UR11, SR_CgaCtaId ;  /* 0x00000000000b79c3 */ /* 0x000e220000008800 */
[----:B------:R-:W-:Y:S01]  /*6d00*/  UIADD3 UR6, UR6, 0x30860, URZ ;  /* 0x0003086006067890 */ /* 0x000fe2000fffe03f */
[----:B------:R-:W-:Y:S01]  /*6d10*/  R2UR UR5, R205 ;  /* 0x00000000cd0572ca */ /* 0x000fe200000e0000 */
[----:B------:R-:W-:Y:S01]  /*6d20*/  IMAD.MOV.U32 R203, RZ, RZ, R3 ;  /* 0x000000ffffcb7224 */ /* 0x000fe200078e0003 */
[----:B------:R-:W-:Y:S01]  /*6d30*/  F2FP.F16.F32.PACK_AB R196, R196, R171 ;  /* 0x000000abc4c4723e */ /* 0x000fe200000000ff */
[----:B------:R-:W-:Y:S01]  /*6d40*/  IMAD.MOV.U32 R202, RZ, RZ, R4 ;  /* 0x000000ffffca7224 */ /* 0x000fe200078e0004 */
[----:B------:R-:W-:Y:S02]  /*6d50*/  F2FP.F16.F32.PACK_AB R197, R154, R197 ;  /* 0x000000c59ac5723e */ /* 0x000fe400000000ff */
[----:B------:R-:W-:Y:S02]  /*6d60*/  F2FP.F16.F32.PACK_AB R198, R153, R198 ;  /* 0x000000c699c6723e */ /* 0x000fe400000000ff */
[----:B------:R-:W-:-:S02]  /*6d70*/  F2FP.F16.F32.PACK_AB R199, R156, R199 ;  /* 0x000000c79cc7723e */ /* 0x000fc400000000ff */
[----:B------:R-:W-:Y:S02]  /*6d80*/  F2FP.F16.F32.PACK_AB R192, R157, R192 ;  /* 0x000000c09dc0723e */ /* 0x000fe400000000ff */
[----:B------:R-:W-:Y:S02]  /*6d90*/  F2FP.F16.F32.PACK_AB R193, R158, R193 ;  /* 0x000000c19ec1723e */ /* 0x000fe400000000ff */
[----:B------:R-:W-:Y:S01]  /*6da0*/  ISETP.GT.AND P1, PT, R204, UR5, PT ;  /* 0x00000005cc007c0c */ /* 0x000fe2000bf24270 */
[----:B------:R-:W-:Y:S01]  /*6db0*/  UMOV UR5, UR4 ;  /* 0x0000000400057c82 */ /* 0x000fe20008000000 */
[----:B------:R-:W-:Y:S02]  /*6dc0*/  F2FP.F16.F32.PACK_AB R194, R161, R194 ;  /* 0x000000c2a1c2723e */ /* 0x000fe400000000ff */
[----:B------:R-:W-:Y:S02]  /*6dd0*/  F2FP.F16.F32.PACK_AB R195, R160, R195 ;  /* 0x000000c3a0c3723e */ /* 0x000fe400000000ff */
[----:B------:R-:W-:Y:S01]  /*6de0*/  F2FP.F16.F32.PACK_AB R188, R165, R188 ;  /* 0x000000bca5bc723e */ /* 0x000fe200000000ff */
[----:B0-----:R-:W-:Y:S01]  /*6df0*/  UPRMT UR6, UR11, 0x654, UR6 ;  /* 0x000006540b067896 */ /* 0x001fe20008000006 */
[----:B------:R-:W-:-:S02]  /*6e00*/  F2FP.F16.F32.PACK_AB R189, R162, R189 ;  /* 0x000000bda2bd723e */ /* 0x000fc400000000ff */
[----:B------:R-:W-:Y:S02]  /*6e10*/  F2FP.F16.F32.PACK_AB R190, R169, R190 ;  /* 0x000000bea9be723e */ /* 0x000fe400000000ff */
[----:B------:R-:W-:Y:S02]  /*6e20*/  F2FP.F16.F32.PACK_AB R191, R164, R191 ;  /* 0x000000bfa4bf723e */ /* 0x000fe400000000ff */
[----:B------:R-:W-:Y:S02]  /*6e30*/  F2FP.F16.F32.PACK_AB R184, R173, R152 ;  /* 0x00000098adb8723e */ /* 0x000fe400000000ff */
[----:B------:R-:W-:Y:S01]  /*6e40*/  SYNCS.ARRIVE.TRANS64.RED.A1T0 RZ, [UR6], RZ ;  /* 0x000000ffffff79a7 */ /* 0x000fe20008100406 */
[----:B------:R-:W-:Y:S02]  /*6e50*/  R2UR UR6, R5 ;  /* 0x00000000050672ca */ /* 0x000fe400000e0000 */
[----:B------:R-:W-:Y:S02]  /*6e60*/  F2FP.F16.F32.PACK_AB R185, R179, R185 ;  /* 0x000000b9b3b9723e */ /* 0x000fe400000000ff */
[----:B------:R-:W-:-:S02]  /*6e70*/  F2FP.F16.F32.PACK_AB R186, R177, R186 ;  /* 0x000000bab1ba723e */ /* 0x000fc400000000ff */
[----:B------:R-:W-:Y:S02]  /*6e80*/  IADD3 R204, R204, -0x1, RZ ;  /* 0xffffffffcccc7810 */ /* 0x000fe40007ffe0ff */
[----:B------:R-:W-:-:S05]  /*6e90*/  F2FP.F16.F32.PACK_AB R187, R168, R187 ;  /* 0x000000bba8bb723e */ /* 0x000fca00000000ff */
[----:B------:R-:W-:Y:S01]  /*6ea0*/  IMAD.U32 R206, RZ, RZ, UR6 ;  /* 0x00000006ffce7e24 */ /* 0x000fe2000f8e00ff */
[----:B------:R-:W-:Y:S06]  /*6eb0*/  @P1 BRA `(.L_x_1037) ;  /* 0xffffffd400b41947 */ /* 0x000fec000383ffff */
.L_x_1018:
[----:B------:R-:W-:Y:S02]  /*6ec0*/  R2UR UR5, R22 ;  /* 0x00000000160572ca */ /* 0x000fe400000e0000 */
[----:B------:R-:W-:Y:S02]  /*6ed0*/  R2UR UR6, R23 ;  /* 0x00000000170672ca */ /* 0x000fe400000e0000 */
[----:B------:R-:W-:-:S05]  /*6ee0*/  IADD3 R20, -R20, 0x1, RZ ;  /* 0x0000000114147810 */ /* 0x000fca0007ffe1ff */
[----:B------:R-:W-:-:S04]  /*6ef0*/  IMAD R20, R17, UR7, R20 ;  /* 0x0000000711147c24 */ /* 0x000fc8000f8e0214 */
[----:B------:R-:W-:Y:S01]  /*6f00*/  UISETP.NE.AND UP0, UPT, UR5, URZ, UPT ;  /* 0x0000003f0500728c */ /* 0x000fe2000bf05270 */
[----:B------:R-:W0:Y:S01]  /*6f10*/  S2UR UR5, SR_CTAID.X ;  /* 0x00000000000579c3 */ /* 0x000e220000002500 */
[----:B------:R-:W-:Y:S01]  /*6f20*/  UISETP.NE.AND UP1, UPT, UR6, URZ, UPT ;  /* 0x0000003f0600728c */ /* 0x000fe2000bf25270 */
[----:B------:R-:W-:-:S03]  /*6f30*/  R2UR UR11, R20 ;  /* 0x00000000140b72ca */ /* 0x000fc600000e0000 */
[----:B------:R-:W-:-:S07]  /*6f40*/  PLOP3.LUT P1, PT, PT, PT, UP0, 0x40, 0x0 ;  /* 0x000000000000781c */ /* 0x000fce0003f2e808 */
[----:B------:R-:W-:Y:S01]  /*6f50*/  @UP1 ULDC UR6, c[0x0][0x44c] ;  /* 0x0001130000061ab9 */ /* 0x000fe20000000800 */
[----:B------:R-:W-:Y:S01]  /*6f60*/  @UP1 ULDC UR14, c[0x0][0x450] ;  /* 0x00011400000e1ab9 */ /* 0x000fe20000000800 */
[----:B0-----:R-:W-:-:S04]  /*6f70*/  ULEA UR5, UR5, 0x7f, 0x7 ;  /* 0x0000007f05057891 */ /* 0x001fc8000f8e383f */
[----:B------:R-:W-:-:S04]  /*6f80*/  UIMAD.WIDE.U32 UR6, UR5, UR6, URZ ;  /* 0x00000006050672a5 */ /* 0x000fc8000f8e003f */
[----:B------:R-:W-:-:S04]  /*6f90*/  @UP1 USHF.R.U32.HI UR5, URZ, UR14, UR7 ;  /* 0x0000000e3f051299 */ /* 0x000fc80008011607 */
[----:B------:R-:W-:-:S03]  /*6fa0*/  UIADD3 UR6, UR11, UR5, URZ ;  /* 0x000000050b067290 */ /* 0x000fc6000fffe03f */
[----:B------:R-:W-:Y:S02]  /*6fb0*/  ULDC UR5, c[0x0][0x9dc] ;  /* 0x0002770000057ab9 */ /* 0x000fe40000000800 */
[----:B------:R-:W-:Y:S01]  /*6fc0*/  UIADD3 UR5, UR6, -UR5, URZ ;  /* 0x8000000506057290 */ /* 0x000fe2000fffe03f */
[----:B------:R-:W-:Y:S11]  /*6fd0*/  @P1 BRA `(.L_x_1038) ;  /* 0x0000000000501947 */ /* 0x000ff60003800000 */
[----:B------:R-:W-:Y:S02]  /*6fe0*/  UMOV UR11, UR6 ;  /* 0x00000006000b7c82 */ /* 0x000fe40008000000 */
[----:B------:R-:W-:-:S06]  /*6ff0*/  UISETP.GT.AND UP0, UPT, UR11, -0x1, UPT ;  /* 0xffffffff0b00788c */ /* 0x000fcc000bf04270 */
[----:B------:R-:W-:-:S13]  /*7000*/  PLOP3.LUT P1, PT, PT, PT, UP0, 0x80, 0x0 ;  /* 0x000000000000781c */ /* 0x000fda0003f2f008 */
[----:B------:R-:W-:Y:S05]  /*7010*/  @P1 BRA `(.L_x_1039) ;  /* 0x0000000000201947 */ /* 0x000fea0003800000 */
[----:B------:R-:W-:Y:S01]  /*7020*/  ULDC UR18, c[0x0][0x9e4] ;  /* 0x0002790000127ab9 */ /* 0x000fe20000000800 */
[----:B------:R-:W-:Y:S02]  /*7030*/  ULOP3.LUT UR11, URZ, UR11, URZ, 0x33, !UPT ;  /* 0x0000000b3f0b7292 */ /* 0x000fe4000f8e333f */
[----:B------:R-:W-:-:S11]  /*7040*/  UISETP.NE.AND UP0, UPT, UR18, 0x1, UPT ;  /* 0x000000011200788c */ /* 0x000fd6000bf05270 */
[----:B------:R-:W-:Y:S02]  /*7050*/  @UP0 ULDC.64 UR6, c[0x0][0x9e8] ;  /* 0x00027a0000060ab9 */ /* 0x000fe40000000a00 */
[----:B------:R-:W-:-:S04]  /*7060*/  UIMAD.WIDE.U32 UR14, UR11, UR6, URZ ;  /* 0x000000060b0e72a5 */ /* 0x000fc8000f8e003f */
[----:B------:R-:W-:-:S04]  /*7070*/  @UP0 USHF.R.U32.HI UR11, URZ, UR7, UR15 ;  /* 0x000000073f0b0299 */ /* 0x000fc8000801160f */
[----:B------:R-:W-:Y:S01]  /*7080*/  ULOP3.LUT UR11, URZ, UR11, URZ, 0x33, !UPT ;  /* 0x0000000b3f0b7292 */ /* 0x000fe2000f8e333f */
[----:B------:R-:W-:Y:S11]  /*7090*/  BRA `(.L_x_1040) ;  /* 0x0000000000147947 */ /* 0x000ff60003800000 */
.L_x_1039:
[----:B------:R-:W-:Y:S02]  /*70a0*/  ULDC UR18, c[0x0][0x9e4] ;  /* 0x0002790000127ab9 */ /* 0x000fe40000000800 */
[----:B------:R-:W-:-:S11]  /*70b0*/  UISETP.NE.AND UP0, UPT, UR18, 0x1, UPT ;  /* 0x000000011200788c */ /* 0x000fd6000bf05270 */
[----:B------:R-:W-:Y:S02]  /*70c0*/  @UP0 ULDC.64 UR6, c[0x0][0x9e8] ;  /* 0x00027a0000060ab9 */ /* 0x000fe40000000a00 */
[----:B------:R-:W-:-:S04]  /*70d0*/  UIMAD.WIDE.U32 UR14, UR11, UR6, URZ ;  /* 0x000000060b0e72a5 */ /* 0x000fc8000f8e003f */
[----:B------:R-:W-:-:S12]  /*70e0*/  @UP0 USHF.R.U32.HI UR11, URZ, UR7, UR15 ;  /* 0x000000073f0b0299 */ /* 0x000fd8000801160f */
.L_x_1040:
[----:B------:R-:W-:-:S04]  /*70f0*/  UIMAD UR11, UR11, UR18, URZ ;  /* 0x000000120b0b72a4 */ /* 0x000fc8000f8e023f */
[----:B------:R-:W-:-:S04]  /*7100*/  UISETP.LT.AND UP0, UPT, UR5, UR11, UPT ;  /* 0x0000000b0500728c */ /* 0x000fc8000bf01270 */
[----:B------:R-:W-:-:S12]  /*7110*/  USEL UR5, UR5, UR11, !UP0 ;  /* 0x0000000b05057287 */ /* 0x000fd8000c000000 */
.L_x_1038:
[----:B------:R-:W-:Y:S01]  /*7120*/  UIADD3 UR5, UR5, 0x3f, URZ ;  /* 0x0000003f05057890 */ /* 0x000fe2000fffe03f */
[----:B------:R-:W-:-:S03]  /*7130*/  R2UR UR7, R201 ;  /* 0x00000000c90772ca */ /* 0x000fc600000e0000 */
[----:B------:R-:W-:-:S04]  /*7140*/  USHF.R.S32.HI UR6, URZ, 0x1f, UR5 ;  /* 0x0000001f3f067899 */ /* 0x000fc80008011405 */
[----:B------:R-:W-:-:S04]  /*7150*/  ULEA.HI UR6, UR6, UR5, URZ, 0x6 ;  /* 0x0000000506067291 */ /* 0x000fc8000f8f303f */
[----:B------:R-:W-:-:S04]  /*7160*/  USHF.R.S32.HI UR6, URZ, 0x6, UR6 ;  /* 0x000000063f067899 */ /* 0x000fc80008011406 */
[----:B------:R-:W-:-:S04]  /*7170*/  UISETP.LT.AND UP0, UPT, UR7, UR6, UPT ;  /* 0x000000060700728c */ /* 0x000fc8000bf01270 */
[----:B------:R-:W-:-:S06]  /*7180*/  USEL UR5, UR7, UR6, !UP0 ;  /* 0x0000000607057287 */ /* 0x000fcc000c000000 */
[----:B------:R-:W-:Y:S01]  /*7190*/  ISETP.GE.AND P1, PT, R204, UR5, PT ;  /* 0x00000005cc007c0c */ /* 0x000fe2000bf26270 */
[----:B------:R-:W-:-:S12]  /*71a0*/  IMAD.U32 R205, RZ, RZ, UR5 ;  /* 0x00000005ffcd7e24 */ /* 0x000fd8000f8e00ff */
[----:B------:R-:W-:Y:S05]  /*71b0*/  @!P1 BRA `(.L_x_1041) ;  /* 0x0000001c00509947 */ /* 0x000fea0003800000 */
[----:B------:R-:W-:Y:S01]  /*71c0*/  R2UR UR7, R5 ;  /* 0x00000000050772ca */ /* 0x000fe200000e0000 */
[----:B------:R-:W-:Y:S01]  /*71d0*/  IMAD.MOV.U32 R202, RZ, RZ, R3 ;  /* 0x000000ffffca7224 */ /* 0x000fe200078e0003 */
[----:B------:R-:W-:Y:S01]  /*71e0*/  MOV R203, R4 ;  /* 0x0000000400cb7202 */ /* 0x000fe20000000f00 */
[----:B------:R-:W-:Y:S01]  /*71f0*/  IMAD.MOV.U32 R20, RZ, RZ, R204 ;  /* 0x000000ffff147224 */ /* 0x000fe200078e00cc */
[----:B------:R-:W-:-:S11]  /*7200*/  UMOV UR6, UR4 ;  /* 0x0000000400067c82 */ /* 0x000fd60008000000 */
.L_x_1052:
[----:B------:R-:W-:-:S04]  /*7210*/  UIADD3 UR4, UR6, 0x1, URZ ;  /* 0x0000000106047890 */ /* 0x000fc8000fffe03f */
[----:B------:R-:W-:-:S04]  /*7220*/  UISETP.NE.AND UP0, UPT, UR4, 0x2, UPT ;  /* 0x000000020400788c */ /* 0x000fc8000bf05270 */
[----:B------:R-:W-:Y:S02]  /*7230*/  USEL UR5, URZ, 0x1, UP0 ;  /* 0x000000013f057887 */ /* 0x000fe40008000000 */
[----:B------:R-:W-:Y:S02]  /*7240*/  USEL UR4, UR4, URZ, UP0 ;  /* 0x0000003f04047287 */ /* 0x000fe40008000000 */
[----:B------:R-:W-:-:S06]  /*7250*/  ULOP3.LUT UR5, UR7, UR5, URZ, 0x3c, !UPT ;  /* 0x0000000507057292 */ /* 0x000fcc000f8e3c3f */
[----:B------:R-:W-:Y:S01]  /*7260*/  IMAD.U32 R5, RZ, RZ, UR5 ;  /* 0x00000005ff057e24 */ /* 0x000fe2000f8e00ff */
[----:B------:R-:W-:Y:S06]  /*7270*/  @!P0 BRA `(.L_x_1042) ;  /* 0x0000000000048947 */ /* 0x000fec0003800000 */
[----:B------:R-:W-:Y:S01]  /*7280*/  BPT.TRAP 0x1 ;  /* 0x000000040000795c */ /* 0x000fe20000300000 */
.L_x_1042:
        /* <DEDUP_REMOVED lines=8> */
.L_x_1043:
[----:B-1----:R-:W-:Y:S05]  /*7310*/  @P1 BRA `(.L_x_1044) ;  /* 0x0000000000081947 */ /* 0x002fea0003800000 */
[----:B------:R-:W1:Y:S02]  /*7320*/  SYNCS.PHASECHK.TRANS64.TRYWAIT P1, [UR5+0x30830], R3 ;  /* 0x03083003ff0075a7 */ /* 0x000e640008020145 */
[----:B-1----:R-:W-:Y:S05]  /*7330*/  @!P1 BRA `(.L_x_1045) ;  /* 0x000000bc00c89947 */ /* 0x002fea0003800000 */
.L_x_1044:
[----:B------:R-:W-:Y:S01]  /*7340*/  R2UR UR5, R21 ;  /* 0x00000000150572ca */ /* 0x000fe200000e0000 */
[----:B------:R-:W-:Y:S01]  /*7350*/  WARPGROUP.ARRIVE ;  /* 0x00000000000079c5 */ /* 0x000fe20000000000 */
[----:B------:R-:W-:Y:S01]  /*7360*/  R2UR UR56, R6 ;  /* 0x00000000063872ca */ /* 0x000fe200000e0000 */
[----:B------:R-:W-:Y:S01]  /*7370*/  UMOV UR59, 0x40000040 ;  /* 0x40000040003b7882 */ /* 0x000fe20000000000 */
[----:B------:R-:W-:Y:S01]  /*7380*/  R2UR UR57, R7 ;  /* 0x00000000073972ca */ /* 0x000fe200000e0000 */
[----:B------:R-:W-:Y:S01]  /*7390*/  UMOV UR11, 0x40000040 ;  /* 0x40000040000b7882 */ /* 0x000fe20000000000 */
[----:B------:R-:W-:Y:S01]  /*73a0*/  UMOV UR15, 0x40000040 ;  /* 0x40000040000f7882 */ /* 0x000fe20000000000 */
[----:B------:R-:W-:Y:S01]  /*73b0*/  UMOV UR19, 0x40000040 ;  /* 0x4000004000137882 */ /* 0x000fe20000000000 */
[----:B------:R-:W-:Y:S01]  /*73c0*/  UMOV UR23, 0x40000040 ;  /* 0x4000004000177882 */ /* 0x000fe20000000000 */
[----:B------:R-:W-:Y:S01]  /*73d0*/  UMOV UR27, 0x40000040 ;  /* 0x40000040001b7882 */ /* 0x000fe20000000000 */
[----:B------:R-:W-:Y:S01]  /*73e0*/  UMOV UR31, 0x40000040 ;  /* 0x40000040001f7882 */ /* 0x000fe20000000000 */
[----:B------:R-:W-:Y:S01]  /*73f0*/  UMOV UR35, 0x40000040 ;  /* 0x4000004000237882 */ /* 0x000fe20000000000 */
[----:B------:R-:W-:Y:S01]  /*7400*/  UMOV UR39, 0x40000040 ;  /* 0x4000004000277882 */ /* 0x000fe20000000000 */
        /* <DEDUP_REMOVED lines=88> */
[----:B------:R-:W-:Y:S01]  /*7990*/  FMUL.FTZ R149, R149, R0 ;  /* 0x0000000095957220 */ /* 0x000fe20000410000 */
        /* <DEDUP_REMOVED lines=73> */
[----:B------:R-:W-:Y:S01]  /*7e30*/  UIADD3 UR58, UR5, 0x606, URZ ;  /* 0x00000606053a7890 */ /* 0x000fe2000fffe03f */
        /* <DEDUP_REMOVED lines=44> */
.L_x_1046:
[----:B------:R-:W-:Y:S01]  /*8100*/  R2UR UR5, R16 ;  /* 0x00000000100572ca */ /* 0x000fe200000e0000 */
[----:B------:R-:W-:-:S05]  /*8110*/  IMAD.U32 R0, RZ, RZ, UR7 ;  /* 0x00000007ff007e24 */ /* 0x000fca000f8e00ff */
[----:B------:R-:W-:-:S07]  /*8120*/  SHF.L.U32 R0, R0, 0x1f, RZ ;  /* 0x0000001f00007819 */ /* 0x000fce00000006ff */
[----:B------:R-:W-:-:S09]  /*8130*/  ULEA UR5, UR6, UR5, 0x3 ;  /* 0x0000000506057291 */ /* 0x000fd2000f8e183f */
[----:B------:R2:W3:Y:S01]  /*8140*/  SYNCS.PHASECHK.TRANS64.TRYWAIT P1, [UR5+0x30850], R0 ;  /* 0x03085000ff0075a7 */ /* 0x0004e20008020145 */
[----:B------:R-:W-:Y:S05]  /*8150*/  @!P0 BRA `(.L_x_1047) ;  /* 0x0000000000048947 */ /* 0x000fea0003800000 */
[----:B------:R-:W-:Y:S01]  /*8160*/  BPT.TRAP 0x1 ;  /* 0x000000040000795c */ /* 0x000fe20000300000 */
.L_x_1047:
[----:B---3--:R-:W-:Y:S05]  /*8170*/  @P1 BRA `(.L_x_1048) ;  /* 0x0000000000081947 */ /* 0x008fea0003800000 */
[----:B------:R-:W3:Y:S02]  /*8180*/  SYNCS.PHASECHK.TRANS64.TRYWAIT P1, [UR5+0x30850], R0 ;  /* 0x03085000ff0075a7 */ /* 0x000ee40008020145 */
[----:B---3--:R-:W-:Y:S05]  /*8190*/  @!P1 BRA `(.L_x_1049) ;  /* 0x000000b000489947 */ /* 0x008fea0003800000 */
.L_x_1048:
[----:B------:R-:W-:Y:S01]  /*81a0*/  R2UR UR7, R16 ;  /* 0x00000000100772ca */ /* 0x000fe200000e0000 */
[----:B------:R-:W-:-:S12]  /*81b0*/  WARPGROUP.ARRIVE ;  /* 0x00000000000079c5 */ /* 0x000fd80000000000 */
[----:B------:R-:W-:-:S04]  /*81c0*/  UIADD3 UR7, UR7, 0x400, URZ ;  /* 0x0000040007077890 */ /* 0x000fc8000fffe03f */
[----:B------:R-:W-:-:S04]  /*81d0*/  USHF.R.U32.HI UR7, URZ, 0x4, UR7 ;  /* 0x000000043f077899 */ /* 0x000fc80008011607 */
[----:B------:R-:W-:-:S04]  /*81e0*/  ULOP3.LUT UR7, UR7, 0x3fff, URZ, 0xc0, !UPT ;  /* 0x00003fff07077892 */ /* 0x000fc8000f8ec03f */
[----:B------:R-:W-:-:S04]  /*81f0*/  ULOP3.LUT UR7, UR7, 0x2000000, URZ, 0xfc, !UPT ;  /* 0x0200000007077892 */ /* 0x000fc8000f8efc3f */
[----:B------:R-:W-:-:S03]  /*8200*/  ULEA UR10, UR6, UR7, 0xb ;  /* 0x00000007060a7291 */ /* 0x000fc6000f8e583f */
[----:B------:R-:W-:-:S04]  /*8210*/  UMOV UR7, 0x40000040 ;  /* 0x4000004000077882 */ /* 0x000fc80000000000 */
        /* <DEDUP_REMOVED lines=23> */
.L_x_1050:
[----:B0-2---:R-:W-:Y:S01]  /*8390*/  FMNMX.FTZ R0, R152, R203, !PT ;  /* 0x000000cb98007209 */ /* 0x005fe20007810000 */
[----:B------:R-:W-:Y:S01]  /*83a0*/  ULDC UR6, c[0x0][0x988] ;  /* 0x0002620000067ab9 */ /* 0x000fe20000000800 */
[----:B------:R-:W-:Y:S01]  /*83b0*/  FMNMX.FTZ R2, R154, R202, !PT ;  /* 0x000000ca9a027209 */ /* 0x000fe20007810000 */
[----:B------:R-:W-:Y:S01]  /*83c0*/  UMOV UR10, UR6 ;  /* 0x00000006000a7c82 */ /* 0x000fe20008000000 */
[----:B-1----:R-:W-:Y:S01]  /*83d0*/  FMNMX.FTZ R3, R153, R0, !PT ;  /* 0x0000000099037209 */ /* 0x002fe20007810000 */
[----:B------:R-:W0:Y:S01]  /*83e0*/  S2UR UR7, SR_CgaCtaId ;  /* 0x00000000000779c3 */ /* 0x000e220000008800 */
        /* <DEDUP_REMOVED lines=29> */
[----:B------:R-:W-:Y:S01]  /*85c0*/  R2UR UR6, R16 ;  /* 0x00000000100672ca */ /* 0x000fe200000e0000 */
[----:B------:R-:W1:Y:S04]  /*85d0*/  SHFL.BFLY PT, R3, R0, 0x2, 0x1f ;  /* 0x0c401f0000037f89 */ /* 0x000e6800000e0000 */
[----:B------:R-:W2:Y:S08]  /*85e0*/  SHFL.BFLY PT, R185, R2, 0x2, 0x1f ;  /* 0x0c401f0002b97f89 */ /* 0x000eb000000e0000 */
[----:B------:R-:W-:-:S04]  /*85f0*/  ULEA UR6, UR4, UR6, 0x3 ;  /* 0x0000000604067291 */ /* 0x000fc8000f8e183f */
[----:B------:R-:W-:-:S04]  /*8600*/  UIADD3 UR6, UR6, 0x30840, URZ ;  /* 0x0003084006067890 */ /* 0x000fc8000fffe03f */
[----:B0-----:R-:W-:Y:S01]  /*8610*/  UPRMT UR6, UR7, 0x654, UR6 ;  /* 0x0000065407067896 */ /* 0x001fe20008000006 */
[----:B-1----:R-:W-:Y:S02]  /*8620*/  FMNMX.FTZ R184, R0, R3, !PT ;  /* 0x0000000300b87209 */ /* 0x002fe40007810000 */
[----:B--2---:R-:W-:-:S03]  /*8630*/  FMNMX.FTZ R185, R2, R185, !PT ;  /* 0x000000b902b97209 */ /* 0x004fc60007810000 */
[----:B------:R-:W0:Y:S03]  /*8640*/  SHFL.BFLY PT, R3, R184, 0x1, 0x1f ;  /* 0x0c201f00b8037f89 */ /* 0x000e2600000e0000 */
[----:B------:R-:W-:Y:S01]  /*8650*/  SYNCS.ARRIVE.TRANS64.RED.A1T0 RZ, [UR6], RZ ;  /* 0x000000ffffff79a7 */ /* 0x000fe20008100406 */
[----:B------:R-:W1:Y:S01]  /*8660*/  SHFL.BFLY PT, R186, R185, 0x1, 0x1f ;  /* 0x0c201f00b9ba7f89 */ /* 0x000e6200000e0000 */
[----:B0-----:R-:W-:Y:S02]  /*8670*/  FMNMX.FTZ R4, R184, R3, !PT ;  /* 0x00000003b8047209 */ /* 0x001fe40007810000 */
[----:B-1----:R-:W-:-:S03]  /*8680*/  FMNMX.FTZ R3, R185, R186, !PT ;  /* 0x000000bab9037209 */ /* 0x002fc60007810000 */
[C---:B------:R-:W-:Y:S01]  /*8690*/  FMUL.FTZ R189, R4.reuse, UR10 ;  /* 0x0000000a04bd7c20 */ /* 0x040fe20008410000 */
[----:B------:R-:W-:-:S03]  /*86a0*/  FADD.FTZ R186, -R4, R203 ;  /* 0x000000cb04ba7221 */ /* 0x000fc60000010100 */
[--C-:B------:R-:W-:Y:S01]  /*86b0*/  FFMA.FTZ R185, R152, UR10, -R189.reuse ;  /* 0x0000000a98b97c23 */ /* 0x100fe200080108bd */
[C---:B------:R-:W-:Y:S01]  /*86c0*/  FMUL.FTZ R152, R3.reuse, UR10 ;  /* 0x0000000a03987c20 */ /* 0x040fe20008410000 */
[----:B------:R-:W-:Y:S01]  /*86d0*/  FADD.FTZ R187, -R3, R202 ;  /* 0x000000ca03bb7221 */ /* 0x000fe20000010100 */
[----:B------:R-:W-:Y:S01]  /*86e0*/  FMUL.FTZ R186, R186, UR10 ;  /* 0x0000000ababa7c20 */ /* 0x000fe20008410000 */
[--C-:B------:R-:W-:Y:S01]  /*86f0*/  FFMA.FTZ R196, R153, UR10, -R189.reuse ;  /* 0x0000000a99c47c23 */ /* 0x100fe200080108bd */
[--C-:B------:R-:W-:Y:S01]  /*8700*/  FFMA.FTZ R197, R154, UR10, -R152.reuse ;  /* 0x0000000a9ac57c23 */ /* 0x100fe20008010898 */
[----:B------:R-:W-:Y:S01]  /*8710*/  FMUL.FTZ R187, R187, UR10 ;  /* 0x0000000abbbb7c20 */ /* 0x000fe20008410000 */
[--C-:B------:R-:W-:Y:S01]  /*8720*/  FFMA.FTZ R154, R155, UR10, -R152.reuse ;  /* 0x0000000a9b9a7c23 */ /* 0x100fe20008010898 */
[----:B------:R0:W-:Y:S01]  /*8730*/  MUFU.EX2 R0, R186 ;  /* 0x000000ba00007308 */ /* 0x0001e20000000800 */
[--C-:B------:R-:W-:Y:S01]  /*8740*/  FFMA.FTZ R198, R156, UR10, -R189.reuse ;  /* 0x0000000a9cc67c23 */ /* 0x100fe200080108bd */
        /* <DEDUP_REMOVED lines=19> */
[--C-:B0-----:R-:W-:Y:S01]  /*8880*/  FFMA.FTZ R186, R180, UR10, -R189.reuse ;  /* 0x0000000ab4ba7c23 */ /* 0x101fe200080108bd */
[----:B------:R-:W-:Y:S01]  /*8890*/  FFMA.FTZ R177, R181, UR10, -R189 ;  /* 0x0000000ab5b17c23 */ /* 0x000fe200080108bd */
[--C-:B------:R-:W-:Y:S01]  /*88a0*/  FFMA.FTZ R189, R170, UR10, -R152.reuse ;  /* 0x0000000aaabd7c23 */ /* 0x100fe20008010898 */
[----:B------:R-:W0:Y:S01]  /*88b0*/  MUFU.EX2 R197, R197 ;  /* 0x000000c500c57308 */ /* 0x000e220000000800 */
[----:B-1----:R-:W-:Y:S01]  /*88c0*/  FFMA.FTZ R155, R0, R18, R185 ;  /* 0x00000012009b7223 */ /* 0x002fe200000100b9 */
[--C-:B------:R-:W-:Y:S01]  /*88d0*/  FFMA.FTZ R162, R171, UR10, -R152.reuse ;  /* 0x0000000aaba27c23 */ /* 0x100fe20008010898 */
[--C-:B------:R-:W-:Y:S01]  /*88e0*/  FFMA.FTZ R191, R174, UR10, -R152.reuse ;  /* 0x0000000aaebf7c23 */ /* 0x100fe20008010898 */
[--C-:B------:R-:W-:Y:S01]  /*88f0*/  FFMA.FTZ R164, R175, UR10, -R152.reuse ;  /* 0x0000000aafa47c23 */ /* 0x100fe20008010898 */
[--C-:B------:R-:W-:Y:S01]  /*8900*/  FFMA.FTZ R179, R179, UR10, -R152.reuse ;  /* 0x0000000ab3b37c23 */ /* 0x100fe20008010898 */
[----:B------:R-:W-:-:S02]  /*8910*/  FFMA.FTZ R182, R182, UR10, -R152 ;  /* 0x0000000ab6b67c23 */ /* 0x000fc40008010898 */
[----:B------:R-:W1:Y:S08]  /*8920*/  MUFU.EX2 R196, R196 ;  /* 0x000000c400c47308 */ /* 0x000e700000000800 */
[----:B------:R-:W2:Y:S01]  /*8930*/  MUFU.EX2 R154, R154 ;  /* 0x0000009a009a7308 */ /* 0x000ea20000000800 */
[----:B0-----:R-:W-:-:S07]  /*8940*/  FFMA.FTZ R9, R2, R9, R197 ;  /* 0x0000000902097223 */ /* 0x001fce00000100c5 */
        /* <DEDUP_REMOVED lines=62> */
.L_x_1051:
[----:B------:R-:W0:Y:S01]  /*8d30*/  S2UR UR7, SR_CgaCtaId ;  /* 0x00000000000779c3 */ /* 0x000e220000008800 */
[----:B------:R-:W-:Y:S01]  /*8d40*/  R2UR UR6, R205 ;  /* 0x00000000cd0672ca */ /* 0x000fe200000e0000 */
[----:B------:R-:W-:Y:S01]  /*8d50*/  UIADD3 UR5, UR5, 0x30860, URZ ;  /* 0x0003086005057890 */ /* 0x000fe2000fffe03f */
[----:B------:R-:W-:Y:S01]  /*8d60*/  F2FP.F16.F32.PACK_AB R196, R196, R185 ;  /* 0x000000b9c4c4723e */ /* 0x000fe200000000ff */
[----:B------:R-:W-:Y:S01]  /*8d70*/  IMAD.MOV.U32 R203, RZ, RZ, R4 ;  /* 0x000000ffffcb7224 */ /* 0x000fe200078e0004 */
[----:B------:R-:W-:Y:S02]  /*8d80*/  F2FP.F16.F32.PACK_AB R197, R154, R197 ;  /* 0x000000c59ac5723e */ /* 0x000fe400000000ff */
[----:B------:R-:W-:Y:S02]  /*8d90*/  F2FP.F16.F32.PACK_AB R198, R153, R198 ;  /* 0x000000c699c6723e */ /* 0x000fe400000000ff */
[----:B------:R-:W-:Y:S02]  /*8da0*/  F2FP.F16.F32.PACK_AB R199, R156, R199 ;  /* 0x000000c79cc7723e */ /* 0x000fe400000000ff */
[----:B------:R-:W-:-:S02]  /*8db0*/  F2FP.F16.F32.PACK_AB R192, R157, R192 ;  /* 0x000000c09dc0723e */ /* 0x000fc400000000ff */
[----:B------:R-:W-:Y:S02]  /*8dc0*/  F2FP.F16.F32.PACK_AB R193, R158, R193 ;  /* 0x000000c19ec1723e */ /* 0x000fe400000000ff */
[C---:B------:R-:W-:Y:S01]  /*8dd0*/  ISETP.GT.AND P1, PT, R20.reuse, UR6, PT ;  /* 0x0000000614007c0c */ /* 0x040fe2000bf24270 */
[----:B------:R-:W-:Y:S01]  /*8de0*/  UMOV UR6, UR4 ;  /* 0x0000000400067c82 */ /* 0x000fe20008000000 */
[----:B------:R-:W-:Y:S01]  /*8df0*/  F2FP.F16.F32.PACK_AB R194, R161, R194 ;  /* 0x000000c2a1c2723e */ /* 0x000fe200000000ff */
[----:B------:R-:W-:Y:S01]  /*8e00*/  VIADD R20, R20, 0xffffffff ;  /* 0xffffffff14147836 */ /* 0x000fe20000000000 */
[----:B------:R-:W-:Y:S02]  /*8e10*/  F2FP.F16.F32.PACK_AB R195, R160, R195 ;  /* 0x000000c3a0c3723e */ /* 0x000fe400000000ff */
[----:B------:R-:W-:Y:S02]  /*8e20*/  F2FP.F16.F32.PACK_AB R188, R165, R188 ;  /* 0x000000bca5bc723e */ /* 0x000fe400000000ff */
[----:B------:R-:W-:Y:S01]  /*8e30*/  F2FP.F16.F32.PACK_AB R189, R162, R189 ;  /* 0x000000bda2bd723e */ /* 0x000fe200000000ff */
[----:B0-----:R-:W-:Y:S01]  /*8e40*/  UPRMT UR5, UR7, 0x654, UR5 ;  /* 0x0000065407057896 */ /* 0x001fe20008000005 */
[----:B------:R-:W-:-:S02]  /*8e50*/  R2UR UR7, R5 ;  /* 0x00000000050772ca */ /* 0x000fc400000e0000 */
[----:B------:R-:W-:Y:S02]  /*8e60*/  F2FP.F16.F32.PACK_AB R190, R169, R190 ;  /* 0x000000bea9be723e */ /* 0x000fe400000000ff */
[----:B------:R-:W-:Y:S02]  /*8e70*/  F2FP.F16.F32.PACK_AB R191, R164, R191 ;  /* 0x000000bfa4bf723e */ /* 0x000fe400000000ff */
[----:B------:R-:W-:Y:S02]  /*8e80*/  F2FP.F16.F32.PACK_AB R184, R173, R184 ;  /* 0x000000b8adb8723e */ /* 0x000fe400000000ff */
[----:B------:R-:W-:Y:S01]  /*8e90*/  SYNCS.ARRIVE.TRANS64.RED.A1T0 RZ, [UR5], RZ ;  /* 0x000000ffffff79a7 */ /* 0x000fe20008100405 */
[----:B------:R-:W-:Y:S02]  /*8ea0*/  F2FP.F16.F32.PACK_AB R185, R179, R155 ;  /* 0x0000009bb3b9723e */ /* 0x000fe400000000ff */
[----:B------:R-:W-:Y:S02]  /*8eb0*/  F2FP.F16.F32.PACK_AB R186, R177, R186 ;  /* 0x000000bab1ba723e */ /* 0x000fe400000000ff */
[----:B------:R-:W-:-:S02]  /*8ec0*/  F2FP.F16.F32.PACK_AB R187, R152, R187 ;  /* 0x000000bb98bb723e */ /* 0x000fc400000000ff */
[----:B------:R-:W-:Y:S01]  /*8ed0*/  MOV R202, R3 ;  /* 0x0000000300ca7202 */ /* 0x000fe20000000f00 */
[----:B------:R-:W-:Y:S06]  /*8ee0*/  @P1 BRA `(.L_x_1052) ;  /* 0xffffffe000c81947 */ /* 0x000fec000383ffff */
[----:B------:R-:W-:-:S07]  /*8ef0*/  IMAD.MOV.U32 R204, RZ, RZ, R20 ;  /* 0x000000ffffcc7224 */ /* 0x000fce00078e0014 */
.L_x_1041:
[----:B------:R-:W-:-:S13]  /*8f00*/  R2UR UR5, R201 ;  /* 0x00000000c90572ca */ /* 0x000fda00000e0000 */
[----:B------:R-:W-:-:S13]  /*8f10*/  ISETP.GE.AND P1, PT, R204, UR5, PT ;  /* 0x00000005cc007c0c */ /* 0x000fda000bf26270 */
[----:B------:R-:W-:Y:S05]  /*8f20*/  @!P1 BRA `(.L_x_1053) ;  /* 0x00000028004c9947 */ /* 0x000fea0003800000 */
[----:B------:R-:W-:Y:S01]  /*8f30*/  R2UR UR5, R5 ;  /* 0x00000000050572ca */ /* 0x000fe200000e0000 */
[----:B------:R-:W-:Y:S01]  /*8f40*/  IMAD.MOV.U32 R202, RZ, RZ, R3 ;  /* 0x000000ffffca7224 */ /* 0x000fe200078e0003 */
[----:B------:R-:W-:Y:S01]  /*8f50*/  UMOV UR6, UR4 ;  /* 0x0000000400067c82 */ /* 0x000fe20008000000 */
[----:B------:R-:W-:-:S10]  /*8f60*/  IMAD.MOV.U32 R20, RZ, RZ, R4 ;  /* 0x000000ffff147224 */ /* 0x000fd400078e0004 */
[----:B------:R-:W-:-:S07]  /*8f70*/  IMAD.U32 R203, RZ, RZ, UR5 ;  /* 0x00000005ffcb7e24 */ /* 0x000fce000f8e00ff */
.L_x_1072:
[----:B------:R-:W-:Y:S01]  /*8f80*/  R2UR UR7, R203 ;  /* 0x00000000cb0772ca */ /* 0x000fe200000e0000 */
[----:B------:R-:W-:-:S04]  /*8f90*/  UIADD3 UR4, UR6, 0x1, URZ ;  /* 0x0000000106047890 */ /* 0x000fc8000fffe03f */
[----:B------:R-:W-:-:S04]  /*8fa0*/  UISETP.NE.AND UP0, UPT, UR4, 0x2, UPT ;  /* 0x000000020400788c */ /* 0x000fc8000bf05270 */
[----:B------:R-:W-:Y:S02]  /*8fb0*/  USEL UR5, URZ, 0x1, UP0 ;  /* 0x000000013f057887 */ /* 0x000fe40008000000 */
[----:B------:R-:W-:Y:S02]  /*8fc0*/  USEL UR4, UR4, URZ, UP0 ;  /* 0x0000003f04047287 */ /* 0x000fe40008000000 */
[----:B------:R-:W-:-:S06]  /*8fd0*/  ULOP3.LUT UR5, UR7, UR5, URZ, 0x3c, !UPT ;  /* 0x0000000507057292 */ /* 0x000fcc000f8e3c3f */
[----:B------:R-:W-:Y:S01]  /*8fe0*/  MOV R5, UR5 ;  /* 0x0000000500057c02 */ /* 0x000fe20008000f00 */
[----:B------:R-:W-:Y:S06]  /*8ff0*/  @!P0 BRA `(.L_x_1054) ;  /* 0x0000000000048947 */ /* 0x000fec0003800000 */
[----:B------:R-:W-:Y:S01]  /*9000*/  BPT.TRAP 0x1 ;  /* 0x000000040000795c */ /* 0x000fe20000300000 */
.L_x_1054:
        /* <DEDUP_REMOVED lines=8> */
.L_x_1055:
[----:B-1----:R-:W-:Y:S05]  /*9090*/  @P1 BRA `(.L_x_1056) ;  /* 0x0000000000081947 */ /* 0x002fea0003800000 */
[----:B------:R-:W1:Y:S02]  /*90a0*/  SYNCS.PHASECHK.TRANS64.TRYWAIT P1, [UR7+0x30830], R3 ;  /* 0x03083003ff0075a7 */ /* 0x000e640008020147 */
[----:B-1----:R-:W-:Y:S05]  /*90b0*/  @!P1 BRA `(.L_x_1057) ;  /* 0x000000a000989947 */ /* 0x002fea0003800000 */
.L_x_1056:
        /* <DEDUP_REMOVED lines=220> */
.L_x_1058:
[----:B------:R-:W-:Y:S02]  /*9e80*/  R2UR UR5, R16 ;  /* 0x00000000100572ca */ /* 0x000fe400000e0000 */
[----:B------:R-:W-:-:S11]  /*9e90*/  R2UR UR10, R203 ;  /* 0x00000000cb0a72ca */ /* 0x000fd600000e0000 */
[----:B------:R-:W-:Y:S02]  /*9ea0*/  ULEA UR5, UR6, UR5, 0x3 ;  /* 0x0000000506057291 */ /* 0x000fe4000f8e183f */
[----:B------:R-:W-:-:S05]  /*9eb0*/  IMAD.U32 R0, RZ, RZ, UR10 ;  /* 0x0000000aff007e24 */ /* 0x000fca000f8e00ff */
[----:B------:R-:W-:-:S04]  /*9ec0*/  SHF.L.U32 R0, R0, 0x1f, RZ ;  /* 0x0000001f00007819 */ /* 0x000fc800000006ff */
[----:B------:R2:W3:Y:S01]  /*9ed0*/  SYNCS.PHASECHK.TRANS64.TRYWAIT P1, [UR5+0x30850], R0 ;  /* 0x03085000ff0075a7 */ /* 0x0004e20008020145 */
[----:B------:R-:W-:Y:S05]  /*9ee0*/  @!P0 BRA `(.L_x_1059) ;  /* 0x0000000000048947 */ /* 0x000fea0003800000 */
[----:B------:R-:W-:Y:S01]  /*9ef0*/  BPT.TRAP 0x1 ;  /* 0x000000040000795c */ /* 0x000fe20000300000 */
.L_x_1059:
[----:B---3--:R-:W-:Y:S05]  /*9f00*/  @P1 BRA `(.L_x_1060) ;  /* 0x0000000000081947 */ /* 0x008fea0003800000 */
[----:B------:R-:W3:Y:S02]  /*9f10*/  SYNCS.PHASECHK.TRANS64.TRYWAIT P1, [UR5+0x30850], R0 ;  /* 0x03085000ff0075a7 */ /* 0x000ee40008020145 */
[----:B---3--:R-:W-:Y:S05]  /*9f20*/  @!P1 BRA `(.L_x_1061) ;  /* 0x0000009400149947 */ /* 0x008fea0003800000 */
.L_x_1060:
        /* <DEDUP_REMOVED lines=31> */
.L_x_1062:
[----:B------:R-:W-:Y:S01]  /*a120*/  R2UR UR11, R23 ;  /* 0x00000000170b72ca */ /* 0x000fe200000e0000 */
[----:B0-2---:R-:W-:Y:S01]  /*a130*/  IMAD.MOV.U32 R0, RZ, RZ, R19 ;  /* 0x000000ffff007224 */ /* 0x005fe200078e0013 */
[----:B------:R-:W-:Y:S01]  /*a140*/  R2UR UR6, R22 ;  /* 0x00000000160672ca */ /* 0x000fe200000e0000 */
[----:B-1----:R-:W-:Y:S01]  /*a150*/  IMAD.SHL.U32 R4, R204, 0x40, RZ ;  /* 0x00000040cc047824 */ /* 0x002fe200078e00ff */
[----:B------:R-:W-:Y:S01]  /*a160*/  R2UR UR10, R200 ;  /* 0x00000000c80a72ca */ /* 0x000fe200000e0000 */
[----:B------:R-:W-:Y:S01]  /*a170*/  UIADD3 UR7, UR7, 0x30840, URZ ;  /* 0x0003084007077890 */ /* 0x000fe2000fffe03f */
[----:B------:R-:W-:Y:S02]  /*a180*/  ULDC UR15, c[0x0][0x2f0] ;  /* 0x0000bc00000f7ab9 */ /* 0x000fe40000000800 */
[----:B------:R-:W-:Y:S01]  /*a190*/  IADD3 R3, -R4, 0x1, RZ ;  /* 0x0000000104037810 */ /* 0x000fe20007ffe1ff */
[----:B------:R-:W-:-:S04]  /*a1a0*/  ULDC UR14, c[0x0][0x288] ;  /* 0x0000a200000e7ab9 */ /* 0x000fc80000000800 */
[----:B------:R-:W-:Y:S01]  /*a1b0*/  UISETP.NE.AND UP1, UPT, UR11, URZ, UPT ;  /* 0x0000003f0b00728c */ /* 0x000fe2000bf25270 */
[----:B------:R-:W0:Y:S01]  /*a1c0*/  S2UR UR11, SR_CgaCtaId ;  /* 0x00000000000b79c3 */ /* 0x000e220000008800 */
[----:B------:R-:W-:-:S04]  /*a1d0*/  UISETP.NE.AND UP0, UPT, UR6, URZ, UPT ;  /* 0x0000003f0600728c */ /* 0x000fc8000bf05270 */
[----:B------:R-:W-:Y:S02]  /*a1e0*/  PLOP3.LUT P1, PT, PT, PT, UP1, 0x80, 0x0 ;  /* 0x000000000000781c */ /* 0x000fe40003f2f018 */
[----:B------:R-:W-:-:S03]  /*a1f0*/  PLOP3.LUT P2, PT, PT, PT, UP1, 0x80, 0x0 ;  /* 0x000000000000781c */ /* 0x000fc60003f4f018 */
[----:B------:R-:W-:-:S08]  /*a200*/  @UP1 ULDC UR6, c[0x0][0x44c] ;  /* 0x0001130000061ab9 */ /* 0x000fd00000000800 */
[----:B------:R-:W-:Y:S01]  /*a210*/  @P1 IMAD.HI.U32 R2, R19, UR6, RZ ;  /* 0x0000000613021c27 */ /* 0x000fe2000f8e00ff */
[----:B------:R-:W-:Y:S01]  /*a220*/  @UP1 ULDC UR6, c[0x0][0x450] ;  /* 0x0001140000061ab9 */ /* 0x000fe20000000800 */
[----:B------:R-:W-:-:S03]  /*a230*/  PLOP3.LUT P1, PT, PT, PT, UP0, 0x40, 0x0 ;  /* 0x000000000000781c */ /* 0x000fc60003f2e808 */
[----:B------:R-:W-:Y:S01]  /*a240*/  @P2 SHF.R.U32.HI R0, RZ, UR6, R2 ;  /* 0x00000006ff002c19 */ /* 0x000fe20008011602 */
[----:B------:R-:W-:Y:S01]  /*a250*/  IMAD R2, R8, -0x2, R3 ;  /* 0xfffffffe08027824 */ /* 0x000fe200078e0203 */
[----:B0-----:R-:W-:-:S03]  /*a260*/  UPRMT UR7, UR11, 0x654, UR7 ;  /* 0x000006540b077896 */ /* 0x001fc60008000007 */
[----:B------:R-:W0:Y:S01]  /*a270*/  SHFL.IDX PT, R184, R0, RZ, 0x1c1f ;  /* 0x001c1fff00b87589 */ /* 0x000e2200000e0000 */
[----:B------:R-:W-:Y:S01]  /*a280*/  IMAD R2, R17, UR15, R2 ;  /* 0x0000000f11027c24 */ /* 0x000fe2000f8e0202 */
[----:B------:R-:W-:-:S03]  /*a290*/  ULDC UR11, c[0x0][0x9e0] ;  /* 0x00027800000b7ab9 */ /* 0x000fc60000000800 */
[----:B------:R-:W-:Y:S01]  /*a2a0*/  VIADD R2, R2, -UR14 ;  /* 0x8000000e02027c36 */ /* 0x000fe20008000000 */
[----:B------:R-:W-:Y:S03]  /*a2b0*/  SYNCS.ARRIVE.TRANS64.RED.A1T0 RZ, [UR7], RZ ;  /* 0x000000ffffff79a7 */ /* 0x000fe60008100407 */
[C---:B------:R-:W-:Y:S01]  /*a2c0*/  VIADD R187, R2.reuse, UR10 ;  /* 0x0000000a02bb7c36 */ /* 0x040fe20008000000 */
[----:B------:R-:W-:-:S05]  /*a2d0*/  IADD3 R186, R2, UR11, RZ ;  /* 0x0000000b02ba7c10 */ /* 0x000fca000fffe0ff */
[--C-:B0-----:R-:W-:Y:S02]  /*a2e0*/  IMAD.IADD R2, R186, 0x1, R184.reuse ;  /* 0x00000001ba027824 */ /* 0x101fe400078e02b8 */
[----:B------:R-:W-:Y:S01]  /*a2f0*/  IMAD.IADD R3, R187, 0x1, R184 ;  /* 0x00000001bb037824 */ /* 0x000fe200078e02b8 */
[----:B------:R-:W-:Y:S06]  /*a300*/  @P1 BRA `(.L_x_1063) ;  /* 0x00000000006c1947 */ /* 0x000fec0003800000 */
[----:B------:R-:W-:Y:S01]  /*a310*/  ULDC UR7, c[0x0][0x2f0] ;  /* 0x0000bc0000077ab9 */ /* 0x000fe20000000800 */
[----:B------:R-:W-:Y:S01]  /*a320*/  ULDC UR6, c[0x0][0x288] ;  /* 0x0000a20000067ab9 */ /* 0x000fe20000000800 */
[----:B------:R-:W-:Y:S01]  /*a330*/  IMAD R184, R17, UR7, R184 ;  /* 0x0000000711b87c24 */ /* 0x000fe2000f8e02b8 */
[----:B------:R-:W-:Y:S03]  /*a340*/  BSSY B0, `(.L_x_1064) ;  /* 0x0000013000007945 */ /* 0x000fe60003800000 */
[----:B------:R-:W-:-:S05]  /*a350*/  VIADD R185, R184, -UR6 ;  /* 0x80000006b8b97c36 */ /* 0x000fca0008000000 */
        /* <DEDUP_REMOVED lines=11> */
.L_x_1065:
[----:B------:R-:W-:Y:S02]  /*a410*/  ULDC UR6, c[0x0][0x9e4] ;  /* 0x0002790000067ab9 */ /* 0x000fe40000000800 */
[----:B------:R-:W-:-:S04]  /*a420*/  MOV R188, UR6 ;  /* 0x0000000600bc7c02 */ /* 0x000fc80008000f00 */
[----:B------:R-:W-:-:S13]  /*a430*/  ISETP.NE.AND P1, PT, R188, 0x1, PT ;  /* 0x00000001bc00780c */ /* 0x000fda0003f25270 */
[----:B------:R-:W0:Y:S02]  /*a440*/  @P1 LDC.64 R190, c[0x0][0x9e8] ;  /* 0x00027a00ffbe1b82 */ /* 0x000e240000000a00 */
[----:B0-----:R-:W-:-:S05]  /*a450*/  @P1 IMAD.HI.U32 R184, R185, R190, RZ ;  /* 0x000000beb9b81227 */ /* 0x001fca00078e00ff */
[----:B------:R-:W-:-:S07]  /*a460*/  @P1 SHF.R.U32.HI R185, RZ, R191, R184 ;  /* 0x000000bfffb91219 */ /* 0x000fce00000116b8 */
.L_x_1066:
[----:B------:R-:W-:Y:S05]  /*a470*/  BSYNC B0 ;  /* 0x0000000000007941 */ /* 0x000fea0003800000 */
.L_x_1064:
[----:B------:R-:W-:-:S04]  /*a480*/  IMAD R185, R185, R188, -R4 ;  /* 0x000000bcb9b97224 */ /* 0x000fc800078e0a04 */
[----:B------:R-:W-:-:S05]  /*a490*/  IMAD R185, R8, -0x2, R185 ;  /* 0xfffffffe08b97824 */ /* 0x000fca00078e02b9 */
[----:B------:R-:W-:Y:S02]  /*a4a0*/  VIADDMNMX R2, R185, R188, R2, PT ;  /* 0x000000bcb9027246 */ /* 0x000fe40003800102 */
[----:B------:R-:W-:-:S07]  /*a4b0*/  VIMNMX R3, R3, R185, !PT ;  /* 0x000000b903037248 */ /* 0x000fce0007fe0100 */
.L_x_1063:
        /* <DEDUP_REMOVED lines=72> */
.L_x_1069:
[----:B------:R-:W-:Y:S02]  /*a940*/  ULDC UR6, c[0x0][0x9e4] ;  /* 0x0002790000067ab9 */ /* 0x000fe40000000800 */
[----:B------:R-:W-:-:S04]  /*a950*/  MOV R184, UR6 ;  /* 0x0000000600b87c02 */ /* 0x000fc80008000f00 */
[----:B------:R-:W-:-:S13]  /*a960*/  ISETP.NE.AND P2, PT, R184, 0x1, PT ;  /* 0x00000001b800780c */ /* 0x000fda0003f45270 */
[----:B------:R-:W0:Y:S02]  /*a970*/  @P2 LDC.64 R2, c[0x0][0x9e8] ;  /* 0x00027a00ff022b82 */ /* 0x000e240000000a00 */
[----:B0-----:R-:W-:-:S05]  /*a980*/  @P2 IMAD.HI.U32 R2, R187, R2, RZ ;  /* 0x00000002bb022227 */ /* 0x001fca00078e00ff */
[----:B------:R-:W-:-:S07]  /*a990*/  @P2 SHF.R.U32.HI R187, RZ, R3, R2 ;  /* 0x00000003ffbb2219 */ /* 0x000fce0000011602 */
.L_x_1070:
[----:B------:R-:W-:Y:S05]  /*a9a0*/  BSYNC B0 ;  /* 0x0000000000007941 */ /* 0x000fea0003800000 */
.L_x_1068:
[----:B------:R-:W-:-:S04]  /*a9b0*/  IMAD R187, R187, R184, -R4 ;  /* 0x000000b8bbbb7224 */ /* 0x000fc800078e0a04 */
[----:B------:R-:W-:-:S05]  /*a9c0*/  IMAD R187, R8, -0x2, R187 ;  /* 0xfffffffe08bb7824 */ /* 0x000fca00078e02bb */
[----:B------:R-:W-:Y:S02]  /*a9d0*/  VIADDMNMX R0, R187, R184, R0, PT ;  /* 0x000000b8bb007246 */ /* 0x000fe40003800100 */
[----:B------:R-:W-:-:S07]  /*a9e0*/  VIMNMX R152, R152, R187, !PT ;  /* 0x000000bb98987248 */ /* 0x000fce0007fe0100 */
.L_x_1067:
        /* <DEDUP_REMOVED lines=119> */
[C---:B------:R-:W-:Y:S01]  /*b160*/  FSETP.NEU.FTZ.AND P1, PT, R3.reuse, -INF , PT ;  /* 0xff8000000300780b */ /* 0x040fe20003f3d000 */
[----:B------:R-:W-:Y:S01]  /*b170*/  FMUL.FTZ R20, R3, UR10 ;  /* 0x0000000a03147c20 */ /* 0x000fe20008410000 */
[----:B------:R-:W-:Y:S01]  /*b180*/  FMUL.FTZ R0, R0, UR10 ;  /* 0x0000000a00007c20 */ /* 0x000fe20008410000 */
[----:B------:R-:W-:Y:S03]  /*b190*/  MUFU.EX2 R177, R2 ;  /* 0x0000000200b17308 */ /* 0x000fe60000000800 */
[----:B------:R-:W-:-:S05]  /*b1a0*/  FSEL R20, R20, RZ, P1 ;  /* 0x000000ff14147208 */ /* 0x000fca0000800000 */
[--C-:B------:R-:W-:Y:S01]  /*b1b0*/  FFMA.FTZ R152, R155, UR10, -R20.reuse ;  /* 0x0000000a9b987c23 */ /* 0x100fe20008010814 */
[----:B------:R-:W-:Y:S01]  /*b1c0*/  FSEL R155, R3, RZ, P1 ;  /* 0x000000ff039b7208 */ /* 0x000fe20000800000 */
[--C-:B------:R-:W-:Y:S01]  /*b1d0*/  FFMA.FTZ R197, R187, UR10, -R20.reuse ;  /* 0x0000000abbc57c23 */ /* 0x100fe20008010814 */
[----:B------:R-:W0:Y:S01]  /*b1e0*/  MUFU.EX2 R0, R0 ;  /* 0x0000000000007308 */ /* 0x000e220000000800 */
[--C-:B------:R-:W-:Y:S01]  /*b1f0*/  FFMA.FTZ R199, R158, UR10, -R20.reuse ;  /* 0x0000000a9ec77c23 */ /* 0x100fe20008010814 */
[----:B------:R-:W-:Y:S01]  /*b200*/  FFMA.FTZ R156, R159, UR10, -R20 ;  /* 0x0000000a9f9c7c23 */ /* 0x000fe20008010814 */
[----:B------:R-:W-:Y:S01]  /*b210*/  FADD.FTZ R155, -R155, R202 ;  /* 0x000000ca9b9b7221 */ /* 0x000fe20000010100 */
[--C-:B------:R-:W-:Y:S01]  /*b220*/  FFMA.FTZ R193, R162, UR10, -R20.reuse ;  /* 0x0000000aa2c17c23 */ /* 0x100fe20008010814 */
[--C-:B------:R-:W-:Y:S01]  /*b230*/  FFMA.FTZ R158, R163, UR10, -R20.reuse ;  /* 0x0000000aa39e7c23 */ /* 0x100fe20008010814 */
[--C-:B------:R-:W-:Y:S01]  /*b240*/  FFMA.FTZ R195, R166, UR10, -R20.reuse ;  /* 0x0000000aa6c37c23 */ /* 0x100fe20008010814 */
[----:B------:R-:W-:Y:S01]  /*b250*/  FMUL.FTZ R155, R155, UR10 ;  /* 0x0000000a9b9b7c20 */ /* 0x000fe20008410000 */
        /* <DEDUP_REMOVED lines=8> */
[----:B------:R1:W2:Y:S01]  /*b2e0*/  MUFU.EX2 R2, R155 ;  /* 0x0000009b00027308 */ /* 0x0002a20000000800 */
[----:B0-----:R-:W-:Y:S01]  /*b2f0*/  FFMA.FTZ R159, R0, R18, R171 ;  /* 0x00000012009f7223 */ /* 0x001fe200000100ab */
[--C-:B------:R-:W-:Y:S01]  /*b300*/  FFMA.FTZ R182, R182, UR10, -R20.reuse ;  /* 0x0000000ab6b67c23 */ /* 0x100fe20008010814 */
[----:B------:R-:W-:-:S02]  /*b310*/  FFMA.FTZ R20, R183, UR10, -R20 ;  /* 0x0000000ab7147c23 */ /* 0x000fc40008010814 */
[----:B------:R-:W-:-:S03]  /*b320*/  FADD.FTZ R159, R196, R159 ;  /* 0x0000009fc49f7221 */ /* 0x000fc60000010000 */
[----:B------:R-:W0:Y:S01]  /*b330*/  MUFU.EX2 R152, R152 ;  /* 0x0000009800987308 */ /* 0x000e220000000800 */
[----:B------:R-:W-:-:S04]  /*b340*/  FADD.FTZ R164, R198, R159 ;  /* 0x0000009fc6a47221 */ /* 0x000fc80000010000 */
[----:B-1----:R-:W-:-:S03]  /*b350*/  FADD.FTZ R155, R153, R164 ;  /* 0x000000a4999b7221 */ /* 0x002fc60000010000 */
[----:B------:R-:W1:Y:S01]  /*b360*/  MUFU.EX2 R199, R199 ;  /* 0x000000c700c77308 */ /* 0x000e620000000800 */
[----:B--2---:R-:W-:Y:S01]  /*b370*/  FFMA.FTZ R9, R2, R9, R197 ;  /* 0x0000000902097223 */ /* 0x004fe200000100c5 */
[----:B------:R-:W-:-:S04]  /*b380*/  FADD.FTZ R164, R192, R155 ;  /* 0x0000009bc0a47221 */ /* 0x000fc80000010000 */
[----:B------:R-:W-:Y:S02]  /*b390*/  FADD.FTZ R155, R157, R164 ;  /* 0x000000a49d9b7221 */ /* 0x000fe40000010000 */
[----:B------:R-:W2:Y:S01]  /*b3a0*/  MUFU.EX2 R156, R156 ;  /* 0x0000009c009c7308 */ /* 0x000ea20000000800 */
[----:B0-----:R-:W-:Y:S01]  /*b3b0*/  FADD.FTZ R18, R152, R9 ;  /* 0x0000000998127221 */ /* 0x001fe20000010000 */
[----:B------:R-:W-:-:S04]  /*b3c0*/  FADD.FTZ R164, R194, R155 ;  /* 0x0000009bc2a47221 */ /* 0x000fc80000010000 */
[----:B------:R-:W-:Y:S02]  /*b3d0*/  FADD.FTZ R155, R161, R164 ;  /* 0x000000a4a19b7221 */ /* 0x000fe40000010000 */
        /* <DEDUP_REMOVED lines=37> */
[----:B-1----:R-:W-:-:S04]  /*b630*/  FADD.FTZ R18, R186, R155 ;  /* 0x0000009bba127221 */ /* 0x002fc80000010000 */
[----:B------:R-:W-:Y:S01]  /*b640*/  FADD.FTZ R18, R177, R18 ;  /* 0x00000012b1127221 */ /* 0x000fe20000010000 */
[----:B--2---:R-:W-:-:S04]  /*b650*/  FADD.FTZ R9, R182, R9 ;  /* 0x00000009b6097221 */ /* 0x004fc80000010000 */
[----:B0-----:R-:W-:Y:S01]  /*b660*/  FADD.FTZ R9, R20, R9 ;  /* 0x0000000914097221 */ /* 0x001fe20000010000 */
[----:B------:R-:W-:Y:S06]  /*b670*/  @!P0 BRA `(.L_x_1071) ;  /* 0x0000000000048947 */ /* 0x000fec0003800000 */
[----:B------:R-:W-:Y:S01]  /*b680*/  BPT.TRAP 0x1 ;  /* 0x000000040000795c */ /* 0x000fe20000300000 */
.L_x_1071:
        /* <DEDUP_REMOVED lines=13> */
[----:B------:R-:W-:Y:S01]  /*b760*/  F2FP.F16.F32.PACK_AB R193, R158, R193 ;  /* 0x000000c19ec1723e */ /* 0x000fe200000000ff */
[----:B------:R-:W-:Y:S01]  /*b770*/  VIADD R204, R204, 0xffffffff ;  /* 0xffffffffcccc7836 */ /* 0x000fe20000000000 */
        /* <DEDUP_REMOVED lines=11> */
[----:B------:R-:W-:-:S07]  /*b830*/  F2FP.F16.F32.PACK_AB R186, R177, R186 ;  /* 0x000000bab1ba723e */ /* 0x000fce00000000ff */
[----:B------:R-:W-:Y:S01]  /*b840*/  IMAD.U32 R203, RZ, RZ, UR5 ;  /* 0x00000005ffcb7e24 */ /* 0x000fe2000f8e00ff */
[----:B------:R-:W-:Y:S06]  /*b850*/  @P1 BRA `(.L_x_1072) ;  /* 0xffffffd400c81947 */ /* 0x000fec000383ffff */
.L_x_1053:
        /* <DEDUP_REMOVED lines=131> */
.L_x_1073:
        /* <DEDUP_REMOVED lines=8> */
.L_x_1074:
[----:B-1----:R-:W-:Y:S05]  /*c110*/  @P1 BRA `(.L_x_1075) ;  /* 0x0000000000081947 */ /* 0x002fea0003800000 */
[----:B------:R-:W1:Y:S02]  /*c120*/  SYNCS.PHASECHK.TRANS64.TRYWAIT P1, [UR5+0x30850], R0 ;  /* 0x03085000ff0075a7 */ /* 0x000e640008020145 */
[----:B-1----:R-:W-:Y:S05]  /*c130*/  @!P1 BRA `(.L_x_1076) ;  /* 0x0000007000a89947 */ /* 0x002fea0003800000 */
.L_x_1075:
[----:B------:R-:W-:Y:S01]  /*c140*/  R2UR UR6, R16 ;  /* 0x00000000100672ca */ /* 0x000fe200000e0000 */
[----:B------:R-:W-:Y:S01]  /*c150*/  WARPGROUP.ARRIVE ;  /* 0x00000000000079c5 */ /* 0x000fe20000000000 */
[----:B------:R-:W-:Y:S01]  /*c160*/  UMOV UR7, 0x40000040 ;  /* 0x4000004000077882 */ /* 0x000fe20000000000 */
[----:B-1----:R-:W0:Y:S01]  /*c170*/  SHFL.BFLY PT, R5, R18, 0x2, 0x1f ;  /* 0x0c401f0012057f89 */ /* 0x002e2200000e0000 */
[----:B------:R-:W-:-:S03]  /*c180*/  IMAD.MOV.U32 R6, RZ, RZ, RZ ;  /* 0x000000ffff067224 */ /* 0x000fc600078e00ff */
[----:B------:R-:W1:Y:S06]  /*c190*/  SHFL.BFLY PT, R2, R9, 0x2, 0x1f ;  /* 0x0c401f0009027f89 */ /* 0x000e6c00000e0000 */
[----:B------:R-:W-:-:S04]  /*c1a0*/  UIADD3 UR6, UR6, 0x400, URZ ;  /* 0x0000040006067890 */ /* 0x000fc8000fffe03f */
[----:B------:R-:W-:-:S04]  /*c1b0*/  USHF.R.U32.HI UR6, URZ, 0x4, UR6 ;  /* 0x000000043f067899 */ /* 0x000fc80008011606 */
[----:B------:R-:W-:-:S04]  /*c1c0*/  ULOP3.LUT UR6, UR6, 0x3fff, URZ, 0xc0, !UPT ;  /* 0x00003fff06067892 */ /* 0x000fc8000f8ec03f */
[----:B------:R-:W-:Y:S01]  /*c1d0*/  ULOP3.LUT UR6, UR6, 0x2000000, URZ, 0xfc, !UPT ;  /* 0x0200000006067892 */ /* 0x000fe2000f8efc3f */
[----:B0-----:R-:W-:-:S03]  /*c1e0*/  FADD.FTZ R0, R5, R18 ;  /* 0x0000001205007221 */ /* 0x001fc60000010000 */
[----:B------:R-:W-:Y:S01]  /*c1f0*/  ULEA UR4, UR4, UR6, 0xb ;  /* 0x0000000604047291 */ /* 0x000fe2000f8e583f */
[----:B-1----:R-:W-:Y:S01]  /*c200*/  FADD.FTZ R2, R2, R9 ;  /* 0x0000000902027221 */ /* 0x002fe20000010000 */
[----:B------:R-:W0:Y:S01]  /*c210*/  SHFL.BFLY PT, R5, R0, 0x1, 0x1f ;  /* 0x0c201f0000057f89 */ /* 0x000e2200000e0000 */
[----:B------:R-:W-:-:S04]  /*c220*/  IMAD.U32 R9, RZ, RZ, UR10 ;  /* 0x0000000aff097e24 */ /* 0x000fc8000f8e00ff */
[----:B------:R-:W-:Y:S01]  /*c230*/  UMOV UR6, UR4 ;  /* 0x0000000400067c82 */ /* 0x000fe20008000000 */
[----:B------:R-:W1:Y:S01]  /*c240*/  SHFL.BFLY PT, R7, R2, 0x1, 0x1f ;  /* 0x0c201f0002077f89 */ /* 0x000e6200000e0000 */
[----:B------:R-:W-:Y:S01]  /*c250*/  HGMMA.64x256x16.F32 R24, R196, gdesc[UR4].tnspB, R24, gsb0 ;  /* 0x43e00004c4187df0 */ /* 0x000fe20008000818 */
[----:B------:R-:W-:Y:S01]  /*c260*/  UIADD3 UR6, UR4, 0x80, URZ ;  /* 0x0000008004067890 */ /* 0x000fe2000fffe03f */
[----:B------:R-:W-:Y:S01]  /*c270*/  UMOV UR7, 0x40000040 ;  /* 0x4000004000077882 */ /* 0x000fe20000000000 */
[----:B0-----:R-:W-:Y:S01]  /*c280*/  FADD.FTZ R11, R0, R5 ;  /* 0x00000005000b7221 */ /* 0x001fe20000010000 */
[----:B------:R-:W-:Y:S01]  /*c290*/  IMAD.MOV.U32 R5, RZ, RZ, RZ ;  /* 0x000000ffff057224 */ /* 0x000fe200078e00ff */
[----:B------:R-:W-:Y:S01]  /*c2a0*/  MOV R0, 0xff800000 ;  /* 0xff80000000007802 */ /* 0x000fe20000000f00 */
[----:B-1----:R-:W-:Y:S02]  /*c2b0*/  FADD.FTZ R12, R2, R7 ;  /* 0x00000007020c7221 */ /* 0x002fe40000010000 */
[----:B------:R-:W-:Y:S01]  /*c2c0*/  FSETP.NE.FTZ.AND P1, PT, R11, RZ, PT ;  /* 0x000000ff0b00720b */ /* 0x000fe20003f35000 */
[----:B------:R-:W-:-:S02]  /*c2d0*/  IMAD.U32 R7, RZ, RZ, UR10 ;  /* 0x0000000aff077e24 */ /* 0x000fc4000f8e00ff */
[----:B------:R-:W-:Y:S01]  /*c2e0*/  IMAD.MOV.U32 R2, RZ, RZ, -0x800000 ;  /* 0xff800000ff027424 */ /* 0x000fe200078e00ff */
[----:B------:R-:W-:-:S09]  /*c2f0*/  FSETP.NE.FTZ.AND P2, PT, R12, RZ, PT ;  /* 0x000000ff0c00720b */ /* 0x000fd20003f55000 */
[----:B------:R-:W0:Y:S01]  /*c300*/  @P1 MUFU.LG2 R8, R11 ;  /* 0x0000000b00081308 */ /* 0x000e220000000c00 */
[----:B------:R-:W-:-:S03]  /*c310*/  @P1 FMUL.FTZ R7, R7, 0.69314718246459960938 ;  /* 0x3f31721807071820 */ /* 0x000fc60000410000 */
[----:B------:R-:W-:-:S04]  /*c320*/  @P2 FMUL.FTZ R9, R9, 0.69314718246459960938 ;  /* 0x3f31721809092820 */ /* 0x000fc80000410000 */
[----:B------:R-:W1:Y:S08]  /*c330*/  @P2 MUFU.LG2 R10, R12 ;  /* 0x0000000c000a2308 */ /* 0x000e700000000c00 */
        /* <DEDUP_REMOVED lines=25> */
.L_x_1077:
        /* <DEDUP_REMOVED lines=133> */
.L_x_999:
[----:B------:R-:W-:Y:S05]  /*cd20*/  @P0 BRA `(.L_x_1078) ;  /* 0x0000002000540947 */ /* 0x000fea0003800000 */
[----:B------:R-:W2:Y:S01]  /*cd30*/  LDL R3, [R1] ;  /* 0x0000000001037983 */ /* 0x000ea20000100800 */
[----:B------:R-:W0:Y:S01]  /*cd40*/  S2UR UR12, SR_CTAID.Z ;  /* 0x00000000000c79c3 */ /* 0x000e220000002700 */
[----:B------:R-:W-:Y:S01]  /*cd50*/  ULDC.64 UR8, c[0x0][0xbd0] ;  /* 0x0002f40000087ab9 */ /* 0x000fe20000000a00 */
[----:B------:R-:W-:Y:S06]  /*cd60*/  BSSY B0, `(.L_x_1079) ;  /* 0x000014d000007945 */ /* 0x000fec0003800000 */
[----:B------:R-:W1:Y:S08]  /*cd70*/  LDC.64 R18, c[0x0][0xbd8] ;  /* 0x0002f600ff127b82 */ /* 0x000e700000000a00 */
[----:B------:R-:W3:Y:S08]  /*cd80*/  S2UR UR11, SR_CTAID.Y ;  /* 0x00000000000b79c3 */ /* 0x000ef00000002600 */
[----:B------:R-:W3:Y:S01]  /*cd90*/  LDC R23, c[0x0][0xc50] ;  /* 0x00031400ff177b82 */ /* 0x000ee20000000800 */
[----:B0-----:R-:W-:-:S07]  /*cda0*/  USHF.R.S32.HI UR10, URZ, 0x1f, UR12 ;  /* 0x0000001f3f0a7899 */ /* 0x001fce000801140c */
[----:B------:R-:W0:Y:S08]  /*cdb0*/  LDC.64 R20, c[0x0][0xb40] ;  /* 0x0002d000ff147b82 */ /* 0x000e300000000a00 */
[----:B------:R-:W-:Y:S01]  /*cdc0*/  BAR.SYNC.DEFER_BLOCKING 0x1, 0x100 ;  /* 0x0044000000007b1d */ /* 0x000fe20000010000 */
[----:B--2---:R-:W-:-:S05]  /*cdd0*/  R2UR UR13, R3 ;  /* 0x00000000030d72ca */ /* 0x004fca00000e0000 */
[----:B------:R-:W2:Y:S08]  /*cde0*/  S2R R3, SR_TID.X ;  /* 0x0000000000037919 */ /* 0x000eb00000002100 */
[----:B------:R-:W-:Y:S02]  /*cdf0*/  USHF.R.S32.HI UR7, URZ, 0x1f, UR13 ;  /* 0x0000001f3f077899 */ /* 0x000fe4000801140d */
[----:B------:R-:W-:-:S02]  /*ce00*/  UIMAD.WIDE.U32 UR4, UR13, UR8, URZ ;  /* 0x000000080d0472a5 */ /* 0x000fc4000f8e003f */
[----:B------:R-:W-:-:S04]  /*ce10*/  UIMAD UR6, UR7, UR8, URZ ;  /* 0x00000008070672a4 */ /* 0x000fc8000f8e023f */
[----:B------:R-:W-:-:S03]  /*ce20*/  UIMAD UR6, UR13, UR9, UR6 ;  /* 0x000000090d0672a4 */ /* 0x000fc6000f8e0206 */
[----:B------:R-:W-:Y:S01]  /*ce30*/  ULDC.64 UR8, c[0x0][0xb38] ;  /* 0x0002ce0000087ab9 */ /* 0x000fe20000000a00 */
[----:B------:R-:W-:Y:S02]  /*ce40*/  UIADD3 UR6, UR5, UR6, URZ ;  /* 0x0000000605067290 */ /* 0x000fe4000fffe03f */
[----:B------:R-:W-:Y:S01]  /*ce50*/  UIMAD UR7, UR7, UR8, URZ ;  /* 0x00000008070772a4 */ /* 0x000fe2000f8e023f */
[----:B--2---:R-:W-:-:S05]  /*ce60*/  VIADD R5, R3, 0xffffff80 ;  /* 0xffffff8003057836 */ /* 0x004fca0000000000 */
[----:B------:R-:W-:-:S04]  /*ce70*/  SHF.R.S32.HI R4, RZ, 0x1f, R5 ;  /* 0x0000001fff047819 */ /* 0x000fc80000011405 */
[CC--:B------:R-:W-:Y:S02]  /*ce80*/  LEA.HI R6, R4.reuse, R5.reuse, RZ, 0x7 ;  /* 0x0000000504067211 */ /* 0x0c0fe400078f38ff */
[----:B------:R-:W-:Y:S02]  /*ce90*/  LEA.HI R11, R4, R5, RZ, 0x2 ;  /* 0x00000005040b7211 */ /* 0x000fe400078f10ff */
[----:B------:R-:W-:Y:S02]  /*cea0*/  LOP3.LUT R8, R6, 0xffffff80, RZ, 0xc0, !PT ;  /* 0xffffff8006087812 */ /* 0x000fe400078ec0ff */
[----:B------:R-:W-:-:S03]  /*ceb0*/  SHF.R.S32.HI R7, RZ, 0x7, R6 ;  /* 0x00000007ff077819 */ /* 0x000fc60000011406 */
[----:B------:R-:W-:Y:S01]  /*cec0*/  IMAD.IADD R3, R5, 0x1, -R8 ;  /* 0x0000000105037824 */ /* 0x000fe200078e0a08 */
[----:B------:R-:W-:Y:S01]  /*ced0*/  LEA.HI R4, R6, R7, RZ, 0x1 ;  /* 0x0000000706047211 */ /* 0x000fe200078f08ff */
[----:B------:R-:W2:Y:S01]  /*cee0*/  LDC R8, c[0x0][0xbe8] ;  /* 0x0002fa00ff087b82 */ /* 0x000ea20000000800 */
[----:B------:R-:W-:Y:S02]  /*cef0*/  LOP3.LUT R6, R11, 0xfffffffc, RZ, 0xc0, !PT ;  /* 0xfffffffc0b067812 */ /* 0x000fe400078ec0ff */
[----:B------:R-:W-:Y:S02]  /*cf00*/  SHF.R.S32.HI R12, RZ, 0x1f, R3 ;  /* 0x0000001fff0c7819 */ /* 0x000fe40000011403 */
[----:B------:R-:W-:Y:S01]  /*cf10*/  LOP3.LUT R4, R4, 0x3fffffe, RZ, 0xc0, !PT ;  /* 0x03fffffe04047812 */ /* 0x000fe200078ec0ff */
[----:B------:R-:W-:Y:S01]  /*cf20*/  IMAD.IADD R5, R5, 0x1, -R6 ;  /* 0x0000000105057824 */ /* 0x000fe200078e0a06 */
[----:B------:R-:W-:Y:S02]  /*cf30*/  LEA.HI R10, R12, R3, RZ, 0x2 ;  /* 0x000000030c0a7211 */ /* 0x000fe400078f10ff */
[----:B------:R-:W-:-:S02]  /*cf40*/  IADD3 R6, R7, -R4, RZ ;  /* 0x8000000407067210 */ /* 0x000fc40007ffe0ff */
[--C-:B------:R-:W-:Y:S02]  /*cf50*/  SHF.R.S32.HI R9, RZ, 0x2, R10.reuse ;  /* 0x00000002ff097819 */ /* 0x100fe4000001140a */
[----:B------:R-:W-:Y:S02]  /*cf60*/  SHF.R.S32.HI R14, RZ, 0x1f, R10 ;  /* 0x0000001fff0e7819 */ /* 0x000fe4000001140a */
[----:B------:R-:W-:Y:S02]  /*cf70*/  LEA.HI R7, R5, R5, RZ, 0x1 ;  /* 0x0000000505077211 */ /* 0x000fe400078f08ff */
[----:B------:R-:W-:Y:S02]  /*cf80*/  LEA.HI R14, R14, R9, RZ, 0x3 ;  /* 0x000000090e0e7211 */ /* 0x000fe400078f18ff */
[----:B------:R-:W-:Y:S02]  /*cf90*/  LEA.HI R12, R12, R3, RZ, 0x5 ;  /* 0x000000030c0c7211 */ /* 0x000fe400078f28ff */
[----:B------:R-:W-:-:S02]  /*cfa0*/  LOP3.LUT R14, R14, 0xfffffff8, RZ, 0xc0, !PT ;  /* 0xfffffff80e0e7812 */ /* 0x000fc400078ec0ff */
[----:B------:R-:W-:Y:S02]  /*cfb0*/  LOP3.LUT R10, R10, 0x7ffffffc, RZ, 0xc0, !PT ;  /* 0x7ffffffc0a0a7812 */ /* 0x000fe400078ec0ff */
[----:B--2---:R-:W-:Y:S01]  /*cfc0*/  ISETP.NE.AND P0, PT, R8, 0x1, PT ;  /* 0x000000010800780c */ /* 0x004fe20003f05270 */
[----:B------:R-:W-:Y:S01]  /*cfd0*/  IMAD.IADD R4, R9, 0x1, -R14 ;  /* 0x0000000109047824 */ /* 0x000fe200078e0a0e */
[----:B------:R-:W-:Y:S01]  /*cfe0*/  LOP3.LUT R14, R7, 0x1ffffffe, RZ, 0xc0, !PT ;  /* 0x1ffffffe070e7812 */ /* 0x000fe200078ec0ff */
[----:B------:R-:W2:Y:S01]  /*cff0*/  S2R R9, SR_CTAID.X ;  /* 0x0000000000097919 */ /* 0x000ea20000002500 */
[----:B------:R-:W-:Y:S01]  /*d000*/  SHF.R.S32.HI R7, RZ, 0x5, R12 ;  /* 0x00000005ff077819 */ /* 0x000fe2000001140c */
[----:B-1----:R-:W-:Y:S02]  /*d010*/  IMAD R12, R18, UR10, RZ ;  /* 0x0000000a120c7c24 */ /* 0x002fe4000f8e02ff */
[----:B------:R-:W-:Y:S01]  /*d020*/  IMAD.IADD R11, R5, 0x1, -R14 ;  /* 0x00000001050b7824 */ /* 0x000fe200078e0a0e */
[----:B------:R-:W-:Y:S01]  /*d030*/  MOV R5, UR5 ;  /* 0x0000000500057c02 */ /* 0x000fe20008000f00 */
[----:B------:R-:W-:-:S02]  /*d040*/  IMAD R7, R7, 0x10, R4 ;  /* 0x0000001007077824 */ /* 0x000fc400078e0204 */
[----:B------:R-:W-:Y:S01]  /*d050*/  IMAD.U32 R4, RZ, RZ, UR4 ;  /* 0x00000004ff047e24 */ /* 0x000fe2000f8e00ff */
[----:B------:R-:W-:Y:S01]  /*d060*/  UIMAD.WIDE.U32 UR4, UR13, UR8, URZ ;  /* 0x000000080d0472a5 */ /* 0x000fe2000f8e003f */
[----:B------:R-:W1:Y:S01]  /*d070*/  @P0 LDC R14, c[0x0][0xbec] ;  /* 0x0002fb00ff0e0b82 */ /* 0x000e620000000800 */
[----:B------:R-:W-:Y:S02]  /*d080*/  IMAD R16, R6, 0x40, R7 ;  /* 0x0000004006107824 */ /* 0x000fe400078e0207 */
[----:B------:R-:W-:Y:S01]  /*d090*/  IMAD.U32 R5, RZ, RZ, UR6 ;  /* 0x00000006ff057e24 */ /* 0x000fe2000f8e00ff */
[----:B------:R-:W-:Y:S01]  /*d0a0*/  UIMAD UR6, UR13, UR9, UR7 ;  /* 0x000000090d0672a4 */ /* 0x000fe2000f8e0207 */
[----:B------:R-:W-:Y:S02]  /*d0b0*/  IMAD R6, R11, 0x8, R16 ;  /* 0x000000080b067824 */ /* 0x000fe400078e0210 */
[----:B------:R-:W-:Y:S01]  /*d0c0*/  IMAD.WIDE.U32 R4, R18, UR12, R4 ;  /* 0x0000000c12047c25 */ /* 0x000fe2000f8e0004 */
[----:B------:R-:W4:Y:S01]  /*d0d0*/  @P0 LDC R17, c[0x0][0xbf0] ;  /* 0x0002fc00ff110b82 */ /* 0x000f220000000800 */
[----:B------:R-:W-:-:S02]  /*d0e0*/  UIADD3 UR6, UR5, UR6, URZ ;  /* 0x0000000605067290 */ /* 0x000fc4000fffe03f */
[----:B------:R-:W-:Y:S01]  /*d0f0*/  IMAD R18, RZ, RZ, -UR13 ;  /* 0x8000000dff127e24 */ /* 0x000fe2000f8e02ff */
[----:B------:R-:W-:Y:S01]  /*d100*/  ULDC.64 UR8, c[0x0][0xb28] ;  /* 0x0002ca0000087ab9 */ /* 0x000fe20000000a00 */
[----:B------:R-:W-:Y:S02]  /*d110*/  IMAD R15, R19, UR12, R12 ;  /* 0x0000000c130f7c24 */ /* 0x000fe4000f8e020c */
[----:B------:R-:W-:Y:S01]  /*d120*/  IMAD.U32 R7, RZ, RZ, UR5 ;  /* 0x00000005ff077e24 */ /* 0x000fe2000f8e00ff */
[----:B------:R-:W5:Y:S01]  /*d130*/  @P0 LDC R22, c[0x0][0xbec] ;  /* 0x0002fb00ff160b82 */ /* 0x000f620000000800 */
[----:B---3--:R-:W-:Y:S01]  /*d140*/  IMAD R23, R23, R18, UR11 ;  /* 0x0000000b17177e24 */ /* 0x008fe2000f8e0212 */
[----:B------:R-:W-:Y:S01]  /*d150*/  IADD3 R5, R5, R15, RZ ;  /* 0x0000000f05057210 */ /* 0x000fe20007ffe0ff */
[----:B------:R-:W-:Y:S01]  /*d160*/  IMAD.U32 R7, RZ, RZ, UR6 ;  /* 0x00000006ff077e24 */ /* 0x000fe2000f8e00ff */
[----:B------:R-:W-:Y:S01]  /*d170*/  ULDC.64 UR6, c[0x0][0xb48] ;  /* 0x0002d20000067ab9 */ /* 0x000fe20000000a00 */
[----:B--2---:R-:W-:Y:S01]  /*d180*/  IMAD R11, R9, 0x80, R6 ;  /* 0x00000080090b7824 */ /* 0x004fe200078e0206 */
[----:B------:R-:W-:-:S02]  /*d190*/  MOV R6, UR4 ;  /* 0x0000000400067c02 */ /* 0x000fc40008000f00 */
[----:B------:R-:W2:Y:S01]  /*d1a0*/  @P0 LDC R153, c[0x0][0xbf0] ;  /* 0x0002fc00ff990b82 */ /* 0x000ea20000000800 */
[----:B------:R-:W-:Y:S01]  /*d1b0*/  ULDC.64 UR4, c[0x0][0xbe0] ;  /* 0x0002f80000047ab9 */ /* 0x000fe20000000a00 */
[----:B-1----:R-:W-:-:S04]  /*d1c0*/  @P0 IMAD.HI.U32 R12, R11, R14, RZ ;  /* 0x0000000e0b0c0227 */ /* 0x002fc800078e00ff */
[C---:B0-----:R-:W-:Y:S02]  /*d1d0*/  IMAD R14, R20.reuse, UR10, RZ ;  /* 0x0000000a140e7c24 */ /* 0x041fe4000f8e02ff */
[----:B------:R-:W-:Y:S01]  /*d1e0*/  IMAD.MOV.U32 R13, RZ, RZ, R11 ;  /* 0x000000ffff0d7224 */ /* 0x000fe200078e000b */
[----:B----4-:R-:W-:Y:S01]  /*d1f0*/  @P0 SHF.R.U32.HI R13, RZ, R17, R12 ;  /* 0x00000011ff0d0219 */ /* 0x010fe2000001160c */
[----:B------:R-:W-:Y:S01]  /*d200*/  IMAD R17, R21, UR12, R14 ;  /* 0x0000000c15117c24 */ /* 0x000fe2000f8e020e */
[----:B------:R-:W-:Y:S01]  /*d210*/  SHF.R.S32.HI R14, RZ, 0x1f, R23 ;  /* 0x0000001fff0e7819 */ /* 0x000fe20000011417 */
[----:B------:R-:W-:-:S04]  /*d220*/  IMAD.WIDE.U32 R6, R20, UR12, R6 ;  /* 0x0000000c14067c25 */ /* 0x000fc8000f8e0006 */
[----:B-----5:R-:W-:-:S04]  /*d230*/  @P0 IMAD.HI.U32 R22, R11, R22, RZ ;  /* 0x000000160b160227 */ /* 0x020fc800078e00ff */
[----:B------:R-:W-:Y:S02]  /*d240*/  IMAD.IADD R7, R7, 0x1, R17 ;  /* 0x0000000107077824 */ /* 0x000fe400078e0211 */
[----:B------:R-:W-:Y:S02]  /*d250*/  IMAD.MOV.U32 R15, RZ, RZ, R11 ;  /* 0x000000ffff0f7224 */ /* 0x000fe400078e000b */
[C---:B------:R-:W-:Y:S01]  /*d260*/  IMAD R12, R14.reuse, UR4, RZ ;  /* 0x000000040e0c7c24 */ /* 0x040fe2000f8e02ff */
[----:B--2---:R-:W-:Y:S01]  /*d270*/  @P0 SHF.R.U32.HI R15, RZ, R153, R22 ;  /* 0x00000099ff0f0219 */ /* 0x004fe20000011616 */
[----:B------:R-:W-:Y:S02]  /*d280*/  IMAD R17, R14, UR6, RZ ;  /* 0x000000060e117c24 */ /* 0x000fe4000f8e02ff */
[----:B------:R-:W-:-:S04]  /*d290*/  IMAD.WIDE.U32 R4, R23, UR4, R4 ;  /* 0x0000000417047c25 */ /* 0x000fc8000f8e0004 */
[----:B------:R-:W-:Y:S01]  /*d2a0*/  IMAD R14, R23, UR5, R12 ;  /* 0x00000005170e7c24 */ /* 0x000fe2000f8e020c */
[----:B------:R-:W-:Y:S01]  /*d2b0*/  IADD3 R4, P0, R13, R4, RZ ;  /* 0x000000040d047210 */ /* 0x000fe20007f1e0ff */
[C---:B------:R-:W-:Y:S01]  /*d2c0*/  IMAD R19, R23.reuse, UR7, R17 ;  /* 0x0000000717137c24 */ /* 0x040fe2000f8e0211 */
[--C-:B------:R-:W-:Y:S01]  /*d2d0*/  SHF.R.S32.HI R17, RZ, 0x1f, R13.reuse ;  /* 0x0000001fff117819 */ /* 0x100fe2000001140d */
[----:B------:R-:W-:Y:S01]  /*d2e0*/  IMAD.MOV R13, RZ, RZ, -R13 ;  /* 0x000000ffff0d7224 */ /* 0x000fe200078e0a0d */
[----:B------:R-:W-:Y:S01]  /*d2f0*/  SHF.R.S32.HI R12, RZ, 0x1f, R15 ;  /* 0x0000001fff0c7819 */ /* 0x000fe2000001140f */
[----:B------:R-:W-:Y:S01]  /*d300*/  ULDC.64 UR4, c[0x0][0xb30] ;  /* 0x0002cc0000047ab9 */ /* 0x000fe20000000a00 */
[----:B------:R-:W-:Y:S01]  /*d310*/  IMAD.WIDE.U32 R6, R23, UR6, R6 ;  /* 0x0000000617067c25 */ /* 0x000fe2000f8e0006 */
[----:B------:R-:W-:Y:S01]  /*d320*/  IADD3.X R5, R17, R5, R14, P0, !PT ;  /* 0x0000000511057210 */ /* 0x000fe200007fe40e */
[----:B------:R-:W-:Y:S02]  /*d330*/  ULDC.64 UR6, c[0x0][0xbc8] ;  /* 0x0002f20000067ab9 */ /* 0x000fe40000000a00 */
[----:B------:R-:W-:Y:S01]  /*d340*/  IMAD.MOV R18, RZ, RZ, -R15 ;  /* 0x000000ffff127224 */ /* 0x000fe200078e0a0f */
[----:B------:R-:W-:Y:S01]  /*d350*/  IADD3 R7, R7, R19, RZ ;  /* 0x0000001307077210 */ /* 0x000fe20007ffe0ff */
[----:B------:R-:W-:-:S02]  /*d360*/  IMAD R12, R12, UR4, RZ ;  /* 0x000000040c0c7c24 */ /* 0x000fc4000f8e02ff */
[C-C-:B------:R-:W-:Y:S02]  /*d370*/  IMAD R13, R8.reuse, R13, R11.reuse ;  /* 0x0000000d080d7224 */ /* 0x140fe400078e020b */
[----:B------:R-:W-:Y:S02]  /*d380*/  IMAD R11, R8, R18, R11 ;  /* 0x00000012080b7224 */ /* 0x000fe400078e020b */
[C---:B------:R-:W-:Y:S01]  /*d390*/  IMAD R17, R15.reuse, UR5, R12 ;  /* 0x000000050f117c24 */ /* 0x040fe2000f8e020c */
[----:B------:R-:W-:Y:S01]  /*d3a0*/  SHF.R.S32.HI R12, RZ, 0x1f, R13 ;  /* 0x0000001fff0c7819 */ /* 0x000fe2000001140d */
[----:B------:R-:W-:Y:S01]  /*d3b0*/  IMAD.WIDE.U32 R6, R15, UR4, R6 ;  /* 0x000000040f067c25 */ /* 0x000fe2000f8e0006 */
[----:B------:R-:W-:Y:S01]  /*d3c0*/  SHF.R.S32.HI R14, RZ, 0x1f, R11 ;  /* 0x0000001fff0e7819 */ /* 0x000fe2000001140b */
[----:B------:R-:W0:Y:S01]  /*d3d0*/  S2UR UR5, SR_CgaCtaId ;  /* 0x00000000000579c3 */ /* 0x000e220000008800 */
[----:B------:R-:W-:Y:S01]  /*d3e0*/  UMOV UR4, 0x400 ;  /* 0x0000040000047882 */ /* 0x000fe20000000000 */
[----:B------:R-:W-:-:S02]  /*d3f0*/  IMAD R12, R12, UR6, RZ ;  /* 0x000000060c0c7c24 */ /* 0x000fc4000f8e02ff */
[----:B------:R-:W-:Y:S02]  /*d400*/  IMAD.IADD R7, R7, 0x1, R17 ;  /* 0x0000000107077824 */ /* 0x000fe400078e0211 */
[----:B------:R-:W-:Y:S02]  /*d410*/  IMAD R14, R14, UR8, RZ ;  /* 0x000000080e0e7c24 */ /* 0x000fe4000f8e02ff */
[C---:B------:R-:W-:Y:S02]  /*d420*/  IMAD R15, R13.reuse, UR7, R12 ;  /* 0x000000070d0f7c24 */ /* 0x040fe4000f8e020c */
[----:B------:R-:W-:Y:S01]  /*d430*/  IMAD.WIDE.U32 R4, R13, UR6, R4 ;  /* 0x000000060d047c25 */ /* 0x000fe2000f8e0004 */
[----:B------:R-:W-:-:S03]  /*d440*/  ULDC.64 UR6, c[0x0][0xba8] ;  /* 0x0002ea0000067ab9 */ /* 0x000fc60000000a00 */
[C---:B------:R-:W-:Y:S01]  /*d450*/  IMAD R17, R11.reuse, UR9, R14 ;  /* 0x000000090b117c24 */ /* 0x040fe2000f8e020e */
[----:B------:R-:W-:Y:S01]  /*d460*/  LEA R18, P0, R4, UR6, 0x2 ;  /* 0x0000000604127c11 */ /* 0x000fe2000f8010ff */
[----:B------:R-:W-:Y:S01]  /*d470*/  IMAD.WIDE.U32 R12, R11, UR8, R6 ;  /* 0x000000080b0c7c25 */ /* 0x000fe2000f8e0006 */
[----:B------:R-:W-:Y:S01]  /*d480*/  ULDC.64 UR8, c[0x0][0xb00] ;  /* 0x0002c00000087ab9 */ /* 0x000fe20000000a00 */
[----:B------:R-:W-:Y:S02]  /*d490*/  ULDC UR6, c[0x0][0xa88] ;  /* 0x0002a20000067ab9 */ /* 0x000fe40000000800 */
[----:B------:R-:W-:Y:S01]  /*d4a0*/  IMAD.IADD R5, R5, 0x1, R15 ;  /* 0x0000000105057824 */ /* 0x000fe200078e020f */
[----:B------:R-:W-:Y:S01]  /*d4b0*/  LEA R6, P1, R12, UR8, 0x2 ;  /* 0x000000080c067c11 */ /* 0x000fe2000f8210ff */
[----:B------:R-:W-:Y:S01]  /*d4c0*/  IMAD.IADD R7, R13, 0x1, R17 ;  /* 0x000000010d077824 */ /* 0x000fe200078e0211 */
[----:B------:R-:W-:Y:S01]  /*d4d0*/  SHFL.IDX PT, R14, R18, 0x1, 0x1c1f ;  /* 0x003c1f00120e7f89 */ /* 0x000fe200000e0000 */
[----:B------:R-:W-:Y:S01]  /*d4e0*/  IMAD R11, R9, 0x80, R16 ;  /* 0x00000080090b7824 */ /* 0x000fe200078e0210 */
[----:B------:R-:W-:Y:S01]  /*d4f0*/  LEA.HI.X R17, R4, UR7, R5, 0x2, P0 ;  /* 0x0000000704117c11 */ /* 0x000fe200080f1405 */
[----:B0-----:R-:W-:Y:S01]  /*d500*/  ULEA UR4, UR5, UR4, 0x18 ;  /* 0x0000000405047291 */ /* 0x001fe2000f8ec03f */
[----:B------:R-:W-:Y:S01]  /*d510*/  LEA.HI.X R7, R12, UR9, R7, 0x2, P1 ;  /* 0x000000090c077c11 */ /* 0x000fe200088f1407 */
[----:B------:R-:W-:Y:S01]  /*d520*/  IMAD R8, R8, UR6, RZ ;  /* 0x0000000608087c24 */ /* 0x000fe2000f8e02ff */
[----:B------:R-:W-:Y:S01]  /*d530*/  SHFL.IDX PT, R12, R18, RZ, 0x1c1f ;  /* 0x001c1fff120c7589 */ /* 0x000fe200000e0000 */
[----:B------:R-:W-:Y:S01]  /*d540*/  LOP3.LUT P0, RZ, R3, 0x3, RZ, 0xc0, !PT ;  /* 0x0000000303ff7812 */ /* 0x000fe2000780c0ff */
[----:B------:R-:W-:Y:S01]  /*d550*/  UIADD3 UR4, UR4, 0x30820, URZ ;  /* 0x0003082004047890 */ /* 0x000fe2000fffe03f */
[C---:B------:R-:W-:Y:S01]  /*d560*/  IADD3 R9, R11.reuse, 0x8, RZ ;  /* 0x000000080b097810 */ /* 0x040fe20007ffe0ff */
[----:B------:R-:W0:Y:S01]  /*d570*/  SHFL.IDX PT, R13, R17, RZ, 0x1c1f ;  /* 0x001c1fff110d7589 */ /* 0x000e2200000e0000 */
[-C--:B------:R-:W-:Y:S01]  /*d580*/  ISETP.GE.OR P1, PT, R11, R8.reuse, P0 ;  /* 0x000000080b00720c */ /* 0x080fe20000726670 */
[----:B------:R-:W-:Y:S01]  /*d590*/  UPRMT UR4, URZ, 0x654, UR4 ;  /* 0x000006543f047896 */ /* 0x000fe20008000004 */
[-C--:B------:R-:W-:Y:S01]  /*d5a0*/  ISETP.GE.OR P0, PT, R9, R8.reuse, P0 ;  /* 0x000000080900720c */ /* 0x080fe20000706670 */
[----:B------:R-:W1:Y:S01]  /*d5b0*/  SHFL.IDX PT, R15, R17, 0x1, 0x1c1f ;  /* 0x003c1f00110f7f89 */ /* 0x000e6200000e0000 */
[----:B------:R-:W-:Y:S01]  /*d5c0*/  ISETP.GE.AND P2, PT, R11, R8, PT ;  /* 0x000000080b00720c */ /* 0x000fe20003f46270 */
[----:B------:R-:W-:-:S02]  /*d5d0*/  IMAD.IADD R3, R3, 0x1, -R10 ;  /* 0x0000000103037824 */ /* 0x000fc400078e0a0a */
[----:B------:R2:W3:Y:S02]  /*d5e0*/  SHFL.IDX PT, R4, R6, RZ, 0x1c1f ;  /* 0x001c1fff06047589 */ /* 0x0004e400000e0000 */
[----:B------:R-:W-:Y:S01]  /*d5f0*/  IMAD.SHL.U32 R3, R3, 0x2, RZ ;  /* 0x0000000203037824 */ /* 0x000fe200078e00ff */
[----:B------:R-:W-:Y:S01]  /*d600*/  SYNCS.ARRIVE.TRANS64.RED.A1T0 RZ, [UR4], RZ ;  /* 0x000000ffffff79a7 */ /* 0x000fe20008100404 */
[----:B------:R2:W4:Y:S04]  /*d610*/  SHFL.IDX PT, R5, R7, RZ, 0x1c1f ;  /* 0x001c1fff07057589 */ /* 0x00052800000e0000 */
[----:B0-----:R2:W-:Y:S04]  /*d620*/  @!P1 ST.E desc[UR60][R12.64], R0 ;  /* 0x000000000c009985 */ /* 0x0015e8000c10193c */
[----:B-1----:R2:W-:Y:S01]  /*d630*/  @!P0 ST.E desc[UR60][R14.64], R2 ;  /* 0x000000020e008985 */ /* 0x0025e2000c10193c */
[----:B------:R-:W-:Y:S05]  /*d640*/  @P2 BRA `(.L_x_1080) ;  /* 0x0000000800f82947 */ /* 0x000fea0003800000 */
[C---:B--2---:R-:W-:Y:S01]  /*d650*/  VIADD R0, R3.reuse, 0x8 ;  /* 0x0000000803007836 */ /* 0x044fe20000000000 */
[----:B------:R-:W-:Y:S01]  /*d660*/  ULDC UR4, c[0x0][0xac8] ;  /* 0x0002b20000047ab9 */ /* 0x000fe20000000800 */
[C---:B------:R-:W-:Y:S01]  /*d670*/  VIADD R2, R3.reuse, 0x10 ;  /* 0x0000001003027836 */ /* 0x040fe20000000000 */
[C---:B------:R-:W-:Y:S01]  /*d680*/  IADD3 R10, R3.reuse, 0x18, RZ ;  /* 0x00000018030a7810 */ /* 0x040fe20007ffe0ff */
[C---:B------:R-:W-:Y:S01]  /*d690*/  VIADD R18, R3.reuse, 0x20 ;  /* 0x0000002003127836 */ /* 0x040fe20000000000 */
[----:B------:R-:W-:Y:S01]  /*d6a0*/  ISETP.GE.AND P3, PT, R0, UR4, PT ;  /* 0x0000000400007c0c */ /* 0x000fe2000bf66270 */
[C---:B------:R-:W-:Y:S01]  /*d6b0*/  VIADD R19, R3.reuse, 0x28 ;  /* 0x0000002803137836 */ /* 0x040fe20000000000 */
[----:B------:R-:W-:Y:S01]  /*d6c0*/  ISETP.GE.AND P4, PT, R2, UR4, PT ;  /* 0x0000000402007c0c */ /* 0x000fe2000bf86270 */
[C---:B------:R-:W-:Y:S01]  /*d6d0*/  VIADD R21, R3.reuse, 0x48 ;  /* 0x0000004803157836 */ /* 0x040fe20000000000 */
[----:B------:R-:W-:Y:S01]  /*d6e0*/  ISETP.GE.AND P5, PT, R10, UR4, PT ;  /* 0x000000040a007c0c */ /* 0x000fe2000bfa6270 */
[C---:B------:R-:W-:Y:S01]  /*d6f0*/  VIADD R22, R3.reuse, 0x50 ;  /* 0x0000005003167836 */ /* 0x040fe20000000000 */
[----:B------:R-:W-:-:S02]  /*d700*/  ISETP.GE.AND P2, PT, R3, UR4, PT ;  /* 0x0000000403007c0c */ /* 0x000fc4000bf46270 */
[----:B------:R-:W-:Y:S02]  /*d710*/  ISETP.GE.AND P0, PT, R18, UR4, PT ;  /* 0x0000000412007c0c */ /* 0x000fe4000bf06270 */
[----:B------:R-:W-:Y:S02]  /*d720*/  ISETP.GE.AND P1, PT, R19, UR4, PT ;  /* 0x0000000413007c0c */ /* 0x000fe4000bf26270 */
[----:B------:R-:W-:Y:S02]  /*d730*/  IADD3 R20, R3, 0x40, RZ ;  /* 0x0000004003147810 */ /* 0x000fe40007ffe0ff */
[----:B------:R-:W-:Y:S02]  /*d740*/  @!P3 LEA.HI R0, R0, R0, RZ, 0x1 ;  /* 0x000000000000b211 */ /* 0x000fe400078f08ff */
[----:B------:R-:W-:Y:S02]  /*d750*/  @!P4 LEA.HI R2, R2, R2, RZ, 0x1 ;  /* 0x000000020202c211 */ /* 0x000fe400078f08ff */
[----:B------:R-:W-:-:S02]  /*d760*/  @!P5 LEA.HI R10, R10, R10, RZ, 0x1 ;  /* 0x0000000a0a0ad211 */ /* 0x000fc400078f08ff */
[----:B------:R-:W-:Y:S01]  /*d770*/  @!P3 LOP3.LUT R13, R0, 0xfffffffe, RZ, 0xc0, !PT ;  /* 0xfffffffe000db812 */ /* 0x000fe200078ec0ff */
[C---:B------:R-:W-:Y:S01]  /*d780*/  VIADD R0, R3.reuse, 0x30 ;  /* 0x0000003003007836 */ /* 0x040fe20000000000 */
[----:B------:R-:W-:Y:S01]  /*d790*/  @!P4 LOP3.LUT R15, R2, 0xfffffffe, RZ, 0xc0, !PT ;  /* 0xfffffffe020fc812 */ /* 0x000fe200078ec0ff */
[C---:B------:R-:W-:Y:S01]  /*d7a0*/  VIADD R2, R3.reuse, 0x38 ;  /* 0x0000003803027836 */ /* 0x040fe20000000000 */
[----:B------:R-:W-:Y:S01]  /*d7b0*/  @!P5 LOP3.LUT R17, R10, 0xfffffffe, RZ, 0xc0, !PT ;  /* 0xfffffffe0a11d812 */ /* 0x000fe200078ec0ff */
[--C-:B---34-:R-:W-:Y:S01]  /*d7c0*/  @!P2 IMAD.WIDE R10, R3, 0x4, R4.reuse ;  /* 0x00000004030aa825 */ /* 0x118fe200078e0204 */
[----:B------:R-:W-:Y:S02]  /*d7d0*/  ISETP.GE.AND P6, PT, R22, UR4, PT ;  /* 0x0000000416007c0c */ /* 0x000fe4000bfc6270 */
[----:B------:R-:W-:Y:S01]  /*d7e0*/  @!P0 LEA.HI R18, R18, R18, RZ, 0x1 ;  /* 0x0000001212128211 */ /* 0x000fe200078f08ff */
[----:B------:R-:W-:Y:S01]  /*d7f0*/  @!P3 IMAD.WIDE R12, R13, 0x4, R4 ;  /* 0x000000040d0cb825 */ /* 0x000fe200078e0204 */
[----:B------:R0:W-:Y:S01]  /*d800*/  @!P2 ST.E.64 desc[UR60][R10.64], R24 ;  /* 0x000000180a00a985 */ /* 0x0001e2000c101b3c */
[----:B------:R-:W-:-:S02]  /*d810*/  ISETP.GE.AND P2, PT, R0, UR4, PT ;  /* 0x0000000400007c0c */ /* 0x000fc4000bf46270 */
[--C-:B------:R-:W-:Y:S01]  /*d820*/  @!P4 IMAD.WIDE R14, R15, 0x4, R4.reuse ;  /* 0x000000040f0ec825 */ /* 0x100fe200078e0204 */
[----:B------:R1:W-:Y:S01]  /*d830*/  @!P3 ST.E.64 desc[UR60][R12.64], R28 ;  /* 0x0000001c0c00b985 */ /* 0x0003e2000c101b3c */
[----:B------:R-:W-:Y:S02]  /*d840*/  ISETP.GE.AND P3, PT, R2, UR4, PT ;  /* 0x0000000402007c0c */ /* 0x000fe4000bf66270 */
[----:B------:R-:W-:Y:S01]  /*d850*/  @!P5 IMAD.WIDE R16, R17, 0x4, R4 ;  /* 0x000000041110d825 */ /* 0x000fe200078e0204 */
[----:B------:R2:W-:Y:S01]  /*d860*/  @!P4 ST.E.64 desc[UR60][R14.64], R32 ;  /* 0x000000200e00c985 */ /* 0x0005e2000c101b3c */
[----:B------:R-:W-:Y:S02]  /*d870*/  ISETP.GE.AND P4, PT, R20, UR4, PT ;  /* 0x0000000414007c0c */ /* 0x000fe4000bf86270 */
[----:B------:R-:W-:Y:S01]  /*d880*/  @!P1 LEA.HI R19, R19, R19, RZ, 0x1 ;  /* 0x0000001313139211 */ /* 0x000fe200078f08ff */
[----:B------:R3:W-:Y:S01]  /*d890*/  @!P5 ST.E.64 desc[UR60][R16.64], R36 ;  /* 0x000000241000d985 */ /* 0x0007e2000c101b3c */
[----:B------:R-:W-:Y:S01]  /*d8a0*/  ISETP.GE.AND P5, PT, R21, UR4, PT ;  /* 0x0000000415007c0c */ /* 0x000fe2000bfa6270 */
[C---:B0-----:R-:W-:Y:S01]  /*d8b0*/  VIADD R24, R3.reuse, 0x58 ;  /* 0x0000005803187836 */ /* 0x041fe20000000000 */
[----:B------:R-:W-:Y:S01]  /*d8c0*/  @!P0 LOP3.LUT R11, R18, 0xfffffffe, RZ, 0xc0, !PT ;  /* 0xfffffffe120b8812 */ /* 0x000fe200078ec0ff */
[----:B------:R-:W-:Y:S01]  /*d8d0*/  VIADD R25, R3, 0x60 ;  /* 0x0000006003197836 */ /* 0x000fe20000000000 */
[----:B------:R-:W-:-:S02]  /*d8e0*/  @!P2 LEA.HI R0, R0, R0, RZ, 0x1 ;  /* 0x000000000000a211 */ /* 0x000fc400078f08ff */
[----:B-1----:R-:W-:Y:S01]  /*d8f0*/  @!P1 LOP3.LUT R13, R19, 0xfffffffe, RZ, 0xc0, !PT ;  /* 0xfffffffe130d9812 */ /* 0x002fe200078ec0ff */
        /* <DEDUP_REMOVED lines=11> */
[----:B------:R-:W-:Y:S01]  /*d9b0*/  @!P4 LOP3.LUT R19, R20, 0xfffffffe, RZ, 0xc0, !PT ;  /* 0xfffffffe1413c812 */ /* 0x000fe200078ec0ff */
[----:B------:R-:W-:Y:S01]  /*d9c0*/  VIADD R20, R3, 0x78 ;  /* 0x0000007803147836 */ /* 0x000fe20000000000 */
[----:B------:R-:W-:-:S02]  /*d9d0*/  @!P5 LOP3.LUT R21, R21, 0xfffffffe, RZ, 0xc0, !PT ;  /* 0xfffffffe1515d812 */ /* 0x000fc400078ec0ff */
[----:B------:R-:W-:Y:S01]  /*d9e0*/  @!P6 LOP3.LUT R23, R22, 0xfffffffe, RZ, 0xc0, !PT ;  /* 0xfffffffe1617e812 */ /* 0x000fe200078ec0ff */
[----:B------:R-:W-:Y:S01]  /*d9f0*/  VIADD R22, R3, 0x88 ;  /* 0x0000008803167836 */ /* 0x000fe20000000000 */
[----:B------:R-:W-:Y:S01]  /*da00*/  ISETP.GE.AND P1, PT, R24, UR4, PT ;  /* 0x0000000418007c0c */ /* 0x000fe2000bf26270 */
[--C-:B0-----:R-:W-:Y:S01]  /*da10*/  @!P2 IMAD.WIDE R10, R15, 0x4, R4.reuse ;  /* 0x000000040f0aa825 */ /* 0x101fe200078e0204 */
[----:B------:R-:W-:Y:S02]  /*da20*/  ISETP.GE.AND P0, PT, R25, UR4, PT ;  /* 0x0000000419007c0c */ /* 0x000fe4000bf06270 */
[----:B------:R-:W-:Y:S01]  /*da30*/  IADD3 R0, R3, 0x68, RZ ;  /* 0x0000006803007810 */ /* 0x000fe20007ffe0ff */
[--C-:B-1----:R-:W-:Y:S01]  /*da40*/  @!P3 IMAD.WIDE R12, R17, 0x4, R4.reuse ;  /* 0x00000004110cb825 */ /* 0x102fe200078e0204 */
[----:B------:R0:W-:Y:S02]  /*da50*/  @!P2 ST.E.64 desc[UR60][R10.64], R48 ;  /* 0x000000300a00a985 */ /* 0x0001e4000c101b3c */
[----:B------:R-:W-:Y:S01]  /*da60*/  ISETP.GE.AND P2, PT, R0, UR4, PT ;  /* 0x0000000400007c0c */ /* 0x000fe2000bf46270 */
[----:B------:R-:W-:Y:S01]  /*da70*/  @!P4 IMAD.WIDE R14, R19, 0x4, R4 ;  /* 0x00000004130ec825 */ /* 0x000fe200078e0204 */
[----:B------:R1:W-:Y:S01]  /*da80*/  @!P3 ST.E.64 desc[UR60][R12.64], R52 ;  /* 0x000000340c00b985 */ /* 0x0003e2000c101b3c */
[----:B------:R-:W-:-:S02]  /*da90*/  ISETP.GE.AND P3, PT, R22, UR4, PT ;  /* 0x0000000416007c0c */ /* 0x000fc4000bf66270 */
[--C-:B------:R-:W-:Y:S01]  /*daa0*/  @!P5 IMAD.WIDE R16, R21, 0x4, R4.reuse ;  /* 0x000000041510d825 */ /* 0x100fe200078e0204 */
[----:B------:R2:W-:Y:S01]  /*dab0*/  @!P4 ST.E.64 desc[UR60][R14.64], R56 ;  /* 0x000000380e00c985 */ /* 0x0005e2000c101b3c */
[----:B------:R-:W-:Y:S02]  /*dac0*/  @!P1 LEA.HI R24, R24, R24, RZ, 0x1 ;  /* 0x0000001818189211 */ /* 0x000fe400078f08ff */
[----:B------:R-:W-:Y:S01]  /*dad0*/  @!P6 IMAD.WIDE R18, R23, 0x4, R4 ;  /* 0x000000041712e825 */ /* 0x000fe200078e0204 */
[----:B------:R3:W-:Y:S01]  /*dae0*/  @!P5 ST.E.64 desc[UR60][R16.64], R60 ;  /* 0x0000003c1000d985 */ /* 0x0007e2000c101b3c */
[----:B------:R-:W-:Y:S02]  /*daf0*/  ISETP.GE.AND P5, PT, R20, UR4, PT ;  /* 0x0000000414007c0c */ /* 0x000fe4000bfa6270 */
[----:B------:R-:W-:Y:S01]  /*db00*/  VIADD R21, R3, 0x80 ;  /* 0x0000008003157836 */ /* 0x000fe20000000000 */
[----:B------:R4:W-:Y:S01]  /*db10*/  @!P6 ST.E.64 desc[UR60][R18.64], R64 ;  /* 0x000000401200e985 */ /* 0x0009e2000c101b3c */
[----:B------:R-:W-:-:S02]  /*db20*/  ISETP.GE.AND P6, PT, R2, UR4, PT ;  /* 0x0000000402007c0c */ /* 0x000fc4000bfc6270 */
[----:B------:R-:W-:Y:S02]  /*db30*/  @!P0 LEA.HI R25, R25, R25, RZ, 0x1 ;  /* 0x0000001919198211 */ /* 0x000fe400078f08ff */
[----:B------:R-:W-:Y:S02]  /*db40*/  ISETP.GE.AND P4, PT, R21, UR4, PT ;  /* 0x0000000415007c0c */ /* 0x000fe4000bf86270 */
[----:B0-----:R-:W-:Y:S02]  /*db50*/  @!P1 LOP3.LUT R11, R24, 0xfffffffe, RZ, 0xc0, !PT ;  /* 0xfffffffe180b9812 */ /* 0x001fe400078ec0ff */
[----:B-1----:R-:W-:Y:S01]  /*db60*/  @!P0 LOP3.LUT R13, R25, 0xfffffffe, RZ, 0xc0, !PT ;  /* 0xfffffffe190d8812 */ /* 0x002fe200078ec0ff */
[----:B------:R-:W-:Y:S01]  /*db70*/  VIADD R25, R3, 0x98 ;  /* 0x0000009803197836 */ /* 0x000fe20000000000 */
[----:B------:R-:W-:Y:S01]  /*db80*/  @!P2 LEA.HI R0, R0, R0, RZ, 0x1 ;  /* 0x000000000000a211 */ /* 0x000fe200078f08ff */
[----:B------:R-:W-:Y:S01]  /*db90*/  @!P1 IMAD.WIDE R10, R11, 0x4, R4 ;  /* 0x000000040b0a9825 */ /* 0x000fe200078e0204 */
[----:B------:R-:W-:-:S02]  /*dba0*/  @!P5 LEA.HI R20, R20, R20, RZ, 0x1 ;  /* 0x000000141414d211 */ /* 0x000fc400078f08ff */
[----:B------:R-:W-:Y:S01]  /*dbb0*/  @!P6 LEA.HI R2, R2, R2, RZ, 0x1 ;  /* 0x000000020202e211 */ /* 0x000fe200078f08ff */
[--C-:B------:R-:W-:Y:S01]  /*dbc0*/  @!P0 IMAD.WIDE R12, R13, 0x4, R4.reuse ;  /* 0x000000040d0c8825 */ /* 0x100fe200078e0204 */
        /* <DEDUP_REMOVED lines=10> */
[C---:B------:R-:W-:Y:S01]  /*dc70*/  VIADD R20, R3.reuse, 0xb0 ;  /* 0x000000b003147836 */ /* 0x040fe20000000000 */
[----:B------:R-:W-:Y:S01]  /*dc80*/  @!P3 LOP3.LUT R23, R22, 0xfffffffe, RZ, 0xc0, !PT ;  /* 0xfffffffe1617b812 */ /* 0x000fe200078ec0ff */
[C---:B------:R-:W-:Y:S01]  /*dc90*/  VIADD R22, R3.reuse, 0xc0 ;  /* 0x000000c003167836 */ /* 0x040fe20000000000 */
[----:B------:R-:W-:Y:S01]  /*dca0*/  IADD3 R24, R3, 0x90, RZ ;  /* 0x0000009003187810 */ /* 0x000fe20007ffe0ff */
[----:B0-----:R-:W-:Y:S01]  /*dcb0*/  @!P2 IMAD.WIDE R10, R15, 0x4, R4 ;  /* 0x000000040f0aa825 */ /* 0x001fe200078e0204 */
[----:B------:R-:W-:-:S02]  /*dcc0*/  ISETP.GE.AND P1, PT, R25, UR4, PT ;  /* 0x0000000419007c0c */ /* 0x000fc4000bf26270 */
[----:B------:R-:W-:Y:S01]  /*dcd0*/  ISETP.GE.AND P0, PT, R24, UR4, PT ;  /* 0x0000000418007c0c */ /* 0x000fe2000bf06270 */
[--C-:B-1----:R-:W-:Y:S01]  /*dce0*/  @!P6 IMAD.WIDE R12, R17, 0x4, R4.reuse ;  /* 0x00000004110ce825 */ /* 0x102fe200078e0204 */
[----:B------:R0:W-:Y:S01]  /*dcf0*/  @!P2 ST.E.64 desc[UR60][R10.64], R76 ;  /* 0x0000004c0a00a985 */ /* 0x0001e2000c101b3c */
[----:B------:R-:W-:Y:S02]  /*dd00*/  ISETP.GE.AND P2, PT, R0, UR4, PT ;  /* 0x0000000400007c0c */ /* 0x000fe4000bf46270 */
[--C-:B------:R-:W-:Y:S01]  /*dd10*/  @!P5 IMAD.WIDE R14, R19, 0x4, R4.reuse ;  /* 0x00000004130ed825 */ /* 0x100fe200078e0204 */
[----:B------:R1:W-:Y:S01]  /*dd20*/  @!P6 ST.E.64 desc[UR60][R12.64], R80 ;  /* 0x000000500c00e985 */ /* 0x0003e2000c101b3c */
[----:B------:R-:W-:Y:S02]  /*dd30*/  ISETP.GE.AND P6, PT, R22, UR4, PT ;  /* 0x0000000416007c0c */ /* 0x000fe4000bfc6270 */
[----:B------:R-:W-:Y:S01]  /*dd40*/  @!P4 IMAD.WIDE R16, R21, 0x4, R4 ;  /* 0x000000041510c825 */ /* 0x000fe200078e0204 */
[----:B------:R2:W-:Y:S01]  /*dd50*/  @!P5 ST.E.64 desc[UR60][R14.64], R84 ;  /* 0x000000540e00d985 */ /* 0x0005e2000c101b3c */
[----:B------:R-:W-:-:S02]  /*dd60*/  IADD3 R21, R3, 0xb8, RZ ;  /* 0x000000b803157810 */ /* 0x000fc40007ffe0ff */
[----:B------:R-:W-:Y:S01]  /*dd70*/  @!P3 IMAD.WIDE R18, R23, 0x4, R4 ;  /* 0x000000041712b825 */ /* 0x000fe200078e0204 */
[----:B------:R3:W-:Y:S01]  /*dd80*/  @!P4 ST.E.64 desc[UR60][R16.64], R88 ;  /* 0x000000581000c985 */ /* 0x0007e2000c101b3c */
[----:B------:R-:W-:Y:S02]  /*dd90*/  ISETP.GE.AND P4, PT, R20, UR4, PT ;  /* 0x0000000414007c0c */ /* 0x000fe4000bf86270 */
[----:B------:R-:W-:Y:S01]  /*dda0*/  ISETP.GE.AND P5, PT, R21, UR4, PT ;  /* 0x0000000415007c0c */ /* 0x000fe2000bfa6270 */
[----:B------:R4:W-:Y:S01]  /*ddb0*/  @!P3 ST.E.64 desc[UR60][R18.64], R92 ;  /* 0x0000005c1200b985 */ /* 0x0009e2000c101b3c */
[----:B------:R-:W-:Y:S02]  /*ddc0*/  ISETP.GE.AND P3, PT, R2, UR4, PT ;  /* 0x0000000402007c0c */ /* 0x000fe4000bf66270 */
[----:B------:R-:W-:Y:S02]  /*ddd0*/  @!P0 LEA.HI R24, R24, R24, RZ, 0x1 ;  /* 0x0000001818188211 */ /* 0x000fe400078f08ff */
[----:B------:R-:W-:-:S02]  /*dde0*/  @!P1 LEA.HI R25, R25, R25, RZ, 0x1 ;  /* 0x0000001919199211 */ /* 0x000fc400078f08ff */
[----:B0-----:R-:W-:Y:S02]  /*ddf0*/  @!P0 LOP3.LUT R11, R24, 0xfffffffe, RZ, 0xc0, !PT ;  /* 0xfffffffe180b8812 */ /* 0x001fe400078ec0ff */
[----:B------:R-:W-:Y:S02]  /*de00*/  @!P2 LEA.HI R0, R0, R0, RZ, 0x1 ;  /* 0x000000000000a211 */ /* 0x000fe400078f08ff */
[----:B-1----:R-:W-:Y:S01]  /*de10*/  @!P1 LOP3.LUT R13, R25, 0xfffffffe, RZ, 0xc0, !PT ;  /* 0xfffffffe190d9812 */ /* 0x002fe200078ec0ff */
[--C-:B------:R-:W-:Y:S01]  /*de20*/  @!P0 IMAD.WIDE R10, R11, 0x4, R4.reuse ;  /* 0x000000040b0a8825 */ /* 0x100fe200078e0204 */
[----:B------:R-:W-:Y:S02]  /*de30*/  @!P4 LEA.HI R20, R20, R20, RZ, 0x1 ;  /* 0x000000141414c211 */ /* 0x000fe400078f08ff */
[----:B------:R-:W-:Y:S01]  /*de40*/  @!P3 LEA.HI R2, R2, R2, RZ, 0x1 ;  /* 0x000000020202b211 */ /* 0x000fe200078f08ff */
[--C-:B------:R-:W-:Y:S01]  /*de50*/  @!P1 IMAD.WIDE R12, R13, 0x4, R4.reuse ;  /* 0x000000040d0c9825 */ /* 0x100fe200078e0204 */
[----:B--2---:R-:W-:Y:S01]  /*de60*/  @!P2 LOP3.LUT R15, R0, 0xfffffffe, RZ, 0xc0, !PT ;  /* 0xfffffffe000fa812 */ /* 0x004fe200078ec0ff */
[----:B------:R0:W-:Y:S01]  /*de70*/  @!P0 ST.E.64 desc[UR60][R10.64], R96 ;  /* 0x000000600a008985 */ /* 0x0001e2000c101b3c */
[----:B------:R-:W-:Y:S01]  /*de80*/  @!P5 LEA.HI R21, R21, R21, RZ, 0x1 ;  /* 0x000000151515d211 */ /* 0x000fe200078f08ff */
[----:B------:R-:W-:Y:S01]  /*de90*/  VIADD R0, R3, 0xc8 ;  /* 0x000000c803007836 */ /* 0x000fe20000000000 */
[----:B---3--:R-:W-:Y:S01]  /*dea0*/  @!P3 LOP3.LUT R17, R2, 0xfffffffe, RZ, 0xc0, !PT ;  /* 0xfffffffe0211b812 */ /* 0x008fe200078ec0ff */
[--C-:B------:R-:W-:Y:S01]  /*deb0*/  @!P2 IMAD.WIDE R14, R15, 0x4, R4.reuse ;  /* 0x000000040f0ea825 */ /* 0x100fe200078e0204 */
[----:B------:R-:W-:Y:S01]  /*dec0*/  @!P6 LEA.HI R22, R22, R22, RZ, 0x1 ;  /* 0x000000161616e211 */ /* 0x000fe200078f08ff */
[----:B------:R1:W-:Y:S01]  /*ded0*/  @!P1 ST.E.64 desc[UR60][R12.64], R100 ;  /* 0x000000640c009985 */ /* 0x0003e2000c101b3c */
[----:B----4-:R-:W-:Y:S01]  /*dee0*/  @!P4 LOP3.LUT R19, R20, 0xfffffffe, RZ, 0xc0, !PT ;  /* 0xfffffffe1413c812 */ /* 0x010fe200078ec0ff */
[----:B------:R-:W-:Y:S01]  /*def0*/  VIADD R2, R3, 0xd0 ;  /* 0x000000d003027836 */ /* 0x000fe20000000000 */
[----:B------:R-:W-:Y:S01]  /*df00*/  @!P5 LOP3.LUT R21, R21, 0xfffffffe, RZ, 0xc0, !PT ;  /* 0xfffffffe1515d812 */ /* 0x000fe200078ec0ff */
[----:B------:R2:W-:Y:S01]  /*df10*/  @!P2 ST.E.64 desc[UR60][R14.64], R104 ;  /* 0x000000680e00a985 */ /* 0x0005e2000c101b3c */
[----:B------:R-:W-:Y:S01]  /*df20*/  @!P6 LOP3.LUT R23, R22, 0xfffffffe, RZ, 0xc0, !PT ;  /* 0xfffffffe1617e812 */ /* 0x000fe200078ec0ff */
[----:B------:R-:W-:Y:S01]  /*df30*/  VIADD R20, R3, 0xd8 ;  /* 0x000000d803147836 */ /* 0x000fe20000000000 */
[----:B------:R-:W-:Y:S01]  /*df40*/  ISETP.GE.AND P0, PT, R0, UR4, PT ;  /* 0x0000000400007c0c */ /* 0x000fe2000bf06270 */
[----:B0-----:R-:W-:Y:S01]  /*df50*/  @!P3 IMAD.WIDE R10, R17, 0x4, R4 ;  /* 0x00000004110ab825 */ /* 0x001fe200078e0204 */
[----:B------:R-:W-:-:S02]  /*df60*/  ISETP.GE.AND P1, PT, R2, UR4, PT ;  /* 0x0000000402007c0c */ /* 0x000fc4000bf26270 */
[----:B------:R-:W-:Y:S01]  /*df70*/  ISETP.GE.AND P2, PT, R20, UR4, PT ;  /* 0x0000000414007c0c */ /* 0x000fe2000bf46270 */
[--C-:B------:R-:W-:Y:S01]  /*df80*/  @!P5 IMAD.WIDE R16, R21, 0x4, R4.reuse ;  /* 0x000000041510d825 */ /* 0x100fe200078e0204 */
[----:B------:R0:W-:Y:S01]  /*df90*/  @!P3 ST.E.64 desc[UR60][R10.64], R108 ;  /* 0x0000006c0a00b985 */ /* 0x0001e2000c101b3c */
[----:B------:R-:W-:Y:S02]  /*dfa0*/  IADD3 R21, R3, 0xe0, RZ ;  /* 0x000000e003157810 */ /* 0x000fe40007ffe0ff */
[--C-:B-1----:R-:W-:Y:S02]  /*dfb0*/  @!P4 IMAD.WIDE R12, R19, 0x4, R4.reuse ;  /* 0x00000004130cc825 */ /* 0x102fe400078e0204 */
[----:B------:R-:W-:Y:S02]  /*dfc0*/  ISETP.GE.AND P3, PT, R21, UR4, PT ;  /* 0x0000000415007c0c */ /* 0x000fe4000bf66270 */
[----:B------:R-:W-:Y:S01]  /*dfd0*/  @!P6 IMAD.WIDE R18, R23, 0x4, R4 ;  /* 0x000000041712e825 */ /* 0x000fe200078e0204 */
[----:B------:R1:W-:Y:S01]  /*dfe0*/  @!P4 ST.E.64 desc[UR60][R12.64], R112 ;  /* 0x000000700c00c985 */ /* 0x0003e2000c101b3c */
[----:B------:R-:W-:-:S02]  /*dff0*/  @!P0 LEA.HI R0, R0, R0, RZ, 0x1 ;  /* 0x0000000000008211 */ /* 0x000fc400078f08ff */
[C---:B--2---:R-:W-:Y:S01]  /*e000*/  VIADD R14, R3.reuse, 0xe8 ;  /* 0x000000e8030e7836 */ /* 0x044fe20000000000 */
[----:B------:R2:W-:Y:S01]  /*e010*/  @!P5 ST.E.64 desc[UR60][R16.64], R116 ;  /* 0x000000741000d985 */ /* 0x0005e2000c101b3c */
[C---:B------:R-:W-:Y:S01]  /*e020*/  VIADD R15, R3.reuse, 0xf0 ;  /* 0x000000f0030f7836 */ /* 0x040fe20000000000 */
[----:B------:R-:W-:Y:S01]  /*e030*/  @!P1 LEA.HI R2, R2, R2, RZ, 0x1 ;  /* 0x0000000202029211 */ /* 0x000fe200078f08ff */
[----:B0-----:R-:W-:Y:S01]  /*e040*/  VIADD R11, R3, 0xf8 ;  /* 0x000000f8030b7836 */ /* 0x001fe20000000000 */
[----:B------:R0:W-:Y:S01]  /*e050*/  @!P6 ST.E.64 desc[UR60][R18.64], R120 ;  /* 0x000000781200e985 */ /* 0x0001e2000c101b3c */
[----:B------:R-:W-:Y:S02]  /*e060*/  ISETP.GE.AND P4, PT, R14, UR4, PT ;  /* 0x000000040e007c0c */ /* 0x000fe4000bf86270 */
[----:B------:R-:W-:Y:S02]  /*e070*/  ISETP.GE.AND P5, PT, R15, UR4, PT ;  /* 0x000000040f007c0c */ /* 0x000fe4000bfa6270 */
[----:B------:R-:W-:-:S02]  /*e080*/  ISETP.GE.AND P6, PT, R11, UR4, PT ;  /* 0x000000040b007c0c */ /* 0x000fc4000bfc6270 */
[----:B------:R-:W-:Y:S02]  /*e090*/  @!P2 LEA.HI R20, R20, R20, RZ, 0x1 ;  /* 0x000000141414a211 */ /* 0x000fe400078f08ff */
[----:B------:R-:W-:Y:S02]  /*e0a0*/  @!P3 LEA.HI R21, R21, R21, RZ, 0x1 ;  /* 0x000000151515b211 */ /* 0x000fe400078f08ff */
[----:B-1----:R-:W-:Y:S02]  /*e0b0*/  @!P1 LOP3.LUT R13, R2, 0xfffffffe, RZ, 0xc0, !PT ;  /* 0xfffffffe020d9812 */ /* 0x002fe400078ec0ff */
[----:B--2---:R-:W-:Y:S02]  /*e0c0*/  @!P3 LOP3.LUT R17, R21, 0xfffffffe, RZ, 0xc0, !PT ;  /* 0xfffffffe1511b812 */ /* 0x004fe400078ec0ff */
[----:B------:R-:W-:Y:S02]  /*e0d0*/  @!P4 LEA.HI R14, R14, R14, RZ, 0x1 ;  /* 0x0000000e0e0ec211 */ /* 0x000fe400078f08ff */
[----:B------:R-:W-:Y:S01]  /*e0e0*/  @!P5 LEA.HI R10, R15, R15, RZ, 0x1 ;  /* 0x0000000f0f0ad211 */ /* 0x000fe200078f08ff */
[----:B------:R-:W-:Y:S01]  /*e0f0*/  @!P3 IMAD.WIDE R16, R17, 0x4, R4 ;  /* 0x000000041110b825 */ /* 0x000fe200078e0204 */
[----:B------:R-:W-:-:S02]  /*e100*/  @!P6 LEA.HI R12, R11, R11, RZ, 0x1 ;  /* 0x0000000b0b0ce211 */ /* 0x000fc400078f08ff */
[----:B------:R-:W-:Y:S02]  /*e110*/  @!P0 LOP3.LUT R11, R0, 0xfffffffe, RZ, 0xc0, !PT ;  /* 0xfffffffe000b8812 */ /* 0x000fe400078ec0ff */
[----:B------:R-:W-:Y:S02]  /*e120*/  @!P2 LOP3.LUT R15, R20, 0xfffffffe, RZ, 0xc0, !PT ;  /* 0xfffffffe140fa812 */ /* 0x000fe400078ec0ff */
[----:B0-----:R-:W-:Y:S02]  /*e130*/  @!P4 LOP3.LUT R19, R14, 0xfffffffe, RZ, 0xc0, !PT ;  /* 0xfffffffe0e13c812 */ /* 0x001fe400078ec0ff */
[----:B------:R-:W-:Y:S01]  /*e140*/  @!P5 LOP3.LUT R21, R10, 0xfffffffe, RZ, 0xc0, !PT ;  /* 0xfffffffe0a15d812 */ /* 0x000fe200078ec0ff */
[----:B------:R-:W-:Y:S01]  /*e150*/  @!P0 IMAD.WIDE R10, R11, 0x4, R4 ;  /* 0x000000040b0a8825 */ /* 0x000fe200078e0204 */
[----:B------:R-:W-:-:S03]  /*e160*/  @!P6 LOP3.LUT R23, R12, 0xfffffffe, RZ, 0xc0, !PT ;  /* 0xfffffffe0c17e812 */ /* 0x000fc600078ec0ff */
        /* <DEDUP_REMOVED lines=12> */
.L_x_1080:
[----:B------:R-:W-:Y:S05]  /*e230*/  BSYNC B0 ;  /* 0x0000000000007941 */ /* 0x000fea0003800000 */
.L_x_1079:
        /* <DEDUP_REMOVED lines=11> */
[C---:B------:R-:W-:Y:S01]  /*e2f0*/  VIADD R15, R3.reuse, 0x40 ;  /* 0x00000040030f7836 */ /* 0x040fe20000000000 */
[----:B------:R-:W-:Y:S01]  /*e300*/  ISETP.GE.AND P2, PT, R2, UR4, PT ;  /* 0x0000000402007c0c */ /* 0x000fe2000bf46270 */
[C---:B------:R-:W-:Y:S01]  /*e310*/  VIADD R16, R3.reuse, 0x48 ;  /* 0x0000004803107836 */ /* 0x040fe20000000000 */
[----:B------:R-:W-:Y:S01]  /*e320*/  ISETP.GE.AND P5, PT, R12, UR4, PT ;  /* 0x000000040c007c0c */ /* 0x000fe2000bfa6270 */
[----:B------:R-:W-:Y:S01]  /*e330*/  VIADD R18, R3, 0x50 ;  /* 0x0000005003127836 */ /* 0x000fe20000000000 */
[----:B------:R-:W-:Y:S01]  /*e340*/  ISETP.GE.AND P6, PT, R13, UR4, PT ;  /* 0x000000040d007c0c */ /* 0x000fe2000bfc6270 */
[C---:B------:R-:W-:Y:S01]  /*e350*/  VIADD R20, R3.reuse, 0x58 ;  /* 0x0000005803147836 */ /* 0x040fe20000000000 */
[----:B------:R-:W-:-:S02]  /*e360*/  IADD3 R14, R3, 0x38, RZ ;  /* 0x00000038030e7810 */ /* 0x000fc40007ffe0ff */
[----:B------:R-:W-:Y:S01]  /*e370*/  ISETP.GE.AND P3, PT, R15, UR4, PT ;  /* 0x000000040f007c0c */ /* 0x000fe2000bf66270 */
[C-C-:B-1-3--:R-:W-:Y:S01]  /*e380*/  @!P0 IMAD.WIDE R6, R3.reuse, 0x4, R4.reuse ;  /* 0x0000000403068825 */ /* 0x14afe200078e0204 */
[----:B------:R-:W-:Y:S02]  /*e390*/  ISETP.GE.AND P4, PT, R16, UR4, PT ;  /* 0x0000000410007c0c */ /* 0x000fe4000bf86270 */
[----:B------:R-:W-:Y:S02]  /*e3a0*/  @!P1 LEA.HI R0, R0, R0, RZ, 0x1 ;  /* 0x0000000000009211 */ /* 0x000fe400078f08ff */
[----:B------:R-:W-:Y:S01]  /*e3b0*/  @!P2 LEA.HI R2, R2, R2, RZ, 0x1 ;  /* 0x000000020202a211 */ /* 0x000fe200078f08ff */
[----:B------:R0:W-:Y:S01]  /*e3c0*/  @!P0 ST.E.64 desc[UR60][R6.64], R26 ;  /* 0x0000001a06008985 */ /* 0x0001e2000c101b3c */
[----:B------:R-:W-:Y:S01]  /*e3d0*/  @!P1 LOP3.LUT R9, R0, 0xfffffffe, RZ, 0xc0, !PT ;  /* 0xfffffffe00099812 */ /* 0x000fe200078ec0ff */
[C---:B------:R-:W-:Y:S01]  /*e3e0*/  VIADD R0, R3.reuse, 0x28 ;  /* 0x0000002803007836 */ /* 0x040fe20000000000 */
[----:B------:R-:W-:Y:S01]  /*e3f0*/  @!P2 LOP3.LUT R11, R2, 0xfffffffe, RZ, 0xc0, !PT ;  /* 0xfffffffe020ba812 */ /* 0x000fe200078ec0ff */
[----:B------:R-:W-:Y:S01]  /*e400*/  VIADD R2, R3, 0x30 ;  /* 0x0000003003027836 */ /* 0x000fe20000000000 */
[----:B------:R-:W-:Y:S01]  /*e410*/  @!P5 LEA.HI R12, R12, R12, RZ, 0x1 ;  /* 0x0000000c0c0cd211 */ /* 0x000fe200078f08ff */
[----:B------:R-:W-:Y:S01]  /*e420*/  @!P1 IMAD.WIDE R8, R9, 0x4, R4 ;  /* 0x0000000409089825 */ /* 0x000fe200078e0204 */
[----:B------:R-:W-:-:S02]  /*e430*/  ISETP.GE.AND P0, PT, R0, UR4, PT ;  /* 0x0000000400007c0c */ /* 0x000fc4000bf06270 */
[----:B------:R-:W-:Y:S01]  /*e440*/  @!P6 LEA.HI R13, R13, R13, RZ, 0x1 ;  /* 0x0000000d0d0de211 */ /* 0x000fe200078f08ff */
[--C-:B------:R-:W-:Y:S01]  /*e450*/  @!P2 IMAD.WIDE R10, R11, 0x4, R4.reuse ;  /* 0x000000040b0aa825 */ /* 0x100fe200078e0204 */
[----:B------:R1:W-:Y:S01]  /*e460*/  @!P1 ST.E.64 desc[UR60][R8.64], R30 ;  /* 0x0000001e08009985 */ /* 0x0003e2000c101b3c */
[----:B------:R-:W-:Y:S02]  /*e470*/  ISETP.GE.AND P1, PT, R2, UR4, PT ;  /* 0x0000000402007c0c */ /* 0x000fe4000bf26270 */
[----:B0-----:R-:W-:Y:S01]  /*e480*/  @!P5 LOP3.LUT R7, R12, 0xfffffffe, RZ, 0xc0, !PT ;  /* 0xfffffffe0c07d812 */ /* 0x001fe200078ec0ff */
[----:B------:R0:W-:Y:S01]  /*e490*/  @!P2 ST.E.64 desc[UR60][R10.64], R34 ;  /* 0x000000220a00a985 */ /* 0x0001e2000c101b3c */
[----:B------:R-:W-:Y:S02]  /*e4a0*/  ISETP.GE.AND P2, PT, R14, UR4, PT ;  /* 0x000000040e007c0c */ /* 0x000fe4000bf46270 */
[----:B------:R-:W-:Y:S01]  /*e4b0*/  @!P4 LEA.HI R16, R16, R16, RZ, 0x1 ;  /* 0x000000101010c211 */ /* 0x000fe200078f08ff */
[----:B------:R-:W-:Y:S01]  /*e4c0*/  @!P5 IMAD.WIDE R6, R7, 0x4, R4 ;  /* 0x000000040706d825 */ /* 0x000fe200078e0204 */
[----:B------:R-:W-:-:S02]  /*e4d0*/  @!P0 LEA.HI R0, R0, R0, RZ, 0x1 ;  /* 0x0000000000008211 */ /* 0x000fc400078f08ff */
[----:B------:R-:W-:Y:S01]  /*e4e0*/  @!P4 LOP3.LUT R19, R16, 0xfffffffe, RZ, 0xc0, !PT ;  /* 0xfffffffe1013c812 */ /* 0x000fe200078ec0ff */
[----:B------:R-:W-:Y:S01]  /*e4f0*/  VIADD R16, R3, 0x70 ;  /* 0x0000007003107836 */ /* 0x000fe20000000000 */
[----:B------:R2:W-:Y:S01]  /*e500*/  @!P5 ST.E.64 desc[UR60][R6.64], R38 ;  /* 0x000000260600d985 */ /* 0x0005e2000c101b3c */
[----:B-1----:R-:W-:Y:S02]  /*e510*/  @!P6 LOP3.LUT R9, R13, 0xfffffffe, RZ, 0xc0, !PT ;  /* 0xfffffffe0d09e812 */ /* 0x002fe400078ec0ff */
[----:B------:R-:W-:Y:S02]  /*e520*/  @!P1 LEA.HI R2, R2, R2, RZ, 0x1 ;  /* 0x0000000202029211 */ /* 0x000fe400078f08ff */
[----:B------:R-:W-:Y:S01]  /*e530*/  @!P2 LEA.HI R14, R14, R14, RZ, 0x1 ;  /* 0x0000000e0e0ea211 */ /* 0x000fe200078f08ff */
[----:B------:R-:W-:Y:S01]  /*e540*/  @!P6 IMAD.WIDE R8, R9, 0x4, R4 ;  /* 0x000000040908e825 */ /* 0x000fe200078e0204 */
[----:B0-----:R-:W-:Y:S02]  /*e550*/  @!P3 LEA.HI R10, R15, R15, RZ, 0x1 ;  /* 0x0000000f0f0ab211 */ /* 0x001fe400078f08ff */
[----:B------:R-:W-:-:S02]  /*e560*/  @!P0 LOP3.LUT R11, R0, 0xfffffffe, RZ, 0xc0, !PT ;  /* 0xfffffffe000b8812 */ /* 0x000fc400078ec0ff */
[----:B------:R-:W-:Y:S01]  /*e570*/  @!P1 LOP3.LUT R13, R2, 0xfffffffe, RZ, 0xc0, !PT ;  /* 0xfffffffe020d9812 */ /* 0x000fe200078ec0ff */
[----:B------:R0:W-:Y:S01]  /*e580*/  @!P6 ST.E.64 desc[UR60][R8.64], R42 ;  /* 0x0000002a0800e985 */ /* 0x0001e2000c101b3c */
[----:B------:R-:W-:Y:S01]  /*e590*/  @!P2 LOP3.LUT R15, R14, 0xfffffffe, RZ, 0xc0, !PT ;  /* 0xfffffffe0e0fa812 */ /* 0x000fe200078ec0ff */
[--C-:B--2---:R-:W-:Y:S01]  /*e5a0*/  @!P0 IMAD.WIDE R6, R11, 0x4, R4.reuse ;  /* 0x000000040b068825 */ /* 0x104fe200078e0204 */
[----:B------:R-:W-:Y:S02]  /*e5b0*/  @!P3 LOP3.LUT R17, R10, 0xfffffffe, RZ, 0xc0, !PT ;  /* 0xfffffffe0a11b812 */ /* 0x000fe400078ec0ff */
[----:B------:R-:W-:Y:S01]  /*e5c0*/  ISETP.GE.AND P5, PT, R18, UR4, PT ;  /* 0x0000000412007c0c */ /* 0x000fe2000bfa6270 */
[--C-:B------:R-:W-:Y:S01]  /*e5d0*/  @!P2 IMAD.WIDE R10, R15, 0x4, R4.reuse ;  /* 0x000000040f0aa825 */ /* 0x100fe200078e0204 */
[----:B------:R-:W-:Y:S01]  /*e5e0*/  ISETP.GE.AND P6, PT, R20, UR4, PT ;  /* 0x0000000414007c0c */ /* 0x000fe2000bfc6270 */
[----:B------:R1:W-:Y:S01]  /*e5f0*/  @!P0 ST.E.64 desc[UR60][R6.64], R46 ;  /* 0x0000002e06008985 */ /* 0x0003e2000c101b3c */
[----:B------:R-:W-:Y:S01]  /*e600*/  IADD3 R0, R3, 0x60, RZ ;  /* 0x0000006003007810 */ /* 0x000fe20007ffe0ff */
[----:B------:R-:W-:-:S04]  /*e610*/  @!P4 IMAD.WIDE R14, R19, 0x4, R4 ;  /* 0x00000004130ec825 */ /* 0x000fc800078e0204 */
[----:B0-----:R-:W-:-:S04]  /*e620*/  @!P1 IMAD.WIDE R8, R13, 0x4, R4 ;  /* 0x000000040d089825 */ /* 0x001fc800078e0204 */
[----:B------:R-:W-:Y:S01]  /*e630*/  @!P3 IMAD.WIDE R12, R17, 0x4, R4 ;  /* 0x00000004110cb825 */ /* 0x000fe200078e0204 */
[----:B------:R0:W-:Y:S01]  /*e640*/  @!P1 ST.E.64 desc[UR60][R8.64], R50 ;  /* 0x0000003208009985 */ /* 0x0001e2000c101b3c */
[----:B------:R-:W-:Y:S02]  /*e650*/  @!P5 LEA.HI R18, R18, R18, RZ, 0x1 ;  /* 0x000000121212d211 */ /* 0x000fe400078f08ff */
[C---:B------:R-:W-:Y:S01]  /*e660*/  VIADD R2, R3.reuse, 0x68 ;  /* 0x0000006803027836 */ /* 0x040fe20000000000 */
[----:B------:R2:W-:Y:S01]  /*e670*/  @!P2 ST.E.64 desc[UR60][R10.64], R54 ;  /* 0x000000360a00a985 */ /* 0x0005e2000c101b3c */
[C---:B------:R-:W-:Y:S01]  /*e680*/  VIADD R17, R3.reuse, 0x78 ;  /* 0x0000007803117836 */ /* 0x040fe20000000000 */
[----:B------:R-:W-:Y:S01]  /*e690*/  ISETP.GE.AND P2, PT, R16, UR4, PT ;  /* 0x0000000410007c0c */ /* 0x000fe2000bf46270 */
[----:B------:R-:W-:Y:S01]  /*e6a0*/  VIADD R19, R3, 0x80 ;  /* 0x0000008003137836 */ /* 0x000fe20000000000 */
[----:B------:R3:W-:Y:S01]  /*e6b0*/  @!P3 ST.E.64 desc[UR60][R12.64], R58 ;  /* 0x0000003a0c00b985 */ /* 0x0007e2000c101b3c */
[----:B------:R-:W-:-:S02]  /*e6c0*/  ISETP.GE.AND P3, PT, R2, UR4, PT ;  /* 0x0000000402007c0c */ /* 0x000fc4000bf66270 */
[----:B------:R-:W-:Y:S01]  /*e6d0*/  ISETP.GE.AND P1, PT, R17, UR4, PT ;  /* 0x0000000411007c0c */ /* 0x000fe2000bf26270 */
[----:B------:R4:W-:Y:S01]  /*e6e0*/  @!P4 ST.E.64 desc[UR60][R14.64], R62 ;  /* 0x0000003e0e00c985 */ /* 0x0009e2000c101b3c */
[----:B------:R-:W-:Y:S02]  /*e6f0*/  ISETP.GE.AND P4, PT, R0, UR4, PT ;  /* 0x0000000400007c0c */ /* 0x000fe4000bf86270 */
[----:B------:R-:W-:Y:S02]  /*e700*/  ISETP.GE.AND P0, PT, R19, UR4, PT ;  /* 0x0000000413007c0c */ /* 0x000fe4000bf06270 */
[----:B------:R-:W-:Y:S02]  /*e710*/  @!P6 LEA.HI R20, R20, R20, RZ, 0x1 ;  /* 0x000000141414e211 */ /* 0x000fe400078f08ff */
[----:B-1----:R-:W-:Y:S02]  /*e720*/  @!P5 LOP3.LUT R7, R18, 0xfffffffe, RZ, 0xc0, !PT ;  /* 0xfffffffe1207d812 */ /* 0x002fe400078ec0ff */
[----:B0-----:R-:W-:Y:S01]  /*e730*/  @!P6 LOP3.LUT R9, R20, 0xfffffffe, RZ, 0xc0, !PT ;  /* 0xfffffffe1409e812 */ /* 0x001fe200078ec0ff */
        /* <DEDUP_REMOVED lines=39> */
[----:B------:R-:W-:Y:S02]  /*e9b0*/  @!P5 LEA.HI R20, R20, R20, RZ, 0x1 ;  /* 0x000000141414d211 */ /* 0x000fe400078f08ff */
[----:B0-----:R-:W-:Y:S01]  /*e9c0*/  @!P6 LOP3.LUT R7, R18, 0xfffffffe, RZ, 0xc0, !PT ;  /* 0xfffffffe1207e812 */ /* 0x001fe200078ec0ff */
[C---:B------:R-:W-:Y:S01]  /*e9d0*/  VIADD R18, R3.reuse, 0xc0 ;  /* 0x000000c003127836 */ /* 0x040fe20000000000 */
        /* <DEDUP_REMOVED lines=16> */
[----:B------:R-:W-:-:S02]  /*eae0*/  @!P2 LOP3.LUT R17, R17, 0xfffffffe, RZ, 0xc0, !PT ;  /* 0xfffffffe1111a812 */ /* 0x000fc400078ec0ff */
[----:B------:R-:W-:Y:S02]  /*eaf0*/  @!P1 LOP3.LUT R19, R19, 0xfffffffe, RZ, 0xc0, !PT ;  /* 0xfffffffe13139812 */ /* 0x000fe400078ec0ff */
[----:B------:R-:W-:Y:S01]  /*eb00*/  ISETP.GE.AND P5, PT, R18, UR4, PT ;  /* 0x0000000412007c0c */ /* 0x000fe2000bfa6270 */
[--C-:B0-----:R-:W-:Y:S01]  /*eb10*/  @!P0 IMAD.WIDE R6, R11, 0x4, R4.reuse ;  /* 0x000000040b068825 */ /* 0x101fe200078e0204 */
[----:B------:R-:W-:Y:S02]  /*eb20*/  ISETP.GE.AND P6, PT, R20, UR4, PT ;  /* 0x0000000414007c0c */ /* 0x000fe4000bfc6270 */
[----:B------:R-:W-:Y:S01]  /*eb30*/  IADD3 R2, R3, 0xd8, RZ ;  /* 0x000000d803027810 */ /* 0x000fe20007ffe0ff */
[--C-:B-1----:R-:W-:Y:S01]  /*eb40*/  @!P4 IMAD.WIDE R8, R13, 0x4, R4.reuse ;  /* 0x000000040d08c825 */ /* 0x102fe200078e0204 */
[----:B------:R0:W-:Y:S01]  /*eb50*/  @!P0 ST.E.64 desc[UR60][R6.64], R102 ;  /* 0x0000006606008985 */ /* 0x0001e2000c101b3c */
[----:B------:R-:W-:Y:S02]  /*eb60*/  ISETP.GE.AND P0, PT, R0, UR4, PT ;  /* 0x0000000400007c0c */ /* 0x000fe4000bf06270 */
[--C-:B------:R-:W-:Y:S01]  /*eb70*/  @!P3 IMAD.WIDE R10, R15, 0x4, R4.reuse ;  /* 0x000000040f0ab825 */ /* 0x100fe200078e0204 */
[----:B------:R1:W-:Y:S03]  /*eb80*/  @!P4 ST.E.64 desc[UR60][R8.64], R106 ;  /* 0x0000006a0800c985 */ /* 0x0003e6000c101b3c */
[----:B------:R-:W-:Y:S01]  /*eb90*/  @!P2 IMAD.WIDE R12, R17, 0x4, R4 ;  /* 0x00000004110ca825 */ /* 0x000fe200078e0204 */
[----:B------:R2:W-:Y:S01]  /*eba0*/  @!P3 ST.E.64 desc[UR60][R10.64], R110 ;  /* 0x0000006e0a00b985 */ /* 0x0005e2000c101b3c */
[----:B------:R-:W-:-:S02]  /*ebb0*/  @!P5 LEA.HI R18, R18, R18, RZ, 0x1 ;  /* 0x000000121212d211 */ /* 0x000fc400078f08ff */
[----:B------:R-:W-:Y:S01]  /*ebc0*/  @!P1 IMAD.WIDE R14, R19, 0x4, R4 ;  /* 0x00000004130e9825 */ /* 0x000fe200078e0204 */
[----:B------:R3:W-:Y:S01]  /*ebd0*/  @!P2 ST.E.64 desc[UR60][R12.64], R114 ;  /* 0x000000720c00a985 */ /* 0x0007e2000c101b3c */
[----:B------:R-:W-:Y:S02]  /*ebe0*/  ISETP.GE.AND P2, PT, R16, UR4, PT ;  /* 0x0000000410007c0c */ /* 0x000fe4000bf46270 */
[C---:B------:R-:W-:Y:S01]  /*ebf0*/  VIADD R17, R3.reuse, 0xe8 ;  /* 0x000000e803117836 */ /* 0x040fe20000000000 */
[----:B------:R4:W-:Y:S01]  /*ec00*/  @!P1 ST.E.64 desc[UR60][R14.64], R118 ;  /* 0x000000760e009985 */ /* 0x0009e2000c101b3c */
[C---:B------:R-:W-:Y:S01]  /*ec10*/  VIADD R19, R3.reuse, 0xf0 ;  /* 0x000000f003137836 */ /* 0x040fe20000000000 */
[----:B------:R-:W-:Y:S01]  /*ec20*/  ISETP.GE.AND P1, PT, R2, UR4, PT ;  /* 0x0000000402007c0c */ /* 0x000fe2000bf26270 */
[----:B------:R-:W-:Y:S01]  /*ec30*/  VIADD R3, R3, 0xf8 ;  /* 0x000000f803037836 */ /* 0x000fe20000000000 */
[----:B------:R-:W-:Y:S02]  /*ec40*/  ISETP.GE.AND P3, PT, R17, UR4, PT ;  /* 0x0000000411007c0c */ /* 0x000fe4000bf66270 */
[----:B------:R-:W-:-:S02]  /*ec50*/  ISETP.GE.AND P4, PT, R19, UR4, PT ;  /* 0x0000000413007c0c */ /* 0x000fc4000bf86270 */
[----:B------:R-:W-:Y:S02]  /*ec60*/  @!P6 LEA.HI R20, R20, R20, RZ, 0x1 ;  /* 0x000000141414e211 */ /* 0x000fe400078f08ff */
[----:B0-----:R-:W-:Y:S02]  /*ec70*/  @!P5 LOP3.LUT R7, R18, 0xfffffffe, RZ, 0xc0, !PT ;  /* 0xfffffffe1207d812 */ /* 0x001fe400078ec0ff */
[----:B-1----:R-:W-:Y:S02]  /*ec80*/  @!P6 LOP3.LUT R9, R20, 0xfffffffe, RZ, 0xc0, !PT ;  /* 0xfffffffe1409e812 */ /* 0x002fe400078ec0ff */
[----:B------:R-:W-:Y:S01]  /*ec90*/  @!P0 LEA.HI R0, R0, R0, RZ, 0x1 ;  /* 0x0000000000008211 */ /* 0x000fe200078f08ff */
[--C-:B------:R-:W-:Y:S01]  /*eca0*/  @!P5 IMAD.WIDE R6, R7, 0x4, R4.reuse ;  /* 0x000000040706d825 */ /* 0x100fe200078e0204 */
[----:B------:R-:W-:Y:S02]  /*ecb0*/  @!P1 LEA.HI R2, R2, R2, RZ, 0x1 ;  /* 0x0000000202029211 */ /* 0x000fe400078f08ff */
[----:B------:R-:W-:Y:S01]  /*ecc0*/  @!P2 LEA.HI R16, R16, R16, RZ, 0x1 ;  /* 0x000000101010a211 */ /* 0x000fe200078f08ff */
[----:B------:R-:W-:Y:S01]  /*ecd0*/  @!P6 IMAD.WIDE R8, R9, 0x4, R4 ;  /* 0x000000040908e825 */ /* 0x000fe200078e0204 */
[----:B------:R-:W-:Y:S01]  /*ece0*/  @!P3 LEA.HI R17, R17, R17, RZ, 0x1 ;  /* 0x000000111111b211 */ /* 0x000fe200078f08ff */
[----:B------:R0:W-:Y:S01]  /*ecf0*/  @!P5 ST.E.64 desc[UR60][R6.64], R122 ;  /* 0x0000007a0600d985 */ /* 0x0001e2000c101b3c */
[----:B------:R-:W-:-:S02]  /*ed00*/  @!P4 LEA.HI R19, R19, R19, RZ, 0x1 ;  /* 0x000000131313c211 */ /* 0x000fc400078f08ff */
[----:B--2---:R-:W-:Y:S01]  /*ed10*/  @!P0 LOP3.LUT R11, R0, 0xfffffffe, RZ, 0xc0, !PT ;  /* 0xfffffffe000b8812 */ /* 0x004fe200078ec0ff */
[----:B------:R1:W-:Y:S01]  /*ed20*/  @!P6 ST.E.64 desc[UR60][R8.64], R126 ;  /* 0x0000007e0800e985 */ /* 0x0003e2000c101b3c */
[----:B---3--:R-:W-:Y:S02]  /*ed30*/  @!P1 LOP3.LUT R13, R2, 0xfffffffe, RZ, 0xc0, !PT ;  /* 0xfffffffe020d9812 */ /* 0x008fe400078ec0ff */
[----:B----4-:R-:W-:Y:S02]  /*ed40*/  @!P2 LOP3.LUT R15, R16, 0xfffffffe, RZ, 0xc0, !PT ;  /* 0xfffffffe100fa812 */ /* 0x010fe400078ec0ff */
[----:B------:R-:W-:Y:S02]  /*ed50*/  @!P3 LOP3.LUT R17, R17, 0xfffffffe, RZ, 0xc0, !PT ;  /* 0xfffffffe1111b812 */ /* 0x000fe400078ec0ff */
[----:B------:R-:W-:Y:S01]  /*ed60*/  @!P4 LOP3.LUT R19, R19, 0xfffffffe, RZ, 0xc0, !PT ;  /* 0xfffffffe1313c812 */ /* 0x000fe200078ec0ff */
[----:B0-----:R-:W-:-:S04]  /*ed70*/  @!P0 IMAD.WIDE R6, R11, 0x4, R4 ;  /* 0x000000040b068825 */ /* 0x001fc800078e0204 */
[--C-:B-1----:R-:W-:Y:S01]  /*ed80*/  @!P1 IMAD.WIDE R8, R13, 0x4, R4.reuse ;  /* 0x000000040d089825 */ /* 0x102fe200078e0204 */
[----:B------:R0:W-:Y:S01]  /*ed90*/  @!P0 ST.E.64 desc[UR60][R6.64], R130 ;  /* 0x0000008206008985 */ /* 0x0001e2000c101b3c */
[----:B------:R-:W-:Y:S02]  /*eda0*/  ISETP.GE.AND P0, PT, R3, UR4, PT ;  /* 0x0000000403007c0c */ /* 0x000fe4000bf06270 */
[--C-:B------:R-:W-:Y:S01]  /*edb0*/  @!P2 IMAD.WIDE R10, R15, 0x4, R4.reuse ;  /* 0x000000040f0aa825 */ /* 0x100fe200078e0204 */
[----:B------:R0:W-:Y:S03]  /*edc0*/  @!P1 ST.E.64 desc[UR60][R8.64], R134 ;  /* 0x0000008608009985 */ /* 0x0001e6000c101b3c */
[--C-:B------:R-:W-:Y:S01]  /*edd0*/  @!P3 IMAD.WIDE R12, R17, 0x4, R4.reuse ;  /* 0x00000004110cb825 */ /* 0x100fe200078e0204 */
[----:B------:R0:W-:Y:S03]  /*ede0*/  @!P2 ST.E.64 desc[UR60][R10.64], R138 ;  /* 0x0000008a0a00a985 */ /* 0x0001e6000c101b3c */
[----:B------:R-:W-:Y:S01]  /*edf0*/  @!P4 IMAD.WIDE R14, R19, 0x4, R4 ;  /* 0x00000004130ec825 */ /* 0x000fe200078e0204 */
[----:B------:R0:W-:Y:S04]  /*ee00*/  @!P3 ST.E.64 desc[UR60][R12.64], R142 ;  /* 0x0000008e0c00b985 */ /* 0x0001e8000c101b3c */
[----:B------:R0:W-:Y:S01]  /*ee10*/  @!P4 ST.E.64 desc[UR60][R14.64], R146 ;  /* 0x000000920e00c985 */ /* 0x0001e2000c101b3c */
[----:B------:R-:W-:Y:S05]  /*ee20*/  @P0 BRA `(.L_x_991) ;  /* 0x00000040009c0947 */ /* 0x000fea0003800000 */
[----:B------:R-:W-:-:S04]  /*ee30*/  LEA.HI R3, R3, R3, RZ, 0x1 ;  /* 0x0000000303037211 */ /* 0x000fc800078f08ff */
[----:B------:R-:W-:-:S05]  /*ee40*/  LOP3.LUT R3, R3, 0xfffffffe, RZ, 0xc0, !PT ;  /* 0xfffffffe03037812 */ /* 0x000fca00078ec0ff */
[----:B------:R-:W-:-:S05]  /*ee50*/  IMAD.WIDE R4, R3, 0x4, R4 ;  /* 0x0000000403047825 */ /* 0x000fca00078e0204 */
[----:B------:R1:W-:Y:S01]  /*ee60*/  ST.E.64 desc[UR60][R4.64], R150 ;  /* 0x0000009604007985 */ /* 0x0003e2000c101b3c */
[----:B------:R-:W-:Y:S05]  /*ee70*/  BRA `(.L_x_991) ;  /* 0x0000004000887947 */ /* 0x000fea0003800000 */
.L_x_1078:
[----:B------:R-:W0:Y:S02]  /*ee80*/  S2R R0, SR_TID.X ;  /* 0x0000000000007919 */ /* 0x000e240000002100 */
[----:B0-----:R-:W-:-:S04]  /*ee90*/  IADD3 R2, R0, -0x80, RZ ;  /* 0xffffff8000027810 */ /* 0x001fc80007ffe0ff */
[----:B------:R-:W-:-:S13]  /*eea0*/  ISETP.GT.AND P0, PT, R2, 0x7f, PT ;  /* 0x0000007f0200780c */ /* 0x000fda0003f04270 */
[----:B------:R-:W-:Y:S05]  /*eeb0*/  @P0 BRA `(.L_x_991) ;  /* 0x0000004000780947 */ /* 0x000fea0003800000 */
[----:B------:R-:W0:Y:S01]  /*eec0*/  S2R R3, SR_CTAID.X ;  /* 0x0000000000037919 */ /* 0x000e220000002500 */
[----:B------:R-:W1:Y:S01]  /*eed0*/  LDC R6, c[0x0][0xbe8] ;  /* 0x0002fa00ff067b82 */ /* 0x000e620000000800 */
[----:B------:R-:W-:Y:S01]  /*eee0*/  ULDC UR4, c[0x0][0xa88] ;  /* 0x0002a20000047ab9 */ /* 0x000fe20000000800 */
[----:B0-----:R-:W-:Y:S02]  /*eef0*/  IMAD R0, R3, 0x80, R0 ;  /* 0x0000008003007824 */ /* 0x001fe400078e0200 */
[----:B-1----:R-:W-:Y:S02]  /*ef00*/  IMAD R3, R6, UR4, RZ ;  /* 0x0000000406037c24 */ /* 0x002fe4000f8e02ff */
[----:B------:R-:W-:-:S05]  /*ef10*/  VIADD R0, R0, 0xffffff80 ;  /* 0xffffff8000007836 */ /* 0x000fca0000000000 */
[----:B------:R-:W-:-:S13]  /*ef20*/  ISETP.GE.AND P0, PT, R0, R3, PT ;  /* 0x000000030000720c */ /* 0x000fda0003f06270 */
[----:B------:R-:W-:Y:S05]  /*ef30*/  @P0 BRA `(.L_x_991) ;  /* 0x0000004000580947 */ /* 0x000fea0003800000 */
[----:B------:R-:W2:Y:S01]  /*ef40*/  LDL R4, [R1] ;  /* 0x0000000001047983 */ /* 0x000ea20000100800 */
[----:B------:R-:W-:Y:S01]  /*ef50*/  ISETP.NE.AND P0, PT, R6, 0x1, PT ;  /* 0x000000010600780c */ /* 0x000fe20003f05270 */
[----:B------:R-:W-:Y:S01]  /*ef60*/  S2UR UR7, SR_CTAID.Z ;  /* 0x00000000000779c3 */ /* 0x000fe20000002700 */
[----:B------:R-:W-:Y:S01]  /*ef70*/  ULDC.64 UR8, c[0x0][0xbd0] ;  /* 0x0002f40000087ab9 */ /* 0x000fe20000000a00 */
[----:B------:R-:W-:-:S06]  /*ef80*/  IMAD.MOV.U32 R5, RZ, RZ, R0 ;  /* 0x000000ffff057224 */ /* 0x000fcc00078e0000 */
[----:B------:R-:W0:Y:S08]  /*ef90*/  LDC.64 R10, c[0x0][0xbd8] ;  /* 0x0002f600ff0a7b82 */ /* 0x000e300000000a00 */
[----:B------:R-:W1:Y:S08]  /*efa0*/  @P0 LDC R7, c[0x0][0xbec] ;  /* 0x0002fb00ff070b82 */ /* 0x000e700000000800 */
[----:B------:R-:W3:Y:S08]  /*efb0*/  @P0 LDC R9, c[0x0][0xbf0] ;  /* 0x0002fc00ff090b82 */ /* 0x000ef00000000800 */
[----:B------:R-:W4:Y:S08]  /*efc0*/  S2UR UR10, SR_CTAID.Y ;  /* 0x00000000000a79c3 */ /* 0x000f300000002600 */
[----:B------:R-:W4:Y:S01]  /*efd0*/  LDC R8, c[0x0][0xc50] ;  /* 0x00031400ff087b82 */ /* 0x000f220000000800 */
[----:B--2---:R-:W-:Y:S01]  /*efe0*/  R2UR UR11, R4 ;  /* 0x00000000040b72ca */ /* 0x004fe200000e0000 */
[----:B-1----:R-:W-:-:S05]  /*eff0*/  @P0 IMAD.HI.U32 R4, R0, R7, RZ ;  /* 0x0000000700040227 */ /* 0x002fca00078e00ff */
[----:B---3--:R-:W-:-:S07]  /*f000*/  @P0 SHF.R.U32.HI R5, RZ, R9, R4 ;  /* 0x00000009ff050219 */ /* 0x008fce0000011604 */
[----:B------:R-:W-:Y:S02]  /*f010*/  USHF.R.S32.HI UR6, URZ, 0x1f, UR11 ;  /* 0x0000001f3f067899 */ /* 0x000fe4000801140b */
[----:B------:R-:W-:Y:S01]  /*f020*/  IMAD R7, RZ, RZ, -UR11 ;  /* 0x8000000bff077e24 */ /* 0x000fe2000f8e02ff */
[----:B------:R-:W-:Y:S02]  /*f030*/  UIMAD.WIDE.U32 UR4, UR11, UR8, URZ ;  /* 0x000000080b0472a5 */ /* 0x000fe4000f8e003f */
[----:B------:R-:W-:Y:S01]  /*f040*/  UIMAD UR6, UR6, UR8, URZ ;  /* 0x00000008060672a4 */ /* 0x000fe2000f8e023f */
[----:B----4-:R-:W-:Y:S01]  /*f050*/  IMAD R9, R8, R7, UR10 ;  /* 0x0000000a08097e24 */ /* 0x010fe2000f8e0207 */
[----:B------:R-:W-:Y:S01]  /*f060*/  USHF.R.S32.HI UR8, URZ, 0x1f, UR7 ;  /* 0x0000001f3f087899 */ /* 0x000fe20008011407 */
[----:B------:R-:W-:Y:S01]  /*f070*/  IMAD.MOV R7, RZ, RZ, -R5 ;  /* 0x000000ffff077224 */ /* 0x000fe200078e0a05 */
[----:B------:R-:W-:Y:S01]  /*f080*/  UIMAD UR6, UR11, UR9, UR6 ;  /* 0x000000090b0672a4 */ /* 0x000fe2000f8e0206 */
[----:B------:R-:W-:Y:S01]  /*f090*/  MOV R3, UR5 ;  /* 0x0000000500037c02 */ /* 0x000fe20008000f00 */
[----:B------:R-:W-:Y:S01]  /*f0a0*/  IMAD.U32 R2, RZ, RZ, UR4 ;  /* 0x00000004ff027e24 */ /* 0x000fe2000f8e00ff */
[----:B------:R-:W-:Y:S01]  /*f0b0*/  SHF.R.S32.HI R4, RZ, 0x1f, R9 ;  /* 0x0000001fff047819 */ /* 0x000fe20000011409 */
[----:B------:R-:W-:Y:S01]  /*f0c0*/  UIADD3 UR6, UR5, UR6, URZ ;  /* 0x0000000605067290 */ /* 0x000fe2000fffe03f */
[----:B0-----:R-:W-:-:S02]  /*f0d0*/  IMAD R12, R10, UR8, RZ ;  /* 0x000000080a0c7c24 */ /* 0x001fc4000f8e02ff */
[----:B------:R-:W-:Y:S01]  /*f0e0*/  ULDC.64 UR4, c[0x0][0xbe0] ;  /* 0x0002f80000047ab9 */ /* 0x000fe20000000a00 */
[----:B------:R-:W-:Y:S02]  /*f0f0*/  IMAD R7, R6, R7, R0 ;  /* 0x0000000706077224 */ /* 0x000fe400078e0200 */
[----:B------:R-:W-:Y:S02]  /*f100*/  IMAD.U32 R3, RZ, RZ, UR6 ;  /* 0x00000006ff037e24 */ /* 0x000fe4000f8e00ff */
[----:B------:R-:W-:Y:S01]  /*f110*/  IMAD R11, R11, UR7, R12 ;  /* 0x000000070b0b7c24 */ /* 0x000fe2000f8e020c */
[----:B------:R-:W-:Y:S01]  /*f120*/  SHF.R.S32.HI R0, RZ, 0x1f, R7 ;  /* 0x0000001fff007819 */ /* 0x000fe20000011407 */
[----:B------:R-:W-:-:S04]  /*f130*/  IMAD.WIDE.U32 R2, R10, UR7, R2 ;  /* 0x000000070a027c25 */ /* 0x000fc8000f8e0002 */
[----:B------:R-:W-:Y:S02]  /*f140*/  IMAD.IADD R3, R11, 0x1, R3 ;  /* 0x000000010b037824 */ /* 0x000fe400078e0203 */
[----:B------:R-:W-:Y:S02]  /*f150*/  IMAD R4, R4, UR4, RZ ;  /* 0x0000000404047c24 */ /* 0x000fe4000f8e02ff */
[----:B------:R-:W-:-:S04]  /*f160*/  IMAD.WIDE.U32 R2, R9, UR4, R2 ;  /* 0x0000000409027c25 */ /* 0x000fc8000f8e0002 */
[----:B------:R-:W-:Y:S01]  /*f170*/  IMAD R4, R9, UR5, R4 ;  /* 0x0000000509047c24 */ /* 0x000fe2000f8e0204 */
[----:B------:R-:W-:Y:S01]  /*f180*/  SHF.R.S32.HI R9, RZ, 0x1f, R5 ;  /* 0x0000001fff097819 */ /* 0x000fe20000011405 */
[----:B------:R-:W-:Y:S01]  /*f190*/  ULDC.64 UR4, c[0x0][0xbc8] ;  /* 0x0002f20000047ab9 */ /* 0x000fe20000000a00 */
[----:B------:R-:W-:Y:S01]  /*f1a0*/  IADD3 R2, P0, R5, R2, RZ ;  /* 0x0000000205027210 */ /* 0x000fe20007f1e0ff */
[----:B------:R-:W-:-:S03]  /*f1b0*/  IMAD R0, R0, UR4, RZ ;  /* 0x0000000400007c24 */ /* 0x000fc6000f8e02ff */
[----:B------:R-:W-:Y:S01]  /*f1c0*/  IADD3.X R3, R9, R3, R4, P0, !PT ;  /* 0x0000000309037210 */ /* 0x000fe200007fe404 */
        /* <DEDUP_REMOVED lines=9> */
.L_x_989:
        /* <DEDUP_REMOVED lines=18> */
.L_x_1081:
[----:B------:R-:W-:Y:S01]  /*f380*/  ULDC UR7, c[0x0][0xc50] ;  /* 0x0003140000077ab9 */ /* 0x000fe20000000800 */
[----:B------:R-:W-:Y:S01]  /*f390*/  UMOV UR39, UR6 ;  /* 0x0000000600277c82 */ /* 0x000fe20008000000 */
[----:B------:R-:W-:-:S11]  /*f3a0*/  UISETP.NE.AND UP0, UPT, UR7, 0x1, UPT ;  /* 0x000000010700788c */ /* 0x000fd6000bf05270 */
[----:B------:R-:W-:Y:S01]  /*f3b0*/  @UP0 ULDC UR4, c[0x0][0xc54] ;  /* 0x0003150000040ab9 */ /* 0x000fe20000000800 */
[----:B------:R-:W-:Y:S01]  /*f3c0*/  @UP0 ULDC UR8, c[0x0][0xc58] ;  /* 0x0003160000080ab9 */ /* 0x000fe20000000800 */
[----:B------:R-:W-:-:S04]  /*f3d0*/  UIMAD.WIDE.U32 UR4, UR6, UR4, URZ ;  /* 0x00000004060472a5 */ /* 0x000fc8000f8e003f */
[----:B------:R-:W-:-:S12]  /*f3e0*/  @UP0 USHF.R.U32.HI UR39, URZ, UR8, UR5 ;  /* 0x000000083f270299 */ /* 0x000fd80008011605 */
.L_x_1082:
[----:B------:R-:W-:Y:S01]  /*f3f0*/  ISETP.GE.AND P0, PT, R23, RZ, PT ;  /* 0x000000ff1700720c */ /* 0x000fe20003f06270 */
[----:B------:R-:W-:Y:S01]  /*f400*/  UIADD3 UR44, -UR39, URZ, URZ ;  /* 0x0000003f272c7290 */ /* 0x000fe2000fffe13f */
[----:B------:R-:W-:Y:S02]  /*f410*/  IMAD.MOV.U32 R0, RZ, RZ, 0x1 ;  /* 0x00000001ff007424 */ /* 0x000fe400078e00ff */
[----:B------:R-:W-:Y:S01]  /*f420*/  IMAD.MOV.U32 R2, RZ, RZ, RZ ;  /* 0x000000ffff027224 */ /* 0x000fe200078e00ff */
[----:B------:R-:W-:Y:S01]  /*f430*/  UIMAD UR44, UR7, UR44, UR6 ;  /* 0x0000002c072c72a4 */ /* 0x000fe2000f8e0206 */
[----:B------:R-:W-:-:S07]  /*f440*/  IMAD.MOV.U32 R6, RZ, RZ, 0x1 ;  /* 0x00000001ff067424 */ /* 0x000fce00078e00ff */
[----:B------:R-:W-:Y:S05]  /*f450*/  @!P0 BRA `(.L_x_1083) ;  /* 0x0000003800488947 */ /* 0x000fea0003800000 */
[----:B------:R-:W0:Y:S01]  /*f460*/  LDC.64 R2, c[0x0][0xa28] ;  /* 0x00028a00ff027b82 */ /* 0x000e220000000a00 */
[----:B------:R-:W-:Y:S01]  /*f470*/  MOV R22, RZ ;  /* 0x000000ff00167202 */ /* 0x000fe20000000f00 */
[----:B------:R-:W-:Y:S01]  /*f480*/  ULDC.64 UR4, c[0x0][0x418] ;  /* 0x0001060000047ab9 */ /* 0x000fe20000000a00 */
[----:B------:R-:W-:Y:S01]  /*f490*/  ULDC UR6, c[0x0][0x448] ;  /* 0x0001120000067ab9 */ /* 0x000fe20000000800 */
[----:B------:R-:W-:Y:S01]  /*f4a0*/  ULDC UR10, c[0x0][0x2f0] ;  /* 0x0000bc00000a7ab9 */ /* 0x000fe20000000800 */
[----:B------:R-:W-:Y:S01]  /*f4b0*/  ULDC UR11, c[0x0][0x288] ;  /* 0x0000a200000b7ab9 */ /* 0x000fe20000000800 */
[----:B0-----:R-:W-:-:S04]  /*f4c0*/  ISETP.NE.U32.AND P0, PT, R2, RZ, PT ;  /* 0x000000ff0200720c */ /* 0x001fc80003f05070 */
[----:B------:R-:W-:-:S13]  /*f4d0*/  ISETP.NE.AND.EX P0, PT, R3, RZ, PT, P0 ;  /* 0x000000ff0300720c */ /* 0x000fda0003f05300 */
[----:B------:R-:W0:Y:S02]  /*f4e0*/  @P0 LDC.64 R2, c[0x0][0xa28] ;  /* 0x00028a00ff020b82 */ /* 0x000e240000000a00 */
[----:B0-----:R-:W-:-:S05]  /*f4f0*/  @P0 IMAD.WIDE R2, R23, 0x4, R2 ;  /* 0x0000000417020825 */ /* 0x001fca00078e0202 */
[----:B------:R0:W5:Y:S01]  /*f500*/  @P0 LDG.E R22, desc[UR60][R2.64] ;  /* 0x0000003c02160981 */ /* 0x000162000c1e1900 */
[----:B------:R-:W1:Y:S01]  /*f510*/  S2UR UR40, SR_CTAID.X ;  /* 0x00000000002879c3 */ /* 0x000e620000002500 */
[----:B------:R-:W-:Y:S02]  /*f520*/  UISETP.NE.U32.AND UP0, UPT, UR4, URZ, UPT ;  /* 0x0000003f0400728c */ /* 0x000fe4000bf05070 */
[----:B------:R-:W-:Y:S02]  /*f530*/  UISETP.NE.AND UP1, UPT, UR6, 0x1, UPT ;  /* 0x000000010600788c */ /* 0x000fe4000bf25270 */
[----:B------:R-:W-:Y:S01]  /*f540*/  UISETP.NE.AND.EX UP0, UPT, UR5, URZ, UPT, UP0 ;  /* 0x0000003f0500728c */ /* 0x000fe2000bf05300 */
[----:B------:R-:W-:Y:S02]  /*f550*/  ULDC UR6, c[0x0][0x424] ;  /* 0x0001090000067ab9 */ /* 0x000fe40000000800 */
[----:B------:R-:W-:Y:S01]  /*f560*/  ULDC.64 UR4, c[0x0][0x9e0] ;  /* 0x0002780000047ab9 */ /* 0x000fe20000000a00 */
[----:B------:R-:W-:-:S02]  /*f570*/  USEL UR9, UR6, 0x1, UP0 ;  /* 0x0000000106097887 */ /* 0x000fc40008000000 */
[----:B------:R-:W-:Y:S02]  /*f580*/  UISETP.GE.AND UP0, UPT, UR5, 0x1, UPT ;  /* 0x000000010500788c */ /* 0x000fe4000bf06270 */
[----:B------:R-:W-:Y:S01]  /*f590*/  UIMAD UR47, UR9, UR10, URZ ;  /* 0x0000000a092f72a4 */ /* 0x000fe2000f8e023f */
[----:B------:R-:W-:Y:S01]  /*f5a0*/  @UP1 ULDC UR7, c[0x0][0x44c] ;  /* 0x0001130000071ab9 */ /* 0x000fe20000000800 */
[----:B------:R-:W-:Y:S02]  /*f5b0*/  UIMAD UR9, UR9, UR10, 0x3f ;  /* 0x0000003f090974a4 */ /* 0x000fe4000f8e020a */
[----:B------:R-:W-:Y:S01]  /*f5c0*/  PLOP3.LUT P1, PT, PT, PT, UP0, 0x80, 0x0 ;  /* 0x000000000000781c */ /* 0x000fe20003f2f008 */
[----:B------:R-:W-:Y:S01]  /*f5d0*/  @UP1 ULDC UR12, c[0x0][0x450] ;  /* 0x00011400000c1ab9 */ /* 0x000fe20000000800 */
[----:B------:R-:W-:Y:S02]  /*f5e0*/  UP2UR UR48, UPR, URZ, 0x2 ;  /* 0x000000023f307883 */ /* 0x000fe40008000000 */
[----:B-1----:R-:W-:-:S04]  /*f5f0*/  USHF.L.U32 UR40, UR40, 0x7, URZ ;  /* 0x0000000728287899 */ /* 0x002fc8000800063f */
[----:B------:R-:W-:-:S04]  /*f600*/  UIADD3 UR8, UR40, 0x7f, URZ ;  /* 0x0000007f28087890 */ /* 0x000fc8000fffe03f */
[----:B------:R-:W-:Y:S02]  /*f610*/  UIMAD.WIDE.U32 UR6, UR8, UR7, URZ ;  /* 0x00000007080672a5 */ /* 0x000fe4000f8e003f */
[----:B------:R-:W-:Y:S02]  /*f620*/  UIADD3 UR6, UR47, 0x1, -UR11 ;  /* 0x000000012f067890 */ /* 0x000fe4000fffe80b */
[----:B------:R-:W-:Y:S02]  /*f630*/  @UP1 USHF.R.U32.HI UR8, URZ, UR12, UR7 ;  /* 0x0000000c3f081299 */ /* 0x000fe40008011607 */
[----:B------:R-:W-:Y:S02]  /*f640*/  USHF.R.S32.HI UR7, URZ, 0x1f, UR9 ;  /* 0x0000001f3f077899 */ /* 0x000fe40008011409 */
[----:B------:R-:W-:Y:S02]  /*f650*/  UIADD3 UR6, UR6, UR8, URZ ;  /* 0x0000000806067290 */ /* 0x000fe4000fffe03f */
[----:B------:R-:W-:-:S02]  /*f660*/  ULEA.HI UR7, UR7, UR9, URZ, 0x6 ;  /* 0x0000000907077291 */ /* 0x000fc4000f8f303f */
[----:B------:R-:W-:Y:S02]  /*f670*/  UIADD3 UR4, UR6, UR4, URZ ;  /* 0x0000000406047290 */ /* 0x000fe4000fffe03f */
[----:B------:R-:W-:Y:S01]  /*f680*/  USHF.R.S32.HI UR41, URZ, 0x6, UR7 ;  /* 0x000000063f297899 */ /* 0x000fe20008011407 */
[----:B0-----:R-:W-:Y:S11]  /*f690*/  @!P1 BRA `(.L_x_1084) ;  /* 0x0000000000449947 */ /* 0x001ff60003800000 */
        /* <DEDUP_REMOVED lines=10> */
.L_x_1085:
[----:B------:R-:W-:-:S11]  /*f740*/  UISETP.NE.AND UP0, UPT, UR5, 0x1, UPT ;  /* 0x000000010500788c */ /* 0x000fd6000bf05270 */
[----:B------:R-:W-:Y:S02]  /*f750*/  @UP0 ULDC.64 UR12, c[0x0][0x9e8] ;  /* 0x00027a00000c0ab9 */ /* 0x000fe40000000a00 */
[----:B------:R-:W-:-:S04]  /*f760*/  UIMAD.WIDE.U32 UR6, UR8, UR12, URZ ;  /* 0x0000000c080672a5 */ /* 0x000fc8000f8e003f */
[----:B------:R-:W-:-:S12]  /*f770*/  @UP0 USHF.R.U32.HI UR8, URZ, UR13, UR7 ;  /* 0x0000000d3f080299 */ /* 0x000fd80008011607 */
.L_x_1086:
[----:B------:R-:W-:-:S04]  /*f780*/  UIMAD UR8, UR8, UR5, UR5 ;  /* 0x00000005080872a4 */ /* 0x000fc8000f8e0205 */
[----:B------:R-:W-:-:S04]  /*f790*/  UISETP.LT.AND UP0, UPT, UR4, UR8, UPT ;  /* 0x000000080400728c */ /* 0x000fc8000bf01270 */
[----:B------:R-:W-:-:S12]  /*f7a0*/  USEL UR4, UR4, UR8, UP0 ;  /* 0x0000000804047287 */ /* 0x000fd80008000000 */
.L_x_1084:
[----:B------:R-:W-:Y:S02]  /*f7b0*/  UISETP.NE.AND UP0, UPT, UR48, URZ, UPT ;  /* 0x0000003f3000728c */ /* 0x000fe4000bf05270 */
[----:B------:R-:W-:-:S04]  /*f7c0*/  UIADD3 UR4, UR4, 0x3f, URZ ;  /* 0x0000003f04047890 */ /* 0x000fc8000fffe03f */
[----:B------:R-:W-:-:S04]  /*f7d0*/  USHF.R.S32.HI UR8, URZ, 0x1f, UR4 ;  /* 0x0000001f3f087899 */ /* 0x000fc80008011404 */
[----:B------:R-:W-:Y:S01]  /*f7e0*/  ULEA.HI UR8, UR8, UR4, URZ, 0x6 ;  /* 0x0000000408087291 */ /* 0x000fe2000f8f303f */
[----:B------:R-:W-:Y:S01]  /*f7f0*/  @UP0 ULDC UR6, c[0x0][0x44c] ;  /* 0x0001130000060ab9 */ /* 0x000fe20000000800 */
[----:B------:R-:W-:Y:S01]  /*f800*/  @UP0 ULDC UR9, c[0x0][0x450] ;  /* 0x0001140000090ab9 */ /* 0x000fe20000000800 */
[----:B------:R-:W-:Y:S02]  /*f810*/  UIMAD.WIDE.U32 UR6, UR40, UR6, URZ ;  /* 0x00000006280672a5 */ /* 0x000fe4000f8e003f */
[----:B------:R-:W-:Y:S01]  /*f820*/  UMOV UR4, UR40 ;  /* 0x0000002800047c82 */ /* 0x000fe20008000000 */
[----:B------:R-:W-:Y:S02]  /*f830*/  USHF.R.S32.HI UR42, URZ, 0x6, UR8 ;  /* 0x000000063f2a7899 */ /* 0x000fe40008011408 */
[----:B------:R-:W-:Y:S02]  /*f840*/  @UP0 USHF.R.U32.HI UR4, URZ, UR9, UR7 ;  /* 0x000000093f040299 */ /* 0x000fe40008011607 */
[----:B------:R-:W-:-:S02]  /*f850*/  UISETP.LT.AND UP0, UPT, UR41, UR42, UPT ;  /* 0x0000002a2900728c */ /* 0x000fc4000bf01270 */
[----:B------:R-:W-:Y:S01]  /*f860*/  UIADD3 UR4, UR4, -UR11, UR47 ;  /* 0x8000000b04047290 */ /* 0x000fe2000fffe02f */
[----:B------:R-:W-:Y:S01]  /*f870*/  ULDC UR8, c[0x0][0x9dc] ;  /* 0x0002770000087ab9 */ /* 0x000fe20000000800 */
[----:B------:R-:W-:Y:S02]  /*f880*/  USEL UR12, UR41, UR42, UP0 ;  /* 0x0000002a290c7287 */ /* 0x000fe40008000000 */
[----:B------:R-:W-:Y:S01]  /*f890*/  UIADD3 UR8, UR4, -UR8, URZ ;  /* 0x8000000804087290 */ /* 0x000fe2000fffe03f */
[----:B------:R-:W-:Y:S11]  /*f8a0*/  @!P1 BRA `(.L_x_1087) ;  /* 0x0000000000449947 */ /* 0x000ff60003800000 */
        /* <DEDUP_REMOVED lines=10> */
.L_x_1088:
[----:B------:R-:W-:-:S11]  /*f950*/  UISETP.NE.AND UP0, UPT, UR5, 0x1, UPT ;  /* 0x000000010500788c */ /* 0x000fd6000bf05270 */
[----:B------:R-:W-:Y:S02]  /*f960*/  @UP0 ULDC.64 UR10, c[0x0][0x9e8] ;  /* 0x00027a00000a0ab9 */ /* 0x000fe40000000a00 */
[----:B------:R-:W-:-:S04]  /*f970*/  UIMAD.WIDE.U32 UR6, UR4, UR10, URZ ;  /* 0x0000000a040672a5 */ /* 0x000fc8000f8e003f */
[----:B------:R-:W-:-:S12]  /*f980*/  @UP0 USHF.R.U32.HI UR4, URZ, UR11, UR7 ;  /* 0x0000000b3f040299 */ /* 0x000fd80008011607 */
.L_x_1089:
[----:B------:R-:W-:-:S04]  /*f990*/  UIMAD UR4, UR4, UR5, URZ ;  /* 0x00000005040472a4 */ /* 0x000fc8000f8e023f */
[----:B------:R-:W-:-:S04]  /*f9a0*/  UISETP.LT.AND UP0, UPT, UR8, UR4, UPT ;  /* 0x000000040800728c */ /* 0x000fc8000bf01270 */
[----:B------:R-:W-:-:S12]  /*f9b0*/  USEL UR8, UR8, UR4, !UP0 ;  /* 0x0000000408087287 */ /* 0x000fd8000c000000 */
.L_x_1087:
[----:B------:R-:W-:Y:S02]  /*f9c0*/  USHF.R.S32.HI UR4, URZ, 0x1f, UR8 ;  /* 0x0000001f3f047899 */ /* 0x000fe40008011408 */
[----:B------:R-:W-:Y:S02]  /*f9d0*/  USHF.R.U32.HI UR9, URZ, 0x10, UR44 ;  /* 0x000000103f097899 */ /* 0x000fe4000801162c */
[----:B------:R-:W-:Y:S02]  /*f9e0*/  ULEA.HI UR4, UR4, UR8, URZ, 0x6 ;  /* 0x0000000804047291 */ /* 0x000fe4000f8f303f */
[----:B------:R-:W-:Y:S02]  /*f9f0*/  ULOP3.LUT UR44, UR44, 0xffff, URZ, 0xc0, !UPT ;  /* 0x0000ffff2c2c7892 */ /* 0x000fe4000f8ec03f */
[----:B------:R-:W-:Y:S01]  /*fa00*/  USHF.R.S32.HI UR4, URZ, 0x6, UR4 ;  /* 0x000000063f047899 */ /* 0x000fe20008011404 */
[----:B------:R-:W-:-:S03]  /*fa10*/  UMOV UR38, URZ ;  /* 0x0000003f00267c82 */ /* 0x000fc60008000000 */
[----:B------:R-:W-:-:S04]  /*fa20*/  UISETP.LT.AND UP0, UPT, URZ, UR4, UPT ;  /* 0x000000043f00728c */ /* 0x000fc8000bf01270 */
[----:B------:R-:W-:Y:S02]  /*fa30*/  USEL UR43, URZ, UR4, !UP0 ;  /* 0x000000043f2b7287 */ /* 0x000fe4000c000000 */
[----:B------:R-:W-:Y:S02]  /*fa40*/  UISETP.NE.AND UP0, UPT, UR9, URZ, UPT ;  /* 0x0000003f0900728c */ /* 0x000fe4000bf05270 */
[----:B------:R-:W-:-:S06]  /*fa50*/  UISETP.GT.AND UP1, UPT, UR12, UR43, UPT ;  /* 0x0000002b0c00728c */ /* 0x000fcc000bf24270 */
[----:B------:R-:W-:-:S03]  /*fa60*/  PLOP3.LUT P0, PT, PT, PT, UP1, 0x80, 0x0 ;  /* 0x000000000000781c */ /* 0x000fc60003f0f018 */
[----:B------:R-:W-:-:S10]  /*fa70*/  @!UP0 ULDC UR9, c[0x0][0x9f0] ;  /* 0x00027c0000098ab9 */ /* 0x000fd40000000800 */
[----:B------:R-:W-:Y:S05]  /*fa80*/  @!P0 BRA `(.L_x_1090) ;  /* 0x00000000007c8947 */ /* 0x000fea0003800000 */
[----:B------:R-:W-:Y:S01]  /*fa90*/  IABS R0, UR9 ;  /* 0x0000000900007c13 */ /* 0x000fe20008000000 */
[----:B------:R-:W-:Y:S02]  /*faa0*/  UIADD3 UR4, UR9, -0x1, UR12 ;  /* 0xffffffff09047890 */ /* 0x000fe4000fffe00c */
[----:B------:R-:W-:Y:S02]  /*fab0*/  IABS R4, UR9 ;  /* 0x0000000900047c13 */ /* 0x000fe40008000000 */
[----:B------:R-:W-:Y:S01]  /*fac0*/  R2UR UR10, R0 ;  /* 0x00000000000a72ca */ /* 0x000fe200000e0000 */
[----:B------:R-:W-:-:S03]  /*fad0*/  UIADD3 UR6, -UR43, UR4, URZ ;  /* 0x000000042b067290 */ /* 0x000fc6000fffe13f */
[----:B------:R-:W-:-:S03]  /*fae0*/  UMOV UR4, URZ ;  /* 0x0000003f00047c82 */ /* 0x000fc60008000000 */
[----:B------:R-:W-:Y:S01]  /*faf0*/  IABS R3, UR6 ;  /* 0x0000000600037c13 */ /* 0x000fe20008000000 */
[----:B------:R-:W-:-:S03]  /*fb00*/  ULOP3.LUT UR6, UR6, UR9, URZ, 0x3c, !UPT ;  /* 0x0000000906067292 */ /* 0x000fc6000f8e3c3f */
[----:B------:R-:W-:Y:S02]  /*fb10*/  R2UR UR8, R3 ;  /* 0x00000000030872ca */ /* 0x000fe400000e0000 */
        /* <DEDUP_REMOVED lines=22> */
.L_x_1090:
[----:B------:R-:W-:Y:S02]  /*fc80*/  UIMAD UR49, UR44, UR38, UR43 ;  /* 0x000000262c3172a4 */ /* 0x000fe4000f8e022b */
[----:B------:R-:W-:Y:S01]  /*fc90*/  IMAD.U32 R0, RZ, RZ, UR38 ;  /* 0x00000026ff007e24 */ /* 0x000fe2000f8e00ff */
[----:B------:R-:W-:Y:S01]  /*fca0*/  MOV R2, RZ ;  /* 0x000000ff00027202 */ /* 0x000fe20000000f00 */
[----:B------:R-:W-:Y:S02]  /*fcb0*/  IMAD.MOV.U32 R6, RZ, RZ, 0x1 ;  /* 0x00000001ff067424 */ /* 0x000fe400078e00ff */
[----:B------:R-:W-:-:S05]  /*fcc0*/  IMAD.U32 R19, RZ, RZ, UR49 ;  /* 0x00000031ff137e24 */ /* 0x000fca000f8e00ff */
[----:B------:R-:W-:Y:S01]  /*fcd0*/  VIADDMNMX R19, R19, R0, UR12, PT ;  /* 0x0000000c13137e46 */ /* 0x000fe2000b800100 */
[----:B------:R-:W-:-:S03]  /*fce0*/  IMAD.MOV.U32 R0, RZ, RZ, 0x1 ;  /* 0x00000001ff007424 */ /* 0x000fc600078e00ff */
[----:B------:R-:W-:-:S13]  /*fcf0*/  ISETP.GT.AND P0, PT, R19, UR49, PT ;  /* 0x0000003113007c0c */ /* 0x000fda000bf04270 */
        /* <DEDUP_REMOVED lines=24> */
.L_x_1091:
        /* <DEDUP_REMOVED lines=19> */
[----:B-1---5:R-:W-:Y:S05]  /*ffb0*/  CALL.ABS.NOINC R2 ;  /* 0x0000000002007343 */ /* 0x022fea0003c00000 */
.L_x_1093:
[----:B------:R0:W1:Y:S01]  /*ffc0*/  LDC.64 R2, c[0x4][R16] ;  /* 0x0100000010027b82 */ /* 0x0000620000000a00 */
[----:B------:R-:W-:Y:S01]  /*ffd0*/  ULDC.64 UR4, c[0x4][0xa8] ;  /* 0x01002a0000047ab9 */ /* 0x000fe20000000a00 */
[----:B------:R-:W-:Y:S01]  /*ffe0*/  ULDC.64 UR6, c[0x4][0xb0] ;  /* 0x01002c0000067ab9 */ /* 0x000fe20000000a00 */
[----:B------:R-:W-:Y:S02]  /*fff0*/  IMAD.U32 R4, RZ, RZ, UR4 ;  /* 0x00000004ff047e24 */ /* 0x000fe4000f8e00ff */
        /* <DEDUP_REMOVED lines=11> */
.L_x_1092:
[----:B------:R-:W0:Y:S01]  /*100b0*/  LDC.64 R2, c[0x0][0x9f8] ;  /* 0x00027e00ff027b82 */ /* 0x000e220000000a00 */
[----:B------:R-:W-:-:S07]  /*100c0*/  MOV R33, R23 ;  /* 0x0000001700217202 */ /* 0x000fce0000000f00 */
[----:B------:R-:W1:Y:S01]  /*100d0*/  LDC R17, c[0x0][0x430] ;  /* 0x00010c00ff117b82 */ /* 0x000e620000000800 */
[C---:B------:R-:W-:Y:S01]  /*100e0*/  IMAD.SHL.U32 R24, R26.reuse, 0x10, RZ ;  /* 0x000000101a187824 */ /* 0x040fe200078e00ff */
[----:B------:R-:W-:Y:S01]  /*100f0*/  LOP3.LUT R8, R26, 0x7f, RZ, 0xc0, !PT ;  /* 0x0000007f1a087812 */ /* 0x000fe200078ec0ff */
[----:B------:R-:W-:Y:S01]  /*10100*/  VIADD R0, R19, 0xffffffff ;  /* 0xffffffff13007836 */ /* 0x000fe20000000000 */
[----:B------:R-:W-:Y:S01]  /*10110*/  LOP3.LUT R16, R16, 0xffffffbf, RZ, 0xc0, !PT ;  /* 0xffffffbf10107812 */ /* 0x000fe200078ec0ff */
[----:B------:R-:W-:Y:S01]  /*10120*/  ULDC UR4, c[0x0][0x2f4] ;  /* 0x0000bd0000047ab9 */ /* 0x000fe20000000800 */
[----:B0-----:R-:W-:-:S04]  /*10130*/  ISETP.NE.U32.AND P0, PT, R2, RZ, PT ;  /* 0x000000ff0200720c */ /* 0x001fc80003f05070 */
[----:B------:R-:W-:-:S13]  /*10140*/  ISETP.NE.AND.EX P0, PT, R3, RZ, PT, P0 ;  /* 0x000000ff0300720c */ /* 0x000fda0003f05300 */
[----:B------:R-:W0:Y:S02]  /*10150*/  @P0 LDC.64 R2, c[0x0][0x9f8] ;  /* 0x00027e00ff020b82 */ /* 0x000e240000000a00 */
[----:B0-----:R-:W-:-:S05]  /*10160*/  @P0 IMAD.WIDE R2, R23, 0x4, R2 ;  /* 0x0000000417020825 */ /* 0x001fca00078e0202 */
[----:B------:R0:W2:Y:S01]  /*10170*/  @P0 LDG.E R33, desc[UR60][R2.64] ;  /* 0x0000003c02210981 */ /* 0x0000a2000c1e1900 */
[----:B------:R-:W-:Y:S02]  /*10180*/  LOP3.LUT R24, R24, 0x70, RZ, 0xc0, !PT ;  /* 0x0000007018187812 */ /* 0x000fe400078ec0ff */
[----:B------:R-:W-:Y:S02]  /*10190*/  SHF.R.U32.HI R4, RZ, 0x3, R8 ;  /* 0x00000003ff047819 */ /* 0x000fe40000011608 */
[----:B-1----:R-:W-:Y:S02]  /*101a0*/  ISETP.NE.AND P1, PT, R17, 0x1, PT ;  /* 0x000000011100780c */ /* 0x002fe40003f25270 */
[----:B------:R-:W-:-:S05]  /*101b0*/  LOP3.LUT R37, R24, R4, RZ, 0xfc, !PT ;  /* 0x0000000418257212 */ /* 0x000fca00078efcff */
[----:B------:R-:W-:-:S05]  /*101c0*/  IMAD R7, R0, 0x40, R37 ;  /* 0x0000004000077824 */ /* 0x000fca00078e0225 */
[C---:B------:R-:W-:Y:S01]  /*101d0*/  ISETP.GE.AND P0, PT, R7.reuse, UR47, PT ;  /* 0x0000002f07007c0c */ /* 0x040fe2000bf06270 */
[----:B0-----:R-:W0:Y:S01]  /*101e0*/  @P1 LDC R2, c[0x0][0x434] ;  /* 0x00010d00ff021b82 */ /* 0x001e220000000800 */
[----:B-----5:R-:W-:Y:S01]  /*101f0*/  IMAD.IADD R7, R7, 0x1, R22 ;  /* 0x0000000107077824 */ /* 0x020fe200078e0216 */
[----:B------:R-:W-:Y:S02]  /*10200*/  @P1 LOP3.LUT R16, R16, 0x40, RZ, 0xfc, !PT ;  /* 0x0000004010101812 */ /* 0x000fe400078efcff */
[----:B------:R-:W-:Y:S02]  /*10210*/  ISETP.GT.U32.OR P0, PT, R37, 0x3f, P0 ;  /* 0x0000003f2500780c */ /* 0x000fe40000704470 */
[----:B------:R-:W-:Y:S02]  /*10220*/  MOV R9, R7 ;  /* 0x0000000700097202 */ /* 0x000fe40000000f00 */
[----:B------:R-:W1:Y:S09]  /*10230*/  @P1 LDC R3, c[0x0][0x438] ;  /* 0x00010e00ff031b82 */ /* 0x000e720000000800 */
[----:B------:R-:W3:Y:S01]  /*10240*/  @!P0 LDC.64 R10, c[0x0][0x428] ;  /* 0x00010a00ff0a8b82 */ /* 0x000ee20000000a00 */
[----:B0-----:R-:W-:-:S07]  /*10250*/  @P1 IMAD.HI.U32 R2, R7, R2, RZ ;  /* 0x0000000207021227 */ /* 0x001fce00078e00ff */
[----:B------:R-:W0:Y:S01]  /*10260*/  @!P0 LDC.64 R4, c[0x0][0x418] ;  /* 0x00010600ff048b82 */ /* 0x000e220000000a00 */
[----:B-1----:R-:W-:-:S04]  /*10270*/  @P1 SHF.R.U32.HI R9, RZ, R3, R2 ;  /* 0x00000003ff091219 */ /* 0x002fc80000011602 */
[----:B------:R-:W-:Y:S02]  /*10280*/  @!P0 SHF.R.S32.HI R3, RZ, 0x1f, R9 ;  /* 0x0000001fff038819 */ /* 0x000fe40000011409 */
[----:B------:R-:W-:Y:S01]  /*10290*/  LOP3.LUT R16, R16, 0xffffffef, RZ, 0xc0, !PT ;  /* 0xffffffef10107812 */ /* 0x000fe200078ec0ff */
[----:B------:R-:W-:Y:S01]  /*102a0*/  UMOV UR5, 0xffffffff ;  /* 0xffffffff00057882 */ /* 0x000fe20000000000 */
[----:B--2---:R-:W-:-:S05]  /*102b0*/  SHF.R.S32.HI R6, RZ, 0x1f, R33 ;  /* 0x0000001fff067819 */ /* 0x004fca0000011421 */
[----:B---3--:R-:W-:Y:S01]  /*102c0*/  @!P0 IMAD R2, R6, R10, RZ ;  /* 0x0000000a06028224 */ /* 0x008fe200078e02ff */
[----:B------:R1:W-:Y:S03]  /*102d0*/  STL [R1], R6 ;  /* 0x0000000601007387 */ /* 0x0003e60000100800 */
[----:B------:R-:W-:Y:S02]  /*102e0*/  @!P0 IMAD R11, R33, R11, R2 ;  /* 0x0000000b210b8224 */ /* 0x000fe400078e0202 */
[----:B------:R-:W-:-:S04]  /*102f0*/  @!P0 IMAD.MOV.U32 R2, RZ, RZ, R9 ;  /* 0x000000ffff028224 */ /* 0x000fc800078e0009 */
[----:B------:R-:W-:-:S04]  /*10300*/  @!P0 IMAD.WIDE.U32 R2, R33, R10, R2 ;  /* 0x0000000a21028225 */ /* 0x000fc800078e0002 */
[----:B------:R-:W-:Y:S01]  /*10310*/  @!P0 IMAD.IADD R3, R3, 0x1, R11 ;  /* 0x0000000103038824 */ /* 0x000fe200078e020b */
[----:B0-----:R-:W-:Y:S01]  /*10320*/  @!P0 LEA R4, P1, R2, R4, 0x2 ;  /* 0x0000000402048211 */ /* 0x001fe200078210ff */
[----:B-1----:R-:W-:-:S03]  /*10330*/  IMAD.MOV.U32 R6, RZ, RZ, RZ ;  /* 0x000000ffff067224 */ /* 0x002fc600078e00ff */
[----:B------:R-:W-:-:S05]  /*10340*/  @!P0 LEA.HI.X R5, R2, R5, R3, 0x2, P1 ;  /* 0x0000000502058211 */ /* 0x000fca00008f1403 */
[----:B------:R0:W5:Y:S02]  /*10350*/  @!P0 LDG.E R6, desc[UR60][R4.64] ;  /* 0x0000003c04068981 */ /* 0x000164000c1e1900 */
[----:B0-----:R-:W-:-:S05]  /*10360*/  IMAD.SHL.U32 R4, R26, 0x8, RZ ;  /* 0x000000081a047824 */ /* 0x001fca00078e00ff */
[----:B------:R-:W-:-:S04]  /*10370*/  LOP3.LUT R25, R4, 0x38, RZ, 0xc0, !PT ;  /* 0x0000003804197812 */ /* 0x000fc800078ec0ff */
[C---:B------:R-:W-:Y:S02]  /*10380*/  ISETP.GE.AND P0, PT, R25.reuse, UR4, PT ;  /* 0x0000000419007c0c */ /* 0x040fe4000bf06270 */
[C---:B------:R-:W-:Y:S02]  /*10390*/  LOP3.LUT R36, R25.reuse, 0x40, RZ, 0xfc, !PT ;  /* 0x0000004019247812 */ /* 0x040fe400078efcff */
[C---:B------:R-:W-:Y:S02]  /*103a0*/  LOP3.LUT R35, R25.reuse, 0x80, RZ, 0xfc, !PT ;  /* 0x0000008019237812 */ /* 0x040fe400078efcff */
[----:B------:R-:W-:Y:S02]  /*103b0*/  ISETP.GE.AND P2, PT, R36, UR4, PT ;  /* 0x0000000424007c0c */ /* 0x000fe4000bf46270 */
[----:B------:R-:W-:Y:S02]  /*103c0*/  LOP3.LUT R34, R25, 0xc0, RZ, 0xfc, !PT ;  /* 0x000000c019227812 */ /* 0x000fe400078efcff */
[----:B------:R-:W-:-:S03]  /*103d0*/  ISETP.GE.AND P1, PT, R35, UR4, PT ;  /* 0x0000000423007c0c */ /* 0x000fc6000bf26270 */
        /* <DEDUP_REMOVED lines=8> */
[----:B------:R-:W-:Y:S06]  /*10460*/  BRA.DIV UR5, `(.L_x_1094) ;  /* 0x0000002e05f47947 */ /* 0x000fec000b800000 */
.L_x_1136:
[----:B------:R-:W2:Y:S01]  /*10470*/  LDL R2, [R1+0x4] ;  /* 0x0000040001027983 */ /* 0x000ea20000100800 */
[----:B------:R-:W-:Y:S01]  /*10480*/  ISETP.GT.U32.AND P1, PT, R37, 0x3f, PT ;  /* 0x0000003f2500780c */ /* 0x000fe20003f24070 */
[----:B------:R-:W-:Y:S01]  /*10490*/  IMAD.U32 R32, RZ, RZ, UR39 ;  /* 0x00000027ff207e24 */ /* 0x000fe2000f8e00ff */
[----:B------:R-:W-:Y:S01]  /*104a0*/  LOP3.LUT R16, R16, 0xfffffffe, RZ, 0xc0, !PT ;  /* 0xfffffffe10107812 */ /* 0x000fe200078ec0ff */
[----:B------:R-:W-:-:S03]  /*104b0*/  IMAD.MOV.U32 R27, RZ, RZ, R0 ;  /* 0x000000ffff1b7224 */ /* 0x000fc600078e0000 */
[----:B------:R-:W-:-:S07]  /*104c0*/  SHF.R.S32.HI R32, RZ, 0x1f, R32 ;  /* 0x0000001fff207819 */ /* 0x000fce0000011420 */
[----:B------:R-:W-:-:S04]  /*104d0*/  @P1 LOP3.LUT R16, R16, 0x1, RZ, 0xfc, !PT ;  /* 0x0000000110101812 */ /* 0x000fc800078efcff */
[----:B------:R-:W-:Y:S02]  /*104e0*/  LOP3.LUT R16, R16, 0xffffffdf, RZ, 0xc0, !PT ;  /* 0xffffffdf10107812 */ /* 0x000fe400078ec0ff */
[----:B--2---:R-:W-:Y:S02]  /*104f0*/  R2UR UR4, R2 ;  /* 0x00000000020472ca */ /* 0x004fe400000e0000 */
[----:B------:R-:W-:-:S05]  /*10500*/  IADD3 R2, -R9, RZ, RZ ;  /* 0x000000ff09027210 */ /* 0x000fca0007ffe1ff */
[----:B------:R-:W-:-:S06]  /*10510*/  IMAD R7, R17, R2, R7 ;  /* 0x0000000211077224 */ /* 0x000fcc00078e0207 */
[----:B------:R-:W-:-:S06]  /*10520*/  ULOP3.LUT UR4, UR4, 0x2, URZ, 0xfc, !UPT ;  /* 0x0000000204047892 */ /* 0x000fcc000f8efc3f */
[----:B------:R-:W-:-:S05]  /*10530*/  IMAD.U32 R2, RZ, RZ, UR4 ;  /* 0x00000004ff027e24 */ /* 0x000fca000f8e00ff */
[----:B------:R-:W-:-:S13]  /*10540*/  ISETP.NE.AND P0, PT, R2, 0x3, PT ;  /* 0x000000030200780c */ /* 0x000fda0003f05270 */
[----:B------:R-:W-:Y:S01]  /*10550*/  @P0 LOP3.LUT R16, R16, 0x20, RZ, 0xfc, !PT ;  /* 0x0000002010100812 */ /* 0x000fe200078efcff */
[----:B------:R-:W-:Y:S06]  /*10560*/  @!P0 BRA `(.L_x_1095) ;  /* 0x0000000000048947 */ /* 0x000fec0003800000 */
[----:B------:R-:W-:Y:S01]  /*10570*/  BPT.TRAP 0x1 ;  /* 0x000000040000795c */ /* 0x000fe20000300000 */
.L_x_1095:
[----:B------:R-:W-:Y:S01]  /*10580*/  SHF.R.S32.HI R9, RZ, 0x1f, R7 ;  /* 0x0000001fff097819 */ /* 0x000fe20000011407 */
[----:B------:R-:W-:Y:S01]  /*10590*/  ULDC.64 UR4, c[0x0][0x328] ;  /* 0x0000ca0000047ab9 */ /* 0x000fe20000000a00 */
[----:B------:R-:W-:-:S03]  /*105a0*/  R2UR UR6, R32 ;  /* 0x00000000200672ca */ /* 0x000fc600000e0000 */
[----:B------:R-:W-:-:S04]  /*105b0*/  IMAD R2, R9, UR4, RZ ;  /* 0x0000000409027c24 */ /* 0x000fc8000f8e02ff */
[C---:B------:R-:W-:Y:S02]  /*105c0*/  IMAD R5, R7.reuse, UR5, R2 ;  /* 0x0000000507057c24 */ /* 0x040fe4000f8e0202 */
[----:B------:R-:W-:Y:S01]  /*105d0*/  IMAD.WIDE.U32 R2, R7, UR4, RZ ;  /* 0x0000000407027c25 */ /* 0x000fe2000f8e00ff */
[----:B------:R-:W-:-:S03]  /*105e0*/  ULDC.64 UR4, c[0x0][0x338] ;  /* 0x0000ce0000047ab9 */ /* 0x000fc60000000a00 */
[----:B------:R-:W-:Y:S01]  /*105f0*/  IMAD.IADD R3, R3, 0x1, R5 ;  /* 0x0000000103037824 */ /* 0x000fe200078e0205 */
[----:B-----5:R-:W-:Y:S01]  /*10600*/  SHF.R.S32.HI R5, RZ, 0x1f, R6 ;  /* 0x0000001fff057819 */ /* 0x020fe20000011406 */
[----:B------:R-:W-:-:S04]  /*10610*/  IMAD.WIDE.U32 R2, R6, UR4, R2 ;  /* 0x0000000406027c25 */ /* 0x000fc8000f8e0002 */
[----:B------:R-:W-:-:S04]  /*10620*/  IMAD R11, R5, UR4, RZ ;  /* 0x00000004050b7c24 */ /* 0x000fc8000f8e02ff */
[----:B------:R-:W-:Y:S01]  /*10630*/  IMAD R11, R6, UR5, R11 ;  /* 0x00000005060b7c24 */ /* 0x000fe2000f8e020b */
[----:B------:R-:W-:-:S04]  /*10640*/  ULDC.64 UR4, c[0x0][0x330] ;  /* 0x0000cc0000047ab9 */ /* 0x000fc80000000a00 */
[----:B------:R-:W-:Y:S01]  /*10650*/  IADD3 R3, R3, R11, RZ ;  /* 0x0000000b03037210 */ /* 0x000fe20007ffe0ff */
[----:B------:R-:W-:Y:S01]  /*10660*/  IMAD.U32 R11, RZ, RZ, UR4 ;  /* 0x00000004ff0b7e24 */ /* 0x000fe2000f8e00ff */
[----:B------:R-:W-:-:S03]  /*10670*/  UIMAD UR4, UR6, UR4, URZ ;  /* 0x00000004060472a4 */ /* 0x000fc6000f8e023f */
[----:B------:R-:W-:Y:S01]  /*10680*/  IMAD.WIDE.U32 R2, R11, UR39, R2 ;  /* 0x000000270b027c25 */ /* 0x000fe2000f8e0002 */
[----:B------:R-:W-:Y:S01]  /*10690*/  UIMAD UR4, UR39, UR5, UR4 ;  /* 0x00000005270472a4 */ /* 0x000fe2000f8e0204 */
[----:B------:R-:W-:Y:S02]  /*106a0*/  ULDC.64 UR6, c[0x0][0x318] ;  /* 0x0000c60000067ab9 */ /* 0x000fe40000000a00 */
[----:B------:R-:W-:-:S03]  /*106b0*/  LEA R17, P0, R2, UR6, 0x1 ;  /* 0x0000000602117c11 */ /* 0x000fc6000f8008ff */
[----:B------:R-:W-:-:S05]  /*106c0*/  VIADD R3, R3, UR4 ;  /* 0x0000000403037c36 */ /* 0x000fca0008000000 */
[----:B------:R-:W-:Y:S01]  /*106d0*/  LEA.HI.X R18, R2, UR7, R3, 0x1, P0 ;  /* 0x0000000702127c11 */ /* 0x000fe200080f0c03 */
[----:B------:R-:W-:-:S05]  /*106e0*/  IMAD.MOV.U32 R2, RZ, RZ, 0x1 ;  /* 0x00000001ff027424 */ /* 0x000fca00078e00ff */
[----:B------:R-:W-:-:S04]  /*106f0*/  SHF.L.U32 R2, R2, 0x1f, RZ ;  /* 0x0000001f02027819 */ /* 0x000fc800000006ff */
[----:B------:R-:W0:Y:S02]  /*10700*/  SYNCS.PHASECHK.TRANS64.TRYWAIT P0, [UR45+0x30840], R2 ;  /* 0x03084002ff0075a7 */ /* 0x000e24000800016d */
[----:B0-----:R-:W-:Y:S05]  /*10710*/  @!P0 BRA `(.L_x_1096) ;  /* 0x0000002c00688947 */ /* 0x001fea0003800000 */
.L_x_1137:
[----:B------:R-:W-:Y:S01]  /*10720*/  ULDC.64 UR4, c[0x0][0x300] ;  /* 0x0000c00000047ab9 */ /* 0x000fe20000000a00 */
[----:B------:R-:W-:Y:S01]  /*10730*/  R2UR UR6, R32 ;  /* 0x00000000200672ca */ /* 0x000fe200000e0000 */
[----:B0-----:R-:W-:Y:S01]  /*10740*/  IMAD R2, R9, UR4, RZ ;  /* 0x0000000409027c24 */ /* 0x001fe2000f8e02ff */
[----:B------:R-:W-:Y:S01]  /*10750*/  SHF.R.U32.HI R28, RZ, 0x3, R8 ;  /* 0x00000003ff1c7819 */ /* 0x000fe20000011608 */
[----:B------:R-:W-:Y:S01]  /*10760*/  IMAD.SHL.U32 R30, R8, 0x8, RZ ;  /* 0x00000008081e7824 */ /* 0x000fe200078e00ff */
[C---:B------:R-:W-:Y:S01]  /*10770*/  LOP3.LUT P4, RZ, R16.reuse, 0x10, RZ, 0xc0, !PT ;  /* 0x0000001010ff7812 */ /* 0x040fe2000788c0ff */
[C---:B------:R-:W-:Y:S01]  /*10780*/  IMAD R9, R7.reuse, UR5, R2 ;  /* 0x0000000507097c24 */ /* 0x040fe2000f8e0202 */
[C---:B------:R-:W-:Y:S01]  /*10790*/  LOP3.LUT P3, RZ, R16.reuse, 0x8, RZ, 0xc0, !PT ;  /* 0x0000000810ff7812 */ /* 0x040fe2000786c0ff */
[----:B------:R-:W-:Y:S01]  /*107a0*/  IMAD.WIDE.U32 R2, R7, UR4, RZ ;  /* 0x0000000407027c25 */ /* 0x000fe2000f8e00ff */
[----:B------:R-:W-:Y:S01]  /*107b0*/  ULDC.64 UR4, c[0x0][0x310] ;  /* 0x0000c40000047ab9 */ /* 0x000fe20000000a00 */
[----:B------:R-:W-:-:S02]  /*107c0*/  LOP3.LUT P2, RZ, R16, 0x4, RZ, 0xc0, !PT ;  /* 0x0000000410ff7812 */ /* 0x000fc4000784c0ff */
[----:B------:R-:W-:Y:S01]  /*107d0*/  IMAD.IADD R3, R3, 0x1, R9 ;  /* 0x0000000103037824 */ /* 0x000fe200078e0209 */
[----:B------:R-:W-:Y:S01]  /*107e0*/  LOP3.LUT P1, RZ, R16, 0x2, RZ, 0xc0, !PT ;  /* 0x0000000210ff7812 */ /* 0x000fe2000782c0ff */
[----:B------:R-:W-:Y:S02]  /*107f0*/  IMAD R5, R5, UR4, RZ ;  /* 0x0000000405057c24 */ /* 0x000fe4000f8e02ff */
[----:B------:R-:W-:-:S04]  /*10800*/  IMAD.WIDE.U32 R2, R6, UR4, R2 ;  /* 0x0000000406027c25 */ /* 0x000fc8000f8e0002 */
        /* <DEDUP_REMOVED lines=8> */
[----:B------:R-:W-:Y:S01]  /*10890*/  IMAD.MOV.U32 R5, RZ, RZ, -0x40 ;  /* 0xffffffc0ff057424 */ /* 0x000fe200078e00ff */
[----:B------:R-:W-:Y:S02]  /*108a0*/  LEA R6, P0, R2, UR6, 0x1 ;  /* 0x0000000602067c11 */ /* 0x000fe4000f8008ff */
[----:B------:R-:W-:Y:S01]  /*108b0*/  VIADD R7, R3, UR4 ;  /* 0x0000000403077c36 */ /* 0x000fe20008000000 */
[----:B------:R-:W-:Y:S01]  /*108c0*/  LOP3.LUT R3, R4, 0x1c0, RZ, 0xc0, !PT ;  /* 0x000001c004037812 */ /* 0x000fe200078ec0ff */
[----:B------:R-:W-:Y:S01]  /*108d0*/  IMAD R0, R0, R5, UR47 ;  /* 0x0000002f00007e24 */ /* 0x000fe2000f8e0205 */
[----:B------:R-:W-:-:S02]  /*108e0*/  UMOV UR4, 0xffffffff ;  /* 0xffffffff00047882 */ /* 0x000fc40000000000 */
[----:B------:R-:W-:Y:S02]  /*108f0*/  LOP3.LUT R3, R3, 0x38, R4, 0xf8, !PT ;  /* 0x0000003803037812 */ /* 0x000fe400078ef804 */
[----:B------:R-:W-:Y:S02]  /*10900*/  IADD3 R0, -R28, R0, RZ ;  /* 0x000000001c007210 */ /* 0x000fe40007ffe1ff */
[----:B------:R-:W-:Y:S02]  /*10910*/  LOP3.LUT R3, R3, 0x38, R26, 0x78, !PT ;  /* 0x0000003803037812 */ /* 0x000fe400078e781a */
[----:B------:R-:W-:Y:S02]  /*10920*/  LEA.HI.X R7, R2, UR7, R7, 0x1, P0 ;  /* 0x0000000702077c11 */ /* 0x000fe400080f0c07 */
[----:B------:R-:W-:Y:S02]  /*10930*/  LOP3.LUT R30, R3, 0x200, R30, 0xf8, !PT ;  /* 0x00000200031e7812 */ /* 0x000fe400078ef81e */
[----:B------:R-:W-:Y:S01]  /*10940*/  ISETP.GE.AND P0, PT, R0, 0x1, PT ;  /* 0x000000010000780c */ /* 0x000fe20003f06270 */
[----:B------:R-:W-:-:S12]  /*10950*/  BRA.DIV UR4, `(.L_x_1097) ;  /* 0x0000002a04f07947 */ /* 0x000fd8000b800000 */
[----:B------:R-:W-:Y:S01]  /*10960*/  SHFL.IDX PT, R3, R7, RZ, 0x181f ;  /* 0x00181fff07037589 */ /* 0x000fe200000e0000 */
[----:B------:R-:W-:-:S03]  /*10970*/  @P0 LEA R9, R30, UR45, 0x1 ;  /* 0x0000002d1e090c11 */ /* 0x000fc6000f8e08ff */
[----:B------:R-:W0:Y:S04]  /*10980*/  SHFL.IDX PT, R2, R6, RZ, 0x181f ;  /* 0x00181fff06027589 */ /* 0x000e2800000e0000 */
[----:B------:R-:W-:Y:S04]  /*10990*/  SHFL.IDX PT, R5, R7, 0x1, 0x181f ;  /* 0x00381f0007057f89 */ /* 0x000fe800000e0000 */
        /* <DEDUP_REMOVED lines=24> */
.L_x_1147:
[----:B------:R-:W-:Y:S01]  /*10b20*/  ISETP.GE.AND P0, PT, R0, 0x31, PT ;  /* 0x000000310000780c */ /* 0x000fe20003f06270 */
[----:B-1----:R-:W-:Y:S02]  /*10b30*/  IMAD.MOV.U32 R2, RZ, RZ, R14 ;  /* 0x000000ffff027224 */ /* 0x002fe400078e000e */
[----:B--2---:R-:W-:-:S10]  /*10b40*/  IMAD.MOV.U32 R3, RZ, RZ, R4 ;  /* 0x000000ffff037224 */ /* 0x004fd400078e0004 */
[----:B------:R-:W-:Y:S01]  /*10b50*/  @P0 IMAD.WIDE.U32 R2, R25, 0x2, R2 ;  /* 0x0000000219020825 */ /* 0x000fe200078e0002 */
[----:B------:R-:W-:-:S05]  /*10b60*/  @P0 LEA R5, R30, UR45, 0x1 ;  /* 0x0000002d1e050c11 */ /* 0x000fca000f8e08ff */
[----:B------:R-:W-:Y:S01]  /*10b70*/  @!PT LDS RZ, [RZ] ;  /* 0x00000000fffff984 */ /* 0x000fe20000000800 */
[----:B------:R-:W-:Y:S01]  /*10b80*/  @!PT LDS RZ, [RZ] ;  /* 0x00000000fffff984 */ /* 0x000fe20000000800 */
[----:B------:R-:W-:Y:S01]  /*10b90*/  @!PT LDS RZ, [RZ] ;  /* 0x00000000fffff984 */ /* 0x000fe20000000800 */
[----:B------:R0:W-:Y:S04]  /*10ba0*/  @P0 LDGSTS.E.BYPASS.LTC128B.128 [R5+0x21c00], desc[UR60][R2.64], !P4 ;  /* 0x21c0000002050fae */ /* 0x0001e8000e101d7c */
[----:B------:R0:W-:Y:S04]  /*10bb0*/  @P0 LDGSTS.E.BYPASS.LTC128B.128 [R5+0x23c00], desc[UR60][R2.64+0x80], !P3 ;  /* 0x23c0008002050fae */ /* 0x0001e8000d901d7c */
[----:B------:R0:W-:Y:S04]  /*10bc0*/  @P0 LDGSTS.E.BYPASS.LTC128B.128 [R5+0x25c00], desc[UR60][R2.64+0x100], !P2 ;  /* 0x25c0010002050fae */ /* 0x0001e8000d101d7c */
[----:B------:R0:W-:Y:S01]  /*10bd0*/  @P0 LDGSTS.E.BYPASS.LTC128B.128 [R5+0x27c00], desc[UR60][R2.64+0x180], !P1 ;  /* 0x27c0018002050fae */ /* 0x0001e2000c901d7c */
[----:B------:R-:W-:Y:S01]  /*10be0*/  NOP ;  /* 0x0000000000007918 */ /* 0x000fe20000000000 */
[----:B------:R-:W-:Y:S02]  /*10bf0*/  SYNCS.ARRIVE.TRANS64.RED.A0T1 RZ, [UR45+0x30830], RZ ;  /* 0x030830ffffff79a7 */ /* 0x000fe4000820042d */
[----:B------:R-:W-:Y:S01]  /*10c00*/  ARRIVES.LDGSTSBAR.64.TRANSCNT [UR45+0x30830] ;  /* 0x03083000ff0079b0 */ /* 0x000fe20008000aad */
[----:B------:R-:W-:Y:S01]  /*10c10*/  NOP ;  /* 0x0000000000007918 */ /* 0x000fe20000000000 */
[----:B------:R-:W-:-:S13]  /*10c20*/  LOP3.LUT P1, RZ, R16, 0x20, RZ, 0xc0, !PT ;  /* 0x0000002010ff7812 */ /* 0x000fda000782c0ff */
[----:B0-----:R-:W-:Y:S05]  /*10c30*/  @!P1 BRA `(.L_x_1098) ;  /* 0x0000000000049947 */ /* 0x001fea0003800000 */
[----:B------:R-:W-:Y:S01]  /*10c40*/  BPT.TRAP 0x1 ;  /* 0x000000040000795c */ /* 0x000fe20000300000 */
.L_x_1098:
        /* <DEDUP_REMOVED lines=30> */
.L_x_1099:
[----:B------:R-:W-:Y:S01]  /*10e30*/  UISETP.NE.AND UP0, UPT, UR48, URZ, UPT ;  /* 0x0000003f3000728c */ /* 0x000fe2000bf05270 */
[----:B------:R-:W-:Y:S01]  /*10e40*/  VIADD R0, R37, UR40 ;  /* 0x0000002825007c36 */ /* 0x000fe20008000000 */
[----:B------:R-:W0:Y:S01]  /*10e50*/  LDC R7, c[0x0][0x448] ;  /* 0x00011200ff077b82 */ /* 0x000e220000000800 */
[----:B------:R-:W-:Y:S01]  /*10e60*/  MOV R4, UR36 ;  /* 0x0000002400047c02 */ /* 0x000fe20008000f00 */
[----:B------:R-:W-:Y:S02]  /*10e70*/  IMAD.U32 R3, RZ, RZ, UR46 ;  /* 0x0000002eff037e24 */ /* 0x000fe4000f8e00ff */
[----:B------:R-:W-:Y:S01]  /*10e80*/  PLOP3.LUT P0, PT, PT, PT, UP0, 0x80, 0x0 ;  /* 0x000000000000781c */ /* 0x000fe20003f0f008 */
[----:B------:R-:W-:Y:S02]  /*10e90*/  IMAD.MOV.U32 R9, RZ, RZ, R0 ;  /* 0x000000ffff097224 */ /* 0x000fe400078e0000 */
[----:B------:R-:W-:Y:S02]  /*10ea0*/  IMAD.U32 R5, RZ, RZ, UR37 ;  /* 0x00000025ff057e24 */ /* 0x000fe4000f8e00ff */
[----:B------:R-:W-:-:S08]  /*10eb0*/  @UP0 ULDC UR4, c[0x0][0x44c] ;  /* 0x0001130000040ab9 */ /* 0x000fd00000000800 */
[----:B------:R-:W-:Y:S01]  /*10ec0*/  @P0 IMAD.HI.U32 R2, R0, UR4, RZ ;  /* 0x0000000400020c27 */ /* 0x000fe2000f8e00ff */
[----:B------:R-:W-:Y:S01]  /*10ed0*/  PLOP3.LUT P0, PT, PT, PT, UP0, 0x80, 0x0 ;  /* 0x000000000000781c */ /* 0x000fe20003f0f008 */
[----:B------:R-:W-:-:S12]  /*10ee0*/  @UP0 ULDC UR4, c[0x0][0x450] ;  /* 0x0001140000040ab9 */ /* 0x000fd80000000800 */
[----:B------:R-:W-:Y:S01]  /*10ef0*/  @P0 SHF.R.U32.HI R9, RZ, UR4, R2 ;  /* 0x00000004ff090c19 */ /* 0x000fe20008011602 */
[----:B------:R-:W-:Y:S01]  /*10f00*/  ULDC.64 UR4, c[0x0][0x2e0] ;  /* 0x0000b80000047ab9 */ /* 0x000fe20000000a00 */
[----:B------:R-:W-:Y:S02]  /*10f10*/  IMAD.MOV.U32 R2, RZ, RZ, R4 ;  /* 0x000000ffff027224 */ /* 0x000fe400078e0004 */
[----:B------:R-:W-:Y:S02]  /*10f20*/  IMAD R26, R26, UR4, RZ ;  /* 0x000000041a1a7c24 */ /* 0x000fe4000f8e02ff */
[----:B------:R-:W-:-:S04]  /*10f30*/  IMAD.WIDE.U32 R2, R23, UR4, R2 ;  /* 0x0000000417027c25 */ /* 0x000fc8000f8e0002 */
[----:B------:R-:W-:Y:S01]  /*10f40*/  IMAD R5, R23, UR5, R26 ;  /* 0x0000000517057c24 */ /* 0x000fe2000f8e021a */
[----:B------:R-:W-:-:S03]  /*10f50*/  ULDC.64 UR4, c[0x0][0x2d0] ;  /* 0x0000b40000047ab9 */ /* 0x000fc60000000a00 */
[----:B------:R-:W-:Y:S02]  /*10f60*/  IMAD.IADD R3, R3, 0x1, R5 ;  /* 0x0000000103037824 */ /* 0x000fe400078e0205 */
[----:B------:R-:W-:Y:S02]  /*10f70*/  IMAD.MOV R5, RZ, RZ, -R9 ;  /* 0x000000ffff057224 */ /* 0x000fe400078e0a09 */
[----:B------:R-:W-:-:S04]  /*10f80*/  IMAD.WIDE.U32 R2, R9, UR4, R2 ;  /* 0x0000000409027c25 */ /* 0x000fc8000f8e0002 */
[----:B0-----:R-:W-:Y:S01]  /*10f90*/  IMAD R5, R7, R5, R0 ;  /* 0x0000000507057224 */ /* 0x001fe200078e0200 */
[----:B------:R-:W-:-:S05]  /*10fa0*/  SHF.R.S32.HI R0, RZ, 0x1f, R9 ;  /* 0x0000001fff007819 */ /* 0x000fca0000011409 */
[----:B------:R-:W-:-:S04]  /*10fb0*/  IMAD R0, R0, UR4, RZ ;  /* 0x0000000400007c24 */ /* 0x000fc8000f8e02ff */
[----:B------:R-:W-:Y:S01]  /*10fc0*/  IMAD R9, R9, UR5, R0 ;  /* 0x0000000509097c24 */ /* 0x000fe2000f8e0200 */
[----:B------:R-:W-:Y:S01]  /*10fd0*/  SHF.R.S32.HI R0, RZ, 0x1f, R5 ;  /* 0x0000001fff007819 */ /* 0x000fe20000011405 */
[----:B------:R-:W-:-:S03]  /*10fe0*/  ULDC.64 UR4, c[0x0][0x2c8] ;  /* 0x0000b20000047ab9 */ /* 0x000fc60000000a00 */
[----:B------:R-:W-:Y:S01]  /*10ff0*/  IADD3 R3, R3, R9, RZ ;  /* 0x0000000903037210 */ /* 0x000fe20007ffe0ff */
[----:B------:R-:W-:-:S04]  /*11000*/  IMAD R0, R0, UR4, RZ ;  /* 0x0000000400007c24 */ /* 0x000fc8000f8e02ff */
[C---:B------:R-:W-:Y:S02]  /*11010*/  IMAD R9, R5.reuse, UR5, R0 ;  /* 0x0000000505097c24 */ /* 0x040fe4000f8e0200 */
[----:B------:R-:W-:Y:S01]  /*11020*/  IMAD.WIDE.U32 R2, R5, UR4, R2 ;  /* 0x0000000405027c25 */ /* 0x000fe2000f8e0002 */
[----:B------:R-:W-:-:S03]  /*11030*/  ULDC.64 UR4, c[0x0][0x280] ;  /* 0x0000a00000047ab9 */ /* 0x000fc60000000a00 */
[----:B------:R-:W-:Y:S01]  /*11040*/  IMAD.IADD R3, R3, 0x1, R9 ;  /* 0x0000000103037824 */ /* 0x000fe200078e0209 */
[C---:B------:R-:W-:Y:S01]  /*11050*/  LEA R0, P0, R2.reuse, UR4, 0x1 ;  /* 0x0000000402007c11 */ /* 0x040fe2000f8008ff */
[----:B------:R-:W-:Y:S02]  /*11060*/  ULDC UR4, c[0x0][0x2b8] ;  /* 0x0000ae0000047ab9 */ /* 0x000fe40000000800 */
[----:B------:R-:W-:Y:S02]  /*11070*/  ISETP.GE.AND P4, PT, R25, UR4, PT ;  /* 0x0000000419007c0c */ /* 0x000fe4000bf86270 */
[----:B------:R-:W-:Y:S01]  /*11080*/  LEA.HI.X R6, R2, UR5, R3, 0x1, P0 ;  /* 0x0000000502067c11 */ /* 0x000fe200080f0c03 */
[----:B------:R-:W-:Y:S01]  /*11090*/  UMOV UR5, 0xffffffff ;  /* 0xffffffff00057882 */ /* 0x000fe20000000000 */
[----:B------:R-:W-:Y:S02]  /*110a0*/  ISETP.GE.AND P3, PT, R36, UR4, PT ;  /* 0x0000000424007c0c */ /* 0x000fe4000bf66270 */
[----:B------:R-:W-:-:S02]  /*110b0*/  ISETP.GE.AND P2, PT, R35, UR4, PT ;  /* 0x0000000423007c0c */ /* 0x000fc4000bf46270 */
[----:B------:R-:W-:Y:S01]  /*110c0*/  ISETP.GE.AND P1, PT, R34, UR4, PT ;  /* 0x0000000422007c0c */ /* 0x000fe2000bf26270 */
[----:B------:R-:W-:-:S12]  /*110d0*/  BRA.DIV UR5, `(.L_x_1100) ;  /* 0x0000002a05507947 */ /* 0x000fd8000b800000 */
[----:B------:R-:W-:Y:S01]  /*110e0*/  SHFL.IDX PT, R3, R6, RZ, 0x181f ;  /* 0x00181fff06037589 */ /* 0x000fe200000e0000 */
[----:B------:R-:W-:Y:S01]  /*110f0*/  ULDC UR4, c[0x0][0x288] ;  /* 0x0000a20000047ab9 */ /* 0x000fe20000000800 */
[----:B------:R-:W-:Y:S02]  /*11100*/  VIADD R8, R28, UR40 ;  /* 0x000000281c087c36 */ /* 0x000fe40008000000 */
        /* <DEDUP_REMOVED lines=13> */
[----:B------:R-:W-:Y:S01]  /*111e0*/  ISETP.GE.AND P0, PT, R10, R7, PT ;  /* 0x000000070a00720c */ /* 0x000fe20003f06270 */
[----:B------:R-:W-:-:S02]  /*111f0*/  VIADD R10, R8, 0x20 ;  /* 0x00000020080a7836 */ /* 0x000fc40000000000 */
[----:B0-----:R-:W-:Y:S10]  /*11200*/  SHFL.IDX PT, R3, R6, 0x2, 0x181f ;  /* 0x00581f0006037f89 */ /* 0x001ff400000e0000 */
[----:B-1----:R-:W-:Y:S01]  /*11210*/  @!P0 IMAD.WIDE.U32 R4, R25, 0x2, R4 ;  /* 0x0000000219048825 */ /* 0x002fe200078e0004 */
[----:B------:R-:W-:Y:S01]  /*11220*/  @!P0 LEA R21, R30, UR45, 0x1 ;  /* 0x0000002d1e158c11 */ /* 0x000fe2000f8e08ff */
[----:B------:R-:W0:Y:S04]  /*11230*/  SHFL.IDX PT, R2, R0, 0x2, 0x181f ;  /* 0x00581f0000027f89 */ /* 0x000e2800000e0000 */
[----:B------:R-:W-:Y:S04]  /*11240*/  @!P0 LDGSTS.E.BYPASS.LTC128B.128 [R21+0x10c00], desc[UR60][R4.64], !P4 ;  /* 0x10c0000004158fae */ /* 0x000fe8000e101d7c */
[----:B------:R-:W-:Y:S04]  /*11250*/  @!P0 LDGSTS.E.BYPASS.LTC128B.128 [R21+0x14c00], desc[UR60][R4.64+0x80], !P3 ;  /* 0x14c0008004158fae */ /* 0x000fe8000d901d7c */
[----:B------:R-:W-:Y:S04]  /*11260*/  @!P0 LDGSTS.E.BYPASS.LTC128B.128 [R21+0x18c00], desc[UR60][R4.64+0x100], !P2 ;  /* 0x18c0010004158fae */ /* 0x000fe8000d101d7c */
[----:B------:R1:W-:Y:S01]  /*11270*/  @!P0 LDGSTS.E.BYPASS.LTC128B.128 [R21+0x1cc00], desc[UR60][R4.64+0x180], !P1 ;  /* 0x1cc0018004158fae */ /* 0x0003e2000c901d7c */
[----:B------:R-:W-:-:S02]  /*11280*/  ISETP.GE.AND P0, PT, R10, R7, PT ;  /* 0x000000070a00720c */ /* 0x000fc40003f06270 */
[----:B------:R-:W-:Y:S01]  /*11290*/  IADD3 R10, R8, 0x30, RZ ;  /* 0x00000030080a7810 */ /* 0x000fe20007ffe0ff */
        /* <DEDUP_REMOVED lines=46> */
.L_x_1164:
[----:B------:R-:W-:Y:S01]  /*11580*/  VIADD R8, R8, 0x70 ;  /* 0x0000007008087836 */ /* 0x000fe20000000000 */
[----:B------:R-:W-:Y:S01]  /*11590*/  BSSY B0, `(.L_x_1101) ;  /* 0x000000e000007945 */ /* 0x000fe20003800000 */
[----:B-1----:R-:W-:Y:S01]  /*115a0*/  MOV R2, R14 ;  /* 0x0000000e00027202 */ /* 0x002fe20000000f00 */
[----:B------:R-:W-:Y:S02]  /*115b0*/  IMAD.MOV.U32 R3, RZ, RZ, R6 ;  /* 0x000000ffff037224 */ /* 0x000fe400078e0006 */
[----:B------:R-:W-:-:S13]  /*115c0*/  ISETP.GE.AND P0, PT, R8, R7, PT ;  /* 0x000000070800720c */ /* 0x000fda0003f06270 */
[----:B------:R-:W-:Y:S05]  /*115d0*/  @P0 BRA `(.L_x_1102) ;  /* 0x0000000000240947 */ /* 0x000fea0003800000 */
[----:B------:R-:W-:Y:S01]  /*115e0*/  IMAD.WIDE.U32 R2, R25, 0x2, R2 ;  /* 0x0000000219027825 */ /* 0x000fe200078e0002 */
        /* <DEDUP_REMOVED lines=8> */
.L_x_1102:
[----:B------:R-:W-:Y:S05]  /*11670*/  BSYNC B0 ;  /* 0x0000000000007941 */ /* 0x000fea0003800000 */
.L_x_1101:
[----:B------:R-:W-:Y:S01]  /*11680*/  NOP ;  /* 0x0000000000007918 */ /* 0x000fe20000000000 */
[----:B------:R-:W-:Y:S01]  /*11690*/  SYNCS.ARRIVE.TRANS64.RED.A0T1 RZ, [UR45+0x30800], RZ ;  /* 0x030800ffffff79a7 */ /* 0x000fe2000820042d */
[----:B------:R-:W-:Y:S01]  /*116a0*/  IMAD.MOV.U32 R0, RZ, RZ, 0x1 ;  /* 0x00000001ff007424 */ /* 0x000fe200078e00ff */
[----:B------:R-:W-:Y:S01]  /*116b0*/  ARRIVES.LDGSTSBAR.64.TRANSCNT [UR45+0x30800] ;  /* 0x03080000ff0079b0 */ /* 0x000fe20008000aad */
[----:B------:R-:W-:Y:S02]  /*116c0*/  VIADD R19, R19, 0xfffffffe ;  /* 0xfffffffe13137836 */ /* 0x000fe40000000000 */
[----:B------:R-:W-:Y:S01]  /*116d0*/  IMAD.MOV.U32 R23, RZ, RZ, 0x1 ;  /* 0x00000001ff177424 */ /* 0x000fe200078e00ff */
[----:B------:R-:W-:Y:S01]  /*116e0*/  SHF.L.U32 R0, R0, 0x1f, RZ ;  /* 0x0000001f00007819 */ /* 0x000fe200000006ff */
[----:B------:R-:W-:Y:S01]  /*116f0*/  NOP ;  /* 0x0000000000007918 */ /* 0x000fe20000000000 */
[----:B------:R-:W-:Y:S02]  /*11700*/  SYNCS.ARRIVE.TRANS64.A1T0 RZ, [UR45+0x30800], RZ ;  /* 0x030800ffffff79a7 */ /* 0x000fe4000810002d */
[----:B------:R-:W1:Y:S02]  /*11710*/  SYNCS.PHASECHK.TRANS64.TRYWAIT P0, [UR45+0x30820], R0 ;  /* 0x03082000ff0075a7 */ /* 0x000e64000800016d */
[----:B-1----:R-:W-:Y:S05]  /*11720*/  @!P0 BRA `(.L_x_1103) ;  /* 0x0000002c00608947 */ /* 0x002fea0003800000 */
.L_x_1165:
[----:B------:R-:W-:Y:S02]  /*11730*/  ISETP.GE.AND P0, PT, R19, UR49, PT ;  /* 0x0000003113007c0c */ /* 0x000fe4000bf06270 */
[----:B------:R-:W-:-:S11]  /*11740*/  MOV R20, RZ ;  /* 0x000000ff00147202 */ /* 0x000fd60000000f00 */
[----:B------:R-:W-:Y:S05]  /*11750*/  @!P0 BRA `(.L_x_1104) ;  /* 0x0000001000088947 */ /* 0x000fea0003800000 */
[----:B0-----:R-:W0:Y:S01]  /*11760*/  S2R R2, SR_TID.X ;  /* 0x0000000000027919 */ /* 0x001e220000002100 */
[----:B------:R-:W-:Y:S01]  /*11770*/  UIADD3 UR4, UR44, 0x1, URZ ;  /* 0x000000012c047890 */ /* 0x000fe2000fffe03f */
[----:B------:R-:W-:Y:S01]  /*11780*/  LOP3.LUT R3, RZ, UR42, RZ, 0x33, !PT ;  /* 0x0000002aff037c12 */ /* 0x000fe2000f8e33ff */
[----:B------:R-:W-:Y:S01]  /*11790*/  BSSY B0, `(.L_x_1104) ;  /* 0x00000fe000007945 */ /* 0x000fe20003800000 */
[----:B------:R-:W-:Y:S01]  /*117a0*/  LOP3.LUT R5, RZ, UR41, RZ, 0x33, !PT ;  /* 0x00000029ff057c12 */ /* 0x000fe2000f8e33ff */
[----:B------:R-:W-:Y:S01]  /*117b0*/  UIMAD UR4, UR4, UR38, URZ ;  /* 0x00000026040472a4 */ /* 0x000fe2000f8e023f */
[----:B------:R-:W-:-:S05]  /*117c0*/  MOV R19, RZ ;  /* 0x000000ff00137202 */ /* 0x000fca0000000f00 */
[----:B------:R-:W-:Y:S01]  /*117d0*/  LOP3.LUT R0, RZ, UR4, RZ, 0x33, !PT ;  /* 0x00000004ff007c12 */ /* 0x000fe2000f8e33ff */
[----:B------:R-:W-:Y:S02]  /*117e0*/  ULDC UR4, c[0x0][0x2f4] ;  /* 0x0000bd0000047ab9 */ /* 0x000fe40000000800 */
[----:B------:R-:W-:Y:S02]  /*117f0*/  ISETP.GE.AND P4, PT, R25, UR4, PT ;  /* 0x0000000419007c0c */ /* 0x000fe4000bf86270 */
[----:B------:R-:W-:Y:S02]  /*11800*/  VIADDMNMX R0, R0, -UR43, R3, !PT ;  /* 0x8000002b00007c46 */ /* 0x000fe4000f800103 */
[----:B------:R-:W-:Y:S02]  /*11810*/  ISETP.GE.AND P3, PT, R36, UR4, PT ;  /* 0x0000000424007c0c */ /* 0x000fe4000bf66270 */
[----:B------:R-:W-:Y:S02]  /*11820*/  VIMNMX R0, R0, R5, !PT ;  /* 0x0000000500007248 */ /* 0x000fe40007fe0100 */
[----:B------:R-:W-:-:S02]  /*11830*/  ISETP.GE.AND P2, PT, R35, UR4, PT ;  /* 0x0000000423007c0c */ /* 0x000fc4000bf46270 */
[----:B------:R-:W-:Y:S02]  /*11840*/  IADD3 R27, -R0, -0x2, RZ ;  /* 0xfffffffe001b7810 */ /* 0x000fe40007ffe1ff */
        /* <DEDUP_REMOVED lines=9> */
[----:B------:R-:W-:-:S02]  /*118e0*/  IMAD.MOV.U32 R22, RZ, RZ, 0x1 ;  /* 0x00000001ff167424 */ /* 0x000fc400078e00ff */
[----:B------:R-:W-:-:S07]  /*118f0*/  VIADD R0, R3, 0x80 ;  /* 0x0000008003007836 */ /* 0x000fce0000000000 */
.L_x_1117:
[----:B------:R-:W2:Y:S01]  /*11900*/  LDL R8, [R1] ;  /* 0x0000000001087983 */ /* 0x000ea20000100800 */
[----:B------:R-:W0:Y:S01]  /*11910*/  LDC R2, c[0x0][0x430] ;  /* 0x00010c00ff027b82 */ /* 0x000e220000000800 */
[----:B------:R-:W-:Y:S01]  /*11920*/  ISETP.GT.U32.AND P6, PT, R37, 0x3f, PT ;  /* 0x0000003f2500780c */ /* 0x000fe20003fc4070 */
[----:B------:R-:W-:-:S12]  /*11930*/  IMAD.MOV.U32 R9, RZ, RZ, R10 ;  /* 0x000000ffff097224 */ /* 0x000fd800078e000a */
[----:B------:R-:W2:Y:S01]  /*11940*/  @!P6 LDC.64 R6, c[0x0][0x428] ;  /* 0x00010a00ff06eb82 */ /* 0x000ea20000000a00 */
[----:B0-----:R-:W-:-:S13]  /*11950*/  ISETP.NE.AND P0, PT, R2, 0x1, PT ;  /* 0x000000010200780c */ /* 0x001fda0003f05270 */
[----:B------:R-:W0:Y:S08]  /*11960*/  @P0 LDC R3, c[0x0][0x434] ;  /* 0x00010d00ff030b82 */ /* 0x000e300000000800 */
[----:B-1----:R-:W1:Y:S01]  /*11970*/  @P0 LDC R5, c[0x0][0x438] ;  /* 0x00010e00ff050b82 */ /* 0x002e620000000800 */
[----:B0-----:R-:W-:-:S05]  /*11980*/  @P0 IMAD.HI.U32 R2, R10, R3, RZ ;  /* 0x000000030a020227 */ /* 0x001fca00078e00ff */
[----:B-1----:R-:W-:Y:S02]  /*11990*/  @P0 SHF.R.U32.HI R9, RZ, R5, R2 ;  /* 0x00000005ff090219 */ /* 0x002fe40000011602 */
[----:B------:R-:W0:Y:S02]  /*119a0*/  @!P6 LDC.64 R4, c[0x0][0x418] ;  /* 0x00010600ff04eb82 */ /* 0x000e240000000a00 */
[----:B------:R-:W-:Y:S01]  /*119b0*/  @!P6 SHF.R.S32.HI R3, RZ, 0x1f, R9 ;  /* 0x0000001fff03e819 */ /* 0x000fe20000011409 */
[----:B--2---:R-:W-:-:S04]  /*119c0*/  @!P6 IMAD R2, R8, R6, RZ ;  /* 0x000000060802e224 */ /* 0x004fc800078e02ff */
[----:B------:R-:W-:Y:S02]  /*119d0*/  @!P6 IMAD R7, R33, R7, R2 ;  /* 0x000000072107e224 */ /* 0x000fe400078e0202 */
[----:B------:R-:W-:-:S04]  /*119e0*/  @!P6 IMAD.MOV.U32 R2, RZ, RZ, R9 ;  /* 0x000000ffff02e224 */ /* 0x000fc800078e0009 */
[----:B------:R-:W-:-:S04]  /*119f0*/  @!P6 IMAD.WIDE.U32 R2, R33, R6, R2 ;  /* 0x000000062102e225 */ /* 0x000fc800078e0002 */
[----:B------:R-:W-:Y:S01]  /*11a00*/  @!P6 IMAD.IADD R3, R7, 0x1, R3 ;  /* 0x000000010703e824 */ /* 0x000fe200078e0203 */
[----:B0-----:R-:W-:Y:S01]  /*11a10*/  @!P6 LEA R4, P0, R2, R4, 0x2 ;  /* 0x000000040204e211 */ /* 0x001fe200078010ff */
[----:B------:R-:W-:-:S03]  /*11a20*/  IMAD.MOV.U32 R6, RZ, RZ, RZ ;  /* 0x000000ffff067224 */ /* 0x000fc600078e00ff */
[----:B------:R-:W-:-:S05]  /*11a30*/  @!P6 LEA.HI.X R5, R2, R5, R3, 0x2, P0 ;  /* 0x000000050205e211 */ /* 0x000fca00000f1403 */
[----:B------:R0:W5:Y:S01]  /*11a40*/  @!P6 LDG.E R6, desc[UR60][R4.64] ;  /* 0x0000003c0406e981 */ /* 0x000162000c1e1900 */
[----:B------:R-:W-:Y:S02]  /*11a50*/  LOP3.LUT P5, RZ, R16, 0x20, RZ, 0xc0, !PT ;  /* 0x0000002010ff7812 */ /* 0x000fe400078ac0ff */
[----:B------:R-:W-:-:S04]  /*11a60*/  IADD3 R20, R19, 0x1, RZ ;  /* 0x0000000113147810 */ /* 0x000fc80007ffe0ff */
[----:B------:R-:W-:-:S04]  /*11a70*/  ISETP.NE.AND P0, PT, R20, 0x2, PT ;  /* 0x000000021400780c */ /* 0x000fc80003f05270 */
[----:B------:R-:W-:Y:S02]  /*11a80*/  SEL R23, RZ, 0x1, P0 ;  /* 0x00000001ff177807 */ /* 0x000fe40000000000 */
[----:B------:R-:W-:Y:S02]  /*11a90*/  SEL R20, R20, RZ, P0 ;  /* 0x000000ff14147207 */ /* 0x000fe40000000000 */
[----:B------:R-:W-:Y:S01]  /*11aa0*/  LOP3.LUT R23, R22, R23, RZ, 0x3c, !PT ;  /* 0x0000001716177212 */ /* 0x000fe200078e3cff */
[----:B0-----:R-:W-:Y:S06]  /*11ab0*/  @!P5 BRA `(.L_x_1105) ;  /* 0x000000000004d947 */ /* 0x001fec0003800000 */
[----:B------:R-:W-:Y:S01]  /*11ac0*/  BPT.TRAP 0x1 ;  /* 0x000000040000795c */ /* 0x000fe20000300000 */
.L_x_1105:
[----:B------:R-:W-:Y:S01]  /*11ad0*/  LEA R21, R20, UR45, 0x3 ;  /* 0x0000002d14157c11 */ /* 0x000fe2000f8e18ff */
[----:B------:R-:W-:Y:S01]  /*11ae0*/  BSSY B1, `(.L_x_1106) ;  /* 0x0000004000017945 */ /* 0x000fe20003800000 */
[----:B------:R-:W-:-:S04]  /*11af0*/  SHF.L.U32 R2, R23, 0x1f, RZ ;  /* 0x0000001f17027819 */ /* 0x000fc800000006ff */
[----:B------:R-:W0:Y:S02]  /*11b00*/  SYNCS.PHASECHK.TRANS64.TRYWAIT P0, [R21+URZ+0x30840], R2 ;  /* 0x03084002150075a7 */ /* 0x000e24000800017f */
[----:B0-----:R-:W-:Y:S05]  /*11b10*/  @!P0 BRA `(.L_x_1107) ;  /* 0x00000028007c8947 */ /* 0x001fea0003800000 */
.L_x_1166:
[----:B------:R-:W-:Y:S05]  /*11b20*/  BSYNC B1 ;  /* 0x0000000000017941 */ /* 0x000fea0003800000 */
.L_x_1106:
        /* <DEDUP_REMOVED lines=9> */
[----:B0-----:R-:W-:-:S04]  /*11bc0*/  IMAD R2, R24, UR4, RZ ;  /* 0x0000000418027c24 */ /* 0x001fc8000f8e02ff */
[C---:B------:R-:W-:Y:S02]  /*11bd0*/  IMAD R5, R7.reuse, UR5, R2 ;  /* 0x0000000507057c24 */ /* 0x040fe4000f8e0202 */
        /* <DEDUP_REMOVED lines=20> */
[----:B------:R-:W-:Y:S02]  /*11d20*/  LOP3.LUT R16, R16, 0xfffff7ff, RZ, 0xc0, !PT ;  /* 0xfffff7ff10107812 */ /* 0x000fe400078ec0ff */
[----:B------:R-:W1:Y:S01]  /*11d30*/  SHFL.IDX PT, R3, R31, RZ, 0x181f ;  /* 0x00181fff1f037589 */ /* 0x000e6200000e0000 */
[----:B------:R-:W-:Y:S02]  /*11d40*/  LEA R29, R29, UR45, 0x1 ;  /* 0x0000002d1d1d7c11 */ /* 0x000fe4000f8e08ff */
[----:B------:R-:W-:Y:S01]  /*11d50*/  @P1 LOP3.LUT R16, R16, 0x800, RZ, 0xfc, !PT ;  /* 0x0000080010101812 */ /* 0x000fe200078efcff */
[----:B------:R-:W2:Y:S03]  /*11d60*/  SHFL.IDX PT, R2, R28, 0x1, 0x181f ;  /* 0x00381f001c027f89 */ /* 0x000ea600000e0000 */
[----:B------:R-:W-:-:S02]  /*11d70*/  LOP3.LUT P1, RZ, R16, 0x10, RZ, 0xc0, !PT ;  /* 0x0000001010ff7812 */ /* 0x000fc4000782c0ff */
[----:B------:R-:W-:Y:S02]  /*11d80*/  LOP3.LUT P6, RZ, R16, 0x4, RZ, 0xc0, !PT ;  /* 0x0000000410ff7812 */ /* 0x000fe400078cc0ff */
[-C--:B0-----:R-:W-:Y:S02]  /*11d90*/  IADD3 R8, P0, R14, R11.reuse, RZ ;  /* 0x0000000b0e087210 */ /* 0x081fe40007f1e0ff */
[----:B------:R-:W-:Y:S03]  /*11da0*/  SHFL.IDX PT, R14, R28, 0x3, 0x181f ;  /* 0x00781f001c0e7f89 */ /* 0x000fe600000e0000 */
[----:B-1----:R-:W-:Y:S02]  /*11db0*/  IMAD.X R9, RZ, RZ, R3, P0 ;  /* 0x000000ffff097224 */ /* 0x002fe400000e0603 */
[----:B------:R-:W0:Y:S01]  /*11dc0*/  SHFL.IDX PT, R3, R31, 0x1, 0x181f ;  /* 0x00381f001f037f89 */ /* 0x000e2200000e0000 */
[----:B--2---:R-:W-:-:S03]  /*11dd0*/  IADD3 R4, P0, R2, R11, RZ ;  /* 0x0000000b02047210 */ /* 0x004fc60007f1e0ff */
[----:B------:R-:W1:Y:S04]  /*11de0*/  SHFL.IDX PT, R2, R28, 0x2, 0x181f ;  /* 0x00581f001c027f89 */ /* 0x000e6800000e0000 */
[----:B------:R2:W-:Y:S01]  /*11df0*/  LDGSTS.E.BYPASS.LTC128B.128 [R29+0x20400], desc[UR60][R8.64], !P1 ;  /* 0x20400000081d7fae */ /* 0x0005e2000c901d7c */
[----:B0-----:R-:W-:-:S03]  /*11e00*/  IMAD.X R5, RZ, RZ, R3, P0 ;  /* 0x000000ffff057224 */ /* 0x001fc600000e0603 */
[----:B------:R-:W0:Y:S01]  /*11e10*/  SHFL.IDX PT, R3, R31, 0x2, 0x181f ;  /* 0x00581f001f037f89 */ /* 0x000e2200000e0000 */
[----:B-1----:R-:W-:-:S03]  /*11e20*/  IADD3 R2, P0, R2, R11, RZ ;  /* 0x0000000b02027210 */ /* 0x002fc60007f1e0ff */
[----:B------:R-:W1:Y:S01]  /*11e30*/  SHFL.IDX PT, R31, R31, 0x3, 0x181f ;  /* 0x00781f001f1f7f89 */ /* 0x000e6200000e0000 */
[----:B0-----:R-:W-:Y:S02]  /*11e40*/  IADD3.X R3, RZ, R3, RZ, P0, !PT ;  /* 0x00000003ff037210 */ /* 0x001fe400007fe4ff */
        /* <DEDUP_REMOVED lines=11> */
[----:B------:R2:W-:Y:S04]  /*11f00*/  LDGSTS.E.BYPASS.LTC128B.128 [R29+0x25400], desc[UR60][R2.64+0x100], !P6 ;  /* 0x25400100021d7fae */ /* 0x0005e8000f101d7c */
[----:B-1----:R2:W-:Y:S02]  /*11f10*/  LDGSTS.E.BYPASS.LTC128B.128 [R29+0x27400], desc[UR60][R2.64+0x180], !P5 ;  /* 0x27400180021d7fae */ /* 0x0025e4000e901d7c */
.L_x_1176:
[----:B--2---:R-:W-:Y:S01]  /*11f20*/  IMAD.SHL.U32 R2, R25, 0x2, RZ ;  /* 0x0000000219027824 */ /* 0x004fe200078e00ff */
[----:B------:R-:W-:Y:S02]  /*11f30*/  P2R R4, PR, RZ, 0x2 ;  /* 0x00000002ff047803 */ /* 0x000fe40000000000 */
        /* <DEDUP_REMOVED lines=15> */
.L_x_1109:
        /* <DEDUP_REMOVED lines=10> */
.L_x_1110:
[----:B------:R1:W-:Y:S01]  /*120d0*/  SYNCS.ARRIVE.TRANS64.A1T0 RZ, [R21+URZ+0x30830], RZ ;  /* 0x030830ff15ff79a7 */ /* 0x0003e2000810003f */
[----:B------:R-:W-:Y:S05]  /*120e0*/  @!P6 BRA `(.L_x_1111) ;  /* 0x000000000004e947 */ /* 0x000fea0003800000 */
[----:B------:R-:W-:Y:S01]  /*120f0*/  BPT.TRAP 0x1 ;  /* 0x000000040000795c */ /* 0x000fe20000300000 */
.L_x_1111:
[----:B0-----:R-:W-:Y:S01]  /*12100*/  SHF.L.U32 R3, R22, 0x1f, RZ ;  /* 0x0000001f16037819 */ /* 0x001fe200000006ff */
[----:B------:R-:W-:Y:S01]  /*12110*/  BSSY B1, `(.L_x_1112) ;  /* 0x0000004000017945 */ /* 0x000fe20003800000 */
[----:B------:R-:W-:-:S04]  /*12120*/  LEA R4, R19, UR45, 0x3 ;  /* 0x0000002d13047c11 */ /* 0x000fc8000f8e18ff */
[----:B------:R-:W0:Y:S02]  /*12130*/  SYNCS.PHASECHK.TRANS64.TRYWAIT P0, [R4+URZ+0x30860], R3 ;  /* 0x03086003040075a7 */ /* 0x000e24000800017f */
[----:B0-----:R-:W-:Y:S05]  /*12140*/  @!P0 BRA `(.L_x_1113) ;  /* 0x0000002800648947 */ /* 0x001fea0003800000 */
.L_x_1177:
[----:B------:R-:W-:Y:S05]  /*12150*/  BSYNC B1 ;  /* 0x0000000000017941 */ /* 0x000fea0003800000 */
.L_x_1112:
[----:B------:R-:W-:Y:S01]  /*12160*/  UMOV UR4, 0xffffffff ;  /* 0xffffffff00047882 */ /* 0x000fe20000000000 */
[----:B------:R-:W-:Y:S02]  /*12170*/  IMAD R5, R19, 0x4000, R30 ;  /* 0x0000400013057824 */ /* 0x000fe400078e021e */
[----:B------:R-:W-:Y:S01]  /*12180*/  IMAD.SHL.U32 R8, R25, 0x2, RZ ;  /* 0x0000000219087824 */ /* 0x000fe200078e00ff */
[----:B------:R-:W-:Y:S06]  /*12190*/  BRA.DIV UR4, `(.L_x_1114) ;  /* 0x0000002a04647947 */ /* 0x000fec000b800000 */
[----:B------:R-:W2:Y:S01]  /*121a0*/  SHFL.IDX PT, R14, R17, RZ, 0x181f ;  /* 0x00181fff110e7589 */ /* 0x000ea200000e0000 */
[----:B------:R-:W-:-:S03]  /*121b0*/  LEA R5, R5, UR45, 0x1 ;  /* 0x0000002d05057c11 */ /* 0x000fc6000f8e08ff */
[----:B0-----:R-:W0:Y:S01]  /*121c0*/  SHFL.IDX PT, R3, R18, RZ, 0x181f ;  /* 0x00181fff12037589 */ /* 0x001e2200000e0000 */
[----:B--2---:R-:W-:-:S03]  /*121d0*/  IADD3 R2, P0, R14, R8, RZ ;  /* 0x000000080e027210 */ /* 0x004fc60007f1e0ff */
[----:B------:R-:W2:Y:S01]  /*121e0*/  SHFL.IDX PT, R14, R17, 0x1, 0x181f ;  /* 0x00381f00110e7f89 */ /* 0x000ea200000e0000 */
[----:B0-----:R-:W-:Y:S02]  /*121f0*/  IADD3.X R3, RZ, R3, RZ, P0, !PT ;  /* 0x00000003ff037210 */ /* 0x001fe400007fe4ff */
        /* <DEDUP_REMOVED lines=33> */
.L_x_1187:
[----:B0--3--:R-:W-:Y:S01]  /*12410*/  IADD3 R2, P0, R14, R8, RZ ;  /* 0x000000080e027210 */ /* 0x009fe20007f1e0ff */
[----:B------:R-:W-:Y:S02]  /*12420*/  ULDC.64 UR4, c[0x0][0x328] ;  /* 0x0000ca0000047ab9 */ /* 0x000fe40000000a00 */
        /* <DEDUP_REMOVED lines=14> */
[----:B------:R-:W-:Y:S01]  /*12510*/  PLOP3.LUT P0, PT, PT, PT, PT, 0x80, 0x0 ;  /* 0x000000000000781c */ /* 0x000fe20003f0f070 */
[----:B------:R-:W-:Y:S01]  /*12520*/  NOP ;  /* 0x0000000000007918 */ /* 0x000fe20000000000 */
[----:B0-----:R-:W-:Y:S01]  /*12530*/  IMAD.WIDE.U32 R2, R7, UR4, RZ ;  /* 0x0000000407027c25 */ /* 0x001fe2000f8e00ff */
[----:B------:R-:W-:-:S03]  /*12540*/  ULDC.64 UR4, c[0x0][0x338] ;  /* 0x0000ce0000047ab9 */ /* 0x000fc60000000a00 */
[----:B------:R-:W-:Y:S02]  /*12550*/  IMAD.IADD R3, R3, 0x1, R9 ;  /* 0x0000000103037824 */ /* 0x000fe400078e0209 */
[----:B------:R-:W-:Y:S02]  /*12560*/  IMAD R7, R26, UR4, RZ ;  /* 0x000000041a077c24 */ /* 0x000fe4000f8e02ff */
[----:B------:R-:W-:-:S04]  /*12570*/  IMAD.WIDE.U32 R2, R6, UR4, R2 ;  /* 0x0000000406027c25 */ /* 0x000fc8000f8e0002 */
[----:B------:R-:W-:-:S05]  /*12580*/  IMAD R7, R6, UR5, R7 ;  /* 0x0000000506077c24 */ /* 0x000fca000f8e0207 */
[----:B------:R-:W-:-:S07]  /*12590*/  IADD3 R19, R3, R7, RZ ;  /* 0x0000000703137210 */ /* 0x000fce0007ffe0ff */
.L_x_1115:
        /* <DEDUP_REMOVED lines=10> */
.L_x_1116:
[----:B------:R-:W-:Y:S01]  /*12640*/  R2UR UR4, R32 ;  /* 0x00000000200472ca */ /* 0x000fe200000e0000 */
[----:B------:R-:W-:Y:S01]  /*12650*/  ULDC.64 UR6, c[0x0][0x330] ;  /* 0x0000cc0000067ab9 */ /* 0x000fe20000000a00 */
[----:B------:R-:W-:Y:S01]  /*12660*/  IMAD.MOV.U32 R18, RZ, RZ, R2 ;  /* 0x000000ffff127224 */ /* 0x000fe200078e0002 */
[----:B------:R-:W-:Y:S01]  /*12670*/  IADD3 R27, R27, -0x1, RZ ;  /* 0xffffffff1b1b7810 */ /* 0x000fe20007ffe0ff */
[----:B------:R-:W-:Y:S01]  /*12680*/  IMAD.U32 R3, RZ, RZ, UR6 ;  /* 0x00000006ff037e24 */ /* 0x000fe2000f8e00ff */
[----:B------:R0:W-:Y:S01]  /*12690*/  SYNCS.ARRIVE.TRANS64.A1T0 RZ, [R4+URZ+0x30850], RZ ;  /* 0x030850ff04ff79a7 */ /* 0x0001e2000810003f */
[----:B------:R-:W-:Y:S02]  /*126a0*/  VIADD R0, R0, 0x40 ;  /* 0x0000004000007836 */ /* 0x000fe40000000000 */
[----:B------:R-:W-:-:S04]  /*126b0*/  IMAD.WIDE.U32 R18, R3, UR39, R18 ;  /* 0x0000002703127c25 */ /* 0x000fc8000f8e0012 */
[----:B------:R-:W-:Y:S01]  /*126c0*/  VIADD R10, R10, 0xffffffc0 ;  /* 0xffffffc00a0a7836 */ /* 0x000fe20000000000 */
[----:B------:R-:W-:Y:S01]  /*126d0*/  UIMAD UR4, UR4, UR6, URZ ;  /* 0x00000006040472a4 */ /* 0x000fe2000f8e023f */
[----:B------:R-:W-:-:S03]  /*126e0*/  IMAD.MOV.U32 R22, RZ, RZ, R23 ;  /* 0x000000ffff167224 */ /* 0x000fc600078e0017 */
[----:B------:R-:W-:-:S03]  /*126f0*/  UIMAD UR4, UR39, UR7, UR4 ;  /* 0x00000007270472a4 */ /* 0x000fc6000f8e0204 */
[----:B------:R-:W-:Y:S02]  /*12700*/  ULDC.64 UR6, c[0x0][0x318] ;  /* 0x0000c60000067ab9 */ /* 0x000fe40000000a00 */
[----:B------:R-:W-:Y:S01]  /*12710*/  LEA R17, P0, R18, UR6, 0x1 ;  /* 0x0000000612117c11 */ /* 0x000fe2000f8008ff */
[----:B------:R-:W-:Y:S02]  /*12720*/  VIADD R3, R19, UR4 ;  /* 0x0000000413037c36 */ /* 0x000fe40008000000 */
[----:B------:R-:W-:-:S03]  /*12730*/  IMAD.MOV.U32 R19, RZ, RZ, R20 ;  /* 0x000000ffff137224 */ /* 0x000fc600078e0014 */
[----:B------:R-:W-:Y:S02]  /*12740*/  LEA.HI.X R18, R18, UR7, R3, 0x1, P0 ;  /* 0x0000000712127c11 */ /* 0x000fe400080f0c03 */
[----:B------:R-:W-:-:S13]  /*12750*/  ISETP.GT.AND P0, PT, R27, UR49, PT ;  /* 0x000000311b007c0c */ /* 0x000fda000bf04270 */
[----:B0-----:R-:W-:Y:S05]  /*12760*/  @P0 BRA `(.L_x_1117) ;  /* 0xfffffff000640947 */ /* 0x001fea000383ffff */
[----:B------:R-:W-:Y:S05]  /*12770*/  BSYNC B0 ;  /* 0x0000000000007941 */ /* 0x000fea0003800000 */
.L_x_1104:
[----:B------:R-:W-:-:S13]  /*12780*/  LOP3.LUT P0, RZ, R16, 0x20, RZ, 0xc0, !PT ;  /* 0x0000002010ff7812 */ /* 0x000fda000780c0ff */
[----:B------:R-:W-:Y:S05]  /*12790*/  @!P0 BRA `(.L_x_1118) ;  /* 0x0000000000048947 */ /* 0x000fea0003800000 */
[----:B------:R-:W-:Y:S01]  /*127a0*/  BPT.TRAP 0x1 ;  /* 0x000000040000795c */ /* 0x000fe20000300000 */
.L_x_1118:
[C---:B0-----:R-:W-:Y:S01]  /*127b0*/  LEA R0, R20.reuse, UR45, 0x3 ;  /* 0x0000002d14007c11 */ /* 0x041fe2000f8e18ff */
[----:B------:R-:W0:Y:S01]  /*127c0*/  S2R R6, SR_TID.X ;  /* 0x0000000000067919 */ /* 0x000e220000002100 */
[----:B------:R-:W-:Y:S01]  /*127d0*/  SHF.L.U32 R3, R23, 0x1f, RZ ;  /* 0x0000001f17037819 */ /* 0x000fe200000006ff */
[----:B------:R-:W-:Y:S01]  /*127e0*/  IMAD.MOV.U32 R2, RZ, RZ, -0x40 ;  /* 0xffffffc0ff027424 */ /* 0x000fe200078e00ff */
[----:B------:R-:W-:Y:S01]  /*127f0*/  BSSY B0, `(.L_x_1119) ;  /* 0x0000008000007945 */ /* 0x000fe20003800000 */
[----:B------:R-:W-:Y:S01]  /*12800*/  LEA R4, R20, R30, 0xe ;  /* 0x0000001e14047211 */ /* 0x000fe200078e70ff */
[----:B------:R-:W2:Y:S01]  /*12810*/  SYNCS.PHASECHK.TRANS64.TRYWAIT P0, [R0+URZ+0x30860], R3 ;  /* 0x03086003000075a7 */ /* 0x000ea2000800017f */
[----:B------:R-:W-:Y:S01]  /*12820*/  IMAD R5, R27, R2, UR47 ;  /* 0x0000002f1b057e24 */ /* 0x000fe2000f8e0202 */
[----:B0-----:R-:W-:-:S04]  /*12830*/  LOP3.LUT R6, R6, 0x7f, RZ, 0xc0, !PT ;  /* 0x0000007f06067812 */ /* 0x001fc800078ec0ff */
[----:B------:R-:W-:-:S05]  /*12840*/  SHF.R.U32.HI R6, RZ, 0x3, R6 ;  /* 0x00000003ff067819 */ /* 0x000fca0000011606 */
[----:B------:R-:W-:Y:S01]  /*12850*/  IMAD.IADD R5, R5, 0x1, -R6 ;  /* 0x0000000105057824 */ /* 0x000fe200078e0a06 */
[----:B--2---:R-:W-:Y:S06]  /*12860*/  @!P0 BRA `(.L_x_1120) ;  /* 0x00000028001c8947 */ /* 0x004fec0003800000 */
.L_x_1188:
[----:B------:R-:W-:Y:S05]  /*12870*/  BSYNC B0 ;  /* 0x0000000000007941 */ /* 0x000fea0003800000 */
.L_x_1119:
[----:B------:R-:W-:-:S03]  /*12880*/  UMOV UR4, 0xffffffff ;  /* 0xffffffff00047882 */ /* 0x000fc60000000000 */
[----:B------:R-:W-:Y:S05]  /*12890*/  BRA.DIV UR4, `(.L_x_1121) ;  /* 0x0000002a04247947 */ /* 0x000fea000b800000 */
[----:B0-----:R-:W-:Y:S01]  /*128a0*/  SHFL.IDX PT, R3, R18, RZ, 0x181f ;  /* 0x00181fff12037589 */ /* 0x001fe200000e0000 */
[----:B------:R-:W-:Y:S01]  /*128b0*/  ULDC UR4, c[0x0][0x2f4] ;  /* 0x0000bd0000047ab9 */ /* 0x000fe20000000800 */
[----:B------:R-:W-:Y:S02]  /*128c0*/  LEA R4, R4, UR45, 0x1 ;  /* 0x0000002d04047c11 */ /* 0x000fe4000f8e08ff */
[----:B------:R-:W0:Y:S01]  /*128d0*/  SHFL.IDX PT, R2, R17, RZ, 0x181f ;  /* 0x00181fff11027589 */ /* 0x000e2200000e0000 */
[----:B------:R-:W-:Y:S02]  /*128e0*/  ISETP.GE.AND P2, PT, R25, UR4, PT ;  /* 0x0000000419007c0c */ /* 0x000fe4000bf46270 */
[----:B------:R-:W-:Y:S01]  /*128f0*/  ISETP.GE.AND P3, PT, R36, UR4, PT ;  /* 0x0000000424007c0c */ /* 0x000fe2000bf66270 */
[----:B------:R-:W-:Y:S01]  /*12900*/  SHFL.IDX PT, R6, R18, 0x1, 0x181f ;  /* 0x00381f0012067f89 */ /* 0x000fe200000e0000 */
[C---:B------:R-:W-:Y:S02]  /*12910*/  ISETP.LT.OR P5, PT, R5.reuse, 0x1, P2 ;  /* 0x000000010500780c */ /* 0x040fe400017a1670 */
[----:B------:R-:W-:Y:S01]  /*12920*/  ISETP.LT.OR P4, PT, R5, 0x1, P3 ;  /* 0x000000010500780c */ /* 0x000fe20001f81670 */
[----:B------:R-:W2:Y:S01]  /*12930*/  SHFL.IDX PT, R14, R17, 0x1, 0x181f ;  /* 0x00381f00110e7f89 */ /* 0x000ea200000e0000 */
        /* <DEDUP_REMOVED lines=11> */
[----:B--2---:R-:W-:Y:S02]  /*129f0*/  IMAD.MOV.U32 R2, RZ, RZ, R14 ;  /* 0x000000ffff027224 */ /* 0x004fe400078e000e */
[----:B------:R-:W-:Y:S01]  /*12a00*/  IMAD.MOV.U32 R3, RZ, RZ, R6 ;  /* 0x000000ffff037224 */ /* 0x000fe200078e0006 */
[----:B------:R-:W-:Y:S01]  /*12a10*/  SHFL.IDX PT, R14, R17, 0x2, 0x181f ;  /* 0x00581f00110e7f89 */ /* 0x000fe200000e0000 */
[----:B------:R-:W-:-:S03]  /*12a20*/  IMAD.WIDE.U32 R2, R25, 0x2, R2 ;  /* 0x0000000219027825 */ /* 0x000fc600078e0002 */
[----:B------:R-:W0:Y:S04]  /*12a30*/  SHFL.IDX PT, R6, R18, 0x2, 0x181f ;  /* 0x00581f0012067f89 */ /* 0x000e2800000e0000 */
        /* <DEDUP_REMOVED lines=8> */
[----:B------:R-:W-:Y:S02]  /*12ac0*/  ISETP.LT.OR P4, PT, R5, 0x21, P3 ;  /* 0x000000210500780c */ /* 0x000fe40001f81670 */
[----:B0-----:R-:W-:Y:S01]  /*12ad0*/  MOV R3, R6 ;  /* 0x0000000600037202 */ /* 0x001fe20000000f00 */
[----:B------:R-:W-:Y:S02]  /*12ae0*/  IMAD.MOV.U32 R2, RZ, RZ, R14 ;  /* 0x000000ffff027224 */ /* 0x000fe400078e000e */
[----:B------:R0:W3:Y:S01]  /*12af0*/  SHFL.IDX PT, R14, R17, 0x3, 0x181f ;  /* 0x00781f00110e7f89 */ /* 0x0000e200000e0000 */
[----:B------:R-:W-:Y:S02]  /*12b00*/  IMAD.MOV.U32 R6, RZ, RZ, RZ ;  /* 0x000000ffff067224 */ /* 0x000fe400078e00ff */
[----:B------:R-:W-:-:S05]  /*12b10*/  IMAD.WIDE.U32 R2, R25, 0x2, R2 ;  /* 0x0000000219027825 */ /* 0x000fca00078e0002 */
[----:B------:R0:W-:Y:S01]  /*12b20*/  LDGSTS.E.BYPASS.LTC128B.128 [R4+0x1400], desc[UR60][R2.64], !P5 ;  /* 0x0140000002047fae */ /* 0x0001e2000e901d7c */
[----:B------:R-:W-:-:S03]  /*12b30*/  ISETP.LT.OR P5, PT, R5, 0x21, P1 ;  /* 0x000000210500780c */ /* 0x000fc60000fa1670 */
[----:B------:R0:W-:Y:S01]  /*12b40*/  LDGSTS.E.BYPASS.LTC128B.128 [R4+0x3400], desc[UR60][R2.64+0x80], !P4 ;  /* 0x0340008002047fae */ /* 0x0001e2000e101d7c */
[----:B------:R-:W-:-:S09]  /*12b50*/  ISETP.LT.OR P4, PT, R5, 0x21, P0 ;  /* 0x000000210500780c */ /* 0x000fd20000781670 */
[----:B------:R0:W-:Y:S04]  /*12b60*/  LDGSTS.E.BYPASS.LTC128B.128 [R4+0x5400], desc[UR60][R2.64+0x100], !P5 ;  /* 0x0540010002047fae */ /* 0x0001e8000e901d7c */
[----:B--23--:R0:W-:Y:S02]  /*12b70*/  LDGSTS.E.BYPASS.LTC128B.128 [R4+0x7400], desc[UR60][R2.64+0x180], !P4 ;  /* 0x0740018002047fae */ /* 0x00c1e4000e101d7c */
.L_x_1198:
[C---:B------:R-:W-:Y:S01]  /*12b80*/  ISETP.LT.OR P2, PT, R5.reuse, 0x31, P2 ;  /* 0x000000310500780c */ /* 0x040fe20001741670 */
[----:B0-----:R-:W-:Y:S01]  /*12b90*/  IMAD.MOV.U32 R2, RZ, RZ, R14 ;  /* 0x000000ffff027224 */ /* 0x001fe200078e000e */
[C---:B------:R-:W-:Y:S01]  /*12ba0*/  ISETP.LT.OR P3, PT, R5.reuse, 0x31, P3 ;  /* 0x000000310500780c */ /* 0x040fe20001f61670 */
[----:B------:R-:W-:Y:S01]  /*12bb0*/  IMAD.MOV.U32 R3, RZ, RZ, R18 ;  /* 0x000000ffff037224 */ /* 0x000fe200078e0012 */
[C---:B------:R-:W-:Y:S02]  /*12bc0*/  ISETP.LT.OR P1, PT, R5.reuse, 0x31, P1 ;  /* 0x000000310500780c */ /* 0x040fe40000f21670 */
        /* <DEDUP_REMOVED lines=11> */
.L_x_1122:
        /* <DEDUP_REMOVED lines=10> */
.L_x_1123:
[----:B0-----:R-:W-:Y:S01]  /*12d20*/  VIADD R2, R20, 0x1 ;  /* 0x0000000114027836 */ /* 0x001fe20000000000 */
[----:B------:R0:W-:Y:S04]  /*12d30*/  SYNCS.ARRIVE.TRANS64.A1T0 RZ, [R0+URZ+0x30850], RZ ;  /* 0x030850ff00ff79a7 */ /* 0x0001e8000810003f */
[----:B------:R-:W-:-:S04]  /*12d40*/  ISETP.NE.AND P0, PT, R2, 0x2, PT ;  /* 0x000000020200780c */ /* 0x000fc80003f05270 */
[----:B0-----:R-:W-:Y:S02]  /*12d50*/  SEL R0, RZ, 0x1, P0 ;  /* 0x00000001ff007807 */ /* 0x001fe40000000000 */
[----:B------:R-:W-:Y:S02]  /*12d60*/  SEL R2, R2, RZ, P0 ;  /* 0x000000ff02027207 */ /* 0x000fe40000000000 */
[----:B------:R-:W-:-:S07]  /*12d70*/  LOP3.LUT R0, R23, R0, RZ, 0x3c, !PT ;  /* 0x0000000017007212 */ /* 0x000fce00078e3cff */
.L_x_1083:
[----:B------:R-:W0:Y:S01]  /*12d80*/  S2R R4, SR_CgaCtaId ;  /* 0x0000000000047919 */ /* 0x000e220000008800 */
[----:B------:R-:W-:Y:S02]  /*12d90*/  MOV R3, 0x400 ;  /* 0x0000040000037802 */ /* 0x000fe40000000f00 */
[----:B------:R-:W-:Y:S02]  /*12da0*/  SHF.L.U32 R6, R6, 0x1f, RZ ;  /* 0x0000001f06067819 */ /* 0x000fe400000006ff */
[----:B0-----:R-:W-:-:S04]  /*12db0*/  LEA R7, R4, R3, 0x18 ;  /* 0x0000000304077211 */ /* 0x001fc800078ec0ff */
[----:B------:R-:W0:Y:S02]  /*12dc0*/  SYNCS.PHASECHK.TRANS64.TRYWAIT P0, [R7+URZ+0x30820], R6 ;  /* 0x03082006070075a7 */ /* 0x000e24000800017f */
[----:B0-----:R-:W-:Y:S05]  /*12dd0*/  @!P0 BRA `(.L_x_1124) ;  /* 0x0000002800548947 */ /* 0x001fea0003800000 */
.L_x_1199:
[----:B------:R-:W-:-:S03]  /*12de0*/  UMOV UR4, 0xffffffff ;  /* 0xffffffff00047882 */ /* 0x000fc60000000000 */
[----:B------:R-:W-:Y:S05]  /*12df0*/  BRA.DIV UR4, `(.L_x_1125) ;  /* 0x0000002a04607947 */ /* 0x000fea000b800000 */
[----:B------:R-:W2:Y:S02]  /*12e00*/  S2R R3, SR_TID.X ;  /* 0x0000000000037919 */ /* 0x000ea40000002100 */
[----:B--2---:R-:W-:-:S04]  /*12e10*/  SHF.R.U32.HI R3, RZ, 0x5, R3 ;  /* 0x00000005ff037819 */ /* 0x004fc80000011603 */
[----:B------:R-:W-:-:S05]  /*12e20*/  LOP3.LUT R3, R3, 0x3, RZ, 0xc0, !PT ;  /* 0x0000000303037812 */ /* 0x000fca00078ec0ff */
[----:B------:R2:W3:Y:S02]  /*12e30*/  SHFL.IDX PT, R14, R3, RZ, 0x1f ;  /* 0x00001fff030e7589 */ /* 0x0004e400000e0000 */
.L_x_1202:
[----:B---3--:R-:W-:-:S13]  /*12e40*/  ISETP.NE.AND P0, PT, R14, RZ, PT ;  /* 0x000000ff0e00720c */ /* 0x008fda0003f05270 */
[----:B------:R-:W-:Y:S05]  /*12e50*/  @P0 BRA `(.L_x_991) ;  /* 0x0000000000900947 */ /* 0x000fea0003800000 */
[----:B------:R-:W-:-:S03]  /*12e60*/  UMOV UR4, 0xffffffff ;  /* 0xffffffff00047882 */ /* 0x000fc60000000000 */
[----:B------:R-:W-:Y:S05]  /*12e70*/  BRA.DIV UR4, `(.L_x_1126) ;  /* 0x0000002a04747947 */ /* 0x000fea000b800000 */
[----:B------:R-:W-:-:S13]  /*12e80*/  ELECT P6, URZ, PT ;  /* 0x00000000003f782f */ /* 0x000fda00038c0000 */
.L_x_1205:
[----:B------:R-:W-:Y:S05]  /*12e90*/  @!P6 BRA `(.L_x_991) ;  /* 0x000000000080e947 */ /* 0x000fea0003800000 */
[----:B--2---:R-:W2:Y:S02]  /*12ea0*/  LDL R3, [R1+0x4] ;  /* 0x0000040001037983 */ /* 0x004ea40000100800 */
[----:B--2---:R-:W-:-:S13]  /*12eb0*/  R2UR UR4, R3 ;  /* 0x00000000030472ca */ /* 0x004fda00000e0000 */
[----:B------:R-:W-:-:S06]  /*12ec0*/  ULOP3.LUT UR4, UR4, 0x2, URZ, 0xfc, !UPT ;  /* 0x0000000204047892 */ /* 0x000fcc000f8efc3f */
[----:B------:R-:W-:-:S04]  /*12ed0*/  MOV R3, UR4 ;  /* 0x0000000400037c02 */ /* 0x000fc80008000f00 */
[----:B------:R-:W-:-:S13]  /*12ee0*/  ISETP.NE.AND P0, PT, R3, 0x3, PT ;  /* 0x000000030300780c */ /* 0x000fda0003f05270 */
[----:B------:R-:W-:Y:S05]  /*12ef0*/  @!P0 BRA `(.L_x_1127) ;  /* 0x0000000000048947 */ /* 0x000fea0003800000 */
[----:B------:R-:W-:Y:S01]  /*12f00*/  BPT.TRAP 0x1 ;  /* 0x000000040000795c */ /* 0x000fe20000300000 */
.L_x_1127:
[----:B------:R-:W-:Y:S01]  /*12f10*/  IMAD R5, R2, 0x8, R7 ;  /* 0x0000000802057824 */ /* 0x000fe200078e0207 */
[----:B------:R-:W-:Y:S01]  /*12f20*/  SHF.L.U32 R4, R0, 0x1f, RZ ;  /* 0x0000001f00047819 */ /* 0x000fe200000006ff */
[----:B------:R-:W-:-:S03]  /*12f30*/  VIADD R2, R2, 0x1 ;  /* 0x0000000102027836 */ /* 0x000fc60000000000 */
[----:B------:R-:W2:Y:S02]  /*12f40*/  SYNCS.PHASECHK.TRANS64.TRYWAIT P1, [R5+URZ+0x30840], R4 ;  /* 0x03084004050075a7 */ /* 0x000ea4000802017f */
[----:B------:R-:W-:-:S04]  /*12f50*/  ISETP.NE.AND P2, PT, R2, 0x2, PT ;  /* 0x000000020200780c */ /* 0x000fc80003f45270 */
[----:B------:R-:W-:Y:S01]  /*12f60*/  SEL R3, RZ, 0x1, P2 ;  /* 0x00000001ff037807 */ /* 0x000fe20001000000 */
[----:B--2---:R-:W-:Y:S08]  /*12f70*/  @!P1 BRA `(.L_x_1128) ;  /* 0x0000002800549947 */ /* 0x004ff00003800000 */
.L_x_1206:
[----:B------:R-:W-:Y:S02]  /*12f80*/  SEL R2, R2, RZ, P2 ;  /* 0x000000ff02027207 */ /* 0x000fe40001000000 */
[----:B------:R-:W-:Y:S01]  /*12f90*/  LOP3.LUT R0, R0, R3, RZ, 0x3c, !PT ;  /* 0x0000000300007212 */ /* 0x000fe200078e3cff */
[----:B------:R-:W-:Y:S06]  /*12fa0*/  @!P0 BRA `(.L_x_1129) ;  /* 0x0000000000048947 */ /* 0x000fec0003800000 */
[----:B------:R-:W-:Y:S01]  /*12fb0*/  BPT.TRAP 0x1 ;  /* 0x000000040000795c */ /* 0x000fe20000300000 */
.L_x_1129:
[----:B------:R-:W-:Y:S01]  /*12fc0*/  IMAD R3, R2, 0x8, R7 ;  /* 0x0000000802037824 */ /* 0x000fe200078e0207 */
[----:B------:R-:W-:-:S04]  /*12fd0*/  SHF.L.U32 R0, R0, 0x1f, RZ ;  /* 0x0000001f00007819 */ /* 0x000fc800000006ff */
[----:B------:R-:W3:Y:S02]  /*12fe0*/  SYNCS.PHASECHK.TRANS64.TRYWAIT P1, [R3+URZ+0x30840], R0 ;  /* 0x03084000030075a7 */ /* 0x000ee4000802017f */
[----:B---3--:R-:W-:Y:S05]  /*12ff0*/  @!P1 BRA `(.L_x_1130) ;  /* 0x0000002800489947 */ /* 0x008fea0003800000 */
.L_x_1207:
[----:B------:R-:W-:Y:S05]  /*13000*/  @!P0 BRA `(.L_x_1131) ;  /* 0x0000000000048947 */ /* 0x000fea0003800000 */
[----:B------:R-:W-:Y:S01]  /*13010*/  BPT.TRAP 0x1 ;  /* 0x000000040000795c */ /* 0x000fe20000300000 */
.L_x_1131:
[----:B------:R-:W4:Y:S02]  /*13020*/  SYNCS.PHASECHK.TRANS64.TRYWAIT P1, [R5+URZ+0x30860], R4 ;  /* 0x03086004050075a7 */ /* 0x000f24000802017f */
[----:B----4-:R-:W-:Y:S05]  /*13030*/  @!P1 BRA `(.L_x_1132) ;  /* 0x00000028004c9947 */ /* 0x010fea0003800000 */
.L_x_1208:
[----:B------:R-:W-:Y:S05]  /*13040*/  @!P0 BRA `(.L_x_1133) ;  /* 0x0000000000048947 */ /* 0x000fea0003800000 */
[----:B------:R-:W-:Y:S01]  /*13050*/  BPT.TRAP 0x1 ;  /* 0x000000040000795c */ /* 0x000fe20000300000 */
.L_x_1133:
[----:B------:R0:W0:Y:S02]  /*13060*/  SYNCS.PHASECHK.TRANS64.TRYWAIT P0, [R3+URZ+0x30860], R0 ;  /* 0x03086000030075a7 */ /* 0x000024000800017f */
[----:B0-----:R-:W-:Y:S05]  /*13070*/  @!P0 NANOSLEEP.SYNCS 0x989680 ;  /* 0x009896800000895d */ /* 0x001fea0003900000 */
[----:B------:R-:W0:Y:S02]  /*13080*/  @!P0 SYNCS.PHASECHK.TRANS64 P0, [R3+URZ+0x30860], R0 ;  /* 0x03086000030085a7 */ /* 0x000e24000800007f */
[----:B0-----:R-:W-:Y:S05]  /*13090*/  @!P0 BRA `(.L_x_1133) ;  /* 0xfffffffc00f08947 */ /* 0x001fea000383ffff */
.L_x_991:
[----:B------:R-:W-:Y:S05]  /*130a0*/  BSYNC B6 ;  /* 0x0000000000067941 */ /* 0x000fea0003800000 */
.L_x_988:
[----:B------:R-:W-:Y:S05]  /*130b0*/  EXIT ;  /* 0x000000000000794d */ /* 0x000fea0003800000 */
.L_x_1001:
[----:B------:R-:W-:-:S13]  /*130c0*/  R2UR UR4, R16 ;  /* 0x00000000100472ca */ /* 0x000fda00000e0000 */
[----:B0-----:R-:W-:-:S04]  /*130d0*/  IMAD.U32 R3, RZ, RZ, UR4 ;  /* 0x00000004ff037e24 */ /* 0x001fc8000f8e00ff */
[----:B------:R0:W1:Y:S03]  /*130e0*/  SYNCS.PHASECHK.TRANS64.TRYWAIT P0, [R3+URZ+0x30800], R0 ;  /* 0x03080000030075a7 */ /* 0x000066000800017f */
[----:B-1----:R-:W-:Y:S05]  /*130f0*/  @!P0 NANOSLEEP.SYNCS 0x989680 ;  /* 0x009896800000895d */ /* 0x002fea0003900000 */
[----:B------:R-:W1:Y:S02]  /*13100*/  @!P0 SYNCS.PHASECHK.TRANS64 P0, [R3+URZ+0x30800], R0 ;  /* 0x03080000030085a7 */ /* 0x000e64000800007f */
[----:B-1----:R-:W-:Y:S05]  /*13110*/  @!P0 BRA `(.L_x_1001) ;  /* 0xfffffffc00e88947 */ /* 0x002fea000383ffff */
[----:B------:R-:W-:Y:S05]  /*13120*/  BRA `(.L_x_1134) ;  /* 0xfffffee800187947 */ /* 0x000fea000383ffff */
.L_x_1005:
[----:B------:R-:W-:-:S13]  /*13130*/  R2UR UR4, R16 ;  /* 0x00000000100472ca */ /* 0x000fda00000e0000 */
[----:B0-----:R-:W-:-:S04]  /*13140*/  MOV R3, UR4 ;  /* 0x0000000400037c02 */ /* 0x001fc80008000f00 */
[----:B------:R0:W2:Y:S03]  /*13150*/  SYNCS.PHASECHK.TRANS64.TRYWAIT P1, [R3+URZ+0x30830], R0 ;  /* 0x03083000030075a7 */ /* 0x0000a6000802017f */
[----:B--2---:R-:W-:Y:S05]  /*13160*/  @!P1 NANOSLEEP.SYNCS 0x989680 ;  /* 0x009896800000995d */ /* 0x004fea0003900000 */
[----:B------:R-:W2:Y:S02]  /*13170*/  @!P1 SYNCS.PHASECHK.TRANS64 P1, [R3+URZ+0x30830], R0 ;  /* 0x03083000030095a7 */ /* 0x000ea4000802007f */
[----:B--2---:R-:W-:Y:S05]  /*13180*/  @!P1 BRA `(.L_x_1005) ;  /* 0xfffffffc00e89947 */ /* 0x004fea000383ffff */
[----:B------:R-:W-:Y:S05]  /*13190*/  BRA `(.L_x_1004) ;  /* 0xfffffee800407947 */ /* 0x000fea000383ffff */
.L_x_1022:
[----:B-1----:R-:W-:-:S04]  /*131a0*/  IMAD.U32 R4, RZ, RZ, UR7 ;  /* 0x00000007ff047e24 */ /* 0x002fc8000f8e00ff */
[----:B------:R1:W2:Y:S03]  /*131b0*/  SYNCS.PHASECHK.TRANS64.TRYWAIT P1, [R4+URZ+0x30830], R3 ;  /* 0x03083003040075a7 */ /* 0x0002a6000802017f */
[----:B--2---:R-:W-:Y:S05]  /*131c0*/  @!P1 NANOSLEEP.SYNCS 0x989680 ;  /* 0x009896800000995d */ /* 0x004fea0003900000 */
[----:B------:R-:W2:Y:S02]  /*131d0*/  @!P1 SYNCS.PHASECHK.TRANS64 P1, [R4+URZ+0x30830], R3 ;  /* 0x03083003040095a7 */ /* 0x000ea4000802007f */
[----:B--2---:R-:W-:Y:S05]  /*131e0*/  @!P1 BRA `(.L_x_1022) ;  /* 0xfffffffc00ec9947 */ /* 0x004fea000383ffff */
[----:B------:R-:W-:Y:S05]  /*131f0*/  BRA `(.L_x_1021) ;  /* 0xffffff1400387947 */ /* 0x000fea000383ffff */
.L_x_1026:
[----:B-1----:R-:W-:-:S04]  /*13200*/  IMAD.U32 R3, RZ, RZ, UR6 ;  /* 0x00000006ff037e24 */ /* 0x002fc8000f8e00ff */
[----:B------:R1:W2:Y:S03]  /*13210*/  SYNCS.PHASECHK.TRANS64.TRYWAIT P1, [R3+URZ+0x30850], R0 ;  /* 0x03085000030075a7 */ /* 0x0002a6000802017f */
[----:B--2---:R-:W-:Y:S05]  /*13220*/  @!P1 NANOSLEEP.SYNCS 0x989680 ;  /* 0x009896800000995d */ /* 0x004fea0003900000 */
[----:B------:R-:W2:Y:S02]  /*13230*/  @!P1 SYNCS.PHASECHK.TRANS64 P1, [R3+URZ+0x30850], R0 ;  /* 0x03085000030095a7 */ /* 0x000ea4000802007f */
[----:B--2---:R-:W-:Y:S05]  /*13240*/  @!P1 BRA `(.L_x_1026) ;  /* 0xfffffffc00ec9947 */ /* 0x004fea000383ffff */
[----:B------:R-:W-:Y:S05]  /*13250*/  BRA `(.L_x_1025) ;  /* 0xffffff2000d87947 */ /* 0x000fea000383ffff */
.L_x_1045:
[----:B-1----:R-:W-:-:S04]  /*13260*/  IMAD.U32 R4, RZ, RZ, UR5 ;  /* 0x00000005ff047e24 */ /* 0x002fc8000f8e00ff */
[----:B------:R1:W2:Y:S03]  /*13270*/  SYNCS.PHASECHK.TRANS64.TRYWAIT P1, [R4+URZ+0x30830], R3 ;  /* 0x03083003040075a7 */ /* 0x0002a6000802017f */
[----:B--2---:R-:W-:Y:S05]  /*13280*/  @!P1 NANOSLEEP.SYNCS 0x989680 ;  /* 0x009896800000995d */ /* 0x004fea0003900000 */
[----:B------:R-:W2:Y:S02]  /*13290*/  @!P1 SYNCS.PHASECHK.TRANS64 P1, [R4+URZ+0x30830], R3 ;  /* 0x03083003040095a7 */ /* 0x000ea4000802007f */
[----:B--2---:R-:W-:Y:S05]  /*132a0*/  @!P1 BRA `(.L_x_1045) ;  /* 0xfffffffc00ec9947 */ /* 0x004fea000383ffff */
[----:B------:R-:W-:Y:S05]  /*132b0*/  BRA `(.L_x_1044) ;  /* 0xffffff4000207947 */ /* 0x000fea000383ffff */
.L_x_1049:
[----:B01----:R-:W-:-:S04]  /*132c0*/  IMAD.U32 R3, RZ, RZ, UR5 ;  /* 0x00000005ff037e24 */ /* 0x003fc8000f8e00ff */
[----:B------:R0:W1:Y:S03]  /*132d0*/  SYNCS.PHASECHK.TRANS64.TRYWAIT P1, [R3+URZ+0x30850], R0 ;  /* 0x03085000030075a7 */ /* 0x000066000802017f */
[----:B-1----:R-:W-:Y:S05]  /*132e0*/  @!P1 NANOSLEEP.SYNCS 0x989680 ;  /* 0x009896800000995d */ /* 0x002fea0003900000 */
[----:B------:R-:W1:Y:S02]  /*132f0*/  @!P1 SYNCS.PHASECHK.TRANS64 P1, [R3+URZ+0x30850], R0 ;  /* 0x03085000030095a7 */ /* 0x000e64000802007f */
[----:B-1----:R-:W-:Y:S05]  /*13300*/  @!P1 BRA `(.L_x_1049) ;  /* 0xfffffffc00ec9947 */ /* 0x002fea000383ffff */
[----:B------:R-:W-:Y:S05]  /*13310*/  BRA `(.L_x_1048) ;  /* 0xffffff4c00a07947 */ /* 0x000fea000383ffff */
.L_x_1057:
[----:B-1----:R-:W-:-:S04]  /*13320*/  MOV R4, UR7 ;  /* 0x0000000700047c02 */ /* 0x002fc80008000f00 */
[----:B------:R1:W2:Y:S03]  /*13330*/  SYNCS.PHASECHK.TRANS64.TRYWAIT P1, [R4+URZ+0x30830], R3 ;  /* 0x03083003040075a7 */ /* 0x0002a6000802017f */
[----:B--2---:R-:W-:Y:S05]  /*13340*/  @!P1 NANOSLEEP.SYNCS 0x989680 ;  /* 0x009896800000995d */ /* 0x004fea0003900000 */
[----:B------:R-:W2:Y:S02]  /*13350*/  @!P1 SYNCS.PHASECHK.TRANS64 P1, [R4+URZ+0x30830], R3 ;  /* 0x03083003040095a7 */ /* 0x000ea4000802007f */
[----:B--2---:R-:W-:Y:S05]  /*13360*/  @!P1 BRA `(.L_x_1057) ;  /* 0xfffffffc00ec9947 */ /* 0x004fea000383ffff */
[----:B------:R-:W-:Y:S05]  /*13370*/  BRA `(.L_x_1056) ;  /* 0xffffff5c00507947 */ /* 0x000fea000383ffff */
.L_x_1061:
[----:B01----:R-:W-:-:S04]  /*13380*/  IMAD.U32 R3, RZ, RZ, UR5 ;  /* 0x00000005ff037e24 */ /* 0x003fc8000f8e00ff */
[----:B------:R0:W1:Y:S03]  /*13390*/  SYNCS.PHASECHK.TRANS64.TRYWAIT P1, [R3+URZ+0x30850], R0 ;  /* 0x03085000030075a7 */ /* 0x000066000802017f */
[----:B-1----:R-:W-:Y:S05]  /*133a0*/  @!P1 NANOSLEEP.SYNCS 0x989680 ;  /* 0x009896800000995d */ /* 0x002fea0003900000 */
[----:B------:R-:W1:Y:S02]  /*133b0*/  @!P1 SYNCS.PHASECHK.TRANS64 P1, [R3+URZ+0x30850], R0 ;  /* 0x03085000030095a7 */ /* 0x000e64000802007f */
[----:B-1----:R-:W-:Y:S05]  /*133c0*/  @!P1 BRA `(.L_x_1061) ;  /* 0xfffffffc00ec9947 */ /* 0x002fea000383ffff */
[----:B------:R-:W-:Y:S05]  /*133d0*/  BRA `(.L_x_1060) ;  /* 0xffffff6800d47947 */ /* 0x000fea000383ffff */
.L_x_1076:
[----:B-1----:R-:W-:-:S04]  /*133e0*/  IMAD.U32 R5, RZ, RZ, UR5 ;  /* 0x00000005ff057e24 */ /* 0x002fc8000f8e00ff */
[----:B------:R1:W2:Y:S03]  /*133f0*/  SYNCS.PHASECHK.TRANS64.TRYWAIT P1, [R5+URZ+0x30850], R0 ;  /* 0x03085000050075a7 */ /* 0x0002a6000802017f */
[----:B--2---:R-:W-:Y:S05]  /*13400*/  @!P1 NANOSLEEP.SYNCS 0x989680 ;  /* 0x009896800000995d */ /* 0x004fea0003900000 */
[----:B------:R-:W2:Y:S02]  /*13410*/  @!P1 SYNCS.PHASECHK.TRANS64 P1, [R5+URZ+0x30850], R0 ;  /* 0x03085000050095a7 */ /* 0x000ea4000802007f */
[----:B--2---:R-:W-:Y:S05]  /*13420*/  @!P1 BRA `(.L_x_1076) ;  /* 0xfffffffc00ec9947 */ /* 0x004fea000383ffff */
[----:B------:R-:W-:Y:S05]  /*13430*/  BRA `(.L_x_1075) ;  /* 0xffffff8c00407947 */ /* 0x000fea000383ffff */
.L_x_1094:
[----:B------:R-:W-:Y:S01]  /*13440*/  IMAD.MOV.U32 R13, RZ, RZ, R18 ;  /* 0x000000ffff0d7224 */ /* 0x000fe200078e0012 */
[----:B------:R-:W-:Y:S01]  /*13450*/  MOV R11, 0x1f ;  /* 0x0000001f000b7802 */ /* 0x000fe20000000f00 */
[----:B------:R-:W-:Y:S02]  /*13460*/  IMAD.MOV.U32 R12, RZ, RZ, RZ ;  /* 0x000000ffff0c7224 */ /* 0x000fe400078e00ff */
[----:B------:R-:W-:-:S07]  /*13470*/  IMAD.MOV.U32 R15, RZ, RZ, -0x1 ;  /* 0xffffffffff0f7424 */ /* 0x000fce00078e00ff */
[----:B-----5:R-:W-:Y:S05]  /*13480*/  WARPSYNC.COLLECTIVE R15, `(.L_x_1135) ;  /* 0x000000000f087348 */ /* 0x020fea0003c00000 */
[----:B------:R0:W1:Y:S02]  /*13490*/  SHFL.IDX P6, R14, R13, R12, R11 ;  /* 0x0000000c0d0e7389 */ /* 0x00006400000c000b */
[----:B01---5:R-:W-:Y:S01]  /*134a0*/  ENDCOLLECTIVE ;  /* 0x000000000000791b */ /* 0x023fe20003800000 */
.L_x_1135:
[----:B------:R-:W-:Y:S05]  /*134b0*/  BRA `(.L_x_1136) ;  /* 0xffffffcc00ec7947 */ /* 0x000fea000383ffff */
.L_x_1096:
[----:B0-----:R-:W-:-:S04]  /*134c0*/  IMAD.U32 R3, RZ, RZ, UR45 ;  /* 0x0000002dff037e24 */ /* 0x001fc8000f8e00ff */
[----:B------:R0:W1:Y:S03]  /*134d0*/  SYNCS.PHASECHK.TRANS64.TRYWAIT P0, [R3+URZ+0x30840], R2 ;  /* 0x03084002030075a7 */ /* 0x000066000800017f */
[----:B-1----:R-:W-:Y:S05]  /*134e0*/  @!P0 NANOSLEEP.SYNCS 0x989680 ;  /* 0x009896800000895d */ /* 0x002fea0003900000 */
[----:B------:R-:W1:Y:S02]  /*134f0*/  @!P0 SYNCS.PHASECHK.TRANS64 P0, [R3+URZ+0x30840], R2 ;  /* 0x03084002030085a7 */ /* 0x000e64000800007f */
[----:B-1----:R-:W-:Y:S05]  /*13500*/  @!P0 BRA `(.L_x_1096) ;  /* 0xfffffffc00ec8947 */ /* 0x002fea000383ffff */
[----:B------:R-:W-:Y:S05]  /*13510*/  BRA `(.L_x_1137) ;  /* 0xffffffd000807947 */ /* 0x000fea000383ffff */
.L_x_1097:
        /* <DEDUP_REMOVED lines=8> */
.L_x_1139:
[----:B------:R-:W-:Y:S05]  /*135a0*/  BSYNC B0 ;  /* 0x0000000000007941 */ /* 0x000fea0003800000 */
.L_x_1138:
[----:B------:R-:W-:Y:S01]  /*135b0*/  IMAD.MOV.U32 R13, RZ, RZ, R6 ;  /* 0x000000ffff0d7224 */ /* 0x000fe200078e0006 */
[----:B------:R-:W-:Y:S01]  /*135c0*/  MOV R11, 0x181f ;  /* 0x0000181f000b7802 */ /* 0x000fe20000000f00 */
[----:B------:R-:W-:Y:S01]  /*135d0*/  IMAD.MOV.U32 R12, RZ, RZ, RZ ;  /* 0x000000ffff0c7224 */ /* 0x000fe200078e00ff */
[----:B------:R-:W-:Y:S01]  /*135e0*/  @P0 LEA R9, R30, UR45, 0x1 ;  /* 0x0000002d1e090c11 */ /* 0x000fe2000f8e08ff */
[----:B------:R-:W-:Y:S02]  /*135f0*/  IMAD.MOV.U32 R15, RZ, RZ, -0x1 ;  /* 0xffffffffff0f7424 */ /* 0x000fe400078e00ff */
[----:B------:R-:W-:-:S07]  /*13600*/  IMAD.MOV.U32 R3, RZ, RZ, R14 ;  /* 0x000000ffff037224 */ /* 0x000fce00078e000e */
[----:B------:R-:W-:Y:S05]  /*13610*/  WARPSYNC.COLLECTIVE R15, `(.L_x_1140) ;  /* 0x000000000f087348 */ /* 0x000fea0003c00000 */
[----:B------:R0:W1:Y:S02]  /*13620*/  SHFL.IDX P6, R14, R13, R12, R11 ;  /* 0x0000000c0d0e7389 */ /* 0x00006400000c000b */
[----:B01----:R-:W-:Y:S01]  /*13630*/  ENDCOLLECTIVE ;  /* 0x000000000000791b */ /* 0x003fe20003800000 */
.L_x_1140:
[----:B------:R-:W-:Y:S02]  /*13640*/  IMAD.MOV.U32 R13, RZ, RZ, R7 ;  /* 0x000000ffff0d7224 */ /* 0x000fe400078e0007 */
[----:B------:R-:W-:Y:S02]  /*13650*/  IMAD.MOV.U32 R12, RZ, RZ, 0x1 ;  /* 0x00000001ff0c7424 */ /* 0x000fe400078e00ff */
[----:B------:R-:W-:-:S07]  /*13660*/  IMAD.MOV.U32 R2, RZ, RZ, R14 ;  /* 0x000000ffff027224 */ /* 0x000fce00078e000e */
[----:B------:R-:W-:Y:S05]  /*13670*/  WARPSYNC.COLLECTIVE R15, `(.L_x_1141) ;  /* 0x000000000f087348 */ /* 0x000fea0003c00000 */
[----:B------:R0:W1:Y:S02]  /*13680*/  SHFL.IDX P6, R14, R13, R12, R11 ;  /* 0x0000000c0d0e7389 */ /* 0x00006400000c000b */
[----:B01----:R-:W-:Y:S01]  /*13690*/  ENDCOLLECTIVE ;  /* 0x000000000000791b */ /* 0x003fe20003800000 */
.L_x_1141:
[----:B------:R-:W-:-:S05]  /*136a0*/  @P0 IMAD.WIDE.U32 R2, R25, 0x2, R2 ;  /* 0x0000000219020825 */ /* 0x000fca00078e0002 */
[----:B------:R-:W-:Y:S01]  /*136b0*/  @!PT LDS RZ, [RZ] ;  /* 0x00000000fffff984 */ /* 0x000fe20000000800 */
[----:B------:R-:W-:Y:S01]  /*136c0*/  @!PT LDS RZ, [RZ] ;  /* 0x00000000fffff984 */ /* 0x000fe20000000800 */
[----:B------:R-:W-:Y:S01]  /*136d0*/  @!PT LDS RZ, [RZ] ;  /* 0x00000000fffff984 */ /* 0x000fe20000000800 */
[----:B------:R0:W-:Y:S04]  /*136e0*/  @P0 LDGSTS.E.BYPASS.LTC128B.128 [R9+0x20400], desc[UR60][R2.64], !P4 ;  /* 0x2040000002090fae */ /* 0x0001e8000e101d7c */
[----:B------:R0:W-:Y:S01]  /*136f0*/  @P0 LDGSTS.E.BYPASS.LTC128B.128 [R9+0x22400], desc[UR60][R2.64+0x80], !P3 ;  /* 0x2240008002090fae */ /* 0x0001e2000d901d7c */
[----:B------:R-:W-:-:S03]  /*13700*/  IMAD.MOV.U32 R13, RZ, RZ, R6 ;  /* 0x000000ffff0d7224 */ /* 0x000fc600078e0006 */
[----:B------:R0:W-:Y:S04]  /*13710*/  @P0 LDGSTS.E.BYPASS.LTC128B.128 [R9+0x24400], desc[UR60][R2.64+0x100], !P2 ;  /* 0x2440010002090fae */ /* 0x0001e8000d101d7c */
[----:B------:R0:W-:Y:S01]  /*13720*/  @P0 LDGSTS.E.BYPASS.LTC128B.128 [R9+0x26400], desc[UR60][R2.64+0x180], !P1 ;  /* 0x2640018002090fae */ /* 0x0001e2000c901d7c */
[----:B------:R-:W-:Y:S02]  /*13730*/  ISETP.GE.AND P0, PT, R0, 0x11, PT ;  /* 0x000000110000780c */ /* 0x000fe40003f06270 */
[----:B------:R-:W-:-:S11]  /*13740*/  MOV R5, R14 ;  /* 0x0000000e00057202 */ /* 0x000fd60000000f00 */
[----:B0-----:R-:W-:Y:S05]  /*13750*/  WARPSYNC.COLLECTIVE R15, `(.L_x_1142) ;  /* 0x000000000f087348 */ /* 0x001fea0003c00000 */
[----:B------:R1:W2:Y:S02]  /*13760*/  SHFL.IDX P6, R14, R13, R12, R11 ;  /* 0x0000000c0d0e7389 */ /* 0x0002a400000c000b */
[----:B012---:R-:W-:Y:S01]  /*13770*/  ENDCOLLECTIVE ;  /* 0x000000000000791b */ /* 0x007fe20003800000 */
.L_x_1142:
[----:B------:R-:W-:Y:S01]  /*13780*/  @P0 LEA R21, R30, UR45, 0x1 ;  /* 0x0000002d1e150c11 */ /* 0x000fe2000f8e08ff */
[----:B------:R-:W-:Y:S02]  /*13790*/  IMAD.MOV.U32 R13, RZ, RZ, R7 ;  /* 0x000000ffff0d7224 */ /* 0x000fe400078e0007 */
[----:B------:R-:W-:Y:S02]  /*137a0*/  IMAD.MOV.U32 R12, RZ, RZ, 0x2 ;  /* 0x00000002ff0c7424 */ /* 0x000fe400078e00ff */
[----:B------:R-:W-:-:S07]  /*137b0*/  IMAD.MOV.U32 R4, RZ, RZ, R14 ;  /* 0x000000ffff047224 */ /* 0x000fce00078e000e */
[----:B------:R-:W-:Y:S05]  /*137c0*/  WARPSYNC.COLLECTIVE R15, `(.L_x_1143) ;  /* 0x000000000f087348 */ /* 0x000fea0003c00000 */
[----:B------:R0:W1:Y:S02]  /*137d0*/  SHFL.IDX P6, R14, R13, R12, R11 ;  /* 0x0000000c0d0e7389 */ /* 0x00006400000c000b */
[----:B01----:R-:W-:Y:S01]  /*137e0*/  ENDCOLLECTIVE ;  /* 0x000000000000791b */ /* 0x003fe20003800000 */
.L_x_1143:
        /* <DEDUP_REMOVED lines=14> */
.L_x_1144:
[----:B------:R-:W-:Y:S01]  /*138d0*/  @P0 LEA R9, R30, UR45, 0x1 ;  /* 0x0000002d1e090c11 */ /* 0x000fe2000f8e08ff */
[----:B------:R-:W-:Y:S02]  /*138e0*/  IMAD.MOV.U32 R13, RZ, RZ, R7 ;  /* 0x000000ffff0d7224 */ /* 0x000fe400078e0007 */
[----:B------:R-:W-:Y:S02]  /*138f0*/  IMAD.MOV.U32 R12, RZ, RZ, 0x3 ;  /* 0x00000003ff0c7424 */ /* 0x000fe400078e00ff */
[----:B------:R-:W-:-:S07]  /*13900*/  IMAD.MOV.U32 R2, RZ, RZ, R14 ;  /* 0x000000ffff027224 */ /* 0x000fce00078e000e */
[----:B------:R-:W-:Y:S05]  /*13910*/  WARPSYNC.COLLECTIVE R15, `(.L_x_1145) ;  /* 0x000000000f087348 */ /* 0x000fea0003c00000 */
[----:B------:R0:W1:Y:S02]  /*13920*/  SHFL.IDX P6, R14, R13, R12, R11 ;  /* 0x0000000c0d0e7389 */ /* 0x00006400000c000b */
[----:B01----:R-:W-:Y:S01]  /*13930*/  ENDCOLLECTIVE ;  /* 0x000000000000791b */ /* 0x003fe20003800000 */
.L_x_1145:
        /* <DEDUP_REMOVED lines=9> */
[----:B------:R-:W-:-:S07]  /*139d0*/  MOV R4, R14 ;  /* 0x0000000e00047202 */ /* 0x000fce0000000f00 */
[----:B0-----:R-:W-:Y:S05]  /*139e0*/  WARPSYNC.COLLECTIVE R15, `(.L_x_1146) ;  /* 0x000000000f087348 */ /* 0x001fea0003c00000 */
[----:B------:R1:W2:Y:S02]  /*139f0*/  SHFL.IDX P6, R14, R13, R12, R11 ;  /* 0x0000000c0d0e7389 */ /* 0x0002a400000c000b */
[----:B012---:R-:W-:Y:S01]  /*13a00*/  ENDCOLLECTIVE ;  /* 0x000000000000791b */ /* 0x007fe20003800000 */
.L_x_1146:
[----:B------:R-:W-:Y:S05]  /*13a10*/  BRA `(.L_x_1147) ;  /* 0xffffffd000407947 */ /* 0x000fea000383ffff */
.L_x_1100:
[----:B------:R-:W-:Y:S01]  /*13a20*/  IMAD.MOV.U32 R13, RZ, RZ, R6 ;  /* 0x000000ffff0d7224 */ /* 0x000fe200078e0006 */
[----:B------:R-:W-:Y:S01]  /*13a30*/  MOV R15, 0xffffffff ;  /* 0xffffffff000f7802 */ /* 0x000fe20000000f00 */
[----:B------:R-:W-:Y:S02]  /*13a40*/  IMAD.MOV.U32 R12, RZ, RZ, RZ ;  /* 0x000000ffff0c7224 */ /* 0x000fe400078e00ff */
[----:B------:R-:W-:Y:S02]  /*13a50*/  IMAD.MOV.U32 R11, RZ, RZ, 0x181f ;  /* 0x0000181fff0b7424 */ /* 0x000fe400078e00ff */
[----:B------:R-:W-:-:S07]  /*13a60*/  VIADD R8, R28, UR40 ;  /* 0x000000281c087c36 */ /* 0x000fce0008000000 */
[----:B------:R-:W-:Y:S05]  /*13a70*/  WARPSYNC.COLLECTIVE R15, `(.L_x_1148) ;  /* 0x000000000f087348 */ /* 0x000fea0003c00000 */
[----:B------:R0:W1:Y:S02]  /*13a80*/  SHFL.IDX P6, R14, R13, R12, R11 ;  /* 0x0000000c0d0e7389 */ /* 0x00006400000c000b */
[----:B01----:R-:W-:Y:S01]  /*13a90*/  ENDCOLLECTIVE ;  /* 0x000000000000791b */ /* 0x003fe20003800000 */
.L_x_1148:
[----:B------:R-:W-:Y:S01]  /*13aa0*/  IADD3 R4, R8, 0x10, RZ ;  /* 0x0000001008047810 */ /* 0x000fe20007ffe0ff */
[----:B------:R-:W-:Y:S02]  /*13ab0*/  IMAD.MOV.U32 R13, RZ, RZ, R0 ;  /* 0x000000ffff0d7224 */ /* 0x000fe400078e0000 */
[----:B------:R-:W-:-:S07]  /*13ac0*/  IMAD.MOV.U32 R3, RZ, RZ, R14 ;  /* 0x000000ffff037224 */ /* 0x000fce00078e000e */
[----:B------:R-:W-:Y:S05]  /*13ad0*/  WARPSYNC.COLLECTIVE R15, `(.L_x_1149) ;  /* 0x000000000f087348 */ /* 0x000fea0003c00000 */
[----:B------:R0:W1:Y:S02]  /*13ae0*/  SHFL.IDX P6, R14, R13, R12, R11 ;  /* 0x0000000c0d0e7389 */ /* 0x00006400000c000b */
[----:B01----:R-:W-:Y:S01]  /*13af0*/  ENDCOLLECTIVE ;  /* 0x000000000000791b */ /* 0x003fe20003800000 */
.L_x_1149:
[----:B------:R-:W-:Y:S02]  /*13b00*/  ULDC UR4, c[0x0][0x288] ;  /* 0x0000a20000047ab9 */ /* 0x000fe40000000800 */
[----:B------:R-:W-:-:S05]  /*13b10*/  IMAD R7, R7, UR4, RZ ;  /* 0x0000000407077c24 */ /* 0x000fca000f8e02ff */
[----:B------:R-:W-:Y:S01]  /*13b20*/  ISETP.GE.AND P0, PT, R8, R7, PT ;  /* 0x000000070800720c */ /* 0x000fe20003f06270 */
[----:B------:R-:W-:Y:S02]  /*13b30*/  IMAD.MOV.U32 R13, RZ, RZ, R6 ;  /* 0x000000ffff0d7224 */ /* 0x000fe400078e0006 */
[----:B------:R-:W-:-:S10]  /*13b40*/  IMAD.MOV.U32 R12, RZ, RZ, 0x1 ;  /* 0x00000001ff0c7424 */ /* 0x000fd400078e00ff */
[----:B------:R-:W-:Y:S01]  /*13b50*/  @!P0 LEA R9, R30, UR45, 0x1 ;  /* 0x0000002d1e098c11 */ /* 0x000fe2000f8e08ff */
[----:B------:R-:W-:-:S07]  /*13b60*/  IMAD.MOV.U32 R2, RZ, RZ, R14 ;  /* 0x000000ffff027224 */ /* 0x000fce00078e000e */
[----:B------:R-:W-:Y:S05]  /*13b70*/  WARPSYNC.COLLECTIVE R15, `(.L_x_1150) ;  /* 0x000000000f087348 */ /* 0x000fea0003c00000 */
[----:B------:R0:W1:Y:S02]  /*13b80*/  SHFL.IDX P6, R14, R13, R12, R11 ;  /* 0x0000000c0d0e7389 */ /* 0x00006400000c000b */
[----:B01----:R-:W-:Y:S01]  /*13b90*/  ENDCOLLECTIVE ;  /* 0x000000000000791b */ /* 0x003fe20003800000 */
.L_x_1150:
[----:B------:R-:W-:-:S05]  /*13ba0*/  @!P0 IMAD.WIDE.U32 R2, R25, 0x2, R2 ;  /* 0x0000000219028825 */ /* 0x000fca00078e0002 */
        /* <DEDUP_REMOVED lines=8> */
[----:B------:R-:W-:Y:S01]  /*13c30*/  ISETP.GE.AND P0, PT, R4, R7, PT ;  /* 0x000000070400720c */ /* 0x000fe20003f06270 */
[----:B------:R-:W-:-:S12]  /*13c40*/  IMAD.MOV.U32 R5, RZ, RZ, R14 ;  /* 0x000000ffff057224 */ /* 0x000fd800078e000e */
[----:B0-----:R-:W-:Y:S05]  /*13c50*/  WARPSYNC.COLLECTIVE R15, `(.L_x_1151) ;  /* 0x000000000f087348 */ /* 0x001fea0003c00000 */
[----:B------:R1:W2:Y:S02]  /*13c60*/  SHFL.IDX P6, R14, R13, R12, R11 ;  /* 0x0000000c0d0e7389 */ /* 0x0002a400000c000b */
[----:B012---:R-:W-:Y:S01]  /*13c70*/  ENDCOLLECTIVE ;  /* 0x000000000000791b */ /* 0x007fe20003800000 */
.L_x_1151:
[----:B------:R-:W-:Y:S01]  /*13c80*/  VIADD R2, R8, 0x20 ;  /* 0x0000002008027836 */ /* 0x000fe20000000000 */
[----:B------:R-:W-:Y:S01]  /*13c90*/  @!P0 LEA R21, R30, UR45, 0x1 ;  /* 0x0000002d1e158c11 */ /* 0x000fe2000f8e08ff */
[----:B------:R-:W-:Y:S02]  /*13ca0*/  IMAD.MOV.U32 R13, RZ, RZ, R6 ;  /* 0x000000ffff0d7224 */ /* 0x000fe400078e0006 */
[----:B------:R-:W-:Y:S01]  /*13cb0*/  IMAD.MOV.U32 R12, RZ, RZ, 0x2 ;  /* 0x00000002ff0c7424 */ /* 0x000fe200078e00ff */
[----:B------:R-:W-:-:S07]  /*13cc0*/  MOV R4, R14 ;  /* 0x0000000e00047202 */ /* 0x000fce0000000f00 */
[----:B------:R-:W-:Y:S05]  /*13cd0*/  WARPSYNC.COLLECTIVE R15, `(.L_x_1152) ;  /* 0x000000000f087348 */ /* 0x000fea0003c00000 */
[----:B------:R0:W1:Y:S02]  /*13ce0*/  SHFL.IDX P6, R14, R13, R12, R11 ;  /* 0x0000000c0d0e7389 */ /* 0x00006400000c000b */
[----:B01----:R-:W-:Y:S01]  /*13cf0*/  ENDCOLLECTIVE ;  /* 0x000000000000791b */ /* 0x003fe20003800000 */
.L_x_1152:
[----:B------:R-:W-:-:S05]  /*13d00*/  @!P0 IMAD.WIDE.U32 R4, R25, 0x2, R4 ;  /* 0x0000000219048825 */ /* 0x000fca00078e0004 */
[----:B------:R-:W-:Y:S01]  /*13d10*/  @!PT LDS RZ, [RZ] ;  /* 0x00000000fffff984 */ /* 0x000fe20000000800 */
[----:B------:R-:W-:Y:S01]  /*13d20*/  @!PT LDS RZ, [RZ] ;  /* 0x00000000fffff984 */ /* 0x000fe20000000800 */
[----:B------:R-:W-:Y:S01]  /*13d30*/  @!PT LDS RZ, [RZ] ;  /* 0x00000000fffff984 */ /* 0x000fe20000000800 */
[----:B------:R0:W-:Y:S04]  /*13d40*/  @!P0 LDGSTS.E.BYPASS.LTC128B.128 [R21+0x10c00], desc[UR60][R4.64], !P4 ;  /* 0x10c0000004158fae */ /* 0x0001e8000e101d7c */
[----:B------:R0:W-:Y:S01]  /*13d50*/  @!P0 LDGSTS.E.BYPASS.LTC128B.128 [R21+0x14c00], desc[UR60][R4.64+0x80], !P3 ;  /* 0x14c0008004158fae */ /* 0x0001e2000d901d7c */
[----:B------:R-:W-:-:S03]  /*13d60*/  MOV R13, R0 ;  /* 0x00000000000d7202 */ /* 0x000fc60000000f00 */
[----:B------:R0:W-:Y:S04]  /*13d70*/  @!P0 LDGSTS.E.BYPASS.LTC128B.128 [R21+0x18c00], desc[UR60][R4.64+0x100], !P2 ;  /* 0x18c0010004158fae */ /* 0x0001e8000d101d7c */
[----:B------:R0:W-:Y:S01]  /*13d80*/  @!P0 LDGSTS.E.BYPASS.LTC128B.128 [R21+0x1cc00], desc[UR60][R4.64+0x180], !P1 ;  /* 0x1cc0018004158fae */ /* 0x0001e2000c901d7c */
[----:B------:R-:W-:Y:S01]  /*13d90*/  ISETP.GE.AND P0, PT, R2, R7, PT ;  /* 0x000000070200720c */ /* 0x000fe20003f06270 */
[----:B------:R-:W-:-:S12]  /*13da0*/  IMAD.MOV.U32 R3, RZ, RZ, R14 ;  /* 0x000000ffff037224 */ /* 0x000fd800078e000e */
[----:B0-----:R-:W-:Y:S05]  /*13db0*/  WARPSYNC.COLLECTIVE R15, `(.L_x_1153) ;  /* 0x000000000f087348 */ /* 0x001fea0003c00000 */
[----:B------:R1:W2:Y:S02]  /*13dc0*/  SHFL.IDX P6, R14, R13, R12, R11 ;  /* 0x0000000c0d0e7389 */ /* 0x0002a400000c000b */
[----:B012---:R-:W-:Y:S01]  /*13dd0*/  ENDCOLLECTIVE ;  /* 0x000000000000791b */ /* 0x007fe20003800000 */
.L_x_1153:
[----:B------:R-:W-:Y:S01]  /*13de0*/  VIADD R4, R8, 0x30 ;  /* 0x0000003008047836 */ /* 0x000fe20000000000 */
[----:B------:R-:W-:Y:S01]  /*13df0*/  @!P0 LEA R9, R30, UR45, 0x1 ;  /* 0x0000002d1e098c11 */ /* 0x000fe2000f8e08ff */
[----:B------:R-:W-:Y:S02]  /*13e00*/  IMAD.MOV.U32 R13, RZ, RZ, R6 ;  /* 0x000000ffff0d7224 */ /* 0x000fe400078e0006 */
[----:B------:R-:W-:Y:S02]  /*13e10*/  IMAD.MOV.U32 R12, RZ, RZ, 0x3 ;  /* 0x00000003ff0c7424 */ /* 0x000fe400078e00ff */
[----:B------:R-:W-:-:S07]  /*13e20*/  IMAD.MOV.U32 R2, RZ, RZ, R14 ;  /* 0x000000ffff027224 */ /* 0x000fce00078e000e */
[----:B------:R-:W-:Y:S05]  /*13e30*/  WARPSYNC.COLLECTIVE R15, `(.L_x_1154) ;  /* 0x000000000f087348 */ /* 0x000fea0003c00000 */
[----:B------:R0:W1:Y:S02]  /*13e40*/  SHFL.IDX P6, R14, R13, R12, R11 ;  /* 0x0000000c0d0e7389 */ /* 0x00006400000c000b */
[----:B01----:R-:W-:Y:S01]  /*13e50*/  ENDCOLLECTIVE ;  /* 0x000000000000791b */ /* 0x003fe20003800000 */
.L_x_1154:
        /* <DEDUP_REMOVED lines=9> */
[----:B------:R-:W-:Y:S02]  /*13ef0*/  ISETP.GE.AND P0, PT, R4, R7, PT ;  /* 0x000000070400720c */ /* 0x000fe40003f06270 */
[----:B------:R-:W-:-:S11]  /*13f00*/  MOV R5, R14 ;  /* 0x0000000e00057202 */ /* 0x000fd60000000f00 */
[----:B0-----:R-:W-:Y:S05]  /*13f10*/  WARPSYNC.COLLECTIVE R15, `(.L_x_1155) ;  /* 0x000000000f087348 */ /* 0x001fea0003c00000 */
[----:B------:R1:W2:Y:S02]  /*13f20*/  SHFL.IDX P6, R14, R13, R12, R11 ;  /* 0x0000000c0d0e7389 */ /* 0x0002a400000c000b */
[----:B012---:R-:W-:Y:S01]  /*13f30*/  ENDCOLLECTIVE ;  /* 0x000000000000791b */ /* 0x007fe20003800000 */
.L_x_1155:
[----:B------:R-:W-:Y:S01]  /*13f40*/  VIADD R2, R8, 0x40 ;  /* 0x0000004008027836 */ /* 0x000fe20000000000 */
[----:B------:R-:W-:Y:S01]  /*13f50*/  @!P0 LEA R21, R30, UR45, 0x1 ;  /* 0x0000002d1e158c11 */ /* 0x000fe2000f8e08ff */
[----:B------:R-:W-:Y:S01]  /*13f60*/  IMAD.MOV.U32 R13, RZ, RZ, R6 ;  /* 0x000000ffff0d7224 */ /* 0x000fe200078e0006 */
[----:B------:R-:W-:Y:S01]  /*13f70*/  MOV R12, 0x4 ;  /* 0x00000004000c7802 */ /* 0x000fe20000000f00 */
[----:B------:R-:W-:-:S07]  /*13f80*/  IMAD.MOV.U32 R4, RZ, RZ, R14 ;  /* 0x000000ffff047224 */ /* 0x000fce00078e000e */
[----:B------:R-:W-:Y:S05]  /*13f90*/  WARPSYNC.COLLECTIVE R15, `(.L_x_1156) ;  /* 0x000000000f087348 */ /* 0x000fea0003c00000 */
[----:B------:R0:W1:Y:S02]  /*13fa0*/  SHFL.IDX P6, R14, R13, R12, R11 ;  /* 0x0000000c0d0e7389 */ /* 0x00006400000c000b */
[----:B01----:R-:W-:Y:S01]  /*13fb0*/  ENDCOLLECTIVE ;  /* 0x000000000000791b */ /* 0x003fe20003800000 */
.L_x_1156:
        /* <DEDUP_REMOVED lines=14> */
.L_x_1157:
[----:B------:R-:W-:Y:S01]  /*140a0*/  VIADD R4, R8, 0x50 ;  /* 0x0000005008047836 */ /* 0x000fe20000000000 */
[----:B------:R-:W-:Y:S02]  /*140b0*/  @!P0 LEA R9, R30, UR45, 0x1 ;  /* 0x0000002d1e098c11 */ /* 0x000fe4000f8e08ff */
[----:B------:R-:W-:Y:S01]  /*140c0*/  MOV R13, R6 ;  /* 0x00000006000d7202 */ /* 0x000fe20000000f00 */
[----:B------:R-:W-:Y:S02]  /*140d0*/  IMAD.MOV.U32 R12, RZ, RZ, 0x5 ;  /* 0x00000005ff0c7424 */ /* 0x000fe400078e00ff */
[----:B------:R-:W-:-:S07]  /*140e0*/  IMAD.MOV.U32 R2, RZ, RZ, R14 ;  /* 0x000000ffff027224 */ /* 0x000fce00078e000e */
[----:B------:R-:W-:Y:S05]  /*140f0*/  WARPSYNC.COLLECTIVE R15, `(.L_x_1158) ;  /* 0x000000000f087348 */ /* 0x000fea0003c00000 */
[----:B------:R0:W1:Y:S02]  /*14100*/  SHFL.IDX P6, R14, R13, R12, R11 ;  /* 0x0000000c0d0e7389 */ /* 0x00006400000c000b */
[----:B01----:R-:W-:Y:S01]  /*14110*/  ENDCOLLECTIVE ;  /* 0x000000000000791b */ /* 0x003fe20003800000 */
.L_x_1158:
        /* <DEDUP_REMOVED lines=14> */
.L_x_1159:
[----:B------:R-:W-:Y:S02]  /*14200*/  IADD3 R2, R8, 0x60, RZ ;  /* 0x0000006008027810 */ /* 0x000fe40007ffe0ff */
[----:B------:R-:W-:Y:S01]  /*14210*/  @!P0 LEA R21, R30, UR45, 0x1 ;  /* 0x0000002d1e158c11 */ /* 0x000fe2000f8e08ff */
[----:B------:R-:W-:Y:S02]  /*14220*/  IMAD.MOV.U32 R13, RZ, RZ, R6 ;  /* 0x000000ffff0d7224 */ /* 0x000fe400078e0006 */
[----:B------:R-:W-:Y:S02]  /*14230*/  IMAD.MOV.U32 R12, RZ, RZ, 0x6 ;  /* 0x00000006ff0c7424 */ /* 0x000fe400078e00ff */
[----:B------:R-:W-:-:S07]  /*14240*/  IMAD.MOV.U32 R4, RZ, RZ, R14 ;  /* 0x000000ffff047224 */ /* 0x000fce00078e000e */
[----:B------:R-:W-:Y:S05]  /*14250*/  WARPSYNC.COLLECTIVE R15, `(.L_x_1160) ;  /* 0x000000000f087348 */ /* 0x000fea0003c00000 */
[----:B------:R0:W1:Y:S02]  /*14260*/  SHFL.IDX P6, R14, R13, R12, R11 ;  /* 0x0000000c0d0e7389 */ /* 0x00006400000c000b */
[----:B01----:R-:W-:Y:S01]  /*14270*/  ENDCOLLECTIVE ;  /* 0x000000000000791b */ /* 0x003fe20003800000 */
.L_x_1160:
        /* <DEDUP_REMOVED lines=14> */
.L_x_1161:
[----:B------:R-:W-:Y:S01]  /*14360*/  @!P0 LEA R9, R30, UR45, 0x1 ;  /* 0x0000002d1e098c11 */ /* 0x000fe2000f8e08ff */
[----:B------:R-:W-:Y:S02]  /*14370*/  IMAD.MOV.U32 R13, RZ, RZ, R6 ;  /* 0x000000ffff0d7224 */ /* 0x000fe400078e0006 */
[----:B------:R-:W-:Y:S01]  /*14380*/  IMAD.MOV.U32 R12, RZ, RZ, 0x7 ;  /* 0x00000007ff0c7424 */ /* 0x000fe200078e00ff */
[----:B------:R-:W-:-:S07]  /*14390*/  MOV R2, R14 ;  /* 0x0000000e00027202 */ /* 0x000fce0000000f00 */
[----:B------:R-:W-:Y:S05]  /*143a0*/  WARPSYNC.COLLECTIVE R15, `(.L_x_1162) ;  /* 0x000000000f087348 */ /* 0x000fea0003c00000 */
[----:B------:R0:W1:Y:S02]  /*143b0*/  SHFL.IDX P6, R14, R13, R12, R11 ;  /* 0x0000000c0d0e7389 */ /* 0x00006400000c000b */
[----:B01----:R-:W-:Y:S01]  /*143c0*/  ENDCOLLECTIVE ;  /* 0x000000000000791b */ /* 0x003fe20003800000 */
.L_x_1162:
        /* <DEDUP_REMOVED lines=13> */
.L_x_1163:
[----:B------:R-:W-:Y:S05]  /*144a0*/  BRA `(.L_x_1164) ;  /* 0xffffffd000347947 */ /* 0x000fea000383ffff */
.L_x_1103:
[----:B0-----:R-:W-:-:S04]  /*144b0*/  MOV R3, UR45 ;  /* 0x0000002d00037c02 */ /* 0x001fc80008000f00 */
[----:B------:R0:W1:Y:S03]  /*144c0*/  SYNCS.PHASECHK.TRANS64.TRYWAIT P0, [R3+URZ+0x30820], R0 ;  /* 0x03082000030075a7 */ /* 0x000066000800017f */
[----:B-1----:R-:W-:Y:S05]  /*144d0*/  @!P0 NANOSLEEP.SYNCS 0x989680 ;  /* 0x009896800000895d */ /* 0x002fea0003900000 */
[----:B------:R-:W1:Y:S02]  /*144e0*/  @!P0 SYNCS.PHASECHK.TRANS64 P0, [R3+URZ+0x30820], R0 ;  /* 0x03082000030085a7 */ /* 0x000e64000800007f */
[----:B-1----:R-:W-:Y:S05]  /*144f0*/  @!P0 BRA `(.L_x_1103) ;  /* 0xfffffffc00ec8947 */ /* 0x002fea000383ffff */
[----:B------:R-:W-:Y:S05]  /*14500*/  BRA `(.L_x_1165) ;  /* 0xffffffd000887947 */ /* 0x000fea000383ffff */
.L_x_1107:
[----:B0-----:R0:W1:Y:S02]  /*14510*/  SYNCS.PHASECHK.TRANS64.TRYWAIT P0, [R21+URZ+0x30840], R2 ;  /* 0x03084002150075a7 */ /* 0x001064000800017f */
[----:B-1----:R-:W-:Y:S05]  /*14520*/  @!P0 NANOSLEEP.SYNCS 0x989680 ;  /* 0x009896800000895d */ /* 0x002fea0003900000 */
[----:B------:R-:W1:Y:S02]  /*14530*/  @!P0 SYNCS.PHASECHK.TRANS64 P0, [R21+URZ+0x30840], R2 ;  /* 0x03084002150085a7 */ /* 0x000e64000800007f */
[----:B-1----:R-:W-:Y:S05]  /*14540*/  @!P0 BRA `(.L_x_1107) ;  /* 0xfffffffc00f08947 */ /* 0x002fea000383ffff */
[----:B------:R-:W-:Y:S05]  /*14550*/  BRA `(.L_x_1166) ;  /* 0xffffffd400707947 */ /* 0x000fea000383ffff */
.L_x_1108:
        /* <DEDUP_REMOVED lines=8> */
.L_x_1168:
[----:B------:R-:W-:Y:S05]  /*145e0*/  BSYNC B1 ;  /* 0x0000000000017941 */ /* 0x000fea0003800000 */
.L_x_1167:
[----:B------:R-:W-:Y:S01]  /*145f0*/  IMAD.MOV.U32 R13, RZ, RZ, R28 ;  /* 0x000000ffff0d7224 */ /* 0x000fe200078e001c */
[----:B------:R-:W-:Y:S01]  /*14600*/  MOV R15, 0xffffffff ;  /* 0xffffffff000f7802 */ /* 0x000fe20000000f00 */
[----:B------:R-:W-:Y:S01]  /*14610*/  IMAD.MOV.U32 R12, RZ, RZ, RZ ;  /* 0x000000ffff0c7224 */ /* 0x000fe200078e00ff */
[----:B------:R-:W-:Y:S01]  /*14620*/  MOV R3, R14 ;  /* 0x0000000e00037202 */ /* 0x000fe20000000f00 */
[----:B------:R-:W-:Y:S01]  /*14630*/  IMAD.MOV.U32 R11, RZ, RZ, 0x181f ;  /* 0x0000181fff0b7424 */ /* 0x000fe200078e00ff */
[----:B------:R-:W-:Y:S01]  /*14640*/  P2R R4, PR, RZ, 0x8 ;  /* 0x00000008ff047803 */ /* 0x000fe20000000000 */
[----:B------:R-:W-:Y:S01]  /*14650*/  IMAD.SHL.U32 R9, R25, 0x2, RZ ;  /* 0x0000000219097824 */ /* 0x000fe200078e00ff */
[----:B------:R-:W-:-:S13]  /*14660*/  LOP3.LUT P3, RZ, R16, 0x10, RZ, 0xc0, !PT ;  /* 0x0000001010ff7812 */ /* 0x000fda000786c0ff */
[----:B------:R-:W-:Y:S05]  /*14670*/  WARPSYNC.COLLECTIVE R15, `(.L_x_1169) ;  /* 0x000000000f087348 */ /* 0x000fea0003c00000 */
[----:B------:R0:W1:Y:S02]  /*14680*/  SHFL.IDX P6, R14, R13, R12, R11 ;  /* 0x0000000c0d0e7389 */ /* 0x00006400000c000b */
[----:B01----:R-:W-:Y:S01]  /*14690*/  ENDCOLLECTIVE ;  /* 0x000000000000791b */ /* 0x003fe20003800000 */
.L_x_1169:
[----:B------:R-:W-:Y:S02]  /*146a0*/  P2R R5, PR, RZ, 0x4 ;  /* 0x00000004ff057803 */ /* 0x000fe40000000000 */
[C---:B------:R-:W-:Y:S02]  /*146b0*/  LOP3.LUT P2, RZ, R16.reuse, 0x8, RZ, 0xc0, !PT ;  /* 0x0000000810ff7812 */ /* 0x040fe4000784c0ff */
[----:B------:R-:W-:Y:S02]  /*146c0*/  P2R R8, PR, RZ, 0x2 ;  /* 0x00000002ff087803 */ /* 0x000fe40000000000 */
[----:B------:R-:W-:Y:S02]  /*146d0*/  LOP3.LUT P1, RZ, R16, 0x4, RZ, 0xc0, !PT ;  /* 0x0000000410ff7812 */ /* 0x000fe4000782c0ff */
[----:B------:R-:W-:Y:S01]  /*146e0*/  LEA R29, R29, UR45, 0x1 ;  /* 0x0000002d1d1d7c11 */ /* 0x000fe2000f8e08ff */
[----:B------:R-:W-:Y:S02]  /*146f0*/  IMAD.MOV.U32 R13, RZ, RZ, R31 ;  /* 0x000000ffff0d7224 */ /* 0x000fe400078e001f */
[----:B------:R-:W-:Y:S01]  /*14700*/  IMAD.MOV.U32 R12, RZ, RZ, 0x1 ;  /* 0x00000001ff0c7424 */ /* 0x000fe200078e00ff */
[----:B------:R-:W-:-:S13]  /*14710*/  IADD3 R2, P0, R14, R9, RZ ;  /* 0x000000090e027210 */ /* 0x000fda0007f1e0ff */
[----:B------:R-:W-:Y:S05]  /*14720*/  WARPSYNC.COLLECTIVE R15, `(.L_x_1170) ;  /* 0x000000000f087348 */ /* 0x000fea0003c00000 */
[----:B------:R0:W1:Y:S02]  /*14730*/  SHFL.IDX P6, R14, R13, R12, R11 ;  /* 0x0000000c0d0e7389 */ /* 0x00006400000c000b */
[----:B01----:R-:W-:Y:S01]  /*14740*/  ENDCOLLECTIVE ;  /* 0x000000000000791b */ /* 0x003fe20003800000 */
.L_x_1170:
[----:B------:R-:W-:-:S05]  /*14750*/  IMAD.X R3, RZ, RZ, R3, P0 ;  /* 0x000000ffff037224 */ /* 0x000fca00000e0603 */
[----:B------:R-:W-:Y:S01]  /*14760*/  @!PT LDS RZ, [RZ] ;  /* 0x00000000fffff984 */ /* 0x000fe20000000800 */
[----:B------:R-:W-:Y:S01]  /*14770*/  @!PT LDS RZ, [RZ] ;  /* 0x00000000fffff984 */ /* 0x000fe20000000800 */
[----:B------:R-:W-:Y:S01]  /*14780*/  @!PT LDS RZ, [RZ] ;  /* 0x00000000fffff984 */ /* 0x000fe20000000800 */
[----:B------:R-:W-:Y:S04]  /*14790*/  LDGSTS.E.BYPASS.LTC128B.128 [R29+0x20400], desc[UR60][R2.64], !P3 ;  /* 0x20400000021d7fae */ /* 0x000fe8000d901d7c */
[----:B------:R-:W-:Y:S01]  /*147a0*/  LDGSTS.E.BYPASS.LTC128B.128 [R29+0x22400], desc[UR60][R2.64+0x80], !P2 ;  /* 0x22400080021d7fae */ /* 0x000fe2000d101d7c */
[----:B------:R-:W-:-:S03]  /*147b0*/  MOV R13, R28 ;  /* 0x0000001c000d7202 */ /* 0x000fc60000000f00 */
[----:B------:R-:W-:Y:S04]  /*147c0*/  LDGSTS.E.BYPASS.LTC128B.128 [R29+0x24400], desc[UR60][R2.64+0x100], !P1 ;  /* 0x24400100021d7fae */ /* 0x000fe8000c901d7c */
[----:B------:R0:W-:Y:S02]  /*147d0*/  LDGSTS.E.BYPASS.LTC128B.128 [R29+0x26400], desc[UR60][R2.64+0x180], !P5 ;  /* 0x26400180021d7fae */ /* 0x0001e4000e901d7c */
[----:B0-----:R-:W-:-:S07]  /*147e0*/  IMAD.MOV.U32 R3, RZ, RZ, R14 ;  /* 0x000000ffff037224 */ /* 0x001fce00078e000e */
[----:B------:R-:W-:Y:S05]  /*147f0*/  WARPSYNC.COLLECTIVE R15, `(.L_x_1171) ;  /* 0x000000000f087348 */ /* 0x000fea0003c00000 */
[----:B------:R0:W1:Y:S02]  /*14800*/  SHFL.IDX P6, R14, R13, R12, R11 ;  /* 0x0000000c0d0e7389 */ /* 0x00006400000c000b */
[----:B01----:R-:W-:Y:S01]  /*14810*/  ENDCOLLECTIVE ;  /* 0x000000000000791b */ /* 0x003fe20003800000 */
.L_x_1171:
[----:B------:R-:W-:Y:S02]  /*14820*/  IMAD.MOV.U32 R13, RZ, RZ, R31 ;  /* 0x000000ffff0d7224 */ /* 0x000fe400078e001f */
[----:B------:R-:W-:Y:S02]  /*14830*/  IMAD.MOV.U32 R12, RZ, RZ, 0x2 ;  /* 0x00000002ff0c7424 */ /* 0x000fe400078e00ff */
[----:B------:R-:W-:-:S07]  /*14840*/  IMAD.MOV.U32 R2, RZ, RZ, R14 ;  /* 0x000000ffff027224 */ /* 0x000fce00078e000e */
[----:B------:R-:W-:Y:S05]  /*14850*/  WARPSYNC.COLLECTIVE R15, `(.L_x_1172) ;  /* 0x000000000f087348 */ /* 0x000fea0003c00000 */
[----:B------:R0:W1:Y:S02]  /*14860*/  SHFL.IDX P6, R14, R13, R12, R11 ;  /* 0x0000000c0d0e7389 */ /* 0x00006400000c000b */
[----:B01----:R-:W-:Y:S01]  /*14870*/  ENDCOLLECTIVE ;  /* 0x000000000000791b */ /* 0x003fe20003800000 */
.L_x_1172:
[----:B------:R-:W-:-:S05]  /*14880*/  IADD3 R2, P0, R2, R9, RZ ;  /* 0x0000000902027210 */ /* 0x000fca0007f1e0ff */
[----:B------:R-:W-:-:S05]  /*14890*/  IMAD.X R3, RZ, RZ, R3, P0 ;  /* 0x000000ffff037224 */ /* 0x000fca00000e0603 */
[----:B------:R-:W-:Y:S01]  /*148a0*/  @!PT LDS RZ, [RZ] ;  /* 0x00000000fffff984 */ /* 0x000fe20000000800 */
[----:B------:R-:W-:Y:S01]  /*148b0*/  @!PT LDS RZ, [RZ] ;  /* 0x00000000fffff984 */ /* 0x000fe20000000800 */
[----:B------:R-:W-:Y:S01]  /*148c0*/  @!PT LDS RZ, [RZ] ;  /* 0x00000000fffff984 */ /* 0x000fe20000000800 */
[----:B------:R-:W-:Y:S01]  /*148d0*/  LDGSTS.E.BYPASS.LTC128B.128 [R29+0x20c00], desc[UR60][R2.64], !P3 ;  /* 0x20c00000021d7fae */ /* 0x000fe2000d901d7c */
[----:B------:R-:W-:-:S03]  /*148e0*/  IMAD.MOV.U32 R13, RZ, RZ, R28 ;  /* 0x000000ffff0d7224 */ /* 0x000fc600078e001c */
[----:B------:R-:W-:Y:S04]  /*148f0*/  LDGSTS.E.BYPASS.LTC128B.128 [R29+0x22c00], desc[UR60][R2.64+0x80], !P2 ;  /* 0x22c00080021d7fae */ /* 0x000fe8000d101d7c */
[----:B------:R-:W-:Y:S04]  /*14900*/  LDGSTS.E.BYPASS.LTC128B.128 [R29+0x24c00], desc[UR60][R2.64+0x100], !P1 ;  /* 0x24c00100021d7fae */ /* 0x000fe8000c901d7c */
[----:B------:R0:W-:Y:S02]  /*14910*/  LDGSTS.E.BYPASS.LTC128B.128 [R29+0x26c00], desc[UR60][R2.64+0x180], !P5 ;  /* 0x26c00180021d7fae */ /* 0x0001e4000e901d7c */
[----:B0-----:R-:W-:-:S07]  /*14920*/  MOV R3, R14 ;  /* 0x0000000e00037202 */ /* 0x001fce0000000f00 */
[----:B------:R-:W-:Y:S05]  /*14930*/  WARPSYNC.COLLECTIVE R15, `(.L_x_1173) ;  /* 0x000000000f087348 */ /* 0x000fea0003c00000 */
[----:B------:R0:W1:Y:S02]  /*14940*/  SHFL.IDX P6, R14, R13, R12, R11 ;  /* 0x0000000c0d0e7389 */ /* 0x00006400000c000b */
[----:B01----:R-:W-:Y:S01]  /*14950*/  ENDCOLLECTIVE ;  /* 0x000000000000791b */ /* 0x003fe20003800000 */
.L_x_1173:
[----:B------:R-:W-:Y:S01]  /*14960*/  IMAD.MOV.U32 R13, RZ, RZ, R31 ;  /* 0x000000ffff0d7224 */ /* 0x000fe200078e001f */
[----:B------:R-:W-:Y:S01]  /*14970*/  MOV R12, 0x3 ;  /* 0x00000003000c7802 */ /* 0x000fe20000000f00 */
[----:B------:R-:W-:-:S07]  /*14980*/  IMAD.MOV.U32 R2, RZ, RZ, R14 ;  /* 0x000000ffff027224 */ /* 0x000fce00078e000e */
[----:B------:R-:W-:Y:S05]  /*14990*/  WARPSYNC.COLLECTIVE R15, `(.L_x_1174) ;  /* 0x000000000f087348 */ /* 0x000fea0003c00000 */
[----:B------:R0:W1:Y:S02]  /*149a0*/  SHFL.IDX P6, R14, R13, R12, R11 ;  /* 0x0000000c0d0e7389 */ /* 0x00006400000c000b */
[----:B01----:R-:W-:Y:S01]  /*149b0*/  ENDCOLLECTIVE ;  /* 0x000000000000791b */ /* 0x003fe20003800000 */
.L_x_1174:
[----:B------:R-:W-:-:S05]  /*149c0*/  IADD3 R2, P0, R2, R9, RZ ;  /* 0x0000000902027210 */ /* 0x000fca0007f1e0ff */
[----:B------:R-:W-:-:S05]  /*149d0*/  IMAD.X R3, RZ, RZ, R3, P0 ;  /* 0x000000ffff037224 */ /* 0x000fca00000e0603 */
[----:B------:R-:W-:Y:S01]  /*149e0*/  @!PT LDS RZ, [RZ] ;  /* 0x00000000fffff984 */ /* 0x000fe20000000800 */
[----:B------:R-:W-:Y:S01]  /*149f0*/  @!PT LDS RZ, [RZ] ;  /* 0x00000000fffff984 */ /* 0x000fe20000000800 */
[----:B------:R-:W-:Y:S01]  /*14a00*/  @!PT LDS RZ, [RZ] ;  /* 0x00000000fffff984 */ /* 0x000fe20000000800 */
[----:B------:R0:W-:Y:S01]  /*14a10*/  LDGSTS.E.BYPASS.LTC128B.128 [R29+0x21400], desc[UR60][R2.64], !P3 ;  /* 0x21400000021d7fae */ /* 0x0001e2000d901d7c */
[----:B------:R-:W-:Y:S01]  /*14a20*/  IMAD.MOV.U32 R13, RZ, RZ, R28 ;  /* 0x000000ffff0d7224 */ /* 0x000fe200078e001c */
[----:B------:R-:W-:Y:S02]  /*14a30*/  ISETP.NE.AND P3, PT, R4, RZ, PT ;  /* 0x000000ff0400720c */ /* 0x000fe40003f65270 */
[----:B------:R0:W-:Y:S01]  /*14a40*/  LDGSTS.E.BYPASS.LTC128B.128 [R29+0x23400], desc[UR60][R2.64+0x80], !P2 ;  /* 0x23400080021d7fae */ /* 0x0001e2000d101d7c */
[----:B------:R-:W-:-:S03]  /*14a50*/  ISETP.NE.AND P2, PT, R5, RZ, PT ;  /* 0x000000ff0500720c */ /* 0x000fc60003f45270 */
[----:B------:R0:W-:Y:S01]  /*14a60*/  LDGSTS.E.BYPASS.LTC128B.128 [R29+0x25400], desc[UR60][R2.64+0x100], !P1 ;  /* 0x25400100021d7fae */ /* 0x0001e2000c901d7c */
[----:B------:R-:W-:Y:S01]  /*14a70*/  ISETP.NE.AND P1, PT, R8, RZ, PT ;  /* 0x000000ff0800720c */ /* 0x000fe20003f25270 */
[----:B------:R-:W-:Y:S02]  /*14a80*/  IMAD.MOV.U32 R31, RZ, RZ, R14 ;  /* 0x000000ffff1f7224 */ /* 0x000fe400078e000e */
[----:B------:R0:W-:Y:S10]  /*14a90*/  LDGSTS.E.BYPASS.LTC128B.128 [R29+0x27400], desc[UR60][R2.64+0x180], !P5 ;  /* 0x27400180021d7fae */ /* 0x0001f4000e901d7c */
[----:B0-----:R-:W-:Y:S05]  /*14aa0*/  WARPSYNC.COLLECTIVE R15, `(.L_x_1175) ;  /* 0x000000000f087348 */ /* 0x001fea0003c00000 */
[----:B------:R1:W2:Y:S02]  /*14ab0*/  SHFL.IDX P6, R14, R13, R12, R11 ;  /* 0x0000000c0d0e7389 */ /* 0x0002a400000c000b */
[----:B012---:R-:W-:Y:S01]  /*14ac0*/  ENDCOLLECTIVE ;  /* 0x000000000000791b */ /* 0x007fe20003800000 */
.L_x_1175:
[----:B------:R-:W-:Y:S05]  /*14ad0*/  BRA `(.L_x_1176) ;  /* 0xffffffd400107947 */ /* 0x000fea000383ffff */
.L_x_1113:
[----:B0-----:R0:W2:Y:S02]  /*14ae0*/  SYNCS.PHASECHK.TRANS64.TRYWAIT P0, [R4+URZ+0x30860], R3 ;  /* 0x03086003040075a7 */ /* 0x0010a4000800017f */
[----:B--2---:R-:W-:Y:S05]  /*14af0*/  @!P0 NANOSLEEP.SYNCS 0x989680 ;  /* 0x009896800000895d */ /* 0x004fea0003900000 */
[----:B------:R-:W2:Y:S02]  /*14b00*/  @!P0 SYNCS.PHASECHK.TRANS64 P0, [R4+URZ+0x30860], R3 ;  /* 0x03086003040085a7 */ /* 0x000ea4000800007f */
[----:B--2---:R-:W-:Y:S05]  /*14b10*/  @!P0 BRA `(.L_x_1113) ;  /* 0xfffffffc00f08947 */ /* 0x004fea000383ffff */
[----:B------:R-:W-:Y:S05]  /*14b20*/  BRA `(.L_x_1177) ;  /* 0xffffffd400887947 */ /* 0x000fea000383ffff */
.L_x_1114:
        /* <DEDUP_REMOVED lines=8> */
.L_x_1179:
[----:B------:R-:W-:Y:S05]  /*14bb0*/  BSYNC B1 ;  /* 0x0000000000017941 */ /* 0x000fea0003800000 */
.L_x_1178:
[----:B------:R-:W-:Y:S01]  /*14bc0*/  IMAD.MOV.U32 R13, RZ, RZ, R17 ;  /* 0x000000ffff0d7224 */ /* 0x000fe200078e0011 */
[----:B------:R-:W-:Y:S01]  /*14bd0*/  MOV R11, 0x181f ;  /* 0x0000181f000b7802 */ /* 0x000fe20000000f00 */
[----:B------:R-:W-:Y:S01]  /*14be0*/  IMAD.MOV.U32 R12, RZ, RZ, RZ ;  /* 0x000000ffff0c7224 */ /* 0x000fe200078e00ff */
[----:B------:R-:W-:Y:S01]  /*14bf0*/  LEA R5, R5, UR45, 0x1 ;  /* 0x0000002d05057c11 */ /* 0x000fe2000f8e08ff */
[----:B------:R-:W-:Y:S02]  /*14c00*/  IMAD.MOV.U32 R15, RZ, RZ, -0x1 ;  /* 0xffffffffff0f7424 */ /* 0x000fe400078e00ff */
[----:B------:R-:W-:-:S07]  /*14c10*/  IMAD.MOV.U32 R3, RZ, RZ, R14 ;  /* 0x000000ffff037224 */ /* 0x000fce00078e000e */
[----:B------:R-:W-:Y:S05]  /*14c20*/  WARPSYNC.COLLECTIVE R15, `(.L_x_1180) ;  /* 0x000000000f087348 */ /* 0x000fea0003c00000 */
[----:B------:R0:W1:Y:S02]  /*14c30*/  SHFL.IDX P6, R14, R13, R12, R11 ;  /* 0x0000000c0d0e7389 */ /* 0x00006400000c000b */
[----:B01----:R-:W-:Y:S01]  /*14c40*/  ENDCOLLECTIVE ;  /* 0x000000000000791b */ /* 0x003fe20003800000 */
.L_x_1180:
[----:B------:R-:W-:Y:S02]  /*14c50*/  IMAD.MOV.U32 R13, RZ, RZ, R18 ;  /* 0x000000ffff0d7224 */ /* 0x000fe400078e0012 */
[----:B------:R-:W-:Y:S01]  /*14c60*/  IMAD.MOV.U32 R12, RZ, RZ, 0x1 ;  /* 0x00000001ff0c7424 */ /* 0x000fe200078e00ff */
[----:B------:R-:W-:-:S13]  /*14c70*/  IADD3 R2, P0, R14, R8, RZ ;  /* 0x000000080e027210 */ /* 0x000fda0007f1e0ff */
[----:B------:R-:W-:Y:S05]  /*14c80*/  WARPSYNC.COLLECTIVE R15, `(.L_x_1181) ;  /* 0x000000000f087348 */ /* 0x000fea0003c00000 */
[----:B------:R0:W1:Y:S02]  /*14c90*/  SHFL.IDX P6, R14, R13, R12, R11 ;  /* 0x0000000c0d0e7389 */ /* 0x00006400000c000b */
[----:B01----:R-:W-:Y:S01]  /*14ca0*/  ENDCOLLECTIVE ;  /* 0x000000000000791b */ /* 0x003fe20003800000 */
.L_x_1181:
        /* <DEDUP_REMOVED lines=13> */
[----:B0-----:R-:W-:-:S07]  /*14d80*/  MOV R3, R14 ;  /* 0x0000000e00037202 */ /* 0x001fce0000000f00 */
[----:B------:R-:W-:Y:S05]  /*14d90*/  WARPSYNC.COLLECTIVE R15, `(.L_x_1182) ;  /* 0x000000000f087348 */ /* 0x000fea0003c00000 */
[----:B------:R0:W1:Y:S02]  /*14da0*/  SHFL.IDX P6, R14, R13, R12, R11 ;  /* 0x0000000c0d0e7389 */ /* 0x00006400000c000b */
[----:B01----:R-:W-:Y:S01]  /*14db0*/  ENDCOLLECTIVE ;  /* 0x000000000000791b */ /* 0x003fe20003800000 */
.L_x_1182:
[----:B------:R-:W-:Y:S02]  /*14dc0*/  IMAD.MOV.U32 R13, RZ, RZ, R18 ;  /* 0x000000ffff0d7224 */ /* 0x000fe400078e0012 */
[----:B------:R-:W-:Y:S01]  /*14dd0*/  IMAD.MOV.U32 R12, RZ, RZ, 0x2 ;  /* 0x00000002ff0c7424 */ /* 0x000fe200078e00ff */
[----:B------:R-:W-:-:S13]  /*14de0*/  IADD3 R2, P0, R14, R8, RZ ;  /* 0x000000080e027210 */ /* 0x000fda0007f1e0ff */
[----:B------:R-:W-:Y:S05]  /*14df0*/  WARPSYNC.COLLECTIVE R15, `(.L_x_1183) ;  /* 0x000000000f087348 */ /* 0x000fea0003c00000 */
[----:B------:R0:W1:Y:S02]  /*14e00*/  SHFL.IDX P6, R14, R13, R12, R11 ;  /* 0x0000000c0d0e7389 */ /* 0x00006400000c000b */
[----:B01----:R-:W-:Y:S01]  /*14e10*/  ENDCOLLECTIVE ;  /* 0x000000000000791b */ /* 0x003fe20003800000 */
.L_x_1183:
        /* <DEDUP_REMOVED lines=17> */
.L_x_1184:
[----:B------:R-:W-:Y:S02]  /*14f30*/  IMAD.MOV.U32 R13, RZ, RZ, R18 ;  /* 0x000000ffff0d7224 */ /* 0x000fe400078e0012 */
[----:B------:R-:W-:Y:S01]  /*14f40*/  IMAD.MOV.U32 R12, RZ, RZ, 0x3 ;  /* 0x00000003ff0c7424 */ /* 0x000fe200078e00ff */
[----:B------:R-:W-:-:S13]  /*14f50*/  IADD3 R2, P0, R14, R8, RZ ;  /* 0x000000080e027210 */ /* 0x000fda0007f1e0ff */
[----:B------:R-:W-:Y:S05]  /*14f60*/  WARPSYNC.COLLECTIVE R15, `(.L_x_1185) ;  /* 0x000000000f087348 */ /* 0x000fea0003c00000 */
[----:B------:R0:W1:Y:S02]  /*14f70*/  SHFL.IDX P6, R14, R13, R12, R11 ;  /* 0x0000000c0d0e7389 */ /* 0x00006400000c000b */
[----:B01----:R-:W-:Y:S01]  /*14f80*/  ENDCOLLECTIVE ;  /* 0x000000000000791b */ /* 0x003fe20003800000 */
.L_x_1185:
[----:B------:R-:W-:Y:S01]  /*14f90*/  IMAD.X R3, RZ, RZ, R3, P0 ;  /* 0x000000ffff037224 */ /* 0x000fe200000e0603 */
[----:B------:R-:W-:Y:S01]  /*14fa0*/  ISETP.LT.OR P0, PT, R0, 0x21, P4 ;  /* 0x000000210000780c */ /* 0x000fe20002701670 */
[----:B------:R-:W-:-:S12]  /*14fb0*/  IMAD.MOV.U32 R13, RZ, RZ, R17 ;  /* 0x000000ffff0d7224 */ /* 0x000fd800078e0011 */
[----:B------:R-:W-:Y:S01]  /*14fc0*/  @!PT LDS RZ, [RZ] ;  /* 0x00000000fffff984 */ /* 0x000fe20000000800 */
[----:B------:R-:W-:Y:S01]  /*14fd0*/  @!PT LDS RZ, [RZ] ;  /* 0x00000000fffff984 */ /* 0x000fe20000000800 */
[----:B------:R-:W-:Y:S01]  /*14fe0*/  @!PT LDS RZ, [RZ] ;  /* 0x00000000fffff984 */ /* 0x000fe20000000800 */
[----:B------:R0:W-:Y:S01]  /*14ff0*/  LDGSTS.E.BYPASS.LTC128B.128 [R5+0x1400], desc[UR60][R2.64], !P0 ;  /* 0x0140000002057fae */ /* 0x0001e2000c101d7c */
[----:B------:R-:W-:Y:S02]  /*15000*/  ISETP.LT.OR P0, PT, R0, 0x21, P3 ;  /* 0x000000210000780c */ /* 0x000fe40001f01670 */
[----:B------:R-:W-:-:S11]  /*15010*/  MOV R18, R14 ;  /* 0x0000000e00127202 */ /* 0x000fd60000000f00 */
[----:B0-----:R-:W-:Y:S05]  /*15020*/  WARPSYNC.COLLECTIVE R15, `(.L_x_1186) ;  /* 0x000000000f087348 */ /* 0x001fea0003c00000 */
[----:B------:R1:W2:Y:S02]  /*15030*/  SHFL.IDX P6, R14, R13, R12, R11 ;  /* 0x0000000c0d0e7389 */ /* 0x0002a400000c000b */
[----:B012---:R-:W-:Y:S01]  /*15040*/  ENDCOLLECTIVE ;  /* 0x000000000000791b */ /* 0x007fe20003800000 */
.L_x_1186:
        /* <DEDUP_REMOVED lines=9> */
.L_x_1120:
[----:B0-----:R0:W2:Y:S02]  /*150e0*/  SYNCS.PHASECHK.TRANS64.TRYWAIT P0, [R0+URZ+0x30860], R3 ;  /* 0x03086003000075a7 */ /* 0x0010a4000800017f */
[----:B--2---:R-:W-:Y:S05]  /*150f0*/  @!P0 NANOSLEEP.SYNCS 0x989680 ;  /* 0x009896800000895d */ /* 0x004fea0003900000 */
[----:B------:R-:W2:Y:S02]  /*15100*/  @!P0 SYNCS.PHASECHK.TRANS64 P0, [R0+URZ+0x30860], R3 ;  /* 0x03086003000085a7 */ /* 0x000ea4000800007f */
[----:B--2---:R-:W-:Y:S05]  /*15110*/  @!P0 BRA `(.L_x_1120) ;  /* 0xfffffffc00f08947 */ /* 0x004fea000383ffff */
[----:B------:R-:W-:Y:S05]  /*15120*/  BRA `(.L_x_1188) ;  /* 0xffffffd400d07947 */ /* 0x000fea000383ffff */
.L_x_1121:
[----:B------:R-:W-:Y:S01]  /*15130*/  BSSY B0, `(.L_x_1189) ;  /* 0x0000008000007945 */ /* 0x000fe20003800000 */
[----:B------:R-:W-:Y:S01]  /*15140*/  IMAD.MOV.U32 R13, RZ, RZ, R18 ;  /* 0x000000ffff0d7224 */ /* 0x000fe200078e0012 */
[----:B------:R-:W-:Y:S01]  /*15150*/  MOV R15, 0xffffffff ;  /* 0xffffffff000f7802 */ /* 0x000fe20000000f00 */
[----:B------:R-:W-:Y:S02]  /*15160*/  IMAD.MOV.U32 R12, RZ, RZ, RZ ;  /* 0x000000ffff0c7224 */ /* 0x000fe400078e00ff */
[----:B------:R-:W-:-:S07]  /*15170*/  IMAD.MOV.U32 R11, RZ, RZ, 0x181f ;  /* 0x0000181fff0b7424 */ /* 0x000fce00078e00ff */
[----:B01----:R-:W-:Y:S05]  /*15180*/  WARPSYNC.COLLECTIVE R15, `(.L_x_1190) ;  /* 0x000000000f087348 */ /* 0x003fea0003c00000 */
[----:B------:R2:W3:Y:S02]  /*15190*/  SHFL.IDX P6, R14, R13, R12, R11 ;  /* 0x0000000c0d0e7389 */ /* 0x0004e400000c000b */
[----:B0123--:R-:W-:Y:S01]  /*151a0*/  ENDCOLLECTIVE ;  /* 0x000000000000791b */ /* 0x00ffe20003800000 */
.L_x_1190:
[----:B------:R-:W-:Y:S05]  /*151b0*/  BSYNC B0 ;  /* 0x0000000000007941 */ /* 0x000fea0003800000 */
.L_x_1189:
[----:B------:R-:W-:Y:S01]  /*151c0*/  IMAD.MOV.U32 R13, RZ, RZ, R17 ;  /* 0x000000ffff0d7224 */ /* 0x000fe200078e0011 */
[----:B------:R-:W-:Y:S01]  /*151d0*/  MOV R15, 0xffffffff ;  /* 0xffffffff000f7802 */ /* 0x000fe20000000f00 */
[----:B------:R-:W-:Y:S01]  /*151e0*/  IMAD.MOV.U32 R12, RZ, RZ, RZ ;  /* 0x000000ffff0c7224 */ /* 0x000fe200078e00ff */
[----:B------:R-:W-:Y:S01]  /*151f0*/  LEA R4, R4, UR45, 0x1 ;  /* 0x0000002d04047c11 */ /* 0x000fe2000f8e08ff */
[----:B------:R-:W-:Y:S02]  /*15200*/  IMAD.MOV.U32 R11, RZ, RZ, 0x181f ;  /* 0x0000181fff0b7424 */ /* 0x000fe400078e00ff */
[----:B------:R-:W-:-:S07]  /*15210*/  IMAD.MOV.U32 R3, RZ, RZ, R14 ;  /* 0x000000ffff037224 */ /* 0x000fce00078e000e */
[----:B------:R-:W-:Y:S05]  /*15220*/  WARPSYNC.COLLECTIVE R15, `(.L_x_1191) ;  /* 0x000000000f087348 */ /* 0x000fea0003c00000 */
[----:B------:R0:W1:Y:S02]  /*15230*/  SHFL.IDX P6, R14, R13, R12, R11 ;  /* 0x0000000c0d0e7389 */ /* 0x00006400000c000b */
[----:B01----:R-:W-:Y:S01]  /*15240*/  ENDCOLLECTIVE ;  /* 0x000000000000791b */ /* 0x003fe20003800000 */
.L_x_1191:
[----:B------:R-:W-:Y:S02]  /*15250*/  ULDC UR4, c[0x0][0x2f4] ;  /* 0x0000bd0000047ab9 */ /* 0x000fe40000000800 */
[----:B------:R-:W-:Y:S02]  /*15260*/  ISETP.GE.AND P3, PT, R36, UR4, PT ;  /* 0x0000000424007c0c */ /* 0x000fe4000bf66270 */
[----:B------:R-:W-:Y:S02]  /*15270*/  ISETP.GE.AND P1, PT, R35, UR4, PT ;  /* 0x0000000423007c0c */ /* 0x000fe4000bf26270 */
[----:B------:R-:W-:Y:S02]  /*15280*/  ISETP.GE.AND P0, PT, R34, UR4, PT ;  /* 0x0000000422007c0c */ /* 0x000fe4000bf06270 */
[----:B------:R-:W-:Y:S02]  /*15290*/  ISETP.GE.AND P2, PT, R25, UR4, PT ;  /* 0x0000000419007c0c */ /* 0x000fe4000bf46270 */
[----:B------:R-:W-:-:S02]  /*152a0*/  ISETP.LT.OR P4, PT, R5, 0x1, P3 ;  /* 0x000000010500780c */ /* 0x000fc40001f81670 */
[----:B------:R-:W-:Y:S01]  /*152b0*/  ISETP.LT.OR P5, PT, R5, 0x1, P2 ;  /* 0x000000010500780c */ /* 0x000fe200017a1670 */
[----:B------:R-:W-:Y:S02]  /*152c0*/  IMAD.MOV.U32 R13, RZ, RZ, R18 ;  /* 0x000000ffff0d7224 */ /* 0x000fe400078e0012 */
[----:B------:R-:W-:Y:S02]  /*152d0*/  IMAD.MOV.U32 R12, RZ, RZ, 0x1 ;  /* 0x00000001ff0c7424 */ /* 0x000fe400078e00ff */
[----:B------:R-:W-:-:S08]  /*152e0*/  IMAD.MOV.U32 R2, RZ, RZ, R14 ;  /* 0x000000ffff027224 */ /* 0x000fd000078e000e */
[----:B------:R-:W-:Y:S05]  /*152f0*/  WARPSYNC.COLLECTIVE R15, `(.L_x_1192) ;  /* 0x000000000f087348 */ /* 0x000fea0003c00000 */
[----:B------:R0:W1:Y:S02]  /*15300*/  SHFL.IDX P6, R14, R13, R12, R11 ;  /* 0x0000000c0d0e7389 */ /* 0x00006400000c000b */
[----:B01----:R-:W-:Y:S01]  /*15310*/  ENDCOLLECTIVE ;  /* 0x000000000000791b */ /* 0x003fe20003800000 */
.L_x_1192:
[----:B------:R-:W-:-:S05]  /*15320*/  IMAD.WIDE.U32 R2, R25, 0x2, R2 ;  /* 0x0000000219027825 */ /* 0x000fca00078e0002 */
[----:B------:R-:W-:Y:S01]  /*15330*/  @!PT LDS RZ, [RZ] ;  /* 0x00000000fffff984 */ /* 0x000fe20000000800 */
[----:B------:R-:W-:Y:S01]  /*15340*/  @!PT LDS RZ, [RZ] ;  /* 0x00000000fffff984 */ /* 0x000fe20000000800 */
[----:B------:R-:W-:Y:S01]  /*15350*/  @!PT LDS RZ, [RZ] ;  /* 0x00000000fffff984 */ /* 0x000fe20000000800 */
[----:B------:R0:W-:Y:S01]  /*15360*/  LDGSTS.E.BYPASS.LTC128B.128 [R4+0x400], desc[UR60][R2.64], !P5 ;  /* 0x0040000002047fae */ /* 0x0001e2000e901d7c */
[----:B------:R-:W-:-:S03]  /*15370*/  ISETP.LT.OR P5, PT, R5, 0x1, P1 ;  /* 0x000000010500780c */ /* 0x000fc60000fa1670 */
[----:B------:R0:W-:Y:S01]  /*15380*/  LDGSTS.E.BYPASS.LTC128B.128 [R4+0x2400], desc[UR60][R2.64+0x80], !P4 ;  /* 0x0240008002047fae */ /* 0x0001e2000e101d7c */
[----:B------:R-:W-:Y:S02]  /*15390*/  ISETP.LT.OR P4, PT, R5, 0x1, P0 ;  /* 0x000000010500780c */ /* 0x000fe40000781670 */
[----:B------:R-:W-:-:S07]  /*153a0*/  MOV R13, R17 ;  /* 0x00000011000d7202 */ /* 0x000fce0000000f00 */
[----:B------:R0:W-:Y:S01]  /*153b0*/  LDGSTS.E.BYPASS.LTC128B.128 [R4+0x4400], desc[UR60][R2.64+0x100], !P5 ;  /* 0x0440010002047fae */ /* 0x0001e2000e901d7c */
[C---:B------:R-:W-:Y:S01]  /*153c0*/  ISETP.LT.OR P5, PT, R5.reuse, 0x11, P2 ;  /* 0x000000110500780c */ /* 0x040fe200017a1670 */
[----:B------:R-:W-:Y:S02]  /*153d0*/  IMAD.MOV.U32 R6, RZ, RZ, R14 ;  /* 0x000000ffff067224 */ /* 0x000fe400078e000e */
[----:B------:R0:W-:Y:S01]  /*153e0*/  LDGSTS.E.BYPASS.LTC128B.128 [R4+0x6400], desc[UR60][R2.64+0x180], !P4 ;  /* 0x0640018002047fae */ /* 0x0001e2000e101d7c */
[----:B------:R-:W-:-:S13]  /*153f0*/  ISETP.LT.OR P4, PT, R5, 0x11, P3 ;  /* 0x000000110500780c */ /* 0x000fda0001f81670 */
[----:B0-----:R-:W-:Y:S05]  /*15400*/  WARPSYNC.COLLECTIVE R15, `(.L_x_1193) ;  /* 0x000000000f087348 */ /* 0x001fea0003c00000 */
[----:B------:R1:W2:Y:S02]  /*15410*/  SHFL.IDX P6, R14, R13, R12, R11 ;  /* 0x0000000c0d0e7389 */ /* 0x0002a400000c000b */
[----:B012---:R-:W-:Y:S01]  /*15420*/  ENDCOLLECTIVE ;  /* 0x000000000000791b */ /* 0x007fe20003800000 */
.L_x_1193:
[----:B------:R-:W-:Y:S02]  /*15430*/  IMAD.MOV.U32 R3, RZ, RZ, R6 ;  /* 0x000000ffff037224 */ /* 0x000fe400078e0006 */
[----:B------:R-:W-:Y:S02]  /*15440*/  IMAD.MOV.U32 R13, RZ, RZ, R18 ;  /* 0x000000ffff0d7224 */ /* 0x000fe400078e0012 */
[----:B------:R-:W-:Y:S02]  /*15450*/  IMAD.MOV.U32 R12, RZ, RZ, 0x2 ;  /* 0x00000002ff0c7424 */ /* 0x000fe400078e00ff */
[----:B------:R-:W-:-:S07]  /*15460*/  IMAD.MOV.U32 R2, RZ, RZ, R14 ;  /* 0x000000ffff027224 */ /* 0x000fce00078e000e */
[----:B------:R-:W-:Y:S05]  /*15470*/  WARPSYNC.COLLECTIVE R15, `(.L_x_1194) ;  /* 0x000000000f087348 */ /* 0x000fea0003c00000 */
[----:B------:R0:W1:Y:S02]  /*15480*/  SHFL.IDX P6, R14, R13, R12, R11 ;  /* 0x0000000c0d0e7389 */ /* 0x00006400000c000b */
[----:B01----:R-:W-:Y:S01]  /*15490*/  ENDCOLLECTIVE ;  /* 0x000000000000791b */ /* 0x003fe20003800000 */
.L_x_1194:
[----:B------:R-:W-:-:S05]  /*154a0*/  IMAD.WIDE.U32 R2, R25, 0x2, R2 ;  /* 0x0000000219027825 */ /* 0x000fca00078e0002 */
[----:B------:R-:W-:Y:S01]  /*154b0*/  @!PT LDS RZ, [RZ] ;  /* 0x00000000fffff984 */ /* 0x000fe20000000800 */
[----:B------:R-:W-:Y:S01]  /*154c0*/  @!PT LDS RZ, [RZ] ;  /* 0x00000000fffff984 */ /* 0x000fe20000000800 */
[----:B------:R-:W-:Y:S01]  /*154d0*/  @!PT LDS RZ, [RZ] ;  /* 0x00000000fffff984 */ /* 0x000fe20000000800 */
[----:B------:R0:W-:Y:S01]  /*154e0*/  LDGSTS.E.BYPASS.LTC128B.128 [R4+0xc00], desc[UR60][R2.64], !P5 ;  /* 0x00c0000002047fae */ /* 0x0001e2000e901d7c */
[----:B------:R-:W-:-:S03]  /*154f0*/  ISETP.LT.OR P5, PT, R5, 0x11, P1 ;  /* 0x000000110500780c */ /* 0x000fc60000fa1670 */
[----:B------:R0:W-:Y:S01]  /*15500*/  LDGSTS.E.BYPASS.LTC128B.128 [R4+0x2c00], desc[UR60][R2.64+0x80], !P4 ;  /* 0x02c0008002047fae */ /* 0x0001e2000e101d7c */
[----:B------:R-:W-:Y:S01]  /*15510*/  ISETP.LT.OR P4, PT, R5, 0x11, P0 ;  /* 0x000000110500780c */ /* 0x000fe20000781670 */
[----:B------:R-:W-:-:S08]  /*15520*/  IMAD.MOV.U32 R13, RZ, RZ, R17 ;  /* 0x000000ffff0d7224 */ /* 0x000fd000078e0011 */
[----:B------:R0:W-:Y:S01]  /*15530*/  LDGSTS.E.BYPASS.LTC128B.128 [R4+0x4c00], desc[UR60][R2.64+0x100], !P5 ;  /* 0x04c0010002047fae */ /* 0x0001e2000e901d7c */
[C---:B------:R-:W-:Y:S02]  /*15540*/  ISETP.LT.OR P5, PT, R5.reuse, 0x21, P2 ;  /* 0x000000210500780c */ /* 0x040fe400017a1670 */
[----:B------:R-:W-:Y:S01]  /*15550*/  MOV R6, R14 ;  /* 0x0000000e00067202 */ /* 0x000fe20000000f00 */
[----:B------:R0:W-:Y:S01]  /*15560*/  LDGSTS.E.BYPASS.LTC128B.128 [R4+0x6c00], desc[UR60][R2.64+0x180], !P4 ;  /* 0x06c0018002047fae */ /* 0x0001e2000e101d7c */
[----:B------:R-:W-:-:S13]  /*15570*/  ISETP.LT.OR P4, PT, R5, 0x21, P3 ;  /* 0x000000210500780c */ /* 0x000fda0001f81670 */
[----:B0-----:R-:W-:Y:S05]  /*15580*/  WARPSYNC.COLLECTIVE R15, `(.L_x_1195) ;  /* 0x000000000f087348 */ /* 0x001fea0003c00000 */
[----:B------:R1:W2:Y:S02]  /*15590*/  SHFL.IDX P6, R14, R13, R12, R11 ;  /* 0x0000000c0d0e7389 */ /* 0x0002a400000c000b */
[----:B012---:R-:W-:Y:S01]  /*155a0*/  ENDCOLLECTIVE ;  /* 0x000000000000791b */ /* 0x007fe20003800000 */
.L_x_1195:
[----:B------:R-:W-:Y:S02]  /*155b0*/  IMAD.MOV.U32 R3, RZ, RZ, R6 ;  /* 0x000000ffff037224 */ /* 0x000fe400078e0006 */
[----:B------:R-:W-:Y:S02]  /*155c0*/  IMAD.MOV.U32 R6, RZ, RZ, RZ ;  /* 0x000000ffff067224 */ /* 0x000fe400078e00ff */
[----:B------:R-:W-:Y:S01]  /*155d0*/  IMAD.MOV.U32 R13, RZ, RZ, R18 ;  /* 0x000000ffff0d7224 */ /* 0x000fe200078e0012 */
[----:B------:R-:W-:Y:S01]  /*155e0*/  MOV R12, 0x3 ;  /* 0x00000003000c7802 */ /* 0x000fe20000000f00 */
[----:B------:R-:W-:-:S07]  /*155f0*/  IMAD.MOV.U32 R2, RZ, RZ, R14 ;  /* 0x000000ffff027224 */ /* 0x000fce00078e000e */
[----:B------:R-:W-:Y:S05]  /*15600*/  WARPSYNC.COLLECTIVE R15, `(.L_x_1196) ;  /* 0x000000000f087348 */ /* 0x000fea0003c00000 */
[----:B------:R0:W1:Y:S02]  /*15610*/  SHFL.IDX P6, R14, R13, R12, R11 ;  /* 0x0000000c0d0e7389 */ /* 0x00006400000c000b */
[----:B01----:R-:W-:Y:S01]  /*15620*/  ENDCOLLECTIVE ;  /* 0x000000000000791b */ /* 0x003fe20003800000 */
.L_x_1196:
        /* <DEDUP_REMOVED lines=10> */
[----:B------:R-:W-:-:S03]  /*156d0*/  IMAD.MOV.U32 R18, RZ, RZ, R14 ;  /* 0x000000ffff127224 */ /* 0x000fc600078e000e */
[----:B------:R0:W-:Y:S04]  /*156e0*/  LDGSTS.E.BYPASS.LTC128B.128 [R4+0x7400], desc[UR60][R2.64+0x180], !P4 ;  /* 0x0740018002047fae */ /* 0x0001e8000e101d7c */
[----:B0-----:R-:W-:Y:S05]  /*156f0*/  WARPSYNC.COLLECTIVE R15, `(.L_x_1197) ;  /* 0x000000000f087348 */ /* 0x001fea0003c00000 */
[----:B------:R1:W2:Y:S02]  /*15700*/  SHFL.IDX P6, R14, R13, R12, R11 ;  /* 0x0000000c0d0e7389 */ /* 0x0002a400000c000b */
[----:B012---:R-:W-:Y:S01]  /*15710*/  ENDCOLLECTIVE ;  /* 0x000000000000791b */ /* 0x007fe20003800000 */
.L_x_1197:
[----:B------:R-:W-:Y:S05]  /*15720*/  BRA `(.L_x_1198) ;  /* 0xffffffd400147947 */ /* 0x000fea000383ffff */
.L_x_1124:
[----:B0-----:R0:W2:Y:S02]  /*15730*/  SYNCS.PHASECHK.TRANS64.TRYWAIT P0, [R7+URZ+0x30820], R6 ;  /* 0x03082006070075a7 */ /* 0x0010a4000800017f */
[----:B--2---:R-:W-:Y:S05]  /*15740*/  @!P0 NANOSLEEP.SYNCS 0x989680 ;  /* 0x009896800000895d */ /* 0x004fea0003900000 */
[----:B------:R-:W2:Y:S02]  /*15750*/  @!P0 SYNCS.PHASECHK.TRANS64 P0, [R7+URZ+0x30820], R6 ;  /* 0x03082006070085a7 */ /* 0x000ea4000800007f */
[----:B--2---:R-:W-:Y:S05]  /*15760*/  @!P0 BRA `(.L_x_1124) ;  /* 0xfffffffc00f08947 */ /* 0x004fea000383ffff */
[----:B------:R-:W-:Y:S05]  /*15770*/  BRA `(.L_x_1199) ;  /* 0xffffffd400987947 */ /* 0x000fea000383ffff */
.L_x_1125:
[----:B------:R-:W2:Y:S01]  /*15780*/  S2R R3, SR_TID.X ;  /* 0x0000000000037919 */ /* 0x000ea20000002100 */
[----:B------:R-:W-:Y:S01]  /*15790*/  BSSY B0, `(.L_x_1200) ;  /* 0x000000a000007945 */ /* 0x000fe20003800000 */
[----:B------:R-:W-:Y:S01]  /*157a0*/  MOV R12, RZ ;  /* 0x000000ff000c7202 */ /* 0x000fe20000000f00 */
[----:B------:R-:W-:Y:S02]  /*157b0*/  IMAD.MOV.U32 R11, RZ, RZ, 0x1f ;  /* 0x0000001fff0b7424 */ /* 0x000fe400078e00ff */
[----:B------:R-:W-:Y:S01]  /*157c0*/  IMAD.MOV.U32 R15, RZ, RZ, -0x1 ;  /* 0xffffffffff0f7424 */ /* 0x000fe200078e00ff */
[----:B--2---:R-:W-:-:S04]  /*157d0*/  SHF.R.U32.HI R3, RZ, 0x5, R3 ;  /* 0x00000005ff037819 */ /* 0x004fc80000011603 */
[----:B------:R-:W-:-:S05]  /*157e0*/  LOP3.LUT R3, R3, 0x3, RZ, 0xc0, !PT ;  /* 0x0000000303037812 */ /* 0x000fca00078ec0ff */
[----:B------:R-:W-:-:S07]  /*157f0*/  IMAD.MOV.U32 R13, RZ, RZ, R3 ;  /* 0x000000ffff0d7224 */ /* 0x000fce00078e0003 */
[----:B01---5:R-:W-:Y:S05]  /*15800*/  WARPSYNC.COLLECTIVE R15, `(.L_x_1201) ;  /* 0x000000000f087348 */ /* 0x023fea0003c00000 */
[----:B------:R2:W3:Y:S02]  /*15810*/  SHFL.IDX P6, R14, R13, R12, R11 ;  /* 0x0000000c0d0e7389 */ /* 0x0004e400000c000b */
[----:B0123-5:R-:W-:Y:S01]  /*15820*/  ENDCOLLECTIVE ;  /* 0x000000000000791b */ /* 0x02ffe20003800000 */
.L_x_1201:
[----:B------:R-:W-:Y:S05]  /*15830*/  BSYNC B0 ;  /* 0x0000000000007941 */ /* 0x000fea0003800000 */
.L_x_1200:
[----:B------:R-:W-:Y:S05]  /*15840*/  BRA `(.L_x_1202) ;  /* 0xffffffd4007c7947 */ /* 0x000fea000383ffff */
.L_x_1126:
[----:B------:R-:W-:Y:S01]  /*15850*/  BSSY B0, `(.L_x_1203) ;  /* 0x0000006000007945 */ /* 0x000fe20003800000 */
[----:B------:R-:W-:-:S07]  /*15860*/  IMAD.MOV.U32 R15, RZ, RZ, -0x1 ;  /* 0xffffffffff0f7424 */ /* 0x000fce00078e00ff */
[----:B012--5:R-:W-:Y:S05]  /*15870*/  WARPSYNC.COLLECTIVE R15, `(.L_x_1204) ;  /* 0x000000000f0c7348 */ /* 0x027fea0003c00000 */
[----:B------:R-:W-:Y:S02]  /*15880*/  ELECT P6, UR62, PT ;  /* 0x00000000003e782f */ /* 0x000fe400038c0000 */
[----:B------:R-:W-:Y:S01]  /*15890*/  MOV R14, UR62 ;  /* 0x0000003e000e7c02 */ /* 0x000fe20008000f00 */
[----:B012--5:R-:W-:Y:S10]  /*158a0*/  ENDCOLLECTIVE ;  /* 0x000000000000791b */ /* 0x027ff40003800000 */
.L_x_1204:
[----:B------:R-:W-:Y:S05]  /*158b0*/  BSYNC B0 ;  /* 0x0000000000007941 */ /* 0x000fea0003800000 */
.L_x_1203:
[----:B------:R-:W-:Y:S05]  /*158c0*/  BRA `(.L_x_1205) ;  /* 0xffffffd400707947 */ /* 0x000fea000383ffff */
.L_x_1128:
[----:B--2---:R2:W3:Y:S02]  /*158d0*/  SYNCS.PHASECHK.TRANS64.TRYWAIT P1, [R5+URZ+0x30840], R4 ;  /* 0x03084004050075a7 */ /* 0x0044e4000802017f */
[----:B---3--:R-:W-:Y:S05]  /*158e0*/  @!P1 NANOSLEEP.SYNCS 0x989680 ;  /* 0x009896800000995d */ /* 0x008fea0003900000 */
[----:B------:R-:W3:Y:S02]  /*158f0*/  @!P1 SYNCS.PHASECHK.TRANS64 P1, [R5+URZ+0x30840], R4 ;  /* 0x03084004050095a7 */ /* 0x000ee4000802007f */
[----:B---3--:R-:W-:Y:S05]  /*15900*/  @!P1 BRA `(.L_x_1128) ;  /* 0xfffffffc00f09947 */ /* 0x008fea000383ffff */
[----:B------:R-:W-:Y:S05]  /*15910*/  BRA `(.L_x_1206) ;  /* 0xffffffd400987947 */ /* 0x000fea000383ffff */
.L_x_1130:
[----:B---3--:R3:W4:Y:S02]  /*15920*/  SYNCS.PHASECHK.TRANS64.TRYWAIT P1, [R3+URZ+0x30840], R0 ;  /* 0x03084000030075a7 */ /* 0x008724000802017f */
[----:B----4-:R-:W-:Y:S05]  /*15930*/  @!P1 NANOSLEEP.SYNCS 0x989680 ;  /* 0x009896800000995d */ /* 0x010fea0003900000 */
[----:B------:R-:W4:Y:S02]  /*15940*/  @!P1 SYNCS.PHASECHK.TRANS64 P1, [R3+URZ+0x30840], R0 ;  /* 0x03084000030095a7 */ /* 0x000f24000802007f */
[----:B----4-:R-:W-:Y:S05]  /*15950*/  @!P1 BRA `(.L_x_1130) ;  /* 0xfffffffc00f09947 */ /* 0x010fea000383ffff */
[----:B------:R-:W-:Y:S05]  /*15960*/  BRA `(.L_x_1207) ;  /* 0xffffffd400a47947 */ /* 0x000fea000383ffff */
.L_x_1132:
[----:B----4-:R4:W0:Y:S02]  /*15970*/  SYNCS.PHASECHK.TRANS64.TRYWAIT P1, [R5+URZ+0x30860], R4 ;  /* 0x03086004050075a7 */ /* 0x010824000802017f */
[----:B0-----:R-:W-:Y:S05]  /*15980*/  @!P1 NANOSLEEP.SYNCS 0x989680 ;  /* 0x009896800000995d */ /* 0x001fea0003900000 */
[----:B------:R-:W0:Y:S02]  /*15990*/  @!P1 SYNCS.PHASECHK.TRANS64 P1, [R5+URZ+0x30860], R4 ;  /* 0x03086004050095a7 */ /* 0x000e24000802007f */
[----:B0-----:R-:W-:Y:S05]  /*159a0*/  @!P1 BRA `(.L_x_1132) ;  /* 0xfffffffc00f09947 */ /* 0x001fea000383ffff */
[----:B------:R-:W-:Y:S05]  /*159b0*/  BRA `(.L_x_1208) ;  /* 0xffffffd400a07947 */ /* 0x000fea000383ffff */
.L_x_1209:
        /* <DEDUP_REMOVED lines=12> */
.L_x_3274:


//--------------------- .text._ZN7cutlass13device_kernelIN5flash11enable_sm90INS1_16FlashAttnFwdSm90INS1_25CollectiveMainloopFwdSm90ILi2EN4cute5tupleIJNS5_1CILi1EEES8_S8_EEENS6_IJNS7_ILi128EEENS7_ILi64EEENS7_ILi256EEEEEELi256ENS_6half_tEfNS_4arch4Sm90ELb0ELb1ELb0ELb1ELb1ELb0ELb0ELb1ELb1ELb1ELb1ELb0EEENS1_21CollectiveEpilogueFwdINS6_IJSA_SC_SB_EEES9_SE_SG_Li256ELb1ELb1ELb1ELb0EEENS1_36VarlenDynamicPersistentTileSchedulerILi128ELi64ELi256ELi128ELb1ELb1ELb1ELb1ELb0ELb1EEEEEEEEEvNT_6ParamsE --------------------------
	.section	.text._ZN7cutlass13device_kernelIN5flash11enable_sm90INS1_16FlashAttnFwdSm90INS1_25CollectiveMainloopFwdSm90ILi2EN4cute5tupleIJNS5_1CILi1EEES8_S8_EEENS6_IJNS7_ILi128EEENS7_ILi64EEENS7_ILi256EEEEEELi256ENS_6half_tEfNS_4arch4Sm90ELb0ELb1ELb0ELb1ELb1ELb0ELb0ELb1ELb1ELb1ELb1ELb0EEENS1_21CollectiveEpilogueFwdINS6_IJSA_SC_SB_EEES9_SE_SG_Li256ELb1ELb1ELb1ELb0EEENS1_36VarlenDynamicPersistentTileSchedulerILi128ELi64ELi256ELi128ELb1ELb1ELb1ELb1ELb0ELb1EEEEEEEEEvNT_6ParamsE,"ax",@progbits
	.align	128
.text._ZN7cutlass13device_kernelIN5flash11enable_sm90INS1_16FlashAttnFwdSm90INS1_25CollectiveMainloopFwdSm90ILi2EN4cute5tupleIJNS5_1CILi1EEES8_S8_EEENS6_IJNS7_ILi128EEENS7_ILi64EEENS7_ILi256EEEEEELi256ENS_6half_tEfNS_4arch4Sm90ELb0ELb1ELb0ELb1ELb1ELb0ELb0ELb1ELb1ELb1ELb1ELb0EEENS1_21CollectiveEpilogueFwdINS6_IJSA_SC_SB_EEES9_SE_SG_Li256ELb1ELb1ELb1ELb0EEENS1_36VarlenDynamicPersistentTileSchedulerILi128ELi64ELi256ELi128ELb1ELb1ELb1ELb1ELb0ELb1EEEEEEEEEvNT_6ParamsE:
        .type           _ZN7cutlass13device_kernelIN5flash11enable_sm90INS1_16FlashAttnFwdSm90INS1_25CollectiveMainloopFwdSm90ILi2EN4cute5tupleIJNS5_1CILi1EEES8_S8_EEENS6_IJNS7_ILi128EEENS7_ILi64EEENS7_ILi256EEEEEELi256ENS_6half_tEfNS_4arch4Sm90ELb0ELb1ELb0ELb1ELb1ELb0ELb0ELb1ELb1ELb1ELb1ELb0EEENS1_21CollectiveEpilogueFwdINS6_IJSA_SC_SB_EEES9_SE_SG_Li256ELb1ELb1ELb1ELb0EEENS1_36VarlenDynamicPersistentTileSchedulerILi128ELi64ELi256ELi128ELb1ELb1ELb1ELb1ELb0ELb1EEEEEEEEEvNT_6ParamsE,@function
        .size           _ZN7cutlass13device_kernelIN5flash11enable_sm90INS1_16FlashAttnFwdSm90INS1_25CollectiveMainloopFwdSm90ILi2EN4cute5tupleIJNS5_1CILi1EEES8_S8_EEENS6_IJNS7_ILi128EEENS7_ILi64EEENS7_ILi256EEEEEELi256ENS_6half_tEfNS_4arch4Sm90ELb0ELb1ELb0ELb1ELb1ELb0ELb0ELb1ELb1ELb1ELb1ELb0EEENS1_21CollectiveEpilogueFwdINS6_IJSA_SC_SB_EEES9_SE_SG_Li256ELb1ELb1ELb1ELb0EEENS1_36VarlenDynamicPersistentTileSchedulerILi128ELi64ELi256ELi128ELb1ELb1ELb1ELb1ELb0ELb1EEEEEEEEEvNT_6ParamsE,(.L_x_3275 - _ZN7cutlass13device_kernelIN5flash11enable_sm90INS1_16FlashAttnFwdSm90INS1_25CollectiveMainloopFwdSm90ILi2EN4cute5tupleIJNS5_1CILi1EEES8_S8_EEENS6_IJNS7_ILi128EEENS7_ILi64EEENS7_ILi256EEEEEELi256ENS_6half_tEfNS_4arch4Sm90ELb0ELb1ELb0ELb1ELb1ELb0ELb0ELb1ELb1ELb1ELb1ELb0EEENS1_21CollectiveEpilogueFwdINS6_IJSA_SC_SB_EEES9_SE_SG_Li256ELb1ELb1ELb1ELb0EEENS1_36VarlenDynamicPersistentTileSchedulerILi128ELi64ELi256ELi128ELb1ELb1ELb1ELb1ELb0ELb1EEEEEEEEEvNT_6ParamsE)
        .other          _ZN7cutlass13device_kernelIN5flash11enable_sm90INS1_16FlashAttnFwdSm90INS1_25CollectiveMainloopFwdSm90ILi2EN4cute5tupleIJNS5_1CILi1EEES8_S8_EEENS6_IJNS7_ILi128EEENS7_ILi64EEENS7_ILi256EEEEEELi256ENS_6half_tEfNS_4arch4Sm90ELb0ELb1ELb0ELb1ELb1ELb0ELb0ELb1ELb1ELb1ELb1ELb0EEENS1_21CollectiveEpilogueFwdINS6_IJSA_SC_SB_EEES9_SE_SG_Li256ELb1ELb1ELb1ELb0EEENS1_36VarlenDynamicPersistentTileSchedulerILi128ELi64ELi256ELi128ELb1ELb1ELb1ELb1ELb0ELb1EEEEEEEEEvNT_6ParamsE,@"STO_CUDA_ENTRY STV_DEFAULT"
_ZN7cutlass13device_kernelIN5flash11enable_sm90INS1_16FlashAttnFwdSm90INS1_25CollectiveMainloopFwdSm90ILi2EN4cute5tupleIJNS5_1CILi1EEES8_S8_EEENS6_IJNS7_ILi128EEENS7_ILi64EEENS7_ILi256EEEEEELi256ENS_6half_tEfNS_4arch4Sm90ELb0ELb1ELb0ELb1ELb1ELb0ELb0ELb1ELb1ELb1ELb1ELb0EEENS1_21CollectiveEpilogueFwdINS6_IJSA_SC_SB_EEES9_SE_SG_Li256ELb1ELb1ELb1ELb0EEENS1_36VarlenDynamicPersistentTileSchedulerILi128ELi64ELi256ELi128ELb1ELb1ELb1ELb1ELb0ELb1EEEEEEEEEvNT_6ParamsE:
        /* <DEDUP_REMOVED lines=45> */
.L_x_1210:
        /* <DEDUP_REMOVED lines=22> */
.L_x_1211:
        /* <DEDUP_REMOVED lines=18> */
.L_x_1212:
        /* <DEDUP_REMOVED lines=22> */
.L_x_1213:
        /* <DEDUP_REMOVED lines=23> */
.L_x_1214:
        /* <DEDUP_REMOVED lines=10> */
.L_x_1216:
        /* <DEDUP_REMOVED lines=18> */
[----:B------:R-:W-:Y:S01]  /*09e0*/  R2UR UR5, R10 ;  /* 0x000000000a0572ca */ /* 0x000fe200000e0000 */
[----:B------:R-:W-:Y:S01]  /*09f0*/  UMOV UR39, URZ ;  /* 0x0000003f00277c82 */ /* 0x000fe20008000000 */
[----:B0-----:R-:W-:Y:S02]  /*0a00*/  SHF.R.S32.HI R3, RZ, 0x1f, R0 ;  /* 0x0000001fff037819 */ /* 0x001fe40000011400 */
[----:B------:R-:W-:Y:S02]  /*0a10*/  R2UR UR7, R11 ;  /* 0x000000000b0772ca */ /* 0x000fe400000e0000 */
[----:B------:R-:W-:-:S02]  /*0a20*/  LEA.HI R4, R3, R0, RZ, 0x4 ;  /* 0x0000000003047211 */ /* 0x000fc400078f20ff */
[CC--:B------:R-:W-:Y:S02]  /*0a30*/  LEA.HI R5, R3.reuse, R0.reuse, RZ, 0x5 ;  /* 0x0000000003057211 */ /* 0x0c0fe400078f28ff */
[----:B------:R-:W-:-:S03]  /*0a40*/  LEA.HI R8, R3, R0, RZ, 0x3 ;  /* 0x0000000003087211 */ /* 0x000fc600078f18ff */
[----:B------:R-:W-:Y:S01]  /*0a50*/  IMAD.SHL.U32 R6, R5, 0x20, RZ ;  /* 0x0000002005067824 */ /* 0x000fe200078e00ff */
[----:B------:R-:W-:-:S04]  /*0a60*/  LOP3.LUT R201, R8, 0xfffffff8, RZ, 0xc0, !PT ;  /* 0xfffffff808c97812 */ /* 0x000fc800078ec0ff */
[----:B------:R-:W-:Y:S01]  /*0a70*/  LOP3.LUT R6, R6, 0xfffffc00, RZ, 0xc0, !PT ;  /* 0xfffffc0006067812 */ /* 0x000fe200078ec0ff */
[----:B------:R-:W-:Y:S01]  /*0a80*/  IMAD.IADD R201, R0, 0x1, -R201 ;  /* 0x0000000100c97824 */ /* 0x000fe200078e0ac9 */
[----:B--2---:R-:W-:Y:S02]  /*0a90*/  R2UR UR4, R2 ;  /* 0x00000000020472ca */ /* 0x004fe400000e0000 */
[----:B------:R-:W-:-:S04]  /*0aa0*/  LEA.HI R2, R3, R0, RZ, 0x7 ;  /* 0x0000000003027211 */ /* 0x000fc800078f38ff */
[----:B------:R-:W-:-:S05]  /*0ab0*/  LOP3.LUT R7, R2, 0xffffff80, RZ, 0xc0, !PT ;  /* 0xffffff8002077812 */ /* 0x000fca00078ec0ff */
[----:B------:R-:W-:Y:S01]  /*0ac0*/  IMAD.IADD R14, R0, 0x1, -R7 ;  /* 0x00000001000e7824 */ /* 0x000fe200078e0a07 */
[----:B------:R-:W-:Y:S01]  /*0ad0*/  LEA.HI R7, R3, R0, RZ, 0x2 ;  /* 0x0000000003077211 */ /* 0x000fe200078f10ff */
[----:B------:R-:W-:Y:S01]  /*0ae0*/  ULOP3.LUT UR8, UR4, 0x1, URZ, 0xfc, !UPT ;  /* 0x0000000104087892 */ /* 0x000fe2000f8efc3f */
[----:B------:R-:W-:Y:S02]  /*0af0*/  LOP3.LUT R3, R4, 0x3fffff0, RZ, 0xc0, !PT ;  /* 0x03fffff004037812 */ /* 0x000fe400078ec0ff */
[----:B------:R-:W-:Y:S01]  /*0b00*/  SHF.R.S32.HI R9, RZ, 0x1f, R14 ;  /* 0x0000001fff097819 */ /* 0x000fe2000001140e */
[----:B------:R-:W-:Y:S01]  /*0b10*/  STL [R1+0x18], R14 ;  /* 0x0000180e01007387 */ /* 0x000fe20000100800 */
[----:B------:R-:W-:Y:S01]  /*0b20*/  LOP3.LUT R13, R7, 0xfffffffc, RZ, 0xc0, !PT ;  /* 0xfffffffc070d7812 */ /* 0x000fe200078ec0ff */
[C---:B------:R-:W-:Y:S01]  /*0b30*/  IMAD.IADD R5, R0.reuse, 0x1, -R3 ;  /* 0x0000000100057824 */ /* 0x040fe200078e0a03 */
[----:B------:R-:W-:Y:S01]  /*0b40*/  LEA.HI R10, R9, R14, RZ, 0x2 ;  /* 0x0000000e090a7211 */ /* 0x000fe200078f10ff */
[----:B------:R-:W-:Y:S01]  /*0b50*/  UMOV UR4, URZ ;  /* 0x0000003f00047c82 */ /* 0x000fe20008000000 */
[----:B------:R-:W-:Y:S01]  /*0b60*/  SHF.R.S32.HI R7, RZ, 0x4, R4 ;  /* 0x00000004ff077819 */ /* 0x000fe20000011404 */
[----:B------:R-:W-:Y:S01]  /*0b70*/  IMAD R5, R5, 0x40, R6 ;  /* 0x0000004005057824 */ /* 0x000fe200078e0206 */
[--C-:B------:R-:W-:Y:S01]  /*0b80*/  SHF.R.S32.HI R11, RZ, 0x2, R10.reuse ;  /* 0x00000002ff0b7819 */ /* 0x100fe2000001140a */
[----:B------:R-:W-:Y:S01]  /*0b90*/  IMAD.IADD R13, R0, 0x1, -R13 ;  /* 0x00000001000d7824 */ /* 0x000fe200078e0a0d */
[----:B------:R-:W-:-:S02]  /*0ba0*/  SHF.R.S32.HI R12, RZ, 0x1f, R10 ;  /* 0x0000001fff0c7819 */ /* 0x000fc4000001140a */
[----:B------:R-:W-:Y:S02]  /*0bb0*/  SHF.R.S32.HI R3, RZ, 0x7, R2 ;  /* 0x00000007ff037819 */ /* 0x000fe40000011402 */
[----:B------:R-:W-:Y:S02]  /*0bc0*/  LEA.HI R4, R4, R7, RZ, 0x1 ;  /* 0x0000000704047211 */ /* 0x000fe400078f08ff */
[----:B------:R-:W-:Y:S02]  /*0bd0*/  LEA.HI R12, R12, R11, RZ, 0x3 ;  /* 0x0000000b0c0c7211 */ /* 0x000fe400078f18ff */
[----:B------:R-:W-:Y:S02]  /*0be0*/  LEA.HI R2, R2, R3, RZ, 0x1 ;  /* 0x0000000302027211 */ /* 0x000fe400078f08ff */
[----:B------:R-:W-:Y:S02]  /*0bf0*/  LOP3.LUT R4, R4, 0x1ffffffe, RZ, 0xc0, !PT ;  /* 0x1ffffffe04047812 */ /* 0x000fe400078ec0ff */
[----:B------:R-:W-:-:S02]  /*0c00*/  LOP3.LUT R12, R12, 0xfffffff8, RZ, 0xc0, !PT ;  /* 0xfffffff80c0c7812 */ /* 0x000fc400078ec0ff */
[----:B------:R-:W-:Y:S01]  /*0c10*/  LEA.HI R9, R9, R14, RZ, 0x5 ;  /* 0x0000000e09097211 */ /* 0x000fe200078f28ff */
[----:B------:R-:W-:Y:S01]  /*0c20*/  IMAD.IADD R4, R7, 0x1, -R4 ;  /* 0x0000000107047824 */ /* 0x000fe200078e0a04 */
[----:B------:R-:W-:Y:S01]  /*0c30*/  LOP3.LUT R2, R2, 0x3fffffe, RZ, 0xc0, !PT ;  /* 0x03fffffe02027812 */ /* 0x000fe200078ec0ff */
[----:B------:R-:W-:Y:S01]  /*0c40*/  IMAD.IADD R12, R11, 0x1, -R12 ;  /* 0x000000010b0c7824 */ /* 0x000fe200078e0a0c */
[----:B------:R-:W-:Y:S02]  /*0c50*/  SHF.R.S32.HI R9, RZ, 0x5, R9 ;  /* 0x00000005ff097819 */ /* 0x000fe40000011409 */
[----:B------:R-:W-:Y:S01]  /*0c60*/  LOP3.LUT R10, R10, 0x7ffffffc, RZ, 0xc0, !PT ;  /* 0x7ffffffc0a0a7812 */ /* 0x000fe200078ec0ff */
[----:B------:R-:W-:Y:S01]  /*0c70*/  IMAD.IADD R2, R3, 0x1, -R2 ;  /* 0x0000000103027824 */ /* 0x000fe200078e0a02 */
[----:B------:R-:W-:Y:S01]  /*0c80*/  LEA.HI R0, R13, R13, RZ, 0x1 ;  /* 0x0000000d0d007211 */ /* 0x000fe200078f08ff */
[----:B------:R-:W-:Y:S02]  /*0c90*/  IMAD R3, R4, 0x8, R5 ;  /* 0x0000000804037824 */ /* 0x000fe400078e0205 */
[----:B------:R-:W-:Y:S01]  /*0ca0*/  IMAD R9, R9, 0x10, R12 ;  /* 0x0000001009097824 */ /* 0x000fe200078e020c */
[----:B------:R-:W-:Y:S01]  /*0cb0*/  LOP3.LUT R0, R0, 0x1ffffffe, RZ, 0xc0, !PT ;  /* 0x1ffffffe00007812 */ /* 0x000fe200078ec0ff */
[----:B------:R-:W-:Y:S01]  /*0cc0*/  IMAD.IADD R10, R14, 0x1, -R10 ;  /* 0x000000010e0a7824 */ /* 0x000fe200078e0a0a */
[----:B------:R0:W-:Y:S01]  /*0cd0*/  STL [R1+0x28], R3 ;  /* 0x0000280301007387 */ /* 0x0001e20000100800 */
[----:B------:R-:W-:-:S02]  /*0ce0*/  IMAD R2, R2, 0x40, R9 ;  /* 0x0000004002027824 */ /* 0x000fc400078e0209 */
[----:B------:R-:W-:Y:S02]  /*0cf0*/  IMAD.U32 R5, RZ, RZ, UR8 ;  /* 0x00000008ff057e24 */ /* 0x000fe4000f8e00ff */
[----:B------:R-:W-:Y:S01]  /*0d00*/  IMAD.SHL.U32 R17, R10, 0x2, RZ ;  /* 0x000000020a117824 */ /* 0x000fe200078e00ff */
[----:B------:R-:W-:Y:S01]  /*0d10*/  STL [R1+0x24], R2 ;  /* 0x0000240201007387 */ /* 0x000fe20000100800 */
[----:B------:R-:W-:Y:S02]  /*0d20*/  IMAD.IADD R0, R13, 0x1, -R0 ;  /* 0x000000010d007824 */ /* 0x000fe400078e0a00 */
[C---:B------:R-:W-:Y:S01]  /*0d30*/  VIADD R229, R17.reuse, 0x20 ;  /* 0x0000002011e57836 */ /* 0x040fe20000000000 */
[----:B0-----:R-:W-:Y:S01]  /*0d40*/  SHF.R.S32.HI R3, RZ, 0x3, R8 ;  /* 0x00000003ff037819 */ /* 0x001fe20000011408 */
[C---:B------:R-:W-:Y:S01]  /*0d50*/  VIADD R228, R17.reuse, 0x28 ;  /* 0x0000002811e47836 */ /* 0x040fe20000000000 */
[----:B------:R-:W-:Y:S01]  /*0d60*/  SHF.R.S32.HI R4, RZ, 0x1f, R17 ;  /* 0x0000001fff047819 */ /* 0x000fe20000011411 */
[----:B------:R-:W-:-:S02]  /*0d70*/  VIADD R4, R17, 0x10 ;  /* 0x0000001011047836 */ /* 0x000fc40000000000 */
[----:B------:R0:W-:Y:S01]  /*0d80*/  STL [R1+0xc], R3 ;  /* 0x00000c0301007387 */ /* 0x0001e20000100800 */
[C---:B------:R-:W-:Y:S02]  /*0d90*/  VIADD R227, R17.reuse, 0x30 ;  /* 0x0000003011e37836 */ /* 0x040fe40000000000 */
[C---:B------:R-:W-:Y:S01]  /*0da0*/  VIADD R226, R17.reuse, 0x38 ;  /* 0x0000003811e27836 */ /* 0x040fe20000000000 */
[----:B------:R1:W-:Y:S01]  /*0db0*/  STL [R1+0x2c], R5 ;  /* 0x00002c0501007387 */ /* 0x0003e20000100800 */
[C---:B------:R-:W-:Y:S02]  /*0dc0*/  VIADD R223, R17.reuse, 0x40 ;  /* 0x0000004011df7836 */ /* 0x040fe40000000000 */
[C---:B------:R-:W-:Y:S02]  /*0dd0*/  VIADD R222, R17.reuse, 0x48 ;  /* 0x0000004811de7836 */ /* 0x040fe40000000000 */
[----:B------:R-:W-:Y:S02]  /*0de0*/  VIADD R221, R17, 0x50 ;  /* 0x0000005011dd7836 */ /* 0x000fe40000000000 */
[----:B0-----:R-:W-:-:S02]  /*0df0*/  IMAD.U32 R3, RZ, RZ, UR4 ;  /* 0x00000004ff037e24 */ /* 0x001fc4000f8e00ff */
[C---:B------:R-:W-:Y:S02]  /*0e00*/  VIADD R220, R17.reuse, 0x58 ;  /* 0x0000005811dc7836 */ /* 0x040fe40000000000 */
[C---:B-1----:R-:W-:Y:S01]  /*0e10*/  VIADD R5, R17.reuse, 0x8 ;  /* 0x0000000811057836 */ /* 0x042fe20000000000 */
[----:B------:R0:W-:Y:S01]  /*0e20*/  STL [R1+0x14], R3 ;  /* 0x0000140301007387 */ /* 0x0001e20000100800 */
[C---:B------:R-:W-:Y:S02]  /*0e30*/  VIADD R219, R17.reuse, 0x60 ;  /* 0x0000006011db7836 */ /* 0x040fe40000000000 */
        /* <DEDUP_REMOVED lines=30> */
[----:B------:R-:W-:Y:S01]  /*1020*/  IMAD R23, R0, 0x8, R2 ;  /* 0x0000000800177824 */ /* 0x000fe200078e0202 */
[----:B------:R-:W-:-:S02]  /*1030*/  SHF.R.S32.HI R3, RZ, 0x1f, R215 ;  /* 0x0000001fff037819 */ /* 0x000fc400000114d7 */
[----:B------:R-:W-:Y:S02]  /*1040*/  SHF.R.S32.HI R5, RZ, 0x1f, R214 ;  /* 0x0000001fff057819 */ /* 0x000fe400000114d6 */
[----:B------:R-:W-:Y:S02]  /*1050*/  SHF.R.S32.HI R4, RZ, 0x1f, R213 ;  /* 0x0000001fff047819 */ /* 0x000fe400000114d5 */
[----:B------:R-:W-:Y:S02]  /*1060*/  SHF.R.S32.HI R3, RZ, 0x1f, R212 ;  /* 0x0000001fff037819 */ /* 0x000fe400000114d4 */
[----:B------:R-:W-:Y:S02]  /*1070*/  SHF.R.S32.HI R5, RZ, 0x1f, R211 ;  /* 0x0000001fff057819 */ /* 0x000fe400000114d3 */
[----:B------:R-:W-:Y:S02]  /*1080*/  SHF.R.S32.HI R4, RZ, 0x1f, R210 ;  /* 0x0000001fff047819 */ /* 0x000fe400000114d2 */
[----:B------:R-:W-:-:S02]  /*1090*/  SHF.R.S32.HI R3, RZ, 0x1f, R209 ;  /* 0x0000001fff037819 */ /* 0x000fc400000114d1 */
[----:B------:R-:W-:Y:S02]  /*10a0*/  SHF.R.S32.HI R5, RZ, 0x1f, R208 ;  /* 0x0000001fff057819 */ /* 0x000fe400000114d0 */
[----:B------:R-:W-:Y:S02]  /*10b0*/  SHF.R.S32.HI R4, RZ, 0x1f, R207 ;  /* 0x0000001fff047819 */ /* 0x000fe400000114cf */
[----:B------:R-:W-:-:S07]  /*10c0*/  SHF.R.S32.HI R3, RZ, 0x1f, R206 ;  /* 0x0000001fff037819 */ /* 0x000fce00000114ce */
.L_x_1328:
[----:B------:R-:W-:Y:S01]  /*10d0*/  ULDC.64 UR8, c[0x0][0xa28] ;  /* 0x00028a0000087ab9 */ /* 0x000fe20000000a00 */
[----:B------:R-:W-:Y:S01]  /*10e0*/  ULDC UR4, c[0x0][0x424] ;  /* 0x0001090000047ab9 */ /* 0x000fe20000000800 */
[----:B------:R-:W-:-:S04]  /*10f0*/  UISETP.NE.U32.AND UP0, UPT, UR8, URZ, UPT ;  /* 0x0000003f0800728c */ /* 0x000fc8000bf05070 */
[----:B------:R-:W-:-:S03]  /*1100*/  UISETP.NE.AND.EX UP0, UPT, UR9, URZ, UPT, UP0 ;  /* 0x0000003f0900728c */ /* 0x000fc6000bf05300 */
[----:B------:R-:W-:Y:S02]  /*1110*/  ULDC.64 UR8, c[0x0][0xa18] ;  /* 0x0002860000087ab9 */ /* 0x000fe40000000a00 */
[----:B------:R-:W-:Y:S01]  /*1120*/  UISETP.NE.U32.AND UP1, UPT, UR8, URZ, UPT ;  /* 0x0000003f0800728c */ /* 0x000fe2000bf25070 */
[----:B------:R-:W-:-:S03]  /*1130*/  PLOP3.LUT P0, PT, PT, PT, UP0, 0x80, 0x0 ;  /* 0x000000000000781c */ /* 0x000fc60003f0f008 */
[----:B------:R-:W-:-:S03]  /*1140*/  UISETP.NE.AND.EX UP1, UPT, UR9, URZ, UPT, UP1 ;  /* 0x0000003f0900728c */ /* 0x000fc6000bf25310 */
[----:B------:R-:W-:Y:S02]  /*1150*/  @UP0 ULDC.64 UR8, c[0x0][0xa28] ;  /* 0x00028a0000080ab9 */ /* 0x000fe40000000a00 */
[----:B------:R-:W-:Y:S01]  /*1160*/  @UP0 UIMAD.WIDE UR8, UR7, 0x4, UR8 ;  /* 0x00000004070808a5 */ /* 0x000fe2000f8e0208 */
[----:B------:R-:W-:-:S05]  /*1170*/  PLOP3.LUT P2, PT, PT, PT, UP1, 0x80, 0x0 ;  /* 0x000000000000781c */ /* 0x000fca0003f4f018 */
[----:B0-2---:R-:W-:Y:S02]  /*1180*/  IMAD.U32 R2, RZ, RZ, UR8 ;  /* 0x00000008ff027e24 */ /* 0x005fe4000f8e00ff */
[----:B------:R-:W-:Y:S01]  /*1190*/  IMAD.U32 R3, RZ, RZ, UR9 ;  /* 0x00000009ff037e24 */ /* 0x000fe2000f8e00ff */
[----:B------:R-:W-:Y:S02]  /*11a0*/  @UP1 ULDC.64 UR8, c[0x0][0xa18] ;  /* 0x0002860000081ab9 */ /* 0x000fe40000000a00 */
[----:B------:R-:W-:Y:S02]  /*11b0*/  @UP1 UIMAD.WIDE UR8, UR7, 0x4, UR8 ;  /* 0x00000004070818a5 */ /* 0x000fe4000f8e0208 */
[----:B------:R-:W2:Y:S04]  /*11c0*/  @P0 LDG.E R2, desc[UR36][R2.64] ;  /* 0x0000002402020981 */ /* 0x000ea8000c1e1900 */
[----:B------:R-:W-:-:S02]  /*11d0*/  IMAD.U32 R4, RZ, RZ, UR8 ;  /* 0x00000008ff047e24 */ /* 0x000fc4000f8e00ff */
[----:B------:R-:W-:Y:S01]  /*11e0*/  IMAD.U32 R5, RZ, RZ, UR9 ;  /* 0x00000009ff057e24 */ /* 0x000fe2000f8e00ff */
[----:B------:R-:W-:-:S04]  /*11f0*/  ULDC.64 UR8, c[0x0][0x418] ;  /* 0x0001060000087ab9 */ /* 0x000fc80000000a00 */
[----:B---3--:R-:W3:Y:S01]  /*1200*/  @P2 LDG.E R4, desc[UR36][R4.64] ;  /* 0x0000002404042981 */ /* 0x008ee2000c1e1900 */
[----:B------:R-:W-:Y:S02]  /*1210*/  UISETP.NE.U32.AND UP0, UPT, UR8, URZ, UPT ;  /* 0x0000003f0800728c */ /* 0x000fe4000bf05070 */
[----:B------:R-:W-:Y:S02]  /*1220*/  ULOP3.LUT UR10, UR5, 0xffff, URZ, 0xc0, !UPT ;  /* 0x0000ffff050a7892 */ /* 0x000fe4000f8ec03f */
[----:B------:R-:W-:Y:S01]  /*1230*/  UISETP.NE.AND.EX UP0, UPT, UR9, URZ, UPT, UP0 ;  /* 0x0000003f0900728c */ /* 0x000fe2000bf05300 */
[----:B------:R-:W-:Y:S02]  /*1240*/  UMOV UR42, URZ ;  /* 0x0000003f002a7c82 */ /* 0x000fe40008000000 */
[----:B------:R-:W-:Y:S01]  /*1250*/  ULDC.64 UR8, c[0x0][0xa20] ;  /* 0x0002880000087ab9 */ /* 0x000fe20000000a00 */
[----:B------:R-:W-:Y:S01]  /*1260*/  USEL UR4, UR4, 0x1, UP0 ;  /* 0x0000000104047887 */ /* 0x000fe20008000000 */
[----:B------:R-:W-:Y:S01]  /*1270*/  ISETP.NE.U32.AND P1, PT, RZ, UR8, PT ;  /* 0x00000008ff007c0c */ /* 0x000fe2000bf25070 */
[----:B------:R-:W-:Y:S01]  /*1280*/  ULDC UR8, c[0x0][0x2f0] ;  /* 0x0000bc0000087ab9 */ /* 0x000fe20000000800 */
[----:B------:R-:W-:Y:S01]  /*1290*/  IMAD.U32 R205, RZ, RZ, UR10 ;  /* 0x0000000affcd7e24 */ /* 0x000fe2000f8e00ff */
[----:B------:R-:W-:Y:S01]  /*12a0*/  UIMAD UR4, UR4, UR8, URZ ;  /* 0x00000008040472a4 */ /* 0x000fe2000f8e023f */
[----:B------:R-:W-:-:S02]  /*12b0*/  ISETP.NE.AND.EX P1, PT, RZ, UR9, PT, P1 ;  /* 0x00000009ff007c0c */ /* 0x000fc4000bf25310 */
[----:B--2---:R-:W-:Y:S02]  /*12c0*/  @P0 R2UR UR42, R2 ;  /* 0x00000000022a02ca */ /* 0x004fe400000e0000 */
[----:B---3--:R-:W-:Y:S01]  /*12d0*/  @P2 R2UR UR41, R4 ;  /* 0x00000000042922ca */ /* 0x008fe200000e0000 */
[----:B-1--45:R-:W-:-:S14]  /*12e0*/  @P2 BRA `(.L_x_1217) ;  /* 0x0000000000382947 */ /* 0x032fdc0003800000 */
[----:B------:R-:W-:Y:S01]  /*12f0*/  ULDC.64 UR8, c[0x0][0xa00] ;  /* 0x0002800000087ab9 */ /* 0x000fe20000000a00 */
[----:B------:R-:W-:Y:S01]  /*1300*/  ULDC UR41, c[0x0][0x288] ;  /* 0x0000a20000297ab9 */ /* 0x000fe20000000800 */
[----:B------:R-:W-:-:S04]  /*1310*/  ISETP.NE.U32.AND P0, PT, RZ, UR8, PT ;  /* 0x00000008ff007c0c */ /* 0x000fc8000bf05070 */
[----:B------:R-:W-:-:S13]  /*1320*/  ISETP.NE.AND.EX P0, PT, RZ, UR9, PT, P0 ;  /* 0x00000009ff007c0c */ /* 0x000fda000bf05300 */
[----:B------:R-:W-:Y:S05]  /*1330*/  @!P0 BRA `(.L_x_1217) ;  /* 0x0000000000248947 */ /* 0x000fea0003800000 */
[----:B------:R-:W-:Y:S02]  /*1340*/  ULDC.64 UR8, c[0x0][0xa00] ;  /* 0x0002800000087ab9 */ /* 0x000fe40000000a00 */
[----:B------:R-:W-:-:S06]  /*1350*/  UIMAD.WIDE UR8, UR7, 0x4, UR8 ;  /* 0x00000004070878a5 */ /* 0x000fcc000f8e0208 */
[----:B------:R-:W-:Y:S02]  /*1360*/  IMAD.U32 R2, RZ, RZ, UR8 ;  /* 0x00000008ff027e24 */ /* 0x000fe4000f8e00ff */
[----:B------:R-:W-:-:S05]  /*1370*/  IMAD.U32 R3, RZ, RZ, UR9 ;  /* 0x00000009ff037e24 */ /* 0x000fca000f8e00ff */
[----:B------:R-:W2:Y:S04]  /*1380*/  LDG.E R4, desc[UR36][R2.64] ;  /* 0x0000002402047981 */ /* 0x000ea8000c1e1900 */
[----:B------:R-:W3:Y:S01]  /*1390*/  LDG.E R0, desc[UR36][R2.64+0x4] ;  /* 0x0000042402007981 */ /* 0x000ee2000c1e1900 */
[----:B--2---:R-:W-:Y:S02]  /*13a0*/  R2UR UR41, R4 ;  /* 0x00000000042972ca */ /* 0x004fe400000e0000 */
[----:B---3--:R-:W-:-:S13]  /*13b0*/  R2UR UR8, R0 ;  /* 0x00000000000872ca */ /* 0x008fda00000e0000 */
[----:B------:R-:W-:-:S12]  /*13c0*/  UIADD3 UR41, -UR41, UR8, URZ ;  /* 0x0000000829297290 */ /* 0x000fd8000fffe13f */
.L_x_1217:
[----:B------:R-:W-:-:S05]  /*13d0*/  IMAD.U32 R0, RZ, RZ, UR7 ;  /* 0x00000007ff007e24 */ /* 0x000fca000f8e00ff */
[----:B------:R0:W-:Y:S01]  /*13e0*/  STL [R1+0x10], R0 ;  /* 0x0000100001007387 */ /* 0x0001e20000100800 */
[----:B------:R-:W-:Y:S05]  /*13f0*/  @!P1 BRA `(.L_x_1218) ;  /* 0x00000000001c9947 */ /* 0x000fea0003800000 */
[----:B------:R-:W-:Y:S02]  /*1400*/  ULDC.64 UR8, c[0x0][0xa20] ;  /* 0x0002880000087ab9 */ /* 0x000fe40000000a00 */
[----:B------:R-:W-:-:S06]  /*1410*/  UIMAD.WIDE UR8, UR7, 0x4, UR8 ;  /* 0x00000004070878a5 */ /* 0x000fcc000f8e0208 */
[----:B------:R-:W-:Y:S02]  /*1420*/  IMAD.U32 R2, RZ, RZ, UR8 ;  /* 0x00000008ff027e24 */ /* 0x000fe4000f8e00ff */
[----:B------:R-:W-:-:S05]  /*1430*/  IMAD.U32 R3, RZ, RZ, UR9 ;  /* 0x00000009ff037e24 */ /* 0x000fca000f8e00ff */
[----:B------:R-:W2:Y:S02]  /*1440*/  LDG.E R2, desc[UR36][R2.64] ;  /* 0x0000002402027981 */ /* 0x000ea4000c1e1900 */
[----:B--2---:R-:W-:Y:S01]  /*1450*/  R2UR UR4, R2 ;  /* 0x00000000020472ca */ /* 0x004fe200000e0000 */
[----:B------:R-:W-:-:S14]  /*1460*/  BRA `(.L_x_1219) ;  /* 0x0000000000347947 */ /* 0x000fdc0003800000 */
.L_x_1218:
[----:B------:R-:W-:Y:S02]  /*1470*/  ULDC.64 UR8, c[0x0][0xa08] ;  /* 0x0002820000087ab9 */ /* 0x000fe40000000a00 */
        /* <DEDUP_REMOVED lines=8> */
[----:B0-----:R-:W3:Y:S01]  /*1500*/  LDG.E R0, desc[UR36][R2.64+0x4] ;  /* 0x0000042402007981 */ /* 0x001ee2000c1e1900 */
[----:B--2---:R-:W-:Y:S02]  /*1510*/  R2UR UR4, R4 ;  /* 0x00000000040472ca */ /* 0x004fe400000e0000 */
[----:B---3--:R-:W-:-:S13]  /*1520*/  R2UR UR7, R0 ;  /* 0x00000000000772ca */ /* 0x008fda00000e0000 */
[----:B------:R-:W-:-:S12]  /*1530*/  UIADD3 UR4, -UR4, UR7, URZ ;  /* 0x0000000704047290 */ /* 0x000fd8000fffe13f */
.L_x_1219:
[----:B------:R-:W-:Y:S01]  /*1540*/  ULDC UR7, c[0x0][0x448] ;  /* 0x0001120000077ab9 */ /* 0x000fe20000000800 */
[----:B------:R-:W-:Y:S02]  /*1550*/  USHF.L.U32 UR60, UR6, 0x7, URZ ;  /* 0x00000007063c7899 */ /* 0x000fe4000800063f */
[----:B------:R-:W-:Y:S02]  /*1560*/  UISETP.NE.AND UP0, UPT, UR7, 0x1, UPT ;  /* 0x000000010700788c */ /* 0x000fe4000bf05270 */
[----:B------:R-:W-:Y:S02]  /*1570*/  UIADD3 UR10, UR60, 0x7f, URZ ;  /* 0x0000007f3c0a7890 */ /* 0x000fe4000fffe03f */
[----:B------:R-:W-:Y:S01]  /*1580*/  UIADD3 UR42, UR4, -UR42, URZ ;  /* 0x8000002a042a7290 */ /* 0x000fe2000fffe03f */
[----:B------:R-:W-:Y:S01]  /*1590*/  ULDC.64 UR6, c[0x0][0x9e0] ;  /* 0x0002780000067ab9 */ /* 0x000fe20000000a00 */
[----:B------:R-:W-:-:S05]  /*15a0*/  UP2UR UR4, UPR, URZ, 0x1 ;  /* 0x000000013f047883 */ /* 0x000fca0008000000 */
[----:B------:R-:W-:Y:S01]  /*15b0*/  @UP0 ULDC UR8, c[0x0][0x44c] ;  /* 0x0001130000080ab9 */ /* 0x000fe20000000800 */
[----:B------:R-:W-:Y:S01]  /*15c0*/  @UP0 ULDC UR11, c[0x0][0x450] ;  /* 0x00011400000b0ab9 */ /* 0x000fe20000000800 */
[----:B------:R-:W-:Y:S01]  /*15d0*/  UIMAD.WIDE.U32 UR8, UR10, UR8, URZ ;  /* 0x000000080a0872a5 */ /* 0x000fe2000f8e003f */
[----:B------:R-:W-:Y:S01]  /*15e0*/  IMAD.U32 R22, RZ, RZ, UR4 ;  /* 0x00000004ff167e24 */ /* 0x000fe2000f8e00ff */
[----:B------:R-:W-:Y:S02]  /*15f0*/  UIADD3 UR4, UR42, 0x1, -UR41 ;  /* 0x000000012a047890 */ /* 0x000fe4000fffe829 */
[----:B------:R-:W-:Y:S02]  /*1600*/  @UP0 USHF.R.U32.HI UR10, URZ, UR11, UR9 ;  /* 0x0000000b3f0a0299 */ /* 0x000fe40008011609 */
[----:B------:R-:W-:Y:S02]  /*1610*/  UISETP.GE.AND UP0, UPT, UR7, 0x1, UPT ;  /* 0x000000010700788c */ /* 0x000fe4000bf06270 */
[----:B------:R-:W-:-:S02]  /*1620*/  UIADD3 UR10, UR4, UR10, URZ ;  /* 0x0000000a040a7290 */ /* 0x000fc4000fffe03f */
[----:B------:R-:W-:Y:S02]  /*1630*/  UP2UR UR43, UPR, URZ, 0x1 ;  /* 0x000000013f2b7883 */ /* 0x000fe40008000000 */
[----:B------:R-:W-:Y:S01]  /*1640*/  PLOP3.LUT P0, PT, PT, PT, UP0, 0x40, 0x0 ;  /* 0x000000000000781c */ /* 0x000fe20003f0e808 */
[----:B------:R-:W-:-:S12]  /*1650*/  UIADD3 UR6, UR10, UR6, URZ ;  /* 0x000000060a067290 */ /* 0x000fd8000fffe03f */
[----:B------:R-:W-:Y:S05]  /*1660*/  @P0 BRA `(.L_x_1220) ;  /* 0x0000000000440947 */ /* 0x000fea0003800000 */
        /* <DEDUP_REMOVED lines=10> */
.L_x_1221:
[----:B------:R-:W-:-:S11]  /*1710*/  UISETP.NE.AND UP0, UPT, UR7, 0x1, UPT ;  /* 0x000000010700788c */ /* 0x000fd6000bf05270 */
[----:B------:R-:W-:Y:S02]  /*1720*/  @UP0 ULDC.64 UR10, c[0x0][0x9e8] ;  /* 0x00027a00000a0ab9 */ /* 0x000fe40000000a00 */
[----:B------:R-:W-:-:S04]  /*1730*/  UIMAD.WIDE.U32 UR8, UR4, UR10, URZ ;  /* 0x0000000a040872a5 */ /* 0x000fc8000f8e003f */
[----:B------:R-:W-:-:S12]  /*1740*/  @UP0 USHF.R.U32.HI UR4, URZ, UR11, UR9 ;  /* 0x0000000b3f040299 */ /* 0x000fd80008011609 */
.L_x_1222:
[----:B------:R-:W-:-:S04]  /*1750*/  UIMAD UR4, UR4, UR7, UR7 ;  /* 0x00000007040472a4 */ /* 0x000fc8000f8e0207 */
[----:B------:R-:W-:-:S04]  /*1760*/  UISETP.LT.AND UP0, UPT, UR6, UR4, UPT ;  /* 0x000000040600728c */ /* 0x000fc8000bf01270 */
[----:B------:R-:W-:-:S12]  /*1770*/  USEL UR6, UR6, UR4, UP0 ;  /* 0x0000000406067287 */ /* 0x000fd80008000000 */
.L_x_1220:
[----:B------:R-:W-:Y:S01]  /*1780*/  R2UR UR4, R22 ;  /* 0x00000000160472ca */ /* 0x000fe200000e0000 */
[----:B------:R-:W-:Y:S02]  /*1790*/  UIADD3 UR10, UR6, 0x3f, URZ ;  /* 0x0000003f060a7890 */ /* 0x000fe4000fffe03f */
[----:B------:R-:W-:Y:S02]  /*17a0*/  UISETP.GE.AND UP1, UPT, UR7, 0x1, UPT ;  /* 0x000000010700788c */ /* 0x000fe4000bf26270 */
[----:B------:R-:W-:Y:S01]  /*17b0*/  USHF.R.S32.HI UR11, URZ, 0x1f, UR10 ;  /* 0x0000001f3f0b7899 */ /* 0x000fe2000801140a */
[----:B------:R-:W-:Y:S01]  /*17c0*/  UMOV UR12, UR60 ;  /* 0x0000003c000c7c82 */ /* 0x000fe20008000000 */
[----:B------:R-:W-:Y:S02]  /*17d0*/  UIADD3 UR48, UR42, -UR41, URZ ;  /* 0x800000292a307290 */ /* 0x000fe4000fffe03f */
[----:B------:R-:W-:Y:S01]  /*17e0*/  PLOP3.LUT P0, PT, PT, PT, UP1, 0x40, 0x0 ;  /* 0x000000000000781c */ /* 0x000fe20003f0e818 */
[----:B------:R-:W-:-:S03]  /*17f0*/  ULEA.HI UR11, UR11, UR10, URZ, 0x6 ;  /* 0x0000000a0b0b7291 */ /* 0x000fc6000f8f303f */
[----:B------:R-:W-:Y:S02]  /*1800*/  UISETP.NE.AND UP0, UPT, UR4, URZ, UPT ;  /* 0x0000003f0400728c */ /* 0x000fe4000bf05270 */
[----:B------:R-:W-:Y:S02]  /*1810*/  UIADD3 UR4, UR42, 0x3f, URZ ;  /* 0x0000003f2a047890 */ /* 0x000fe4000fffe03f */
[----:B------:R-:W-:Y:S02]  /*1820*/  USHF.R.S32.HI UR11, URZ, 0x6, UR11 ;  /* 0x000000063f0b7899 */ /* 0x000fe4000801140b */
[----:B------:R-:W-:Y:S01]  /*1830*/  USHF.R.S32.HI UR6, URZ, 0x1f, UR4 ;  /* 0x0000001f3f067899 */ /* 0x000fe20008011404 */
[----:B------:R-:W-:-:S03]  /*1840*/  ULDC UR10, c[0x0][0x9dc] ;  /* 0x00027700000a7ab9 */ /* 0x000fc60000000800 */
[----:B------:R-:W-:Y:S01]  /*1850*/  ULEA.HI UR6, UR6, UR4, URZ, 0x6 ;  /* 0x0000000406067291 */ /* 0x000fe2000f8f303f */
[----:B------:R-:W-:Y:S01]  /*1860*/  @UP0 ULDC UR8, c[0x0][0x44c] ;  /* 0x0001130000080ab9 */ /* 0x000fe20000000800 */
[----:B------:R-:W-:Y:S01]  /*1870*/  @UP0 ULDC UR13, c[0x0][0x450] ;  /* 0x00011400000d0ab9 */ /* 0x000fe20000000800 */
[----:B------:R-:W-:Y:S02]  /*1880*/  UIMAD.WIDE.U32 UR8, UR60, UR8, URZ ;  /* 0x000000083c0872a5 */ /* 0x000fe4000f8e003f */
[----:B------:R-:W-:Y:S02]  /*1890*/  USHF.R.S32.HI UR6, URZ, 0x6, UR6 ;  /* 0x000000063f067899 */ /* 0x000fe40008011406 */
[----:B------:R-:W-:Y:S02]  /*18a0*/  @UP0 USHF.R.U32.HI UR12, URZ, UR13, UR9 ;  /* 0x0000000d3f0c0299 */ /* 0x000fe40008011609 */
[----:B------:R-:W-:Y:S02]  /*18b0*/  UISETP.LT.AND UP0, UPT, UR6, UR11, UPT ;  /* 0x0000000b0600728c */ /* 0x000fe4000bf01270 */
[----:B------:R-:W-:-:S02]  /*18c0*/  UIADD3 UR4, UR48, UR12, URZ ;  /* 0x0000000c30047290 */ /* 0x000fc4000fffe03f */
[----:B------:R-:W-:Y:S02]  /*18d0*/  USEL UR6, UR6, UR11, UP0 ;  /* 0x0000000b06067287 */ /* 0x000fe40008000000 */
[----:B------:R-:W-:Y:S01]  /*18e0*/  UIADD3 UR10, UR4, -UR10, URZ ;  /* 0x8000000a040a7290 */ /* 0x000fe2000fffe03f */
[----:B------:R-:W-:Y:S11]  /*18f0*/  @P0 BRA `(.L_x_1223) ;  /* 0x0000000000440947 */ /* 0x000ff60003800000 */
        /* <DEDUP_REMOVED lines=10> */
.L_x_1224:
[----:B------:R-:W-:-:S11]  /*19a0*/  UISETP.NE.AND UP0, UPT, UR7, 0x1, UPT ;  /* 0x000000010700788c */ /* 0x000fd6000bf05270 */
[----:B------:R-:W-:Y:S02]  /*19b0*/  @UP0 ULDC.64 UR12, c[0x0][0x9e8] ;  /* 0x00027a00000c0ab9 */ /* 0x000fe40000000a00 */
[----:B------:R-:W-:-:S04]  /*19c0*/  UIMAD.WIDE.U32 UR8, UR4, UR12, URZ ;  /* 0x0000000c040872a5 */ /* 0x000fc8000f8e003f */
[----:B------:R-:W-:-:S12]  /*19d0*/  @UP0 USHF.R.U32.HI UR4, URZ, UR13, UR9 ;  /* 0x0000000d3f040299 */ /* 0x000fd80008011609 */
.L_x_1225:
[----:B------:R-:W-:-:S04]  /*19e0*/  UIMAD UR4, UR4, UR7, URZ ;  /* 0x00000007040472a4 */ /* 0x000fc8000f8e023f */
[----:B------:R-:W-:-:S04]  /*19f0*/  UISETP.LT.AND UP0, UPT, UR10, UR4, UPT ;  /* 0x000000040a00728c */ /* 0x000fc8000bf01270 */
[----:B------:R-:W-:-:S12]  /*1a00*/  USEL UR10, UR10, UR4, !UP0 ;  /* 0x000000040a0a7287 */ /* 0x000fd8000c000000 */
.L_x_1223:
[----:B------:R-:W-:-:S04]  /*1a10*/  USHF.R.S32.HI UR4, URZ, 0x1f, UR10 ;  /* 0x0000001f3f047899 */ /* 0x000fc8000801140a */
[----:B------:R-:W-:-:S04]  /*1a20*/  ULEA.HI UR4, UR4, UR10, URZ, 0x6 ;  /* 0x0000000a04047291 */ /* 0x000fc8000f8f303f */
[----:B------:R-:W-:Y:S02]  /*1a30*/  USHF.R.S32.HI UR7, URZ, 0x6, UR4 ;  /* 0x000000063f077899 */ /* 0x000fe40008011404 */
[----:B------:R-:W-:Y:S02]  /*1a40*/  ULOP3.LUT UR4, UR5, 0xff000000, URZ, 0xc0, !UPT ;  /* 0xff00000005047892 */ /* 0x000fe4000f8ec03f */
[----:B------:R-:W-:Y:S02]  /*1a50*/  UISETP.LT.AND UP0, UPT, URZ, UR7, UPT ;  /* 0x000000073f00728c */ /* 0x000fe4000bf01270 */
[----:B------:R-:W-:Y:S02]  /*1a60*/  ULOP3.LUT UR5, UR5, 0xff0000, URZ, 0xc0, !UPT ;  /* 0x00ff000005057892 */ /* 0x000fe4000f8ec03f */
[----:B------:R-:W-:Y:S02]  /*1a70*/  USEL UR10, URZ, UR7, !UP0 ;  /* 0x000000073f0a7287 */ /* 0x000fe4000c000000 */
[----:B------:R-:W-:-:S02]  /*1a80*/  USHF.R.U32.HI UR4, URZ, 0x8, UR4 ;  /* 0x000000083f047899 */ /* 0x000fc40008011604 */
[----:B------:R-:W-:Y:S02]  /*1a90*/  UISETP.GT.AND UP0, UPT, UR6, UR10, UPT ;  /* 0x0000000a0600728c */ /* 0x000fe4000bf04270 */
[----:B------:R-:W-:-:S03]  /*1aa0*/  ULEA.HI UR5, UR5, UR4, URZ, 0x10 ;  /* 0x0000000405057291 */ /* 0x000fc6000f8f803f */
[----:B------:R-:W-:Y:S01]  /*1ab0*/  UMOV UR4, URZ ;  /* 0x0000003f00047c82 */ /* 0x000fe20008000000 */
[----:B------:R-:W-:Y:S01]  /*1ac0*/  PLOP3.LUT P0, PT, PT, PT, UP0, 0x80, 0x0 ;  /* 0x000000000000781c */ /* 0x000fe20003f0f008 */
[----:B------:R-:W-:Y:S02]  /*1ad0*/  ULOP3.LUT UR7, UR5, 0xff, URZ, 0xc0, !UPT ;  /* 0x000000ff05077892 */ /* 0x000fe4000f8ec03f */
[----:B------:R-:W-:-:S04]  /*1ae0*/  USHF.R.U32.HI UR5, URZ, 0x10, UR5 ;  /* 0x000000103f057899 */ /* 0x000fc80008011605 */
[----:B------:R-:W-:Y:S02]  /*1af0*/  IMAD.U32 R204, RZ, RZ, UR7 ;  /* 0x00000007ffcc7e24 */ /* 0x000fe4000f8e00ff */
[----:B------:R-:W-:-:S04]  /*1b00*/  IMAD.U32 R202, RZ, RZ, UR5 ;  /* 0x00000005ffca7e24 */ /* 0x000fc8000f8e00ff */
[----:B------:R-:W-:Y:S05]  /*1b10*/  @!P0 BRA `(.L_x_1226) ;  /* 0x0000000000988947 */ /* 0x000fea0003800000 */
[----:B------:R-:W-:Y:S01]  /*1b20*/  R2UR UR5, R202 ;  /* 0x00000000ca0572ca */ /* 0x000fe200000e0000 */
[----:B------:R-:W-:-:S12]  /*1b30*/  ULDC UR4, c[0x0][0x9f0] ;  /* 0x00027c0000047ab9 */ /* 0x000fd80000000800 */
[----:B------:R-:W-:-:S04]  /*1b40*/  UISETP.NE.AND UP0, UPT, UR5, URZ, UPT ;  /* 0x0000003f0500728c */ /* 0x000fc8000bf05270 */
[----:B------:R-:W-:-:S04]  /*1b50*/  USEL UR11, UR5, UR4, UP0 ;  /* 0x00000004050b7287 */ /* 0x000fc80008000000 */
[----:B------:R-:W-:Y:S02]  /*1b60*/  UIADD3 UR4, UR11, -0x1, UR6 ;  /* 0xffffffff0b047890 */ /* 0x000fe4000fffe006 */
[----:B------:R-:W-:Y:S02]  /*1b70*/  IMAD.U32 R3, RZ, RZ, UR11 ;  /* 0x0000000bff037e24 */ /* 0x000fe4000f8e00ff */
[----:B------:R-:W-:-:S03]  /*1b80*/  UIADD3 UR7, -UR10, UR4, URZ ;  /* 0x000000040a077290 */ /* 0x000fc6000fffe13f */
[-C--:B0-----:R-:W-:Y:S01]  /*1b90*/  IABS R0, R3.reuse ;  /* 0x0000000300007213 */ /* 0x081fe20000000000 */
[----:B------:R-:W-:Y:S01]  /*1ba0*/  UMOV UR4, URZ ;  /* 0x0000003f00047c82 */ /* 0x000fe20008000000 */
[----:B------:R-:W-:Y:S01]  /*1bb0*/  IABS R5, R3 ;  /* 0x0000000300057213 */ /* 0x000fe20000000000 */
[----:B------:R-:W-:Y:S01]  /*1bc0*/  IMAD.U32 R4, RZ, RZ, UR7 ;  /* 0x00000007ff047e24 */ /* 0x000fe2000f8e00ff */
[----:B------:R-:W-:Y:S01]  /*1bd0*/  R2UR UR12, R0 ;  /* 0x00000000000c72ca */ /* 0x000fe200000e0000 */
[----:B------:R-:W-:-:S03]  /*1be0*/  ULOP3.LUT UR7, UR7, UR11, URZ, 0x3c, !UPT ;  /* 0x0000000b07077292 */ /* 0x000fc6000f8e3c3f */
[----:B------:R-:W-:-:S05]  /*1bf0*/  IABS R4, R4 ;  /* 0x0000000400047213 */ /* 0x000fca0000000000 */
[----:B------:R-:W-:-:S04]  /*1c00*/  IMAD.MOV.U32 R3, RZ, RZ, R4 ;  /* 0x000000ffff037224 */ /* 0x000fc800078e0004 */
[----:B------:R-:W0:Y:S01]  /*1c10*/  I2F.RP R0, UR12 ;  /* 0x0000000c00007d06 */ /* 0x000e220008209400 */
[----:B------:R-:W-:-:S07]  /*1c20*/  R2UR UR9, R3 ;  /* 0x00000000030972ca */ /* 0x000fce00000e0000 */
[----:B0-----:R-:W0:Y:S02]  /*1c30*/  MUFU.RCP R0, R0 ;  /* 0x0000000000007308 */ /* 0x001e240000001000 */
[----:B0-----:R-:W-:Y:S02]  /*1c40*/  VIADD R2, R0, 0xffffffe ;  /* 0x0ffffffe00027836 */ /* 0x001fe40000000000 */
        /* <DEDUP_REMOVED lines=19> */
.L_x_1226:
[----:B------:R-:W-:Y:S01]  /*1d80*/  R2UR UR5, R204 ;  /* 0x00000000cc0572ca */ /* 0x000fe200000e0000 */
[----:B------:R-:W-:Y:S01]  /*1d90*/  IMAD.U32 R152, RZ, RZ, UR6 ;  /* 0x00000006ff987e24 */ /* 0x000fe2000f8e00ff */
[----:B------:R-:W-:Y:S01]  /*1da0*/  PLOP3.LUT P0, PT, PT, PT, PT, 0x80, 0x0 ;  /* 0x000000000000781c */ /* 0x000fe20003f0f070 */
[----:B------:R-:W-:Y:S01]  /*1db0*/  IMAD.U32 R3, RZ, RZ, UR4 ;  /* 0x00000004ff037e24 */ /* 0x000fe2000f8e00ff */
[----:B------:R-:W-:Y:S01]  /*1dc0*/  CS2R R150, SRZ ;  /* 0x0000000000967805 */ /* 0x000fe2000001ff00 */
[----:B0-----:R-:W-:Y:S01]  /*1dd0*/  IMAD.MOV.U32 R0, RZ, RZ, RZ ;  /* 0x000000ffff007224 */ /* 0x001fe200078e00ff */
[----:B------:R-:W-:Y:S01]  /*1de0*/  CS2R R148, SRZ ;  /* 0x0000000000947805 */ /* 0x000fe2000001ff00 */
[----:B------:R-:W-:Y:S01]  /*1df0*/  IMAD.MOV.U32 R2, RZ, RZ, RZ ;  /* 0x000000ffff027224 */ /* 0x000fe200078e00ff */
[----:B------:R-:W-:Y:S02]  /*1e00*/  CS2R R146, SRZ ;  /* 0x0000000000927805 */ /* 0x000fe4000001ff00 */
[----:B------:R-:W-:-:S02]  /*1e10*/  CS2R R144, SRZ ;  /* 0x0000000000907805 */ /* 0x000fc4000001ff00 */
[----:B------:R-:W-:Y:S02]  /*1e20*/  CS2R R142, SRZ ;  /* 0x00000000008e7805 */ /* 0x000fe4000001ff00 */
[----:B------:R-:W-:Y:S02]  /*1e30*/  CS2R R140, SRZ ;  /* 0x00000000008c7805 */ /* 0x000fe4000001ff00 */
[----:B------:R-:W-:Y:S01]  /*1e40*/  CS2R R138, SRZ ;  /* 0x00000000008a7805 */ /* 0x000fe2000001ff00 */
[----:B------:R-:W-:Y:S01]  /*1e50*/  UIMAD UR5, UR5, UR4, UR10 ;  /* 0x00000004050572a4 */ /* 0x000fe2000f8e020a */
[----:B------:R-:W-:Y:S02]  /*1e60*/  CS2R R136, SRZ ;  /* 0x0000000000887805 */ /* 0x000fe4000001ff00 */
[----:B------:R-:W-:Y:S02]  /*1e70*/  CS2R R134, SRZ ;  /* 0x0000000000867805 */ /* 0x000fe4000001ff00 */
[----:B------:R-:W-:-:S02]  /*1e80*/  CS2R R132, SRZ ;  /* 0x0000000000847805 */ /* 0x000fc4000001ff00 */
[----:B------:R-:W-:Y:S02]  /*1e90*/  CS2R R130, SRZ ;  /* 0x0000000000827805 */ /* 0x000fe4000001ff00 */
[----:B------:R-:W-:Y:S02]  /*1ea0*/  CS2R R128, SRZ ;  /* 0x0000000000807805 */ /* 0x000fe4000001ff00 */
[----:B------:R-:W-:Y:S01]  /*1eb0*/  VIADDMNMX R152, R3, UR5, R152, PT ;  /* 0x0000000503987c46 */ /* 0x000fe2000b800198 */
[----:B------:R-:W-:Y:S01]  /*1ec0*/  IMAD.U32 R200, RZ, RZ, UR5 ;  /* 0x00000005ffc87e24 */ /* 0x000fe2000f8e00ff */
[----:B------:R-:W-:Y:S02]  /*1ed0*/  CS2R R126, SRZ ;  /* 0x00000000007e7805 */ /* 0x000fe4000001ff00 */
[----:B------:R-:W-:Y:S02]  /*1ee0*/  CS2R R124, SRZ ;  /* 0x00000000007c7805 */ /* 0x000fe4000001ff00 */
[----:B------:R-:W-:-:S02]  /*1ef0*/  ISETP.GT.AND P1, PT, R152, UR5, PT ;  /* 0x0000000598007c0c */ /* 0x000fc4000bf24270 */
        /* <DEDUP_REMOVED lines=87> */
.L_x_1228:
[----:B------:R-:W2:Y:S04]  /*2470*/  LDL R18, [R1+0x14] ;  /* 0x0000140001127983 */ /* 0x000ea80000100800 */
[----:B------:R-:W3:Y:S01]  /*2480*/  LDL R2, [R1+0x2c] ;  /* 0x00002c0001027983 */ /* 0x000ee20000100800 */
        /* <DEDUP_REMOVED lines=9> */
[----:B------:R-:W0:Y:S02]  /*2520*/  SYNCS.PHASECHK.TRANS64.TRYWAIT P1, [UR40+0x30800], R0 ;  /* 0x03080000ff0075a7 */ /* 0x000e240008020168 */
[----:B0-----:R-:W-:Y:S05]  /*2530*/  @!P1 BRA `(.L_x_1229) ;  /* 0x00000160004c9947 */ /* 0x001fea0003800000 */
.L_x_1425:
[----:B------:R-:W-:Y:S05]  /*2540*/  @!P0 BRA `(.L_x_1230) ;  /* 0x0000000000048947 */ /* 0x000fea0003800000 */
[----:B------:R-:W-:Y:S01]  /*2550*/  BPT.TRAP 0x1 ;  /* 0x000000040000795c */ /* 0x000fe20000300000 */
.L_x_1230:
[----:B0-----:R-:W-:Y:S02]  /*2560*/  IMAD.U32 R3, RZ, RZ, UR39 ;  /* 0x00000027ff037e24 */ /* 0x001fe4000f8e00ff */
[----:B------:R-:W-:-:S03]  /*2570*/  IMAD.U32 R0, RZ, RZ, UR38 ;  /* 0x00000026ff007e24 */ /* 0x000fc6000f8e00ff */
[----:B------:R-:W-:Y:S02]  /*2580*/  LEA R3, R3, UR40, 0x3 ;  /* 0x0000002803037c11 */ /* 0x000fe4000f8e18ff */
[----:B------:R-:W-:-:S04]  /*2590*/  SHF.L.U32 R0, R0, 0x1f, RZ ;  /* 0x0000001f00007819 */ /* 0x000fc800000006ff */
[----:B------:R0:W1:Y:S01]  /*25a0*/  SYNCS.PHASECHK.TRANS64.TRYWAIT P1, [R3+URZ+0x30830], R0 ;  /* 0x03083000030075a7 */ /* 0x000062000802017f */
[----:B------:R-:W-:Y:S05]  /*25b0*/  @!P0 BRA `(.L_x_1231) ;  /* 0x0000000000048947 */ /* 0x000fea0003800000 */
[----:B------:R-:W-:Y:S01]  /*25c0*/  BPT.TRAP 0x1 ;  /* 0x000000040000795c */ /* 0x000fe20000300000 */
.L_x_1231:
[----:B-1----:R-:W-:Y:S05]  /*25d0*/  @P1 BRA `(.L_x_1232) ;  /* 0x0000000000081947 */ /* 0x002fea0003800000 */
[----:B------:R-:W1:Y:S02]  /*25e0*/  SYNCS.PHASECHK.TRANS64.TRYWAIT P1, [R3+URZ+0x30830], R0 ;  /* 0x03083000030075a7 */ /* 0x000e64000802017f */
[----:B-1----:R-:W-:Y:S05]  /*25f0*/  @!P1 BRA `(.L_x_1233) ;  /* 0x0000016000349947 */ /* 0x002fea0003800000 */
.L_x_1232:
[----:B------:R-:W-:Y:S05]  /*2600*/  WARPSYNC.ALL ;  /* 0x0000000000007948 */ /* 0x000fea0003800000 */
[----:B------:R-:W-:Y:S01]  /*2610*/  UIADD3 UR4, UR40, 0x20400, URZ ;  /* 0x0002040028047890 */ /* 0x000fe2000fffe03f */
[----:B------:R-:W-:Y:S01]  /*2620*/  WARPGROUP.ARRIVE ;  /* 0x00000000000079c5 */ /* 0x000fe20000000000 */
[----:B------:R-:W-:Y:S01]  /*2630*/  UMOV UR9, 0x40000040 ;  /* 0x4000004000097882 */ /* 0x000fe20000000000 */
[----:B------:R-:W-:Y:S01]  /*2640*/  UMOV UR11, 0x40000040 ;  /* 0x40000040000b7882 */ /* 0x000fe20000000000 */
[----:B------:R-:W-:Y:S01]  /*2650*/  USHF.R.U32.HI UR4, URZ, 0x4, UR4 ;  /* 0x000000043f047899 */ /* 0x000fe20008011604 */
[----:B------:R-:W-:Y:S01]  /*2660*/  IMAD.U32 R19, RZ, RZ, UR9 ;  /* 0x00000009ff137e24 */ /* 0x000fe2000f8e00ff */
[----:B------:R-:W-:Y:S01]  /*2670*/  UMOV UR57, 0x40000040 ;  /* 0x4000004000397882 */ /* 0x000fe20000000000 */
[----:B------:R-:W-:Y:S01]  /*2680*/  UMOV UR59, 0x40000040 ;  /* 0x40000040003b7882 */ /* 0x000fe20000000000 */
[----:B------:R-:W-:Y:S01]  /*2690*/  ULOP3.LUT UR4, UR4, 0x3fff, URZ, 0xc0, !UPT ;  /* 0x00003fff04047892 */ /* 0x000fe2000f8ec03f */
[----:B------:R-:W-:Y:S01]  /*26a0*/  UMOV UR13, 0x40000040 ;  /* 0x40000040000d7882 */ /* 0x000fe20000000000 */
[----:B------:R-:W-:-:S02]  /*26b0*/  UMOV UR15, 0x40000040 ;  /* 0x40000040000f7882 */ /* 0x000fc40000000000 */
[----:B------:R-:W-:Y:S02]  /*26c0*/  ULOP3.LUT UR61, UR4, 0x10000, URZ, 0xfc, !UPT ;  /* 0x00010000043d7892 */ /* 0x000fe4000f8efc3f */
[----:B------:R-:W-:Y:S02]  /*26d0*/  ULOP3.LUT UR4, UR44, 0x10000, URZ, 0xfc, !UPT ;  /* 0x000100002c047892 */ /* 0x000fe4000f8efc3f */
[----:B------:R-:W-:Y:S02]  /*26e0*/  ULEA UR5, UR39, UR61, 0xb ;  /* 0x0000003d27057291 */ /* 0x000fe4000f8e583f */
[----:B------:R-:W-:Y:S02]  /*26f0*/  UIADD3 UR6, UR4, 0x2, URZ ;  /* 0x0000000204067890 */ /* 0x000fe4000fffe03f */
[----:B------:R-:W-:Y:S01]  /*2700*/  UIADD3 UR7, UR5, 0x2, URZ ;  /* 0x0000000205077890 */ /* 0x000fe2000fffe03f */
[----:B------:R-:W-:Y:S02]  /*2710*/  UMOV UR8, UR4 ;  /* 0x0000000400087c82 */ /* 0x000fe40008000000 */
[----:B------:R-:W-:Y:S01]  /*2720*/  UMOV UR10, UR5 ;  /* 0x00000005000a7c82 */ /* 0x000fe20008000000 */
[----:B------:R-:W-:Y:S01]  /*2730*/  IMAD.U32 R18, RZ, RZ, UR8 ;  /* 0x00000008ff127e24 */ /* 0x000fe2000f8e00ff */
[----:B------:R-:W-:Y:S01]  /*2740*/  HGMMA.64x64x16.F32 R24, gdesc[UR8], RZ, !UPT, gsb0 ;  /* 0x00e00000081879f0 */ /* 0x000fe2000c0008ff */
[----:B------:R-:W-:Y:S01]  /*2750*/  UMOV UR8, UR6 ;  /* 0x0000000600087c82 */ /* 0x000fe20008000000 */
[----:B------:R-:W-:Y:S01]  /*2760*/  UMOV UR9, 0x40000040 ;  /* 0x4000004000097882 */ /* 0x000fe20000000000 */
[----:B------:R-:W-:Y:S01]  /*2770*/  UMOV UR10, UR7 ;  /* 0x00000007000a7c82 */ /* 0x000fe20008000000 */
[----:B------:R-:W-:Y:S01]  /*2780*/  UMOV UR11, 0x40000040 ;  /* 0x40000040000b7882 */ /* 0x000fe20000000000 */
[----:B------:R-:W-:Y:S01]  /*2790*/  UIADD3 UR6, UR4, 0x4, URZ ;  /* 0x0000000404067890 */ /* 0x000fe2000fffe03f */
[----:B------:R-:W-:Y:S01]  /*27a0*/  IMAD.U32 R14, RZ, RZ, UR8 ;  /* 0x00000008ff0e7e24 */ /* 0x000fe2000f8e00ff */
[----:B------:R-:W-:Y:S01]  /*27b0*/  UIADD3 UR7, UR5, 0x4, URZ ;  /* 0x0000000405077890 */ /* 0x000fe2000fffe03f */
[----:B------:R-:W-:Y:S01]  /*27c0*/  IMAD.U32 R15, RZ, RZ, UR9 ;  /* 0x00000009ff0f7e24 */ /* 0x000fe2000f8e00ff */
[----:B------:R-:W-:-:S02]  /*27d0*/  UIADD3 UR56, UR4, 0x404, URZ ;  /* 0x0000040404387890 */ /* 0x000fc4000fffe03f */
[----:B------:R-:W-:Y:S02]  /*27e0*/  UIADD3 UR58, UR5, 0x204, URZ ;  /* 0x00000204053a7890 */ /* 0x000fe4000fffe03f */
[----:B------:R-:W-:Y:S02]  /*27f0*/  UIADD3 UR12, UR4, 0x800, URZ ;  /* 0x00000800040c7890 */ /* 0x000fe4000fffe03f */
[----:B------:R-:W-:Y:S02]  /*2800*/  UIADD3 UR14, UR5, 0x400, URZ ;  /* 0x00000400050e7890 */ /* 0x000fe4000fffe03f */
[----:B------:R-:W-:Y:S02]  /*2810*/  UIADD3 UR16, UR4, 0x802, URZ ;  /* 0x0000080204107890 */ /* 0x000fe4000fffe03f */
[----:B------:R-:W-:Y:S01]  /*2820*/  UIADD3 UR18, UR5, 0x402, URZ ;  /* 0x0000040205127890 */ /* 0x000fe2000fffe03f */
[----:B------:R-:W-:Y:S01]  /*2830*/  UMOV UR17, 0x40000040 ;  /* 0x4000004000117882 */ /* 0x000fe20000000000 */
[----:B------:R-:W-:Y:S01]  /*2840*/  UMOV UR19, 0x40000040 ;  /* 0x4000004000137882 */ /* 0x000fe20000000000 */
[----:B------:R-:W-:-:S02]  /*2850*/  UIADD3 UR20, UR4, 0x804, URZ ;  /* 0x0000080404147890 */ /* 0x000fc4000fffe03f */
[----:B------:R-:W-:Y:S01]  /*2860*/  UIADD3 UR22, UR5, 0x404, URZ ;  /* 0x0000040405167890 */ /* 0x000fe2000fffe03f */
[----:B------:R-:W-:Y:S01]  /*2870*/  UMOV UR21, 0x40000040 ;  /* 0x4000004000157882 */ /* 0x000fe20000000000 */
[----:B------:R-:W-:Y:S01]  /*2880*/  UMOV UR23, 0x40000040 ;  /* 0x4000004000177882 */ /* 0x000fe20000000000 */
[----:B------:R-:W-:Y:S02]  /*2890*/  UIADD3 UR24, UR4, 0x806, URZ ;  /* 0x0000080604187890 */ /* 0x000fe4000fffe03f */
[----:B------:R-:W-:Y:S01]  /*28a0*/  UIADD3 UR26, UR5, 0x406, URZ ;  /* 0x00000406051a7890 */ /* 0x000fe2000fffe03f */
[----:B------:R-:W-:Y:S01]  /*28b0*/  UMOV UR25, 0x40000040 ;  /* 0x4000004000197882 */ /* 0x000fe20000000000 */
[----:B------:R-:W-:Y:S01]  /*28c0*/  UMOV UR27, 0x40000040 ;  /* 0x40000040001b7882 */ /* 0x000fe20000000000 */
        /* <DEDUP_REMOVED lines=16> */
[----:B------:R-:W-:-:S02]  /*29d0*/  WARPGROUP.DEPBAR.LE gsb0, 0x0 ;  /* 0x00008000000079c5 */ /* 0x000fc40000010000 */
[----:B------:R-:W-:-:S06]  /*29e0*/  WARPGROUP.ARRIVE ;  /* 0x00000000000079c5 */ /* 0x000fcc0000000000 */
[----:B------:R-:W-:Y:S01]  /*29f0*/  HGMMA.64x64x16.F32 R24, gdesc[UR8], R24, gsb0 ;  /* 0x00e00000081879f0 */ /* 0x000fe20008000818 */
        /* <DEDUP_REMOVED lines=8> */
[----:B------:R-:W-:Y:S02]  /*2a80*/  WARPGROUP.DEPBAR.LE gsb0, 0x0 ;  /* 0x00008000000079c5 */ /* 0x000fe40000010000 */
        /* <DEDUP_REMOVED lines=28> */
[----:B------:R-:W-:Y:S02]  /*2c50*/  IMAD.U32 R6, RZ, RZ, UR8 ;  /* 0x00000008ff067e24 */ /* 0x000fe4000f8e00ff */
[----:B------:R-:W-:Y:S01]  /*2c60*/  IMAD.U32 R7, RZ, RZ, UR9 ;  /* 0x00000009ff077e24 */ /* 0x000fe2000f8e00ff */
[----:B------:R-:W-:Y:S02]  /*2c70*/  WARPGROUP.DEPBAR.LE gsb0, 0x0 ;  /* 0x00008000000079c5 */ /* 0x000fe40000010000 */
[----:B------:R-:W-:-:S06]  /*2c80*/  WARPGROUP.ARRIVE ;  /* 0x00000000000079c5 */ /* 0x000fcc0000000000 */
[----:B------:R-:W-:Y:S01]  /*2c90*/  HGMMA.64x64x16.F32 R24, gdesc[UR8], R24, gsb0 ;  /* 0x00e00000081879f0 */ /* 0x000fe20008000818 */
[----:B------:R-:W-:Y:S02]  /*2ca0*/  UIADD3 UR8, UR4, 0x406, URZ ;  /* 0x0000040604087890 */ /* 0x000fe4000fffe03f */
[----:B------:R-:W-:Y:S01]  /*2cb0*/  UIADD3 UR10, UR5, 0x206, URZ ;  /* 0x00000206050a7890 */ /* 0x000fe2000fffe03f */
[----:B------:R-:W-:Y:S01]  /*2cc0*/  UMOV UR9, 0x40000040 ;  /* 0x4000004000097882 */ /* 0x000fe20000000000 */
        /* <DEDUP_REMOVED lines=34> */
.L_x_1234:
[----:B------:R-:W-:Y:S01]  /*2ef0*/  R2UR UR4, R22 ;  /* 0x00000000160472ca */ /* 0x000fe200000e0000 */
[----:B------:R-:W2:Y:S01]  /*2f00*/  S2UR UR6, SR_CgaCtaId ;  /* 0x00000000000679c3 */ /* 0x000ea20000008800 */
[----:B01----:R-:W-:Y:S01]  /*2f10*/  VIADD R0, R23, UR60 ;  /* 0x0000003c17007c36 */ /* 0x003fe20008000000 */
[----:B------:R-:W-:Y:S01]  /*2f20*/  UISETP.NE.AND UP0, UPT, UR43, URZ, UPT ;  /* 0x0000003f2b00728c */ /* 0x000fe2000bf05270 */
[----:B------:R-:W-:Y:S01]  /*2f30*/  LEA R56, R152, 0xffffffc0, 0x6 ;  /* 0xffffffc098387811 */ /* 0x000fe200078e30ff */
[----:B------:R-:W-:-:S08]  /*2f40*/  ULDC UR7, c[0x0][0x9e0] ;  /* 0x0002780000077ab9 */ /* 0x000fd00000000800 */
[----:B------:R-:W-:Y:S01]  /*2f50*/  UISETP.NE.AND UP1, UPT, UR4, URZ, UPT ;  /* 0x0000003f0400728c */ /* 0x000fe2000bf25270 */
[----:B------:R-:W-:Y:S01]  /*2f60*/  R2UR UR4, R3 ;  /* 0x00000000030472ca */ /* 0x000fe200000e0000 */
[----:B------:R-:W-:-:S04]  /*2f70*/  IMAD.MOV.U32 R3, RZ, RZ, -0x40 ;  /* 0xffffffc0ff037424 */ /* 0x000fc800078e00ff */
[----:B------:R-:W-:Y:S01]  /*2f80*/  PLOP3.LUT P1, PT, PT, PT, UP1, 0x80, 0x0 ;  /* 0x000000000000781c */ /* 0x000fe20003f2f018 */
[----:B------:R-:W-:Y:S01]  /*2f90*/  IMAD R20, R152, R3, 0x40 ;  /* 0x0000004098147424 */ /* 0x000fe200078e0203 */
[----:B------:R-:W-:Y:S01]  /*2fa0*/  PLOP3.LUT P2, PT, PT, PT, UP1, 0x80, 0x0 ;  /* 0x000000000000781c */ /* 0x000fe20003f4f018 */
[----:B------:R-:W-:Y:S02]  /*2fb0*/  IMAD.U32 R3, RZ, RZ, UR41 ;  /* 0x00000029ff037e24 */ /* 0x000fe4000f8e00ff */
[----:B------:R-:W-:Y:S01]  /*2fc0*/  @UP1 ULDC UR5, c[0x0][0x44c] ;  /* 0x0001130000051ab9 */ /* 0x000fe20000000800 */
[----:B------:R-:W-:Y:S02]  /*2fd0*/  IADD3 R21, -R17, UR42, R20 ;  /* 0x0000002a11157c10 */ /* 0x000fe4000fffe114 */
[----:B------:R-:W-:-:S04]  /*2fe0*/  UIADD3 UR4, UR4, 0x30840, URZ ;  /* 0x0003084004047890 */ /* 0x000fc8000fffe03f */
[----:B--2---:R-:W-:Y:S01]  /*2ff0*/  UPRMT UR4, UR6, 0x654, UR4 ;  /* 0x0000065406047896 */ /* 0x004fe20008000004 */
[----:B------:R-:W-:Y:S01]  /*3000*/  @P1 IMAD.HI.U32 R2, R0, UR5, RZ ;  /* 0x0000000500021c27 */ /* 0x000fe2000f8e00ff */
[----:B------:R-:W-:Y:S01]  /*3010*/  @UP1 ULDC UR5, c[0x0][0x450] ;  /* 0x0001140000051ab9 */ /* 0x000fe20000000800 */
[----:B------:R-:W-:Y:S01]  /*3020*/  PLOP3.LUT P1, PT, PT, PT, UP0, 0x40, 0x0 ;  /* 0x000000000000781c */ /* 0x000fe20003f2e808 */
[----:B------:R-:W-:Y:S02]  /*3030*/  ULDC UR6, c[0x0][0x9dc] ;  /* 0x0002770000067ab9 */ /* 0x000fe40000000800 */
[----:B------:R-:W-:Y:S02]  /*3040*/  @P2 SHF.R.U32.HI R0, RZ, UR5, R2 ;  /* 0x00000005ff002c19 */ /* 0x000fe40008011602 */
[----:B------:R-:W-:Y:S01]  /*3050*/  IADD3 R2, -R17, 0x1, R20 ;  /* 0x0000000111027810 */ /* 0x000fe20007ffe114 */
[----:B------:R-:W-:Y:S01]  /*3060*/  SYNCS.ARRIVE.TRANS64.RED.A1T0 RZ, [UR4], RZ ;  /* 0x000000ffffff79a7 */ /* 0x000fe20008100404 */
[----:B------:R-:W-:Y:S01]  /*3070*/  ULOP3.LUT UR4, URZ, UR6, URZ, 0x33, !UPT ;  /* 0x000000063f047292 */ /* 0x000fe2000f8e333f */
[----:B------:R-:W0:Y:S01]  /*3080*/  SHFL.IDX PT, R4, R0, RZ, 0x1c1f ;  /* 0x001c1fff00047589 */ /* 0x000e2200000e0000 */
[----:B------:R-:W-:-:S05]  /*3090*/  IADD3 R2, -R3, UR42, R2 ;  /* 0x0000002a03027c10 */ /* 0x000fca000fffe102 */
[C---:B------:R-:W-:Y:S02]  /*30a0*/  VIADD R58, R2.reuse, UR7 ;  /* 0x00000007023a7c36 */ /* 0x040fe40008000000 */
[----:B------:R-:W-:-:S03]  /*30b0*/  VIADD R57, R2, UR4 ;  /* 0x0000000402397c36 */ /* 0x000fc60008000000 */
[----:B0-----:R-:W-:Y:S01]  /*30c0*/  VIADDMNMX R2, R4, R58, R21, PT ;  /* 0x0000003a04027246 */ /* 0x001fe20003800115 */
[----:B------:R-:W-:Y:S01]  /*30d0*/  IMAD.IADD R3, R57, 0x1, R4 ;  /* 0x0000000139037824 */ /* 0x000fe200078e0204 */
[----:B------:R-:W-:Y:S06]  /*30e0*/  @P1 BRA `(.L_x_1235) ;  /* 0x0000000000641947 */ /* 0x000fec0003800000 */
[----:B------:R-:W-:Y:S01]  /*30f0*/  IMAD.U32 R5, RZ, RZ, UR41 ;  /* 0x00000029ff057e24 */ /* 0x000fe2000f8e00ff */
[----:B------:R-:W-:Y:S04]  /*3100*/  BSSY B0, `(.L_x_1236) ;  /* 0x0000013000007945 */ /* 0x000fe80003800000 */
[----:B------:R-:W-:-:S04]  /*3110*/  IADD3 R5, -R5, UR42, R4 ;  /* 0x0000002a05057c10 */ /* 0x000fc8000fffe104 */
        /* <DEDUP_REMOVED lines=11> */
.L_x_1237:
[----:B------:R-:W-:Y:S02]  /*31d0*/  ULDC UR4, c[0x0][0x9e4] ;  /* 0x0002790000047ab9 */ /* 0x000fe40000000800 */
[----:B------:R-:W-:-:S05]  /*31e0*/  IMAD.U32 R59, RZ, RZ, UR4 ;  /* 0x00000004ff3b7e24 */ /* 0x000fca000f8e00ff */
[----:B------:R-:W-:-:S13]  /*31f0*/  ISETP.NE.AND P1, PT, R59, 0x1, PT ;  /* 0x000000013b00780c */ /* 0x000fda0003f25270 */
[----:B------:R-:W0:Y:S02]  /*3200*/  @P1 LDC.64 R60, c[0x0][0x9e8] ;  /* 0x00027a00ff3c1b82 */ /* 0x000e240000000a00 */
[----:B0-----:R-:W-:-:S05]  /*3210*/  @P1 IMAD.HI.U32 R4, R5, R60, RZ ;  /* 0x0000003c05041227 */ /* 0x001fca00078e00ff */
[----:B------:R-:W-:-:S07]  /*3220*/  @P1 SHF.R.U32.HI R5, RZ, R61, R4 ;  /* 0x0000003dff051219 */ /* 0x000fce0000011604 */
.L_x_1238:
[----:B------:R-:W-:Y:S05]  /*3230*/  BSYNC B0 ;  /* 0x0000000000007941 */ /* 0x000fea0003800000 */
.L_x_1236:
[----:B------:R-:W-:-:S04]  /*3240*/  IMAD R4, R5, R59, -R56 ;  /* 0x0000003b05047224 */ /* 0x000fc800078e0a38 */
[----:B------:R-:W-:-:S05]  /*3250*/  IMAD.IADD R4, R4, 0x1, -R17 ;  /* 0x0000000104047824 */ /* 0x000fca00078e0a11 */
[----:B------:R-:W-:Y:S02]  /*3260*/  VIADDMNMX R2, R4, R59, R2, PT ;  /* 0x0000003b04027246 */ /* 0x000fe40003800102 */
[----:B------:R-:W-:-:S07]  /*3270*/  VIMNMX R3, R3, R4, !PT ;  /* 0x0000000403037248 */ /* 0x000fce0007fe0100 */
.L_x_1235:
[C---:B------:R-:W-:Y:S01]  /*3280*/  ISETP.GE.AND P2, PT, R20.reuse, 0x9, PT ;  /* 0x000000091400780c */ /* 0x040fe20003f46270 */
[----:B------:R-:W0:Y:S01]  /*3290*/  SHFL.IDX PT, R0, R0, 0x1, 0x1c1f ;  /* 0x003c1f0000007f89 */ /* 0x000e2200000e0000 */
[----:B------:R-:W-:Y:S01]  /*32a0*/  ISETP.GE.AND P1, PT, R20, 0x2, PT ;  /* 0x000000021400780c */ /* 0x000fe20003f26270 */
[----:B------:R-:W-:Y:S01]  /*32b0*/  UISETP.NE.AND UP0, UPT, UR43, URZ, UPT ;  /* 0x0000003f2b00728c */ /* 0x000fe2000bf05270 */
        /* <DEDUP_REMOVED lines=11> */
[C---:B------:R-:W-:Y:S02]  /*3370*/  ISETP.GT.AND P4, PT, R3.reuse, 0x9, !P6 ;  /* 0x000000090300780c */ /* 0x040fe40007784270 */
        /* <DEDUP_REMOVED lines=28> */
[C---:B------:R-:W-:Y:S02]  /*3540*/  ISETP.GT.AND P3, PT, R3.reuse, 0x28, !P4 ;  /* 0x000000280300780c */ /* 0x040fe40006764270 */
        /* <DEDUP_REMOVED lines=12> */
[----:B0-----:R-:W-:Y:S02]  /*3610*/  VIADDMNMX R5, R0, R58, R21, PT ;  /* 0x0000003a00057246 */ /* 0x001fe40003800115 */
[----:B------:R-:W-:-:S04]  /*3620*/  ISETP.LT.OR P4, PT, R2, 0x31, P4 ;  /* 0x000000310200780c */ /* 0x000fc80002781670 */
[----:B------:R-:W-:Y:S02]  /*3630*/  FSEL R48, R48, -INF , !P4 ;  /* 0xff80000030307808 */ /* 0x000fe40006000000 */
[----:B------:R-:W-:-:S04]  /*3640*/  ISETP.GE.AND P4, PT, R20, 0x32, PT ;  /* 0x000000321400780c */ /* 0x000fc80003f86270 */
[----:B------:R-:W-:-:S04]  /*3650*/  ISETP.GT.AND P5, PT, R3, 0x31, !P4 ;  /* 0x000000310300780c */ /* 0x000fc800067a4270 */
        /* <DEDUP_REMOVED lines=11> */
[----:B------:R-:W-:Y:S01]  /*3710*/  ISETP.GE.AND P6, PT, R20, 0x3a, PT ;  /* 0x0000003a1400780c */ /* 0x000fe20003fc6270 */
[----:B------:R-:W-:-:S03]  /*3720*/  IMAD.IADD R20, R57, 0x1, R0 ;  /* 0x0000000139147824 */ /* 0x000fc600078e0200 */
[----:B------:R-:W-:Y:S02]  /*3730*/  P2R R24, PR, RZ, 0x40 ;  /* 0x00000040ff187803 */ /* 0x000fe40000000000 */
[----:B------:R-:W-:-:S04]  /*3740*/  ISETP.GT.AND P6, PT, R3, 0x39, !P6 ;  /* 0x000000390300780c */ /* 0x000fc800077c4270 */
[----:B------:R-:W-:-:S04]  /*3750*/  ISETP.LT.OR P6, PT, R2, 0x3a, P6 ;  /* 0x0000003a0200780c */ /* 0x000fc800037c1670 */
[----:B------:R-:W-:Y:S02]  /*3760*/  FSEL R53, R53, -INF , !P6 ;  /* 0xff80000035357808 */ /* 0x000fe40007000000 */
[----:B------:R-:W-:-:S13]  /*3770*/  PLOP3.LUT P6, PT, PT, PT, UP0, 0x40, 0x0 ;  /* 0x000000000000781c */ /* 0x000fda0003fce808 */
[----:B------:R-:W-:Y:S05]  /*3780*/  @P6 BRA `(.L_x_1239) ;  /* 0x0000000000646947 */ /* 0x000fea0003800000 */
        /* <DEDUP_REMOVED lines=14> */
.L_x_1241:
[----:B------:R-:W-:Y:S02]  /*3870*/  ULDC UR4, c[0x0][0x9e4] ;  /* 0x0002790000047ab9 */ /* 0x000fe40000000800 */
[----:B------:R-:W-:-:S05]  /*3880*/  IMAD.U32 R4, RZ, RZ, UR4 ;  /* 0x00000004ff047e24 */ /* 0x000fca000f8e00ff */
[----:B------:R-:W-:-:S13]  /*3890*/  ISETP.NE.AND P6, PT, R4, 0x1, PT ;  /* 0x000000010400780c */ /* 0x000fda0003fc5270 */
[----:B------:R-:W0:Y:S02]  /*38a0*/  @P6 LDC.64 R2, c[0x0][0x9e8] ;  /* 0x00027a00ff026b82 */ /* 0x000e240000000a00 */
[----:B0-----:R-:W-:-:S05]  /*38b0*/  @P6 IMAD.HI.U32 R2, R21, R2, RZ ;  /* 0x0000000215026227 */ /* 0x001fca00078e00ff */
[----:B------:R-:W-:-:S07]  /*38c0*/  @P6 SHF.R.U32.HI R21, RZ, R3, R2 ;  /* 0x00000003ff156219 */ /* 0x000fce0000011602 */
.L_x_1242:
[----:B------:R-:W-:Y:S05]  /*38d0*/  BSYNC B0 ;  /* 0x0000000000007941 */ /* 0x000fea0003800000 */
.L_x_1240:
[----:B------:R-:W-:-:S04]  /*38e0*/  IMAD R0, R21, R4, -R56 ;  /* 0x0000000415007224 */ /* 0x000fc800078e0a38 */
[----:B------:R-:W-:-:S05]  /*38f0*/  IMAD.IADD R0, R0, 0x1, -R17 ;  /* 0x0000000100007824 */ /* 0x000fca00078e0a11 */
[----:B------:R-:W-:Y:S02]  /*3900*/  VIADDMNMX R5, R0, R4, R5, PT ;  /* 0x0000000400057246 */ /* 0x000fe40003800105 */
[----:B------:R-:W-:-:S07]  /*3910*/  VIMNMX R20, R20, R0, !PT ;  /* 0x0000000014147248 */ /* 0x000fce0007fe0100 */
.L_x_1239:
[----:B------:R-:W-:Y:S01]  /*3920*/  ISETP.GT.AND P1, PT, R20, 0x1, !P1 ;  /* 0x000000011400780c */ /* 0x000fe20004f24270 */
[----:B------:R-:W-:Y:S01]  /*3930*/  ULDC UR10, c[0x0][0x988] ;  /* 0x00026200000a7ab9 */ /* 0x000fe20000000800 */
[----:B------:R-:W-:Y:S01]  /*3940*/  FMNMX.FTZ R0, R25, R59, !PT ;  /* 0x0000003b19007209 */ /* 0x000fe20007810000 */
[----:B------:R-:W-:Y:S01]  /*3950*/  UISETP.NE.AND UP0, UPT, UR43, URZ, UPT ;  /* 0x0000003f2b00728c */ /* 0x000fe2000bf05270 */
[----:B------:R-:W-:Y:S01]  /*3960*/  ISETP.LT.OR P1, PT, R5, 0x2, P1 ;  /* 0x000000020500780c */ /* 0x000fe20000f21670 */
[----:B------:R-:W-:Y:S01]  /*3970*/  UMOV UR11, UR60 ;  /* 0x0000003c000b7c82 */ /* 0x000fe20008000000 */
[----:B------:R-:W-:Y:S01]  /*3980*/  FMNMX.FTZ R0, R61, R0, !PT ;  /* 0x000000003d007209 */ /* 0x000fe20007810000 */
[----:B------:R-:W-:Y:S01]  /*3990*/  VIADD R225, R152, 0xfffffffe ;  /* 0xfffffffe98e17836 */ /* 0x000fe20000000000 */
        /* <DEDUP_REMOVED lines=27> */
[----:B------:R-:W-:Y:S02]  /*3b50*/  ISETP.GT.AND P2, PT, R20, 0x8, !P2 ;  /* 0x000000081400780c */ /* 0x000fe40005744270 */
[----:B------:R-:W-:Y:S02]  /*3b60*/  FSEL R38, R38, -INF , !P1 ;  /* 0xff80000026267808 */ /* 0x000fe40004800000 */
[----:B------:R-:W-:Y:S02]  /*3b70*/  ISETP.NE.AND P1, PT, R36, RZ, PT ;  /* 0x000000ff2400720c */ /* 0x000fe40003f25270 */
[----:B------:R-:W-:Y:S02]  /*3b80*/  FMNMX.FTZ R0, R52, R3, !PT ;  /* 0x0000000334007209 */ /* 0x000fe40007810000 */
[----:B------:R-:W-:-:S02]  /*3b90*/  ISETP.GT.AND P1, PT, R20, 0x19, !P1 ;  /* 0x000000191400780c */ /* 0x000fc40004f24270 */
[C---:B------:R-:W-:Y:S02]  /*3ba0*/  ISETP.LT.OR P2, PT, R5.reuse, 0x9, P2 ;  /* 0x000000090500780c */ /* 0x040fe40001741670 */
[----:B------:R-:W-:Y:S02]  /*3bb0*/  ISETP.LT.OR P1, PT, R5, 0x1a, P1 ;  /* 0x0000001a0500780c */ /* 0x000fe40000f21670 */
[----:B------:R-:W-:Y:S02]  /*3bc0*/  FMNMX.FTZ R2, R53, R0, !PT ;  /* 0x0000000035027209 */ /* 0x000fe40007810000 */
[----:B------:R-:W-:Y:S02]  /*3bd0*/  FSEL R39, R39, -INF , !P1 ;  /* 0xff80000027277808 */ /* 0x000fe40004800000 */
[----:B------:R-:W-:Y:S01]  /*3be0*/  ISETP.NE.AND P1, PT, R66, RZ, PT ;  /* 0x000000ff4200720c */ /* 0x000fe20003f25270 */
[----:B------:R-:W0:Y:S01]  /*3bf0*/  SHFL.BFLY PT, R3, R2, 0x2, 0x1f ;  /* 0x0c401f0002037f89 */ /* 0x000e2200000e0000 */
        /* <DEDUP_REMOVED lines=14> */
[----:B------:R-:W-:Y:S01]  /*3ce0*/  ISETP.GT.AND P3, PT, R20, 0x30, !P3 ;  /* 0x000000301400780c */ /* 0x000fe20005f64270 */
        /* <DEDUP_REMOVED lines=10> */
[----:B------:R-:W-:-:S02]  /*3d90*/  ISETP.LT.OR P2, PT, R5, 0x2a, P2 ;  /* 0x0000002a0500780c */ /* 0x000fc40001741670 */
[----:B------:R-:W-:Y:S02]  /*3da0*/  FMNMX.FTZ R3, R35, R0, !PT ;  /* 0x0000000023037209 */ /* 0x000fe40007810000 */
[----:B------:R-:W-:Y:S02]  /*3db0*/  ISETP.GT.AND P4, PT, R20, 0x31, !P4 ;  /* 0x000000311400780c */ /* 0x000fe40006784270 */
[----:B------:R-:W-:Y:S02]  /*3dc0*/  FMNMX.FTZ R0, R38, R3, !PT ;  /* 0x0000000326007209 */ /* 0x000fe40007810000 */
[----:B0-----:R-:W-:Y:S02]  /*3dd0*/  FMNMX.FTZ R4, R21, R4, !PT ;  /* 0x0000000415047209 */ /* 0x001fe40007810000 */
[----:B------:R-:W-:Y:S02]  /*3de0*/  FMNMX.FTZ R3, R39, R0, !PT ;  /* 0x0000000027037209 */ /* 0x000fe40007810000 */
[----:B------:R-:W-:Y:S01]  /*3df0*/  ISETP.LT.OR P3, PT, R5, 0x31, P3 ;  /* 0x000000310500780c */ /* 0x000fe20001f61670 */
[----:B------:R-:W-:Y:S01]  /*3e00*/  FMUL.FTZ R2, R4, UR10 ;  /* 0x0000000a04027c20 */ /* 0x000fe20008410000 */
[----:B------:R-:W-:-:S02]  /*3e10*/  FMNMX.FTZ R0, R42, R3, !PT ;  /* 0x000000032a007209 */ /* 0x000fc40007810000 */
[----:B------:R-:W-:Y:S02]  /*3e20*/  FSEL R47, R47, -INF , !P2 ;  /* 0xff8000002f2f7808 */ /* 0x000fe40005000000 */
[----:B------:R-:W-:Y:S02]  /*3e30*/  FMNMX.FTZ R3, R43, R0, !PT ;  /* 0x000000002b037209 */ /* 0x000fe40007810000 */
[----:B------:R-:W-:Y:S02]  /*3e40*/  FSETP.NEU.FTZ.AND P1, PT, R4, -INF , PT ;  /* 0xff8000000400780b */ /* 0x000fe40003f3d000 */
[----:B------:R-:W-:Y:S02]  /*3e50*/  FMNMX.FTZ R0, R46, R3, !PT ;  /* 0x000000032e007209 */ /* 0x000fe40007810000 */
[----:B------:R-:W-:Y:S02]  /*3e60*/  ISETP.NE.AND P6, PT, R24, RZ, PT ;  /* 0x000000ff1800720c */ /* 0x000fe40003fc5270 */
[----:B------:R-:W-:-:S02]  /*3e70*/  ISETP.GT.AND P5, PT, R20, 0x38, !P5 ;  /* 0x000000381400780c */ /* 0x000fc40006fa4270 */
[----:B------:R-:W-:Y:S02]  /*3e80*/  ISETP.LT.OR P4, PT, R5, 0x32, P4 ;  /* 0x000000320500780c */ /* 0x000fe40002781670 */
[----:B------:R-:W-:Y:S02]  /*3e90*/  FSEL R50, R50, -INF , !P3 ;  /* 0xff80000032327808 */ /* 0x000fe40005800000 */
[----:B------:R-:W-:Y:S02]  /*3ea0*/  FMNMX.FTZ R3, R47, R0, !PT ;  /* 0x000000002f037209 */ /* 0x000fe40007810000 */
[----:B------:R-:W-:Y:S02]  /*3eb0*/  FSEL R24, R2, RZ, P1 ;  /* 0x000000ff02187208 */ /* 0x000fe40000800000 */
[----:B------:R-:W-:Y:S02]  /*3ec0*/  ISETP.GT.AND P1, PT, R20, 0x39, !P6 ;  /* 0x000000391400780c */ /* 0x000fe40007724270 */
[----:B------:R-:W-:Y:S01]  /*3ed0*/  ISETP.LT.OR P5, PT, R5, 0x39, P5 ;  /* 0x000000390500780c */ /* 0x000fe20002fa1670 */
[--C-:B------:R-:W-:Y:S01]  /*3ee0*/  FFMA.FTZ R2, R25, UR10, -R24.reuse ;  /* 0x0000000a19027c23 */ /* 0x100fe20008010818 */
[----:B------:R-:W-:Y:S01]  /*3ef0*/  FSEL R51, R51, -INF , !P4 ;  /* 0xff80000033337808 */ /* 0x000fe20006000000 */
[--C-:B------:R-:W-:Y:S01]  /*3f00*/  FFMA.FTZ R20, R59, UR10, -R24.reuse ;  /* 0x0000000a3b147c23 */ /* 0x100fe20008010818 */
[----:B------:R-:W-:Y:S01]  /*3f10*/  FMNMX.FTZ R0, R50, R3, !PT ;  /* 0x0000000332007209 */ /* 0x000fe20007810000 */
[----:B------:R0:W-:Y:S01]  /*3f20*/  MUFU.EX2 R196, R2 ;  /* 0x0000000200c47308 */ /* 0x0001e20000000800 */
[----:B------:R-:W-:Y:S01]  /*3f30*/  ISETP.LT.OR P1, PT, R5, 0x3a, P1 ;  /* 0x0000003a0500780c */ /* 0x000fe20000f21670 */
[--C-:B------:R-:W-:Y:S01]  /*3f40*/  FFMA.FTZ R21, R29, UR10, -R24.reuse ;  /* 0x0000000a1d157c23 */ /* 0x100fe20008010818 */
[----:B------:R-:W-:Y:S01]  /*3f50*/  FSEL R54, R54, -INF , !P5 ;  /* 0xff80000036367808 */ /* 0x000fe20006800000 */
[--C-:B------:R-:W-:Y:S01]  /*3f60*/  FFMA.FTZ R25, R63, UR10, -R24.reuse ;  /* 0x0000000a3f197c23 */ /* 0x100fe20008010818 */
[----:B------:R-:W-:Y:S01]  /*3f70*/  FMNMX.FTZ R3, R51, R0, !PT ;  /* 0x0000000033037209 */ /* 0x000fe20007810000 */
[--C-:B------:R-:W-:Y:S01]  /*3f80*/  FFMA.FTZ R28, R65, UR10, -R24.reuse ;  /* 0x0000000a411c7c23 */ /* 0x100fe20008010818 */
[----:B------:R-:W-:Y:S01]  /*3f90*/  FSEL R55, R55, -INF , !P1 ;  /* 0xff80000037377808 */ /* 0x000fe20004800000 */
[----:B------:R1:W2:Y:S01]  /*3fa0*/  MUFU.EX2 R5, R20 ;  /* 0x0000001400057308 */ /* 0x0002a20000000800 */
[----:B------:R-:W-:Y:S01]  /*3fb0*/  FMNMX.FTZ R0, R54, R3, !PT ;  /* 0x0000000336007209 */ /* 0x000fe20007810000 */
[--C-:B0-----:R-:W-:Y:S01]  /*3fc0*/  FFMA.FTZ R2, R61, UR10, -R24.reuse ;  /* 0x0000000a3d027c23 */ /* 0x101fe20008010818 */
[--C-:B------:R-:W-:Y:S01]  /*3fd0*/  FFMA.FTZ R29, R37, UR10, -R24.reuse ;  /* 0x0000000a251d7c23 */ /* 0x100fe20008010818 */
[--C-:B------:R-:W-:Y:S01]  /*3fe0*/  FFMA.FTZ R32, R67, UR10, -R24.reuse ;  /* 0x0000000a43207c23 */ /* 0x100fe20008010818 */
[----:B------:R-:W-:Y:S01]  /*3ff0*/  FMNMX.FTZ R0, R55, R0, !PT ;  /* 0x0000000037007209 */ /* 0x000fe20007810000 */
[--C-:B------:R-:W-:Y:S01]  /*4000*/  FFMA.FTZ R36, R69, UR10, -R24.reuse ;  /* 0x0000000a45247c23 */ /* 0x100fe20008010818 */
[--C-:B------:R-:W-:Y:S01]  /*4010*/  FFMA.FTZ R45, R45, UR10, -R24.reuse ;  /* 0x0000000a2d2d7c23 */ /* 0x100fe20008010818 */
[----:B------:R0:W-:Y:S01]  /*4020*/  MUFU.EX2 R198, R2 ;  /* 0x0000000200c67308 */ /* 0x0001e20000000800 */
[--C-:B-1----:R-:W-:Y:S01]  /*4030*/  FFMA.FTZ R20, R33, UR10, -R24.reuse ;  /* 0x0000000a21147c23 */ /* 0x102fe20008010818 */
[----:B------:R-:W0:Y:S01]  /*4040*/  SHFL.BFLY PT, R3, R0, 0x2, 0x1f ;  /* 0x0c401f0000037f89 */ /* 0x000e2200000e0000 */
[--C-:B------:R-:W-:Y:S01]  /*4050*/  FFMA.FTZ R48, R48, UR10, -R24.reuse ;  /* 0x0000000a30307c23 */ /* 0x100fe20008010818 */
[--C-:B------:R-:W-:Y:S01]  /*4060*/  FFMA.FTZ R49, R49, UR10, -R24.reuse ;  /* 0x0000000a31317c23 */ /* 0x100fe20008010818 */
[----:B------:R-:W-:Y:S01]  /*4070*/  FFMA.FTZ R52, R52, UR10, -R24 ;  /* 0x0000000a34347c23 */ /* 0x000fe20008010818 */
[----:B------:R-:W-:-:S02]  /*4080*/  R2UR UR4, R22 ;  /* 0x00000000160472ca */ /* 0x000fc400000e0000 */
[----:B------:R-:W-:Y:S08]  /*4090*/  MUFU.EX2 R21, R21 ;  /* 0x0000001500157308 */ /* 0x000ff00000000800 */
[----:B------:R-:W-:Y:S03]  /*40a0*/  MUFU.EX2 R25, R25 ;  /* 0x0000001900197308 */ /* 0x000fe60000000800 */
[----:B------:R-:W-:-:S05]  /*40b0*/  UISETP.NE.AND UP1, UPT, UR4, URZ, UPT ;  /* 0x0000003f0400728c */ /* 0x000fca000bf25270 */
[----:B------:R-:W1:Y:S01]  /*40c0*/  MUFU.EX2 R20, R20 ;  /* 0x0000001400147308 */ /* 0x000e620000000800 */
[----:B0-----:R-:W-:Y:S01]  /*40d0*/  FMNMX.FTZ R2, R0, R3, !PT ;  /* 0x0000000300027209 */ /* 0x001fe20007810000 */
[--C-:B------:R-:W-:Y:S01]  /*40e0*/  FFMA.FTZ R0, R41, UR10, -R24.reuse ;  /* 0x0000000a29007c23 */ /* 0x100fe20008010818 */
[----:B--2---:R-:W-:Y:S01]  /*40f0*/  FADD.FTZ R41, R196, R5 ;  /* 0x00000005c4297221 */ /* 0x004fe20000010000 */
[----:B------:R-:W-:Y:S01]  /*4100*/  FFMA.FTZ R24, R53, UR10, -R24 ;  /* 0x0000000a35187c23 */ /* 0x000fe20008010818 */
[----:B------:R-:W-:Y:S01]  /*4110*/  F2FP.F16.F32.PACK_AB R196, R5, R196 ;  /* 0x000000c405c4723e */ /* 0x000fe200000000ff */
[----:B------:R-:W0:Y:S02]  /*4120*/  SHFL.BFLY PT, R3, R2, 0x1, 0x1f ;  /* 0x0c201f0002037f89 */ /* 0x000e2400000e0000 */
[----:B------:R2:W-:Y:S01]  /*4130*/  MUFU.EX2 R33, R0 ;  /* 0x0000000000217308 */ /* 0x0005e20000000800 */
[----:B------:R-:W-:Y:S01]  /*4140*/  @UP1 ULDC UR4, c[0x0][0x44c] ;  /* 0x0001130000041ab9 */ /* 0x000fe20000000800 */
[----:B------:R-:W-:Y:S01]  /*4150*/  @UP1 ULDC UR14, c[0x0][0x450] ;  /* 0x00011400000e1ab9 */ /* 0x000fe20000000800 */
[----:B------:R-:W-:-:S05]  /*4160*/  UIMAD.WIDE.U32 UR4, UR60, UR4, URZ ;  /* 0x000000043c0472a5 */ /* 0x000fca000f8e003f */
[----:B------:R-:W3:Y:S01]  /*4170*/  MUFU.EX2 R28, R28 ;  /* 0x0000001c001c7308 */ /* 0x000ee20000000800 */
[----:B-1----:R-:W-:Y:S01]  /*4180*/  F2FP.F16.F32.PACK_AB R192, R20, R25 ;  /* 0x0000001914c0723e */ /* 0x002fe200000000ff */
[----:B------:R-:W-:Y:S02]  /*4190*/  @UP1 UMOV UR4, UR5 ;  /* 0x0000000500041c82 */ /* 0x000fe40008000000 */
[----:B------:R-:W-:-:S04]  /*41a0*/  @UP1 USHF.R.U32.HI UR11, URZ, UR14, UR4 ;  /* 0x0000000e3f0b1299 */ /* 0x000fc80008011604 */
[----:B------:R-:W1:Y:S01]  /*41b0*/  MUFU.EX2 R29, R29 ;  /* 0x0000001d001d7308 */ /* 0x000e620000000800 */
[----:B------:R-:W-:-:S04]  /*41c0*/  UIADD3 UR48, UR48, UR11, URZ ;  /* 0x0000000b30307290 */ /* 0x000fc8000fffe03f */
[----:B------:R-:W-:Y:S01]  /*41d0*/  UIADD3 UR7, UR48, UR7, URZ ;  /* 0x0000000730077290 */ /* 0x000fe2000fffe03f */
[----:B0-----:R-:W-:Y:S01]  /*41e0*/  FMNMX.FTZ R3, R2, R3, !PT ;  /* 0x0000000302037209 */ /* 0x001fe20007810000 */
[----:B------:R-:W-:Y:S01]  /*41f0*/  FADD.FTZ R2, R198, R41 ;  /* 0x00000029c6027221 */ /* 0x000fe20000010000 */
[----:B------:R-:W0:Y:S01]  /*4200*/  MUFU.EX2 R32, R32 ;  /* 0x0000002000207308 */ /* 0x000e220000000800 */
[----:B------:R-:W-:Y:S02]  /*4210*/  F2FP.F16.F32.PACK_AB R198, R21, R198 ;  /* 0x000000c615c6723e */ /* 0x000fe400000000ff */
[C---:B--2---:R-:W-:Y:S01]  /*4220*/  FMUL.FTZ R0, R3.reuse, UR10 ;  /* 0x0000000a03007c20 */ /* 0x044fe20008410000 */
        /* <DEDUP_REMOVED lines=13> */
[----:B------:R-:W-:Y:S01]  /*4300*/  FADD.FTZ R41, R20, R41 ;  /* 0x0000002914297221 */ /* 0x000fe20000010000 */
[--C-:B------:R-:W-:Y:S01]  /*4310*/  FFMA.FTZ R38, R38, UR10, -R0.reuse ;  /* 0x0000000a26267c23 */ /* 0x100fe20008010800 */
[--C-:B------:R-:W-:Y:S01]  /*4320*/  FFMA.FTZ R39, R39, UR10, -R0.reuse ;  /* 0x0000000a27277c23 */ /* 0x100fe20008010800 */
[--C-:B------:R-:W-:Y:S01]  /*4330*/  FFMA.FTZ R42, R42, UR10, -R0.reuse ;  /* 0x0000000a2a2a7c23 */ /* 0x100fe20008010800 */
[----:B---3--:R-:W-:Y:S01]  /*4340*/  FADD.FTZ R2, R28, R41 ;  /* 0x000000291c027221 */ /* 0x008fe20000010000 */
[--C-:B------:R-:W-:Y:S01]  /*4350*/  FFMA.FTZ R43, R43, UR10, -R0.reuse ;  /* 0x0000000a2b2b7c23 */ /* 0x100fe20008010800 */
[----:B------:R-:W-:Y:S01]  /*4360*/  FFMA.FTZ R46, R46, UR10, -R0 ;  /* 0x0000000a2e2e7c23 */ /* 0x000fe20008010800 */
[----:B------:R-:W2:Y:S01]  /*4370*/  MUFU.EX2 R27, R27 ;  /* 0x0000001b001b7308 */ /* 0x000ea20000000800 */
[----:B-1----:R-:W-:Y:S01]  /*4380*/  FADD.FTZ R53, R29, R2 ;  /* 0x000000021d357221 */ /* 0x002fe20000010000 */
[--C-:B------:R-:W-:Y:S01]  /*4390*/  FFMA.FTZ R47, R47, UR10, -R0.reuse ;  /* 0x0000000a2f2f7c23 */ /* 0x100fe20008010800 */
[--C-:B------:R-:W-:Y:S01]  /*43a0*/  FFMA.FTZ R50, R50, UR10, -R0.reuse ;  /* 0x0000000a32327c23 */ /* 0x100fe20008010800 */
[--C-:B------:R-:W-:Y:S01]  /*43b0*/  FFMA.FTZ R51, R51, UR10, -R0.reuse ;  /* 0x0000000a33337c23 */ /* 0x100fe20008010800 */
[--C-:B------:R-:W-:Y:S01]  /*43c0*/  FFMA.FTZ R54, R54, UR10, -R0.reuse ;  /* 0x0000000a36367c23 */ /* 0x100fe20008010800 */
[----:B------:R-:W-:Y:S01]  /*43d0*/  FFMA.FTZ R0, R55, UR10, -R0 ;  /* 0x0000000a37007c23 */ /* 0x000fe20008010800 */
[----:B------:R-:W-:Y:S01]  /*43e0*/  F2FP.F16.F32.PACK_AB R194, R29, R28 ;  /* 0x0000001c1dc2723e */ /* 0x000fe200000000ff */
[----:B------:R-:W1:Y:S01]  /*43f0*/  MUFU.EX2 R30, R30 ;  /* 0x0000001e001e7308 */ /* 0x000e620000000800 */
[----:B0-----:R-:W-:-:S07]  /*4400*/  F2FP.F16.F32.PACK_AB R188, R33, R32 ;  /* 0x0000002021bc723e */ /* 0x001fce00000000ff */
[----:B------:R-:W0:Y:S01]  /*4410*/  MUFU.EX2 R31, R31 ;  /* 0x0000001f001f7308 */ /* 0x000e220000000800 */
[----:B--2---:R-:W-:Y:S01]  /*4420*/  FADD.FTZ R41, R26, R27 ;  /* 0x0000001b1a297221 */ /* 0x004fe20000010000 */
[----:B------:R-:W-:-:S06]  /*4430*/  F2FP.F16.F32.PACK_AB R197, R27, R26 ;  /* 0x0000001a1bc5723e */ /* 0x000fcc00000000ff */
[----:B------:R-:W2:Y:S01]  /*4440*/  MUFU.EX2 R34, R34 ;  /* 0x0000002200227308 */ /* 0x000ea20000000800 */
[----:B-1----:R-:W-:-:S07]  /*4450*/  FADD.FTZ R2, R30, R41 ;  /* 0x000000291e027221 */ /* 0x002fce0000010000 */
[----:B------:R-:W1:Y:S01]  /*4460*/  MUFU.EX2 R35, R35 ;  /* 0x0000002300237308 */ /* 0x000e620000000800 */
[C---:B0-----:R-:W-:Y:S01]  /*4470*/  FADD.FTZ R41, R31.reuse, R2 ;  /* 0x000000021f297221 */ /* 0x041fe20000010000 */
[----:B------:R-:W-:-:S06]  /*4480*/  F2FP.F16.F32.PACK_AB R199, R31, R30 ;  /* 0x0000001e1fc7723e */ /* 0x000fcc00000000ff */
[----:B------:R-:W0:Y:S01]  /*4490*/  MUFU.EX2 R38, R38 ;  /* 0x0000002600267308 */ /* 0x000e220000000800 */
[----:B--2---:R-:W-:-:S07]  /*44a0*/  FADD.FTZ R2, R34, R41 ;  /* 0x0000002922027221 */ /* 0x004fce0000010000 */
[----:B------:R-:W2:Y:S01]  /*44b0*/  MUFU.EX2 R39, R39 ;  /* 0x0000002700277308 */ /* 0x000ea20000000800 */
[C---:B-1----:R-:W-:Y:S01]  /*44c0*/  FADD.FTZ R5, R35.reuse, R2 ;  /* 0x0000000223057221 */ /* 0x042fe20000010000 */
[----:B------:R-:W-:-:S06]  /*44d0*/  F2FP.F16.F32.PACK_AB R193, R35, R34 ;  /* 0x0000002223c1723e */ /* 0x000fcc00000000ff */
[----:B------:R-:W1:Y:S01]  /*44e0*/  MUFU.EX2 R42, R42 ;  /* 0x0000002a002a7308 */ /* 0x000e620000000800 */
[----:B0-----:R-:W-:-:S07]  /*44f0*/  FADD.FTZ R2, R38, R5 ;  /* 0x0000000526027221 */ /* 0x001fce0000010000 */
[----:B------:R-:W0:Y:S01]  /*4500*/  MUFU.EX2 R43, R43 ;  /* 0x0000002b002b7308 */ /* 0x000e220000000800 */
[C---:B--2---:R-:W-:Y:S01]  /*4510*/  FADD.FTZ R5, R39.reuse, R2 ;  /* 0x0000000227057221 */ /* 0x044fe20000010000 */
        /* <DEDUP_REMOVED lines=12> */
[----:B0-----:R-:W-:-:S07]  /*45e0*/  F2FP.F16.F32.PACK_AB R190, R45, R36 ;  /* 0x000000242dbe723e */ /* 0x001fce00000000ff */
[----:B------:R0:W-:Y:S01]  /*45f0*/  MUFU.EX2 R37, R24 ;  /* 0x0000001800257308 */ /* 0x0001e20000000800 */
[----:B--2---:R-:W-:-:S07]  /*4600*/  FADD.FTZ R2, R50, R5 ;  /* 0x0000000532027221 */ /* 0x004fce0000010000 */
[----:B------:R-:W2:Y:S01]  /*4610*/  MUFU.EX2 R51, R51 ;  /* 0x0000003300337308 */ /* 0x000ea20000000800 */
[----:B0-----:R-:W-:-:S04]  /*4620*/  FADD.FTZ R24, R32, R53 ;  /* 0x0000003520187221 */ /* 0x001fc80000010000 */
[----:B------:R-:W-:-:S03]  /*4630*/  FADD.FTZ R53, R33, R24 ;  /* 0x0000001821357221 */ /* 0x000fc60000010000 */
[----:B------:R-:W0:Y:S01]  /*4640*/  MUFU.EX2 R49, R49 ;  /* 0x0000003100317308 */ /* 0x000e220000000800 */
[----:B------:R-:W-:-:S04]  /*4650*/  FADD.FTZ R24, R36, R53 ;  /* 0x0000003524187221 */ /* 0x000fc80000010000 */
[----:B------:R-:W-:-:S03]  /*4660*/  FADD.FTZ R41, R45, R24 ;  /* 0x000000182d297221 */ /* 0x000fc60000010000 */
[----:B------:R-:W3:Y:S01]  /*4670*/  MUFU.EX2 R54, R54 ;  /* 0x0000003600367308 */ /* 0x000ee20000000800 */
[----:B-1----:R-:W-:Y:S01]  /*4680*/  FADD.FTZ R20, R48, R41 ;  /* 0x0000002930147221 */ /* 0x002fe20000010000 */
[C---:B--2---:R-:W-:Y:S01]  /*4690*/  FADD.FTZ R5, R51.reuse, R2 ;  /* 0x0000000233057221 */ /* 0x044fe20000010000 */
[----:B------:R-:W-:-:S05]  /*46a0*/  F2FP.F16.F32.PACK_AB R185, R51, R50 ;  /* 0x0000003233b9723e */ /* 0x000fca00000000ff */
[----:B------:R-:W1:Y:S01]  /*46b0*/  MUFU.EX2 R52, R52 ;  /* 0x0000003400347308 */ /* 0x000e620000000800 */
[C---:B0-----:R-:W-:Y:S01]  /*46c0*/  FADD.FTZ R21, R49.reuse, R20 ;  /* 0x0000001431157221 */ /* 0x041fe20000010000 */
[----:B------:R-:W-:-:S06]  /*46d0*/  F2FP.F16.F32.PACK_AB R184, R49, R48 ;  /* 0x0000003031b8723e */ /* 0x000fcc00000000ff */
[----:B------:R3:W0:Y:S02]  /*46e0*/  MUFU.EX2 R187, R0 ;  /* 0x0000000000bb7308 */ /* 0x0006240000000800 */
[----:B---3--:R-:W-:Y:S01]  /*46f0*/  FADD.FTZ R0, R54, R5 ;  /* 0x0000000536007221 */ /* 0x008fe20000010000 */
[----:B-1----:R-:W-:Y:S01]  /*4700*/  FADD.FTZ R20, R52, R21 ;  /* 0x0000001534147221 */ /* 0x002fe20000010000 */
[----:B------:R-:W-:-:S03]  /*4710*/  F2FP.F16.F32.PACK_AB R186, R37, R52 ;  /* 0x0000003425ba723e */ /* 0x000fc600000000ff */
[----:B------:R-:W-:Y:S01]  /*4720*/  FADD.FTZ R20, R37, R20 ;  /* 0x0000001425147221 */ /* 0x000fe20000010000 */
[C---:B0-----:R-:W-:Y:S01]  /*4730*/  FADD.FTZ R5, R187.reuse, R0 ;  /* 0x00000000bb057221 */ /* 0x041fe20000010000 */
        /* <DEDUP_REMOVED lines=9> */
[----:B------:R-:W-:-:S07]  /*47d0*/  UIMAD.WIDE.U32 UR14, UR18, UR4, URZ ;  /* 0x00000004120e72a5 */ /* 0x000fce000f8e003f */
[----:B------:R-:W-:Y:S02]  /*47e0*/  @UP0 UMOV UR14, UR15 ;  /* 0x0000000f000e0c82 */ /* 0x000fe40008000000 */
[----:B------:R-:W-:-:S04]  /*47f0*/  @UP0 USHF.R.U32.HI UR18, URZ, UR5, UR14 ;  /* 0x000000053f120299 */ /* 0x000fc8000801160e */
[----:B------:R-:W-:Y:S01]  /*4800*/  ULOP3.LUT UR18, URZ, UR18, URZ, 0x33, !UPT ;  /* 0x000000123f127292 */ /* 0x000fe2000f8e333f */
[----:B------:R-:W-:Y:S11]  /*4810*/  BRA `(.L_x_1245) ;  /* 0x0000000000187947 */ /* 0x000ff60003800000 */
.L_x_1244:
[----:B------:R-:W-:Y:S02]  /*4820*/  ULDC UR11, c[0x0][0x9e4] ;  /* 0x00027900000b7ab9 */ /* 0x000fe40000000800 */
[----:B------:R-:W-:-:S11]  /*4830*/  UISETP.NE.AND UP0, UPT, UR11, 0x1, UPT ;  /* 0x000000010b00788c */ /* 0x000fd6000bf05270 */
[----:B------:R-:W-:Y:S02]  /*4840*/  @UP0 ULDC.64 UR4, c[0x0][0x9e8] ;  /* 0x00027a0000040ab9 */ /* 0x000fe40000000a00 */
[----:B------:R-:W-:-:S07]  /*4850*/  UIMAD.WIDE.U32 UR14, UR18, UR4, URZ ;  /* 0x00000004120e72a5 */ /* 0x000fce000f8e003f */
[----:B------:R-:W-:Y:S02]  /*4860*/  @UP0 UMOV UR14, UR15 ;  /* 0x0000000f000e0c82 */ /* 0x000fe40008000000 */
[----:B------:R-:W-:-:S12]  /*4870*/  @UP0 USHF.R.U32.HI UR18, URZ, UR5, UR14 ;  /* 0x000000053f120299 */ /* 0x000fd8000801160e */
.L_x_1245:
[----:B------:R-:W-:-:S04]  /*4880*/  UIMAD UR11, UR18, UR11, UR11 ;  /* 0x0000000b120b72a4 */ /* 0x000fc8000f8e020b */
[----:B------:R-:W-:-:S04]  /*4890*/  UISETP.LT.AND UP0, UPT, UR7, UR11, UPT ;  /* 0x0000000b0700728c */ /* 0x000fc8000bf01270 */
[----:B------:R-:W-:-:S12]  /*48a0*/  USEL UR7, UR7, UR11, UP0 ;  /* 0x0000000b07077287 */ /* 0x000fd80008000000 */
.L_x_1243:
        /* <DEDUP_REMOVED lines=19> */
[----:B------:R-:W-:Y:S02]  /*49e0*/  CS2R R128, SRZ ;  /* 0x0000000000807805 */ /* 0x000fe4000001ff00 */
[----:B------:R-:W-:Y:S02]  /*49f0*/  CS2R R126, SRZ ;  /* 0x00000000007e7805 */ /* 0x000fe4000001ff00 */
[----:B------:R-:W-:Y:S02]  /*4a00*/  CS2R R124, SRZ ;  /* 0x00000000007c7805 */ /* 0x000fe4000001ff00 */
[----:B------:R-:W-:Y:S02]  /*4a10*/  CS2R R122, SRZ ;  /* 0x00000000007a7805 */ /* 0x000fe4000001ff00 */
[----:B------:R-:W-:Y:S02]  /*4a20*/  ISETP.GE.AND P1, PT, R225, UR54, PT ;  /* 0x00000036e1007c0c */ /* 0x000fe4000bf26270 */
        /* <DEDUP_REMOVED lines=50> */
[----:B------:R-:W-:Y:S01]  /*4d50*/  IMAD.MOV.U32 R224, RZ, RZ, R3 ;  /* 0x000000ffffe07224 */ /* 0x000fe200078e0003 */
[----:B------:R-:W-:Y:S01]  /*4d60*/  UMOV UR7, UR38 ;  /* 0x0000002600077c82 */ /* 0x000fe20008000000 */
[----:B------:R-:W-:Y:S01]  /*4d70*/  IMAD.MOV.U32 R21, RZ, RZ, R4 ;  /* 0x000000ffff157224 */ /* 0x000fe200078e0004 */
[----:B------:R-:W-:Y:S01]  /*4d80*/  UMOV UR4, UR39 ;  /* 0x0000002700047c82 */ /* 0x000fe20008000000 */
[----:B------:R-:W-:Y:S01]  /*4d90*/  IMAD.MOV.U32 R0, RZ, RZ, 0x3f800000 ;  /* 0x3f800000ff007424 */ /* 0x000fe200078e00ff */
[----:B------:R-:W-:Y:S01]  /*4da0*/  ULDC UR55, c[0x0][0x9e4] ;  /* 0x0002790000377ab9 */ /* 0x000fe20000000800 */
[----:B------:R-:W-:-:S07]  /*4db0*/  IMAD.MOV.U32 R151, RZ, RZ, RZ ;  /* 0x000000ffff977224 */ /* 0x000fce00078e00ff */
.L_x_1265:
[----:B------:R-:W-:-:S04]  /*4dc0*/  UISETP.NE.AND UP0, UPT, UR4, 0x1, UPT ;  /* 0x000000010400788c */ /* 0x000fc8000bf05270 */
[----:B------:R-:W-:-:S04]  /*4dd0*/  USEL UR38, URZ, 0x1, UP0 ;  /* 0x000000013f267887 */ /* 0x000fc80008000000 */
[----:B------:R-:W-:Y:S01]  /*4de0*/  ULOP3.LUT UR38, UR7, UR38, URZ, 0x3c, !UPT ;  /* 0x0000002607267292 */ /* 0x000fe2000f8e3c3f */
[----:B------:R-:W-:Y:S11]  /*4df0*/  @!P0 BRA `(.L_x_1247) ;  /* 0x0000000000048947 */ /* 0x000ff60003800000 */
[----:B------:R-:W-:Y:S01]  /*4e00*/  BPT.TRAP 0x1 ;  /* 0x000000040000795c */ /* 0x000fe20000300000 */
.L_x_1247:
[----:B------:R-:W-:Y:S01]  /*4e10*/  UIADD3 UR39, UR4, 0x1, URZ ;  /* 0x0000000104277890 */ /* 0x000fe2000fffe03f */
[----:B------:R-:W-:-:S03]  /*4e20*/  IMAD.U32 R3, RZ, RZ, UR38 ;  /* 0x00000026ff037e24 */ /* 0x000fc6000f8e00ff */
[----:B------:R-:W-:Y:S02]  /*4e30*/  UISETP.NE.AND UP0, UPT, UR39, 0x2, UPT ;  /* 0x000000022700788c */ /* 0x000fe4000bf05270 */
[----:B------:R-:W-:Y:S02]  /*4e40*/  SHF.L.U32 R3, R3, 0x1f, RZ ;  /* 0x0000001f03037819 */ /* 0x000fe400000006ff */
[----:B------:R-:W-:-:S04]  /*4e50*/  USEL UR39, UR39, URZ, UP0 ;  /* 0x0000003f27277287 */ /* 0x000fc80008000000 */
[----:B------:R-:W-:-:S09]  /*4e60*/  ULEA UR6, UR39, UR40, 0x3 ;  /* 0x0000002827067291 */ /* 0x000fd2000f8e183f */
[----:B------:R0:W1:Y:S01]  /*4e70*/  SYNCS.PHASECHK.TRANS64.TRYWAIT P1, [UR6+0x30830], R3 ;  /* 0x03083003ff0075a7 */ /* 0x0000620008020146 */
[----:B------:R-:W-:Y:S05]  /*4e80*/  @!P0 BRA `(.L_x_1248) ;  /* 0x0000000000048947 */ /* 0x000fea0003800000 */
[----:B------:R-:W-:Y:S01]  /*4e90*/  BPT.TRAP 0x1 ;  /* 0x000000040000795c */ /* 0x000fe20000300000 */
.L_x_1248:
[-C--:B------:R-:W-:Y:S01]  /*4ea0*/  FMUL.FTZ R24, R24, R2.reuse ;  /* 0x0000000218187220 */ /* 0x080fe20000410000 */
[----:B------:R-:W-:Y:S01]  /*4eb0*/  FMUL.FTZ R25, R25, R2 ;  /* 0x0000000219197220 */ /* 0x000fe20000410000 */
[----:B-1----:R-:W-:Y:S06]  /*4ec0*/  @P1 BRA `(.L_x_1249) ;  /* 0x0000000000081947 */ /* 0x002fec0003800000 */
[----:B------:R-:W1:Y:S02]  /*4ed0*/  SYNCS.PHASECHK.TRANS64.TRYWAIT P1, [UR6+0x30830], R3 ;  /* 0x03083003ff0075a7 */ /* 0x000e640008020146 */
[----:B-1----:R-:W-:Y:S05]  /*4ee0*/  @!P1 BRA `(.L_x_1250) ;  /* 0x00000138000c9947 */ /* 0x002fea0003800000 */
.L_x_1249:
[----:B------:R-:W-:Y:S01]  /*4ef0*/  R2UR UR48, R18 ;  /* 0x00000000123072ca */ /* 0x000fe200000e0000 */
[----:B------:R-:W-:Y:S01]  /*4f00*/  ULEA UR5, UR39, UR61, 0xb ;  /* 0x0000003d27057291 */ /* 0x000fe2000f8e583f */
[----:B------:R-:W-:Y:S01]  /*4f10*/  R2UR UR49, R19 ;  /* 0x00000000133172ca */ /* 0x000fe200000e0000 */
[----:B------:R-:W-:Y:S01]  /*4f20*/  WARPGROUP.ARRIVE ;  /* 0x00000000000079c5 */ /* 0x000fe20000000000 */
[----:B------:R-:W-:Y:S01]  /*4f30*/  UMOV UR51, 0x40000040 ;  /* 0x4000004000337882 */ /* 0x000fe20000000000 */
[----:B------:R-:W-:Y:S01]  /*4f40*/  UIADD3 UR10, UR5, 0x206, URZ ;  /* 0x00000206050a7890 */ /* 0x000fe2000fffe03f */
[-C--:B------:R-:W-:Y:S01]  /*4f50*/  FMUL.FTZ R28, R28, R2.reuse ;  /* 0x000000021c1c7220 */ /* 0x080fe20000410000 */
[----:B------:R-:W-:Y:S01]  /*4f60*/  UMOV UR11, 0x40000040 ;  /* 0x40000040000b7882 */ /* 0x000fe20000000000 */
[----:B------:R-:W-:Y:S01]  /*4f70*/  UMOV UR50, UR5 ;  /* 0x0000000500327c82 */ /* 0x000fe20008000000 */
[----:B------:R-:W-:Y:S01]  /*4f80*/  UIADD3 UR14, UR5, 0x400, URZ ;  /* 0x00000400050e7890 */ /* 0x000fe2000fffe03f */
[-C--:B------:R-:W-:Y:S01]  /*4f90*/  FMUL.FTZ R29, R29, R2.reuse ;  /* 0x000000021d1d7220 */ /* 0x080fe20000410000 */
[----:B------:R-:W-:Y:S01]  /*4fa0*/  UMOV UR15, 0x40000040 ;  /* 0x40000040000f7882 */ /* 0x000fe20000000000 */
[----:B------:R-:W-:Y:S01]  /*4fb0*/  UIADD3 UR18, UR5, 0x402, URZ ;  /* 0x0000040205127890 */ /* 0x000fe2000fffe03f */
[-C--:B------:R-:W-:Y:S01]  /*4fc0*/  FMUL.FTZ R32, R32, R2.reuse ;  /* 0x0000000220207220 */ /* 0x080fe20000410000 */
[----:B------:R-:W-:Y:S01]  /*4fd0*/  UMOV UR19, 0x40000040 ;  /* 0x4000004000137882 */ /* 0x000fe20000000000 */
[----:B------:R-:W-:Y:S01]  /*4fe0*/  HGMMA.64x64x16.F32 R152, gdesc[UR48], RZ, !UPT, gsb0 ;  /* 0x00e00000309879f0 */ /* 0x000fe2000c0008ff */
[----:B------:R-:W-:Y:S01]  /*4ff0*/  R2UR UR48, R14 ;  /* 0x000000000e3072ca */ /* 0x000fe200000e0000 */
[----:B------:R-:W-:Y:S01]  /*5000*/  UIADD3 UR50, UR5, 0x2, URZ ;  /* 0x0000000205327890 */ /* 0x000fe2000fffe03f */
[----:B------:R-:W-:Y:S01]  /*5010*/  R2UR UR49, R15 ;  /* 0x000000000f3172ca */ /* 0x000fe200000e0000 */
        /* <DEDUP_REMOVED lines=149> */
[----:B------:R-:W-:-:S09]  /*5970*/  WARPGROUP.ARRIVE ;  /* 0x00000000000079c5 */ /* 0x000fd20000000000 */
        /* <DEDUP_REMOVED lines=15> */
[----:B------:R-:W-:Y:S01]  /*5a70*/  UIADD3 UR50, UR5, 0x204, URZ ;  /* 0x0000020405327890 */ /* 0x000fe2000fffe03f */
[----:B------:R-:W-:Y:S01]  /*5a80*/  UMOV UR51, 0x40000040 ;  /* 0x4000004000337882 */ /* 0x000fe20000000000 */
[----:B------:R-:W-:Y:S01]  /*5a90*/  UMOV UR48, UR56 ;  /* 0x0000003800307c82 */ /* 0x000fe20008000000 */
[----:B------:R-:W-:Y:S01]  /*5aa0*/  UMOV UR49, UR57 ;  /* 0x0000003900317c82 */ /* 0x000fe20008000000 */
        /* <DEDUP_REMOVED lines=37> */
.L_x_1251:
[----:B------:R-:W-:Y:S01]  /*5d00*/  ULEA UR5, UR4, UR40, 0x3 ;  /* 0x0000002804057291 */ /* 0x000fe2000f8e183f */
[----:B------:R-:W-:-:S05]  /*5d10*/  IMAD.U32 R0, RZ, RZ, UR7 ;  /* 0x00000007ff007e24 */ /* 0x000fca000f8e00ff */
[----:B------:R-:W-:-:S04]  /*5d20*/  SHF.L.U32 R0, R0, 0x1f, RZ ;  /* 0x0000001f00007819 */ /* 0x000fc800000006ff */
[----:B------:R2:W3:Y:S01]  /*5d30*/  SYNCS.PHASECHK.TRANS64.TRYWAIT P1, [UR5+0x30850], R0 ;  /* 0x03085000ff0075a7 */ /* 0x0004e20008020145 */
[----:B------:R-:W-:Y:S05]  /*5d40*/  @!P0 BRA `(.L_x_1252) ;  /* 0x0000000000048947 */ /* 0x000fea0003800000 */
[----:B------:R-:W-:Y:S01]  /*5d50*/  BPT.TRAP 0x1 ;  /* 0x000000040000795c */ /* 0x000fe20000300000 */
.L_x_1252:
[----:B---3--:R-:W-:Y:S05]  /*5d60*/  @P1 BRA `(.L_x_1253) ;  /* 0x0000000000081947 */ /* 0x008fea0003800000 */
[----:B------:R-:W3:Y:S02]  /*5d70*/  SYNCS.PHASECHK.TRANS64.TRYWAIT P1, [UR5+0x30850], R0 ;  /* 0x03085000ff0075a7 */ /* 0x000ee40008020145 */
[----:B---3--:R-:W-:Y:S05]  /*5d80*/  @!P1 BRA `(.L_x_1254) ;  /* 0x00000128007c9947 */ /* 0x008fea0003800000 */
.L_x_1253:
[----:B------:R-:W-:Y:S01]  /*5d90*/  UIADD3 UR7, UR40, 0x400, URZ ;  /* 0x0000040028077890 */ /* 0x000fe2000fffe03f */
[----:B------:R-:W-:Y:S01]  /*5da0*/  WARPGROUP.ARRIVE ;  /* 0x00000000000079c5 */ /* 0x000fe20000000000 */
[----:B------:R-:W-:Y:S02]  /*5db0*/  UMOV UR11, 0x40000040 ;  /* 0x40000040000b7882 */ /* 0x000fe40000000000 */
        /* <DEDUP_REMOVED lines=27> */
.L_x_1255:
[----:B------:R-:W-:Y:S01]  /*5f70*/  R2UR UR4, R22 ;  /* 0x00000000160472ca */ /* 0x000fe200000e0000 */
[----:B------:R-:W4:Y:S01]  /*5f80*/  S2UR UR7, SR_CgaCtaId ;  /* 0x00000000000779c3 */ /* 0x000f220000008800 */
[----:B------:R-:W-:Y:S01]  /*5f90*/  VIADD R187, R23, UR60 ;  /* 0x0000003c17bb7c36 */ /* 0x000fe20008000000 */
[----:B------:R-:W-:Y:S01]  /*5fa0*/  UIADD3 UR6, UR6, 0x30840, URZ ;  /* 0x0003084006067890 */ /* 0x000fe2000fffe03f */
[----:B------:R-:W-:Y:S01]  /*5fb0*/  IMAD.U32 R185, RZ, RZ, UR41 ;  /* 0x00000029ffb97e24 */ /* 0x000fe2000f8e00ff */
[----:B------:R-:W-:-:S08]  /*5fc0*/  UISETP.NE.AND UP0, UPT, UR43, URZ, UPT ;  /* 0x0000003f2b00728c */ /* 0x000fd0000bf05270 */
[----:B------:R-:W-:-:S06]  /*5fd0*/  UISETP.NE.AND UP1, UPT, UR4, URZ, UPT ;  /* 0x0000003f0400728c */ /* 0x000fcc000bf25270 */
[----:B------:R-:W-:Y:S02]  /*5fe0*/  PLOP3.LUT P1, PT, PT, PT, UP1, 0x80, 0x0 ;  /* 0x000000000000781c */ /* 0x000fe40003f2f018 */
[----:B------:R-:W-:-:S03]  /*5ff0*/  PLOP3.LUT P2, PT, PT, PT, UP1, 0x80, 0x0 ;  /* 0x000000000000781c */ /* 0x000fc60003f4f018 */
[----:B------:R-:W-:Y:S01]  /*6000*/  @UP1 ULDC UR4, c[0x0][0x44c] ;  /* 0x0001130000041ab9 */ /* 0x000fe20000000800 */
[----:B----4-:R-:W-:-:S03]  /*6010*/  UPRMT UR6, UR7, 0x654, UR6 ;  /* 0x0000065407067896 */ /* 0x010fc60008000006 */
[----:B------:R-:W-:-:S04]  /*6020*/  ULDC UR7, c[0x0][0x9e0] ;  /* 0x0002780000077ab9 */ /* 0x000fc80000000800 */
[----:B--23--:R-:W-:Y:S01]  /*6030*/  @P1 IMAD.HI.U32 R0, R187, UR4, RZ ;  /* 0x00000004bb001c27 */ /* 0x00cfe2000f8e00ff */
[----:B------:R-:W-:Y:S01]  /*6040*/  @UP1 ULDC UR4, c[0x0][0x450] ;  /* 0x0001140000041ab9 */ /* 0x000fe20000000800 */
[----:B------:R-:W-:Y:S01]  /*6050*/  PLOP3.LUT P1, PT, PT, PT, UP0, 0x40, 0x0 ;  /* 0x000000000000781c */ /* 0x000fe20003f2e808 */
[----:B------:R-:W-:Y:S01]  /*6060*/  SYNCS.ARRIVE.TRANS64.RED.A1T0 RZ, [UR6], RZ ;  /* 0x000000ffffff79a7 */ /* 0x000fe20008100406 */
[----:B------:R-:W-:Y:S01]  /*6070*/  ULDC UR6, c[0x0][0x9dc] ;  /* 0x0002770000067ab9 */ /* 0x000fe20000000800 */
[----:B------:R-:W-:Y:S01]  /*6080*/  @P2 SHF.R.U32.HI R187, RZ, UR4, R0 ;  /* 0x00000004ffbb2c19 */ /* 0x000fe20008011600 */
[----:B------:R-:W-:Y:S01]  /*6090*/  IMAD.SHL.U32 R0, R225, 0x40, RZ ;  /* 0x00000040e1007824 */ /* 0x000fe200078e00ff */
[----:B------:R-:W-:-:S03]  /*60a0*/  ULOP3.LUT UR4, URZ, UR6, URZ, 0x33, !UPT ;  /* 0x000000063f047292 */ /* 0x000fc6000f8e333f */
[----:B------:R-:W2:Y:S01]  /*60b0*/  SHFL.IDX PT, R188, R187, RZ, 0x1c1f ;  /* 0x001c1fffbbbc7589 */ /* 0x000ea200000e0000 */
[----:B------:R-:W-:-:S04]  /*60c0*/  IADD3 R2, -R17, 0x1, -R0 ;  /* 0x0000000111027810 */ /* 0x000fc80007ffe900 */
[----:B------:R-:W-:-:S05]  /*60d0*/  IADD3 R185, -R185, UR42, R2 ;  /* 0x0000002ab9b97c10 */ /* 0x000fca000fffe102 */
[C---:B------:R-:W-:Y:S02]  /*60e0*/  VIADD R186, R185.reuse, UR7 ;  /* 0x00000007b9ba7c36 */ /* 0x040fe40008000000 */
[----:B------:R-:W-:Y:S02]  /*60f0*/  VIADD R185, R185, UR4 ;  /* 0x00000004b9b97c36 */ /* 0x000fe40008000000 */
[--C-:B--2---:R-:W-:Y:S02]  /*6100*/  IMAD.IADD R184, R186, 0x1, R188.reuse ;  /* 0x00000001bab87824 */ /* 0x104fe400078e02bc */
[----:B-1----:R-:W-:Y:S01]  /*6110*/  IMAD.IADD R4, R185, 0x1, R188 ;  /* 0x00000001b9047824 */ /* 0x002fe200078e02bc */
[----:B------:R-:W-:Y:S06]  /*6120*/  @P1 BRA `(.L_x_1256) ;  /* 0x00000000005c1947 */ /* 0x000fec0003800000 */
[----:B------:R-:W-:Y:S01]  /*6130*/  IMAD.U32 R2, RZ, RZ, UR41 ;  /* 0x00000029ff027e24 */ /* 0x000fe2000f8e00ff */
[----:B------:R-:W-:Y:S04]  /*6140*/  BSSY B0, `(.L_x_1257) ;  /* 0x0000011000007945 */ /* 0x000fe80003800000 */
[----:B------:R-:W-:-:S04]  /*6150*/  IADD3 R188, -R2, UR42, R188 ;  /* 0x0000002a02bc7c10 */ /* 0x000fc8000fffe1bc */
[----:B------:R-:W-:-:S13]  /*6160*/  ISETP.GT.AND P1, PT, R188, -0x1, PT ;  /* 0xffffffffbc00780c */ /* 0x000fda0003f24270 */
[----:B------:R-:W-:Y:S05]  /*6170*/  @P1 BRA `(.L_x_1258) ;  /* 0x0000000000201947 */ /* 0x000fea0003800000 */
[----:B------:R-:W-:Y:S01]  /*6180*/  IMAD.U32 R189, RZ, RZ, UR55 ;  /* 0x00000037ffbd7e24 */ /* 0x000fe2000f8e00ff */
[----:B------:R-:W-:-:S04]  /*6190*/  LOP3.LUT R188, RZ, R188, RZ, 0x33, !PT ;  /* 0x000000bcffbc7212 */ /* 0x000fc800078e33ff */
[----:B------:R-:W-:-:S13]  /*61a0*/  ISETP.NE.AND P1, PT, R189, 0x1, PT ;  /* 0x00000001bd00780c */ /* 0x000fda0003f25270 */
[----:B0-----:R-:W0:Y:S02]  /*61b0*/  @P1 LDC.64 R2, c[0x0][0x9e8] ;  /* 0x00027a00ff021b82 */ /* 0x001e240000000a00 */
[----:B0-----:R-:W-:-:S05]  /*61c0*/  @P1 IMAD.HI.U32 R2, R188, R2, RZ ;  /* 0x00000002bc021227 */ /* 0x001fca00078e00ff */
[----:B------:R-:W-:-:S04]  /*61d0*/  @P1 SHF.R.U32.HI R188, RZ, R3, R2 ;  /* 0x00000003ffbc1219 */ /* 0x000fc80000011602 */
[----:B------:R-:W-:Y:S01]  /*61e0*/  LOP3.LUT R188, RZ, R188, RZ, 0x33, !PT ;  /* 0x000000bcffbc7212 */ /* 0x000fe200078e33ff */
[----:B------:R-:W-:Y:S06]  /*61f0*/  BRA `(.L_x_1259) ;  /* 0x0000000000147947 */ /* 0x000fec0003800000 */
.L_x_1258:
[----:B------:R-:W-:-:S05]  /*6200*/  IMAD.U32 R189, RZ, RZ, UR55 ;  /* 0x00000037ffbd7e24 */ /* 0x000fca000f8e00ff */
[----:B------:R-:W-:-:S13]  /*6210*/  ISETP.NE.AND P1, PT, R189, 0x1, PT ;  /* 0x00000001bd00780c */ /* 0x000fda0003f25270 */
[----:B0-----:R-:W0:Y:S02]  /*6220*/  @P1 LDC.64 R2, c[0x0][0x9e8] ;  /* 0x00027a00ff021b82 */ /* 0x001e240000000a00 */
[----:B0-----:R-:W-:-:S05]  /*6230*/  @P1 IMAD.HI.U32 R2, R188, R2, RZ ;  /* 0x00000002bc021227 */ /* 0x001fca00078e00ff */
[----:B------:R-:W-:-:S07]  /*6240*/  @P1 SHF.R.U32.HI R188, RZ, R3, R2 ;  /* 0x00000003ffbc1219 */ /* 0x000fce0000011602 */
.L_x_1259:
[----:B------:R-:W-:Y:S05]  /*6250*/  BSYNC B0 ;  /* 0x0000000000007941 */ /* 0x000fea0003800000 */
.L_x_1257:
[----:B------:R-:W-:-:S04]  /*6260*/  IMAD R188, R188, R189, -R0 ;  /* 0x000000bdbcbc7224 */ /* 0x000fc800078e0a00 */
[----:B------:R-:W-:-:S05]  /*6270*/  IMAD.IADD R188, R188, 0x1, -R17 ;  /* 0x00000001bcbc7824 */ /* 0x000fca00078e0a11 */
[----:B------:R-:W-:Y:S02]  /*6280*/  VIMNMX R4, R4, R188, !PT ;  /* 0x000000bc04047248 */ /* 0x000fe40007fe0100 */
[----:B------:R-:W-:-:S07]  /*6290*/  VIADDMNMX R184, R188, R189, R184, PT ;  /* 0x000000bdbcb87246 */ /* 0x000fce00038001b8 */
.L_x_1256:
[----:B------:R-:W-:Y:S01]  /*62a0*/  ISETP.GT.AND P1, PT, R225, -0x1, PT ;  /* 0xffffffffe100780c */ /* 0x000fe20003f24270 */
[----:B------:R-:W1:Y:S01]  /*62b0*/  SHFL.IDX PT, R2, R187, 0x1, 0x1c1f ;  /* 0x003c1f00bb027f89 */ /* 0x000e6200000e0000 */
[----:B------:R-:W-:Y:S02]  /*62c0*/  UISETP.NE.AND UP0, UPT, UR43, URZ, UPT ;  /* 0x0000003f2b00728c */ /* 0x000fe4000bf05270 */
[C---:B------:R-:W-:Y:S02]  /*62d0*/  ISETP.GT.AND P4, PT, R4.reuse, 0x1, P1 ;  /* 0x000000010400780c */ /* 0x040fe40000f84270 */
[----:B------:R-:W-:Y:S02]  /*62e0*/  ISETP.GT.AND P5, PT, R4, RZ, P1 ;  /* 0x000000ff0400720c */ /* 0x000fe40000fa4270 */
[C---:B------:R-:W-:Y:S02]  /*62f0*/  ISETP.LT.OR P4, PT, R184.reuse, 0x2, P4 ;  /* 0x00000002b800780c */ /* 0x040fe40002781670 */
[----:B------:R-:W-:-:S02]  /*6300*/  ISETP.LT.OR P5, PT, R184, 0x1, P5 ;  /* 0x00000001b800780c */ /* 0x000fc40002fa1670 */
[----:B------:R-:W-:Y:S02]  /*6310*/  FSEL R153, R153, -INF , !P4 ;  /* 0xff80000099997808 */ /* 0x000fe40006000000 */
[----:B------:R-:W-:Y:S02]  /*6320*/  ISETP.GT.AND P4, PT, R4, 0x18, P1 ;  /* 0x000000180400780c */ /* 0x000fe40000f84270 */
[----:B------:R-:W-:Y:S02]  /*6330*/  FSEL R152, R152, -INF , !P5 ;  /* 0xff80000098987808 */ /* 0x000fe40006800000 */
[----:B------:R-:W-:Y:S02]  /*6340*/  ISETP.LT.OR P4, PT, R184, 0x19, P4 ;  /* 0x00000019b800780c */ /* 0x000fe40002781670 */
[C---:B------:R-:W-:Y:S02]  /*6350*/  ISETP.GT.AND P6, PT, R4.reuse, 0x8, P1 ;  /* 0x000000080400780c */ /* 0x040fe40000fc4270 */
[----:B------:R-:W-:-:S02]  /*6360*/  ISETP.GT.AND P2, PT, R4, 0x9, P1 ;  /* 0x000000090400780c */ /* 0x000fc40000f44270 */
[----:B------:R-:W-:Y:S01]  /*6370*/  ISETP.GT.AND P3, PT, R4, 0x10, P1 ;  /* 0x000000100400780c */ /* 0x000fe20000f64270 */
[--C-:B-1----:R-:W-:Y:S01]  /*6380*/  IMAD.IADD R186, R186, 0x1, R2.reuse ;  /* 0x00000001baba7824 */ /* 0x102fe200078e0202 */
        /* <DEDUP_REMOVED lines=53> */
.L_x_1262:
[----:B------:R-:W-:-:S05]  /*66e0*/  IMAD.U32 R184, RZ, RZ, UR55 ;  /* 0x00000037ffb87e24 */ /* 0x000fca000f8e00ff */
[----:B------:R-:W-:-:S13]  /*66f0*/  ISETP.NE.AND P2, PT, R184, 0x1, PT ;  /* 0x00000001b800780c */ /* 0x000fda0003f45270 */
[----:B0-----:R-:W0:Y:S02]  /*6700*/  @P2 LDC.64 R2, c[0x0][0x9e8] ;  /* 0x00027a00ff022b82 */ /* 0x001e240000000a00 */
[----:B0-----:R-:W-:-:S05]  /*6710*/  @P2 IMAD.HI.U32 R2, R4, R2, RZ ;  /* 0x0000000204022227 */ /* 0x001fca00078e00ff */
[----:B------:R-:W-:-:S07]  /*6720*/  @P2 SHF.R.U32.HI R4, RZ, R3, R2 ;  /* 0x00000003ff042219 */ /* 0x000fce0000011602 */
.L_x_1263:
[----:B------:R-:W-:Y:S05]  /*6730*/  BSYNC B0 ;  /* 0x0000000000007941 */ /* 0x000fea0003800000 */
.L_x_1261:
[----:B------:R-:W-:-:S04]  /*6740*/  IMAD R0, R4, R184, -R0 ;  /* 0x000000b804007224 */ /* 0x000fc800078e0a00 */
[----:B------:R-:W-:-:S05]  /*6750*/  IMAD.IADD R0, R0, 0x1, -R17 ;  /* 0x0000000100007824 */ /* 0x000fca00078e0a11 */
[----:B------:R-:W-:Y:S02]  /*6760*/  VIMNMX R185, R185, R0, !PT ;  /* 0x00000000b9b97248 */ /* 0x000fe40007fe0100 */
[----:B------:R-:W-:-:S07]  /*6770*/  VIADDMNMX R186, R0, R184, R186, PT ;  /* 0x000000b800ba7246 */ /* 0x000fce00038001ba */
.L_x_1260:
[----:B------:R-:W-:Y:S01]  /*6780*/  LOP3.LUT R16, R16, 0xfffff7ff, RZ, 0xc0, !PT ;  /* 0xfffff7ff10107812 */ /* 0x000fe200078ec0ff */
[----:B------:R-:W-:Y:S01]  /*6790*/  ULDC UR10, c[0x0][0x988] ;  /* 0x00026200000a7ab9 */ /* 0x000fe20000000800 */
[C---:B------:R-:W-:Y:S02]  /*67a0*/  ISETP.GT.AND P5, PT, R185.reuse, 0x1, P1 ;  /* 0x00000001b900780c */ /* 0x040fe40000fa4270 */
[----:B------:R-:W-:Y:S02]  /*67b0*/  @P0 LOP3.LUT R16, R16, 0x800, RZ, 0xfc, !PT ;  /* 0x0000080010100812 */ /* 0x000fe400078efcff */
[----:B------:R-:W-:Y:S02]  /*67c0*/  ISETP.GT.AND P0, PT, R185, 0x19, P1 ;  /* 0x00000019b900780c */ /* 0x000fe40000f04270 */
[----:B------:R-:W-:Y:S02]  /*67d0*/  LOP3.LUT R16, R16, 0xffff7fff, RZ, 0xc0, !PT ;  /* 0xffff7fff10107812 */ /* 0x000fe400078ec0ff */
[----:B------:R-:W-:-:S02]  /*67e0*/  ISETP.LT.OR P5, PT, R186, 0x2, P5 ;  /* 0x00000002ba00780c */ /* 0x000fc40002fa1670 */
[----:B------:R-:W-:Y:S02]  /*67f0*/  ISETP.GT.AND P6, PT, R185, 0x8, P1 ;  /* 0x00000008b900780c */ /* 0x000fe40000fc4270 */
[----:B------:R-:W-:Y:S02]  /*6800*/  FSEL R155, R155, -INF , !P5 ;  /* 0xff8000009b9b7808 */ /* 0x000fe40006800000 */
[C---:B------:R-:W-:Y:S02]  /*6810*/  ISETP.GT.AND P2, PT, R185.reuse, 0x9, P1 ;  /* 0x00000009b900780c */ /* 0x040fe40000f44270 */
[C---:B------:R-:W-:Y:S02]  /*6820*/  ISETP.GT.AND P3, PT, R185.reuse, 0x10, P1 ;  /* 0x00000010b900780c */ /* 0x040fe40000f64270 */
[----:B------:R-:W-:Y:S02]  /*6830*/  @P0 LOP3.LUT R16, R16, 0x8000, RZ, 0xfc, !PT ;  /* 0x0000800010100812 */ /* 0x000fe400078efcff */
[----:B------:R-:W-:-:S02]  /*6840*/  ISETP.GT.AND P0, PT, R185, 0x31, P1 ;  /* 0x00000031b900780c */ /* 0x000fc40000f04270 */
[----:B------:R-:W-:Y:S02]  /*6850*/  LOP3.LUT R16, R16, 0xfffffffd, RZ, 0xc0, !PT ;  /* 0xfffffffd10107812 */ /* 0x000fe400078ec0ff */
[C---:B------:R-:W-:Y:S02]  /*6860*/  ISETP.GT.AND P4, PT, R185.reuse, 0x11, P1 ;  /* 0x00000011b900780c */ /* 0x040fe40000f84270 */
[----:B------:R-:W-:Y:S02]  /*6870*/  ISETP.GT.AND P5, PT, R185, 0x18, P1 ;  /* 0x00000018b900780c */ /* 0x000fe40000fa4270 */
[C---:B------:R-:W-:Y:S02]  /*6880*/  ISETP.LT.OR P6, PT, R186.reuse, 0x9, P6 ;  /* 0x00000009ba00780c */ /* 0x040fe400037c1670 */
[C---:B------:R-:W-:Y:S02]  /*6890*/  ISETP.LT.OR P2, PT, R186.reuse, 0xa, P2 ;  /* 0x0000000aba00780c */ /* 0x040fe40001741670 */
[----:B------:R-:W-:-:S02]  /*68a0*/  ISETP.LT.OR P3, PT, R186, 0x11, P3 ;  /* 0x00000011ba00780c */ /* 0x000fc40001f61670 */
[----:B------:R-:W-:Y:S02]  /*68b0*/  @P0 LOP3.LUT R16, R16, 0x2, RZ, 0xfc, !PT ;  /* 0x0000000210100812 */ /* 0x000fe400078efcff */
[----:B------:R-:W-:Y:S02]  /*68c0*/  ISETP.GT.AND P0, PT, R185, 0x38, P1 ;  /* 0x00000038b900780c */ /* 0x000fe40000f04270 */
[----:B------:R-:W-:Y:S02]  /*68d0*/  LOP3.LUT R16, R16, 0xfffffff7, RZ, 0xc0, !PT ;  /* 0xfffffff710107812 */ /* 0x000fe400078ec0ff */
[C---:B------:R-:W-:Y:S02]  /*68e0*/  ISETP.LT.OR P4, PT, R186.reuse, 0x12, P4 ;  /* 0x00000012ba00780c */ /* 0x040fe40002781670 */
[----:B------:R-:W-:Y:S02]  /*68f0*/  ISETP.LT.OR P5, PT, R186, 0x19, P5 ;  /* 0x00000019ba00780c */ /* 0x000fe40002fa1670 */
[----:B------:R-:W-:-:S02]  /*6900*/  FSEL R158, R158, -INF , !P6 ;  /* 0xff8000009e9e7808 */ /* 0x000fc40007000000 */
[----:B------:R-:W-:Y:S02]  /*6910*/  FSEL R159, R159, -INF , !P2 ;  /* 0xff8000009f9f7808 */ /* 0x000fe40005000000 */
[----:B------:R-:W-:Y:S02]  /*6920*/  FSEL R162, R162, -INF , !P3 ;  /* 0xff800000a2a27808 */ /* 0x000fe40005800000 */
[----:B------:R-:W-:Y:S02]  /*6930*/  @P0 LOP3.LUT R16, R16, 0x8, RZ, 0xfc, !PT ;  /* 0x0000000810100812 */ /* 0x000fe400078efcff */
[----:B------:R-:W-:Y:S02]  /*6940*/  ISETP.GT.AND P0, PT, R185, RZ, P1 ;  /* 0x000000ffb900720c */ /* 0x000fe40000f04270 */
[----:B------:R-:W-:Y:S02]  /*6950*/  LOP3.LUT R16, R16, 0xffffff7f, RZ, 0xc0, !PT ;  /* 0xffffff7f10107812 */ /* 0x000fe400078ec0ff */
[----:B------:R-:W-:-:S02]  /*6960*/  FSEL R163, R163, -INF , !P4 ;  /* 0xff800000a3a37808 */ /* 0x000fc40006000000 */
[----:B------:R-:W-:Y:S02]  /*6970*/  FSEL R166, R166, -INF , !P5 ;  /* 0xff800000a6a67808 */ /* 0x000fe40006800000 */
[C---:B------:R-:W-:Y:S02]  /*6980*/  ISETP.GT.AND P2, PT, R185.reuse, 0x20, P1 ;  /* 0x00000020b900780c */ /* 0x040fe40000f44270 */
[C---:B------:R-:W-:Y:S02]  /*6990*/  ISETP.GT.AND P3, PT, R185.reuse, 0x21, P1 ;  /* 0x00000021b900780c */ /* 0x040fe40000f64270 */
[C---:B------:R-:W-:Y:S02]  /*69a0*/  ISETP.GT.AND P4, PT, R185.reuse, 0x28, P1 ;  /* 0x00000028b900780c */ /* 0x040fe40000f84270 */
[C---:B------:R-:W-:Y:S02]  /*69b0*/  ISETP.GT.AND P5, PT, R185.reuse, 0x29, P1 ;  /* 0x00000029b900780c */ /* 0x040fe40000fa4270 */
[----:B------:R-:W-:-:S02]  /*69c0*/  ISETP.GT.AND P6, PT, R185, 0x30, P1 ;  /* 0x00000030b900780c */ /* 0x000fc40000fc4270 */
[----:B------:R-:W-:Y:S02]  /*69d0*/  ISETP.GT.AND P1, PT, R185, 0x39, P1 ;  /* 0x00000039b900780c */ /* 0x000fe40000f24270 */
[----:B------:R-:W-:Y:S02]  /*69e0*/  @P0 LOP3.LUT R16, R16, 0x80, RZ, 0xfc, !PT ;  /* 0x0000008010100812 */ /* 0x000fe400078efcff */
[----:B------:R-:W-:Y:S02]  /*69f0*/  FMNMX.FTZ R0, R152, R21, !PT ;  /* 0x0000001598007209 */ /* 0x000fe40007810000 */
[C---:B------:R-:W-:Y:S02]  /*6a00*/  LOP3.LUT P0, RZ, R16.reuse, 0x8000, RZ, 0xc0, !PT ;  /* 0x0000800010ff7812 */ /* 0x040fe4000780c0ff */
[----:B------:R-:W-:Y:S02]  /*6a10*/  FMNMX.FTZ R0, R153, R0, !PT ;  /* 0x0000000099007209 */ /* 0x000fe40007810000 */
[----:B------:R-:W-:-:S02]  /*6a20*/  LOP3.LUT R16, R16, 0xffffffdf, RZ, 0xc0, !PT ;  /* 0xffffffdf10107812 */ /* 0x000fc400078ec0ff */
[----:B------:R-:W-:Y:S02]  /*6a30*/  FMNMX.FTZ R0, R156, R0, !PT ;  /* 0x000000009c007209 */ /* 0x000fe40007810000 */
[----:B------:R-:W-:Y:S02]  /*6a40*/  ISETP.LT.OR P0, PT, R186, 0x1a, P0 ;  /* 0x0000001aba00780c */ /* 0x000fe40000701670 */
[----:B------:R-:W-:Y:S02]  /*6a50*/  @P1 LOP3.LUT R16, R16, 0x20, RZ, 0xfc, !PT ;  /* 0x0000002010101812 */ /* 0x000fe400078efcff */
[----:B------:R-:W-:Y:S02]  /*6a60*/  FMNMX.FTZ R0, R157, R0, !PT ;  /* 0x000000009d007209 */ /* 0x000fe40007810000 */
[----:B------:R-:W-:Y:S02]  /*6a70*/  LOP3.LUT P1, RZ, R16, 0x2, RZ, 0xc0, !PT ;  /* 0x0000000210ff7812 */ /* 0x000fe4000782c0ff */
[----:B------:R-:W-:-:S02]  /*6a80*/  FMNMX.FTZ R0, R160, R0, !PT ;  /* 0x00000000a0007209 */ /* 0x000fc40007810000 */
[----:B------:R-:W-:Y:S02]  /*6a90*/  LOP3.LUT R16, R16, 0xfffffeff, RZ, 0xc0, !PT ;  /* 0xfffffeff10107812 */ /* 0x000fe400078ec0ff */
[----:B------:R-:W-:Y:S02]  /*6aa0*/  FMNMX.FTZ R0, R161, R0, !PT ;  /* 0x00000000a1007209 */ /* 0x000fe40007810000 */
[----:B------:R-:W-:Y:S02]  /*6ab0*/  @P0 LOP3.LUT R16, R16, 0x100, RZ, 0xfc, !PT ;  /* 0x0000010010100812 */ /* 0x000fe400078efcff */
[----:B------:R-:W-:Y:S02]  /*6ac0*/  ISETP.LT.OR P0, PT, R186, 0x21, P2 ;  /* 0x00000021ba00780c */ /* 0x000fe40001701670 */
[----:B------:R-:W-:Y:S02]  /*6ad0*/  FMNMX.FTZ R0, R164, R0, !PT ;  /* 0x00000000a4007209 */ /* 0x000fe40007810000 */
[----:B------:R-:W-:-:S02]  /*6ae0*/  LOP3.LUT P2, RZ, R16, 0x8, RZ, 0xc0, !PT ;  /* 0x0000000810ff7812 */ /* 0x000fc4000784c0ff */
[----:B------:R-:W-:Y:S02]  /*6af0*/  FMNMX.FTZ R0, R165, R0, !PT ;  /* 0x00000000a5007209 */ /* 0x000fe40007810000 */
[----:B------:R-:W-:Y:S02]  /*6b00*/  LOP3.LUT R16, R16, 0xffffffbf, RZ, 0xc0, !PT ;  /* 0xffffffbf10107812 */ /* 0x000fe400078ec0ff */
[----:B------:R-:W-:Y:S02]  /*6b10*/  FMNMX.FTZ R0, R168, R0, !PT ;  /* 0x00000000a8007209 */ /* 0x000fe40007810000 */
[----:B------:R-:W-:Y:S02]  /*6b20*/  ISETP.LT.OR P6, PT, R186, 0x31, P6 ;  /* 0x00000031ba00780c */ /* 0x000fe400037c1670 */
[----:B------:R-:W-:Y:S02]  /*6b30*/  @P0 LOP3.LUT R16, R16, 0x40, RZ, 0xfc, !PT ;  /* 0x0000004010100812 */ /* 0x000fe400078efcff */
[----:B------:R-:W-:-:S02]  /*6b40*/  FMNMX.FTZ R0, R169, R0, !PT ;  /* 0x00000000a9007209 */ /* 0x000fc40007810000 */
[----:B------:R-:W-:Y:S02]  /*6b50*/  ISETP.LT.OR P0, PT, R186, 0x22, P3 ;  /* 0x00000022ba00780c */ /* 0x000fe40001f01670 */
[----:B------:R-:W-:Y:S02]  /*6b60*/  FMNMX.FTZ R0, R172, R0, !PT ;  /* 0x00000000ac007209 */ /* 0x000fe40007810000 */
[C---:B------:R-:W-:Y:S02]  /*6b70*/  LOP3.LUT P3, RZ, R16.reuse, 0x80, RZ, 0xc0, !PT ;  /* 0x0000008010ff7812 */ /* 0x040fe4000786c0ff */
[----:B------:R-:W-:Y:S02]  /*6b80*/  FMNMX.FTZ R0, R173, R0, !PT ;  /* 0x00000000ad007209 */ /* 0x000fe40007810000 */
[----:B------:R-:W-:Y:S02]  /*6b90*/  LOP3.LUT R16, R16, 0xffffffef, RZ, 0xc0, !PT ;  /* 0xffffffef10107812 */ /* 0x000fe400078ec0ff */
[----:B------:R-:W-:-:S02]  /*6ba0*/  FMNMX.FTZ R0, R176, R0, !PT ;  /* 0x00000000b0007209 */ /* 0x000fc40007810000 */
[----:B------:R-:W-:Y:S02]  /*6bb0*/  ISETP.LT.OR P3, PT, R186, 0x1, P3 ;  /* 0x00000001ba00780c */ /* 0x000fe40001f61670 */
[----:B------:R-:W-:Y:S02]  /*6bc0*/  @P0 LOP3.LUT R16, R16, 0x10, RZ, 0xfc, !PT ;  /* 0x0000001010100812 */ /* 0x000fe400078efcff */
[----:B------:R-:W-:Y:S02]  /*6bd0*/  ISETP.LT.OR P0, PT, R186, 0x29, P4 ;  /* 0x00000029ba00780c */ /* 0x000fe40002701670 */
[----:B------:R-:W-:Y:S02]  /*6be0*/  FMNMX.FTZ R0, R177, R0, !PT ;  /* 0x00000000b1007209 */ /* 0x000fe40007810000 */
[----:B------:R-:W-:Y:S02]  /*6bf0*/  LOP3.LUT P4, RZ, R16, 0x20, RZ, 0xc0, !PT ;  /* 0x0000002010ff7812 */ /* 0x000fe4000788c0ff */
[----:B------:R-:W-:-:S02]  /*6c00*/  FMNMX.FTZ R0, R180, R0, !PT ;  /* 0x00000000b4007209 */ /* 0x000fc40007810000 */
[----:B------:R-:W-:Y:S02]  /*6c10*/  LOP3.LUT R16, R16, 0xfffffffb, RZ, 0xc0, !PT ;  /* 0xfffffffb10107812 */ /* 0x000fe400078ec0ff */
[----:B------:R-:W-:Y:S02]  /*6c20*/  FMNMX.FTZ R0, R181, R0, !PT ;  /* 0x00000000b5007209 */ /* 0x000fe40007810000 */
[----:B------:R-:W-:Y:S02]  /*6c30*/  FSEL R154, R154, -INF , !P3 ;  /* 0xff8000009a9a7808 */ /* 0x000fe40005800000 */
[----:B------:R-:W-:Y:S01]  /*6c40*/  @P0 LOP3.LUT R16, R16, 0x4, RZ, 0xfc, !PT ;  /* 0x0000000410100812 */ /* 0x000fe200078efcff */
[----:B------:R-:W1:Y:S01]  /*6c50*/  SHFL.BFLY PT, R2, R0, 0x2, 0x1f ;  /* 0x0c401f0000027f89 */ /* 0x000e6200000e0000 */
[----:B------:R-:W-:Y:S02]  /*6c60*/  ISETP.LT.OR P0, PT, R186, 0x2a, P5 ;  /* 0x0000002aba00780c */ /* 0x000fe40002f01670 */
[----:B------:R-:W-:-:S02]  /*6c70*/  LOP3.LUT R16, R16, 0xffffefff, RZ, 0xc0, !PT ;  /* 0xffffefff10107812 */ /* 0x000fc400078ec0ff */
[----:B0-----:R-:W-:Y:S02]  /*6c80*/  FMNMX.FTZ R3, R154, R224, !PT ;  /* 0x000000e09a037209 */ /* 0x001fe40007810000 */
[----:B------:R-:W-:Y:S02]  /*6c90*/  ISETP.LT.OR P1, PT, R186, 0x32, P1 ;  /* 0x00000032ba00780c */ /* 0x000fe40000f21670 */
[----:B------:R-:W-:Y:S02]  /*6ca0*/  FMNMX.FTZ R3, R155, R3, !PT ;  /* 0x000000039b037209 */ /* 0x000fe40007810000 */
[----:B------:R-:W-:Y:S02]  /*6cb0*/  FSEL R178, R178, -INF , !P6 ;  /* 0xff800000b2b27808 */ /* 0x000fe40007000000 */
[----:B------:R-:W-:Y:S02]  /*6cc0*/  FMNMX.FTZ R3, R158, R3, !PT ;  /* 0x000000039e037209 */ /* 0x000fe40007810000 */
[----:B------:R-:W-:-:S02]  /*6cd0*/  @P0 LOP3.LUT R16, R16, 0x1000, RZ, 0xfc, !PT ;  /* 0x0000100010100812 */ /* 0x000fc400078efcff */
[----:B------:R-:W-:Y:S02]  /*6ce0*/  FMNMX.FTZ R3, R159, R3, !PT ;  /* 0x000000039f037209 */ /* 0x000fe40007810000 */
[C---:B------:R-:W-:Y:S02]  /*6cf0*/  LOP3.LUT P0, RZ, R16.reuse, 0x10, RZ, 0xc0, !PT ;  /* 0x0000001010ff7812 */ /* 0x040fe4000780c0ff */
[----:B------:R-:W-:Y:S02]  /*6d00*/  LOP3.LUT R16, R16, 0xffffdfff, RZ, 0xc0, !PT ;  /* 0xffffdfff10107812 */ /* 0x000fe400078ec0ff */
[----:B------:R-:W-:Y:S02]  /*6d10*/  FMNMX.FTZ R3, R162, R3, !PT ;  /* 0x00000003a2037209 */ /* 0x000fe40007810000 */
[----:B-1----:R-:W-:Y:S02]  /*6d20*/  FMNMX.FTZ R2, R0, R2, !PT ;  /* 0x0000000200027209 */ /* 0x002fe40007810000 */
[----:B------:R-:W-:-:S02]  /*6d30*/  FMNMX.FTZ R3, R163, R3, !PT ;  /* 0x00000003a3037209 */ /* 0x000fc40007810000 */
[----:B------:R-:W-:Y:S01]  /*6d40*/  ISETP.LT.OR P2, PT, R186, 0x39, P2 ;  /* 0x00000039ba00780c */ /* 0x000fe20001741670 */
[----:B------:R-:W0:Y:S01]  /*6d50*/  SHFL.BFLY PT, R4, R2, 0x1, 0x1f ;  /* 0x0c201f0002047f89 */ /* 0x000e2200000e0000 */
[----:B------:R-:W-:Y:S02]  /*6d60*/  FMNMX.FTZ R3, R166, R3, !PT ;  /* 0x00000003a6037209 */ /* 0x000fe40007810000 */
[----:B------:R-:W-:Y:S02]  /*6d70*/  @P0 LOP3.LUT R16, R16, 0x2000, RZ, 0xfc, !PT ;  /* 0x0000200010100812 */ /* 0x000fe400078efcff */
[----:B------:R-:W-:Y:S02]  /*6d80*/  FSEL R179, R179, -INF , !P1 ;  /* 0xff800000b3b37808 */ /* 0x000fe40004800000 */
[C---:B------:R-:W-:Y:S02]  /*6d90*/  LOP3.LUT P0, RZ, R16.reuse, 0x40, RZ, 0xc0, !PT ;  /* 0x0000004010ff7812 */ /* 0x040fe4000780c0ff */
[----:B------:R-:W-:-:S02]  /*6da0*/  LOP3.LUT R16, R16, 0xffffbfff, RZ, 0xc0, !PT ;  /* 0xffffbfff10107812 */ /* 0x000fc400078ec0ff */
[----:B------:R-:W-:Y:S02]  /*6db0*/  ISETP.LT.OR P4, PT, R186, 0x3a, P4 ;  /* 0x0000003aba00780c */ /* 0x000fe40002781670 */
[----:B------:R-:W-:Y:S02]  /*6dc0*/  FSEL R182, R182, -INF , !P2 ;  /* 0xff800000b6b67808 */ /* 0x000fe40005000000 */
[----:B------:R-:W-:-:S05]  /*6dd0*/  FSEL R183, R183, -INF , !P4 ;  /* 0xff800000b7b77808 */ /* 0x000fca0006000000 */
[----:B------:R-:W-:-:S04]  /*6de0*/  @P0 LOP3.LUT R16, R16, 0x4000, RZ, 0xfc, !PT ;  /* 0x0000400010100812 */ /* 0x000fc800078efcff */
[----:B------:R-:W-:Y:S02]  /*6df0*/  LOP3.LUT P0, RZ, R16, 0x100, RZ, 0xc0, !PT ;  /* 0x0000010010ff7812 */ /* 0x000fe4000780c0ff */
[----:B0-----:R-:W-:Y:S02]  /*6e00*/  FMNMX.FTZ R4, R2, R4, !PT ;  /* 0x0000000402047209 */ /* 0x001fe40007810000 */
[----:B------:R-:W-:Y:S02]  /*6e10*/  FSEL R167, R167, -INF , !P0 ;  /* 0xff800000a7a77808 */ /* 0x000fe40004000000 */
[----:B------:R-:W-:Y:S01]  /*6e20*/  LOP3.LUT P0, RZ, R16, 0x4000, RZ, 0xc0, !PT ;  /* 0x0000400010ff7812 */ /* 0x000fe2000780c0ff */
[C---:B------:R-:W-:Y:S01]  /*6e30*/  FMUL.FTZ R2, R4.reuse, UR10 ;  /* 0x0000000a04027c20 */ /* 0x040fe20008410000 */
[----:B------:R-:W-:Y:S02]  /*6e40*/  FSETP.NEU.FTZ.AND P5, PT, R4, -INF , PT ;  /* 0xff8000000400780b */ /* 0x000fe40003fbd000 */
[----:B------:R-:W-:-:S02]  /*6e50*/  FSEL R170, R170, -INF , !P0 ;  /* 0xff800000aaaa7808 */ /* 0x000fc40004000000 */
[----:B------:R-:W-:Y:S02]  /*6e60*/  LOP3.LUT P0, RZ, R16, 0x2000, RZ, 0xc0, !PT ;  /* 0x0000200010ff7812 */ /* 0x000fe4000780c0ff */
[----:B------:R-:W-:Y:S02]  /*6e70*/  FMNMX.FTZ R3, R167, R3, !PT ;  /* 0x00000003a7037209 */ /* 0x000fe40007810000 */
[----:B------:R-:W-:Y:S02]  /*6e80*/  FSEL R0, R4, RZ, P5 ;  /* 0x000000ff04007208 */ /* 0x000fe40002800000 */
[----:B------:R-:W-:Y:S02]  /*6e90*/  FSEL R2, R2, RZ, P5 ;  /* 0x000000ff02027208 */ /* 0x000fe40002800000 */
[----:B------:R-:W-:Y:S01]  /*6ea0*/  LOP3.LUT P5, RZ, R16, 0x4, RZ, 0xc0, !PT ;  /* 0x0000000410ff7812 */ /* 0x000fe200078ac0ff */
[----:B------:R-:W-:Y:S01]  /*6eb0*/  FADD.FTZ R0, -R0, R21 ;  /* 0x0000001500007221 */ /* 0x000fe20000010100 */
[----:B------:R-:W-:Y:S01]  /*6ec0*/  FSEL R171, R171, -INF , !P0 ;  /* 0xff800000abab7808 */ /* 0x000fe20004000000 */
[--C-:B------:R-:W-:Y:S01]  /*6ed0*/  FFMA.FTZ R152, R152, UR10, -R2.reuse ;  /* 0x0000000a98987c23 */ /* 0x100fe20008010802 */
[----:B------:R-:W-:Y:S01]  /*6ee0*/  FMNMX.FTZ R3, R170, R3, !PT ;  /* 0x00000003aa037209 */ /* 0x000fe20007810000 */
[--C-:B------:R-:W-:Y:S01]  /*6ef0*/  FFMA.FTZ R153, R153, UR10, -R2.reuse ;  /* 0x0000000a99997c23 */ /* 0x100fe20008010802 */
[----:B------:R-:W-:Y:S01]  /*6f00*/  LOP3.LUT P0, RZ, R16, 0x1000, RZ, 0xc0, !PT ;  /* 0x0000100010ff7812 */ /* 0x000fe2000780c0ff */
[--C-:B------:R-:W-:Y:S01]  /*6f10*/  FFMA.FTZ R156, R156, UR10, -R2.reuse ;  /* 0x0000000a9c9c7c23 */ /* 0x100fe20008010802 */
[----:B------:R-:W-:Y:S01]  /*6f20*/  FSEL R174, R174, -INF , !P5 ;  /* 0xff800000aeae7808 */ /* 0x000fe20006800000 */
[--C-:B------:R-:W-:Y:S01]  /*6f30*/  FFMA.FTZ R157, R157, UR10, -R2.reuse ;  /* 0x0000000a9d9d7c23 */ /* 0x100fe20008010802 */
[----:B------:R-:W-:Y:S01]  /*6f40*/  FMNMX.FTZ R3, R171, R3, !PT ;  /* 0x00000003ab037209 */ /* 0x000fe20007810000 */
[--C-:B------:R-:W-:Y:S01]  /*6f50*/  FFMA.FTZ R160, R160, UR10, -R2.reuse ;  /* 0x0000000aa0a07c23 */ /* 0x100fe20008010802 */
[----:B------:R-:W-:Y:S01]  /*6f60*/  FSEL R175, R175, -INF , !P0 ;  /* 0xff800000afaf7808 */ /* 0x000fe20004000000 */
[--C-:B------:R-:W-:Y:S01]  /*6f70*/  FFMA.FTZ R161, R161, UR10, -R2.reuse ;  /* 0x0000000aa1a17c23 */ /* 0x100fe20008010802 */
[----:B------:R-:W-:Y:S01]  /*6f80*/  FMNMX.FTZ R3, R174, R3, !PT ;  /* 0x00000003ae037209 */ /* 0x000fe20007810000 */
[--C-:B------:R-:W-:Y:S01]  /*6f90*/  FFMA.FTZ R164, R164, UR10, -R2.reuse ;  /* 0x0000000aa4a47c23 */ /* 0x100fe20008010802 */
[--C-:B------:R-:W-:Y:S01]  /*6fa0*/  FFMA.FTZ R165, R165, UR10, -R2.reuse ;  /* 0x0000000aa5a57c23 */ /* 0x100fe20008010802 */
        /* <DEDUP_REMOVED lines=10> */
[----:B------:R-:W-:Y:S01]  /*7050*/  FFMA.FTZ R2, R181, UR10, -R2 ;  /* 0x0000000ab5027c23 */ /* 0x000fe20008010802 */
[----:B------:R-:W-:Y:S01]  /*7060*/  FMUL.FTZ R181, R0, UR10 ;  /* 0x0000000a00b57c20 */ /* 0x000fe20008410000 */
[----:B------:R-:W-:Y:S01]  /*7070*/  MUFU.EX2 R152, R152 ;  /* 0x0000009800987308 */ /* 0x000fe20000000800 */
[----:B------:R-:W-:-:S02]  /*7080*/  FMNMX.FTZ R3, R182, R3, !PT ;  /* 0x00000003b6037209 */ /* 0x000fc40007810000 */
[----:B------:R-:W-:Y:S02]  /*7090*/  LOP3.LUT P0, RZ, R16, 0x800, RZ, 0xc0, !PT ;  /* 0x0000080010ff7812 */ /* 0x000fe4000780c0ff */
[----:B------:R-:W-:-:S03]  /*70a0*/  FMNMX.FTZ R3, R183, R3, !PT ;  /* 0x00000003b7037209 */ /* 0x000fc60007810000 */
[----:B------:R0:W-:Y:S02]  /*70b0*/  MUFU.EX2 R186, R2 ;  /* 0x0000000200ba7308 */ /* 0x0001e40000000800 */
[----:B------:R-:W1:Y:S06]  /*70c0*/  SHFL.BFLY PT, R21, R3, 0x2, 0x1f ;  /* 0x0c401f0003157f89 */ /* 0x000e6c00000e0000 */
[----:B------:R-:W-:Y:S08]  /*70d0*/  MUFU.EX2 R153, R153 ;  /* 0x0000009900997308 */ /* 0x000ff00000000800 */
[----:B------:R-:W-:Y:S08]  /*70e0*/  MUFU.EX2 R156, R156 ;  /* 0x0000009c009c7308 */ /* 0x000ff00000000800 */
[----:B------:R-:W-:Y:S01]  /*70f0*/  MUFU.EX2 R157, R157 ;  /* 0x0000009d009d7308 */ /* 0x000fe20000000800 */
[----:B-1----:R-:W-:-:S05]  /*7100*/  FMNMX.FTZ R3, R3, R21, !PT ;  /* 0x0000001503037209 */ /* 0x002fca0007810000 */
[----:B------:R-:W1:Y:S02]  /*7110*/  SHFL.BFLY PT, R21, R3, 0x1, 0x1f ;  /* 0x0c201f0003157f89 */ /* 0x000e6400000e0000 */
[----:B------:R-:W-:Y:S08]  /*7120*/  MUFU.EX2 R160, R160 ;  /* 0x000000a000a07308 */ /* 0x000ff00000000800 */
[----:B------:R-:W-:Y:S08]  /*7130*/  MUFU.EX2 R161, R161 ;  /* 0x000000a100a17308 */ /* 0x000ff00000000800 */
[----:B------:R-:W-:Y:S01]  /*7140*/  MUFU.EX2 R164, R164 ;  /* 0x000000a400a47308 */ /* 0x000fe20000000800 */
[----:B-1----:R-:W-:-:S07]  /*7150*/  FMNMX.FTZ R3, R3, R21, !PT ;  /* 0x0000001503037209 */ /* 0x002fce0007810000 */
[----:B------:R-:W-:Y:S01]  /*7160*/  MUFU.EX2 R165, R165 ;  /* 0x000000a500a57308 */ /* 0x000fe20000000800 */
[C---:B------:R-:W-:Y:S01]  /*7170*/  FSETP.NEU.FTZ.AND P1, PT, R3.reuse, -INF , PT ;  /* 0xff8000000300780b */ /* 0x040fe20003f3d000 */
[----:B0-----:R-:W-:-:S03]  /*7180*/  FMUL.FTZ R2, R3, UR10 ;  /* 0x0000000a03027c20 */ /* 0x001fc60008410000 */
[----:B------:R-:W-:-:S03]  /*7190*/  FSEL R21, R3, RZ, P1 ;  /* 0x000000ff03157208 */ /* 0x000fc60000800000 */
[----:B------:R-:W-:Y:S01]  /*71a0*/  MUFU.EX2 R168, R168 ;  /* 0x000000a800a87308 */ /* 0x000fe20000000800 */
[----:B------:R-:W-:Y:S01]  /*71b0*/  FSEL R0, R2, RZ, P1 ;  /* 0x000000ff02007208 */ /* 0x000fe20000800000 */
[----:B------:R-:W-:-:S04]  /*71c0*/  FADD.FTZ R21, -R21, R224 ;  /* 0x000000e015157221 */ /* 0x000fc80000010100 */
[--C-:B------:R-:W-:Y:S01]  /*71d0*/  FFMA.FTZ R154, R154, UR10, -R0.reuse ;  /* 0x0000000a9a9a7c23 */ /* 0x100fe20008010800 */
[--C-:B------:R-:W-:Y:S01]  /*71e0*/  FFMA.FTZ R155, R155, UR10, -R0.reuse ;  /* 0x0000000a9b9b7c23 */ /* 0x100fe20008010800 */
[----:B------:R-:W-:Y:S01]  /*71f0*/  FMUL.FTZ R21, R21, UR10 ;  /* 0x0000000a15157c20 */ /* 0x000fe20008410000 */
[----:B------:R-:W0:Y:S01]  /*7200*/  MUFU.EX2 R2, R181 ;  /* 0x000000b500027308 */ /* 0x000e220000000800 */
[--C-:B------:R-:W-:Y:S01]  /*7210*/  FFMA.FTZ R158, R158, UR10, -R0.reuse ;  /* 0x0000000a9e9e7c23 */ /* 0x100fe20008010800 */
        /* <DEDUP_REMOVED lines=12> */
[----:B------:R-:W-:Y:S01]  /*72e0*/  FFMA.FTZ R183, R183, UR10, -R0 ;  /* 0x0000000ab7b77c23 */ /* 0x000fe20008010800 */
[----:B------:R-:W-:Y:S01]  /*72f0*/  MUFU.EX2 R154, R154 ;  /* 0x0000009a009a7308 */ /* 0x000fe20000000800 */
[----:B0-----:R-:W-:-:S04]  /*7300*/  FFMA.FTZ R20, R2, R20, R152 ;  /* 0x0000001402147223 */ /* 0x001fc80000010098 */
[----:B------:R-:W-:-:S03]  /*7310*/  FADD.FTZ R20, R153, R20 ;  /* 0x0000001499147221 */ /* 0x000fc60000010000 */
[----:B------:R-:W0:Y:S08]  /*7320*/  MUFU.EX2 R0, R21 ;  /* 0x0000001500007308 */ /* 0x000e300000000800 */
[----:B------:R-:W1:Y:S08]  /*7330*/  MUFU.EX2 R155, R155 ;  /* 0x0000009b009b7308 */ /* 0x000e700000000800 */
        /* <DEDUP_REMOVED lines=16> */
[----:B------:R-:W-:-:S06]  /*7440*/  FADD.FTZ R5, R168, R5 ;  /* 0x00000005a8057221 */ /* 0x000fcc0000010000 */
        /* <DEDUP_REMOVED lines=31> */
[----:B------:R-:W-:Y:S01]  /*7640*/  FADD.FTZ R20, R186, R5 ;  /* 0x00000005ba147221 */ /* 0x000fe20000010000 */
[----:B0-----:R-:W-:Y:S01]  /*7650*/  FADD.FTZ R5, R183, R21 ;  /* 0x00000015b7057221 */ /* 0x001fe20000010000 */
[----:B------:R-:W-:Y:S06]  /*7660*/  @!P0 BRA `(.L_x_1264) ;  /* 0x0000000000048947 */ /* 0x000fec0003800000 */
[----:B------:R-:W-:Y:S01]  /*7670*/  BPT.TRAP 0x1 ;  /* 0x000000040000795c */ /* 0x000fe20000300000 */
.L_x_1264:
[----:B------:R-:W0:Y:S01]  /*7680*/  S2UR UR4, SR_CgaCtaId ;  /* 0x00000000000479c3 */ /* 0x000e220000008800 */
[----:B------:R-:W-:Y:S01]  /*7690*/  UIADD3 UR5, UR5, 0x30860, URZ ;  /* 0x0003086005057890 */ /* 0x000fe2000fffe03f */
[----:B------:R-:W-:Y:S01]  /*76a0*/  ISETP.GT.AND P1, PT, R225, UR54, PT ;  /* 0x00000036e1007c0c */ /* 0x000fe2000bf24270 */
[----:B------:R-:W-:Y:S01]  /*76b0*/  UMOV UR7, UR38 ;  /* 0x0000002600077c82 */ /* 0x000fe20008000000 */
[----:B------:R-:W-:Y:S01]  /*76c0*/  F2FP.F16.F32.PACK_AB R196, R153, R152 ;  /* 0x0000009899c4723e */ /* 0x000fe200000000ff */
[----:B------:R-:W-:Y:S01]  /*76d0*/  VIADD R225, R225, 0xffffffff ;  /* 0xffffffffe1e17836 */ /* 0x000fe20000000000 */
[----:B------:R-:W-:Y:S01]  /*76e0*/  F2FP.F16.F32.PACK_AB R197, R155, R154 ;  /* 0x0000009a9bc5723e */ /* 0x000fe200000000ff */
[----:B------:R-:W-:Y:S01]  /*76f0*/  IMAD.MOV.U32 R224, RZ, RZ, R3 ;  /* 0x000000ffffe07224 */ /* 0x000fe200078e0003 */
[----:B------:R-:W-:Y:S01]  /*7700*/  F2FP.F16.F32.PACK_AB R198, R157, R156 ;  /* 0x0000009c9dc6723e */ /* 0x000fe200000000ff */
[----:B------:R-:W-:Y:S01]  /*7710*/  IMAD.MOV.U32 R21, RZ, RZ, R4 ;  /* 0x000000ffff157224 */ /* 0x000fe200078e0004 */
[----:B------:R-:W-:-:S02]  /*7720*/  F2FP.F16.F32.PACK_AB R199, R159, R158 ;  /* 0x0000009e9fc7723e */ /* 0x000fc400000000ff */
[----:B------:R-:W-:Y:S02]  /*7730*/  F2FP.F16.F32.PACK_AB R192, R161, R160 ;  /* 0x000000a0a1c0723e */ /* 0x000fe400000000ff */
[----:B------:R-:W-:Y:S02]  /*7740*/  F2FP.F16.F32.PACK_AB R193, R163, R162 ;  /* 0x000000a2a3c1723e */ /* 0x000fe400000000ff */
[----:B------:R-:W-:Y:S02]  /*7750*/  F2FP.F16.F32.PACK_AB R194, R165, R164 ;  /* 0x000000a4a5c2723e */ /* 0x000fe400000000ff */
[----:B------:R-:W-:Y:S02]  /*7760*/  F2FP.F16.F32.PACK_AB R195, R167, R166 ;  /* 0x000000a6a7c3723e */ /* 0x000fe400000000ff */
[----:B------:R-:W-:Y:S02]  /*7770*/  F2FP.F16.F32.PACK_AB R188, R169, R168 ;  /* 0x000000a8a9bc723e */ /* 0x000fe400000000ff */
[----:B------:R-:W-:Y:S01]  /*7780*/  F2FP.F16.F32.PACK_AB R189, R171, R170 ;  /* 0x000000aaabbd723e */ /* 0x000fe200000000ff */
[----:B0-----:R-:W-:Y:S01]  /*7790*/  UPRMT UR5, UR4, 0x654, UR5 ;  /* 0x0000065404057896 */ /* 0x001fe20008000005 */
[----:B------:R-:W-:-:S02]  /*77a0*/  F2FP.F16.F32.PACK_AB R190, R173, R172 ;  /* 0x000000acadbe723e */ /* 0x000fc400000000ff */
[----:B------:R-:W-:Y:S01]  /*77b0*/  UMOV UR4, UR39 ;  /* 0x0000002700047c82 */ /* 0x000fe20008000000 */
[----:B------:R-:W-:Y:S02]  /*77c0*/  F2FP.F16.F32.PACK_AB R191, R175, R174 ;  /* 0x000000aeafbf723e */ /* 0x000fe400000000ff */
[----:B------:R-:W-:Y:S02]  /*77d0*/  F2FP.F16.F32.PACK_AB R184, R177, R176 ;  /* 0x000000b0b1b8723e */ /* 0x000fe400000000ff */
[----:B------:R-:W-:Y:S01]  /*77e0*/  F2FP.F16.F32.PACK_AB R185, R179, R178 ;  /* 0x000000b2b3b9723e */ /* 0x000fe200000000ff */
[----:B------:R-:W-:Y:S01]  /*77f0*/  SYNCS.ARRIVE.TRANS64.RED.A1T0 RZ, [UR5], RZ ;  /* 0x000000ffffff79a7 */ /* 0x000fe20008100405 */
[----:B------:R-:W-:Y:S02]  /*7800*/  F2FP.F16.F32.PACK_AB R186, R186, R180 ;  /* 0x000000b4baba723e */ /* 0x000fe400000000ff */
[----:B------:R-:W-:Y:S01]  /*7810*/  F2FP.F16.F32.PACK_AB R187, R183, R182 ;  /* 0x000000b6b7bb723e */ /* 0x000fe200000000ff */
[----:B------:R-:W-:Y:S06]  /*7820*/  @P1 BRA `(.L_x_1265) ;  /* 0xffffffd400641947 */ /* 0x000fec000383ffff */
.L_x_1246:
[----:B------:R-:W-:Y:S01]  /*7830*/  R2UR UR4, R22 ;  /* 0x00000000160472ca */ /* 0x000fe200000e0000 */
[----:B------:R-:W-:Y:S02]  /*7840*/  UISETP.NE.AND UP0, UPT, UR43, URZ, UPT ;  /* 0x0000003f2b00728c */ /* 0x000fe4000bf05270 */
[----:B------:R-:W-:Y:S02]  /*7850*/  UIADD3 UR7, UR60, 0x7f, URZ ;  /* 0x0000007f3c077890 */ /* 0x000fe4000fffe03f */
[----:B------:R-:W-:Y:S02]  /*7860*/  UIADD3 UR11, UR42, 0x1, -UR41 ;  /* 0x000000012a0b7890 */ /* 0x000fe4000fffe829 */
[----:B------:R-:W-:-:S06]  /*7870*/  PLOP3.LUT P1, PT, PT, PT, UP0, 0x40, 0x0 ;  /* 0x000000000000781c */ /* 0x000fcc0003f2e808 */
[----:B------:R-:W-:-:S11]  /*7880*/  UISETP.NE.AND UP1, UPT, UR4, URZ, UPT ;  /* 0x0000003f0400728c */ /* 0x000fd6000bf25270 */
[----:B------:R-:W-:Y:S01]  /*7890*/  @UP1 ULDC UR4, c[0x0][0x44c] ;  /* 0x0001130000041ab9 */ /* 0x000fe20000000800 */
[----:B------:R-:W-:Y:S01]  /*78a0*/  @UP1 ULDC UR14, c[0x0][0x450] ;  /* 0x00011400000e1ab9 */ /* 0x000fe20000000800 */
[----:B------:R-:W-:-:S04]  /*78b0*/  UIMAD.WIDE.U32 UR4, UR7, UR4, URZ ;  /* 0x00000004070472a5 */ /* 0x000fc8000f8e003f */
[----:B------:R-:W-:-:S04]  /*78c0*/  @UP1 USHF.R.U32.HI UR7, URZ, UR14, UR5 ;  /* 0x0000000e3f071299 */ /* 0x000fc80008011605 */
[----:B------:R-:W-:-:S04]  /*78d0*/  UIADD3 UR15, UR11, UR7, URZ ;  /* 0x000000070b0f7290 */ /* 0x000fc8000fffe03f */
[----:B------:R-:W-:Y:S01]  /*78e0*/  UIADD3 UR11, UR15, -UR6, URZ ;  /* 0x800000060f0b7290 */ /* 0x000fe2000fffe03f */
[----:B------:R-:W-:Y:S11]  /*78f0*/  @P1 BRA `(.L_x_1266) ;  /* 0x00000000004c1947 */ /* 0x000ff60003800000 */
        /* <DEDUP_REMOVED lines=11> */
.L_x_1267:
[----:B------:R-:W-:Y:S02]  /*79b0*/  ULDC UR14, c[0x0][0x9e4] ;  /* 0x00027900000e7ab9 */ /* 0x000fe40000000800 */
[----:B------:R-:W-:-:S11]  /*79c0*/  UISETP.NE.AND UP0, UPT, UR14, 0x1, UPT ;  /* 0x000000010e00788c */ /* 0x000fd6000bf05270 */
[----:B------:R-:W-:Y:S02]  /*79d0*/  @UP0 ULDC.64 UR4, c[0x0][0x9e8] ;  /* 0x00027a0000040ab9 */ /* 0x000fe40000000a00 */
[----:B------:R-:W-:-:S04]  /*79e0*/  UIMAD.WIDE.U32 UR6, UR15, UR4, URZ ;  /* 0x000000040f0672a5 */ /* 0x000fc8000f8e003f */
[----:B------:R-:W-:-:S12]  /*79f0*/  @UP0 USHF.R.U32.HI UR15, URZ, UR5, UR7 ;  /* 0x000000053f0f0299 */ /* 0x000fd80008011607 */
.L_x_1268:
[----:B------:R-:W-:-:S04]  /*7a00*/  UIMAD UR14, UR15, UR14, URZ ;  /* 0x0000000e0f0e72a4 */ /* 0x000fc8000f8e023f */
[----:B------:R-:W-:-:S04]  /*7a10*/  UISETP.LT.AND UP0, UPT, UR11, UR14, UPT ;  /* 0x0000000e0b00728c */ /* 0x000fc8000bf01270 */
[----:B------:R-:W-:-:S12]  /*7a20*/  USEL UR11, UR11, UR14, !UP0 ;  /* 0x0000000e0b0b7287 */ /* 0x000fd8000c000000 */
.L_x_1266:
[----:B------:R-:W-:Y:S01]  /*7a30*/  UIADD3 UR11, UR11, 0x3f, URZ ;  /* 0x0000003f0b0b7890 */ /* 0x000fe2000fffe03f */
[----:B------:R-:W-:-:S03]  /*7a40*/  R2UR UR5, R200 ;  /* 0x00000000c80572ca */ /* 0x000fc600000e0000 */
[----:B------:R-:W-:-:S04]  /*7a50*/  USHF.R.S32.HI UR4, URZ, 0x1f, UR11 ;  /* 0x0000001f3f047899 */ /* 0x000fc8000801140b */
[----:B------:R-:W-:-:S04]  /*7a60*/  ULEA.HI UR4, UR4, UR11, URZ, 0x6 ;  /* 0x0000000b04047291 */ /* 0x000fc8000f8f303f */
[----:B------:R-:W-:-:S04]  /*7a70*/  USHF.R.S32.HI UR4, URZ, 0x6, UR4 ;  /* 0x000000063f047899 */ /* 0x000fc80008011404 */
[----:B------:R-:W-:-:S04]  /*7a80*/  UISETP.LT.AND UP0, UPT, UR5, UR4, UPT ;  /* 0x000000040500728c */ /* 0x000fc8000bf01270 */
[----:B------:R-:W-:-:S06]  /*7a90*/  USEL UR54, UR5, UR4, !UP0 ;  /* 0x0000000405367287 */ /* 0x000fcc000c000000 */
[----:B------:R-:W-:-:S13]  /*7aa0*/  ISETP.GE.AND P1, PT, R225, UR54, PT ;  /* 0x00000036e1007c0c */ /* 0x000fda000bf26270 */
[----:B------:R-:W-:Y:S05]  /*7ab0*/  @!P1 BRA `(.L_x_1269) ;  /* 0x0000001c00489947 */ /* 0x000fea0003800000 */
[----:B------:R-:W-:Y:S01]  /*7ac0*/  IMAD.MOV.U32 R224, RZ, RZ, R3 ;  /* 0x000000ffffe07224 */ /* 0x000fe200078e0003 */
[----:B------:R-:W-:Y:S01]  /*7ad0*/  UMOV UR7, UR38 ;  /* 0x0000002600077c82 */ /* 0x000fe20008000000 */
[----:B------:R-:W-:Y:S01]  /*7ae0*/  IMAD.MOV.U32 R21, RZ, RZ, R4 ;  /* 0x000000ffff157224 */ /* 0x000fe200078e0004 */
[----:B------:R-:W-:Y:S01]  /*7af0*/  UMOV UR4, UR39 ;  /* 0x0000002700047c82 */ /* 0x000fe20008000000 */
[----:B------:R-:W-:-:S05]  /*7b00*/  ULDC UR55, c[0x0][0x988] ;  /* 0x0002620000377ab9 */ /* 0x000fca0000000800 */
.L_x_1280:
[----:B------:R-:W-:-:S04]  /*7b10*/  UISETP.NE.AND UP0, UPT, UR4, 0x1, UPT ;  /* 0x000000010400788c */ /* 0x000fc8000bf05270 */
[----:B------:R-:W-:-:S04]  /*7b20*/  USEL UR38, URZ, 0x1, UP0 ;  /* 0x000000013f267887 */ /* 0x000fc80008000000 */
[----:B------:R-:W-:Y:S01]  /*7b30*/  ULOP3.LUT UR38, UR7, UR38, URZ, 0x3c, !UPT ;  /* 0x0000002607267292 */ /* 0x000fe2000f8e3c3f */
[----:B------:R-:W-:Y:S11]  /*7b40*/  @!P0 BRA `(.L_x_1270) ;  /* 0x0000000000048947 */ /* 0x000ff60003800000 */
[----:B------:R-:W-:Y:S01]  /*7b50*/  BPT.TRAP 0x1 ;  /* 0x000000040000795c */ /* 0x000fe20000300000 */
.L_x_1270:
        /* <DEDUP_REMOVED lines=9> */
.L_x_1271:
[-C--:B------:R-:W-:Y:S01]  /*7bf0*/  FMUL.FTZ R24, R24, R2.reuse ;  /* 0x0000000218187220 */ /* 0x080fe20000410000 */
[----:B------:R-:W-:Y:S01]  /*7c00*/  FMUL.FTZ R25, R25, R2 ;  /* 0x0000000219197220 */ /* 0x000fe20000410000 */
[----:B-1----:R-:W-:Y:S06]  /*7c10*/  @P1 BRA `(.L_x_1272) ;  /* 0x0000000000081947 */ /* 0x002fec0003800000 */
[----:B------:R-:W1:Y:S02]  /*7c20*/  SYNCS.PHASECHK.TRANS64.TRYWAIT P1, [UR6+0x30830], R3 ;  /* 0x03083003ff0075a7 */ /* 0x000e640008020146 */
[----:B-1----:R-:W-:Y:S05]  /*7c30*/  @!P1 BRA `(.L_x_1273) ;  /* 0x0000010800e89947 */ /* 0x002fea0003800000 */
.L_x_1272:
        /* <DEDUP_REMOVED lines=225> */
.L_x_1274:
[----:B------:R-:W-:Y:S01]  /*8a50*/  ULEA UR5, UR4, UR40, 0x3 ;  /* 0x0000002804057291 */ /* 0x000fe2000f8e183f */
[----:B------:R-:W-:-:S05]  /*8a60*/  IMAD.U32 R0, RZ, RZ, UR7 ;  /* 0x00000007ff007e24 */ /* 0x000fca000f8e00ff */
[----:B------:R-:W-:-:S04]  /*8a70*/  SHF.L.U32 R0, R0, 0x1f, RZ ;  /* 0x0000001f00007819 */ /* 0x000fc800000006ff */
[----:B------:R2:W3:Y:S01]  /*8a80*/  SYNCS.PHASECHK.TRANS64.TRYWAIT P1, [UR5+0x30850], R0 ;  /* 0x03085000ff0075a7 */ /* 0x0004e20008020145 */
[----:B------:R-:W-:Y:S05]  /*8a90*/  @!P0 BRA `(.L_x_1275) ;  /* 0x0000000000048947 */ /* 0x000fea0003800000 */
[----:B------:R-:W-:Y:S01]  /*8aa0*/  BPT.TRAP 0x1 ;  /* 0x000000040000795c */ /* 0x000fe20000300000 */
.L_x_1275:
[----:B---3--:R-:W-:Y:S05]  /*8ab0*/  @P1 BRA `(.L_x_1276) ;  /* 0x0000000000081947 */ /* 0x008fea0003800000 */
[----:B------:R-:W3:Y:S02]  /*8ac0*/  SYNCS.PHASECHK.TRANS64.TRYWAIT P1, [UR5+0x30850], R0 ;  /* 0x03085000ff0075a7 */ /* 0x000ee40008020145 */
[----:B---3--:R-:W-:Y:S05]  /*8ad0*/  @!P1 BRA `(.L_x_1277) ;  /* 0x000000fc00589947 */ /* 0x008fea0003800000 */
.L_x_1276:
        /* <DEDUP_REMOVED lines=30> */
.L_x_1278:
[----:B--23--:R-:W-:Y:S01]  /*8cc0*/  FMNMX.FTZ R0, R152, R21, !PT ;  /* 0x0000001598007209 */ /* 0x00cfe20007810000 */
[----:B------:R-:W-:Y:S01]  /*8cd0*/  UMOV UR10, UR55 ;  /* 0x00000037000a7c82 */ /* 0x000fe20008000000 */
[----:B------:R-:W2:Y:S01]  /*8ce0*/  S2UR UR4, SR_CgaCtaId ;  /* 0x00000000000479c3 */ /* 0x000ea20000008800 */
[----:B------:R-:W-:Y:S01]  /*8cf0*/  UIADD3 UR6, UR6, 0x30840, URZ ;  /* 0x0003084006067890 */ /* 0x000fe2000fffe03f */
[----:B------:R-:W-:-:S04]  /*8d00*/  FMNMX.FTZ R0, R153, R0, !PT ;  /* 0x0000000099007209 */ /* 0x000fc80007810000 */
[----:B------:R-:W-:-:S04]  /*8d10*/  FMNMX.FTZ R0, R156, R0, !PT ;  /* 0x000000009c007209 */ /* 0x000fc80007810000 */
[----:B------:R-:W-:-:S04]  /*8d20*/  FMNMX.FTZ R0, R157, R0, !PT ;  /* 0x000000009d007209 */ /* 0x000fc80007810000 */
[----:B------:R-:W-:-:S04]  /*8d30*/  FMNMX.FTZ R0, R160, R0, !PT ;  /* 0x00000000a0007209 */ /* 0x000fc80007810000 */
[----:B------:R-:W-:-:S04]  /*8d40*/  FMNMX.FTZ R0, R161, R0, !PT ;  /* 0x00000000a1007209 */ /* 0x000fc80007810000 */
[----:B------:R-:W-:Y:S01]  /*8d50*/  FMNMX.FTZ R0, R164, R0, !PT ;  /* 0x00000000a4007209 */ /* 0x000fe20007810000 */
[----:B--2---:R-:W-:-:S03]  /*8d60*/  UPRMT UR6, UR4, 0x654, UR6 ;  /* 0x0000065404067896 */ /* 0x004fc60008000006 */
[----:B------:R-:W-:-:S04]  /*8d70*/  FMNMX.FTZ R0, R165, R0, !PT ;  /* 0x00000000a5007209 */ /* 0x000fc80007810000 */
[----:B------:R-:W-:Y:S02]  /*8d80*/  FMNMX.FTZ R0, R168, R0, !PT ;  /* 0x00000000a8007209 */ /* 0x000fe40007810000 */
[----:B------:R-:W-:Y:S02]  /*8d90*/  SYNCS.ARRIVE.TRANS64.RED.A1T0 RZ, [UR6], RZ ;  /* 0x000000ffffff79a7 */ /* 0x000fe40008100406 */
        /* <DEDUP_REMOVED lines=27> */
[----:B------:R-:W1:Y:S02]  /*8f50*/  SHFL.BFLY PT, R2, R0, 0x2, 0x1f ;  /* 0x0c401f0000027f89 */ /* 0x000e6400000e0000 */
[----:B-1----:R-:W-:-:S05]  /*8f60*/  FMNMX.FTZ R2, R0, R2, !PT ;  /* 0x0000000200027209 */ /* 0x002fca0007810000 */
[----:B0-----:R-:W0:Y:S02]  /*8f70*/  SHFL.BFLY PT, R3, R2, 0x1, 0x1f ;  /* 0x0c201f0002037f89 */ /* 0x001e2400000e0000 */
[----:B0-----:R-:W-:Y:S01]  /*8f80*/  FMNMX.FTZ R3, R2, R3, !PT ;  /* 0x0000000302037209 */ /* 0x001fe20007810000 */
[C---:B------:R-:W-:Y:S01]  /*8f90*/  FADD.FTZ R2, -R4.reuse, R21 ;  /* 0x0000001504027221 */ /* 0x040fe20000010100 */
[----:B------:R-:W-:-:S03]  /*8fa0*/  FMUL.FTZ R21, R4, UR10 ;  /* 0x0000000a04157c20 */ /* 0x000fc60008410000 */
[----:B------:R-:W-:Y:S01]  /*8fb0*/  FADD.FTZ R0, -R3, R224 ;  /* 0x000000e003007221 */ /* 0x000fe20000010100 */
        /* <DEDUP_REMOVED lines=16> */
[----:B------:R-:W-:Y:S01]  /*90c0*/  FMUL.FTZ R181, R3, UR10 ;  /* 0x0000000a03b57c20 */ /* 0x000fe20008410000 */
[----:B------:R-:W-:Y:S01]  /*90d0*/  FMUL.FTZ R2, R2, UR10 ;  /* 0x0000000a02027c20 */ /* 0x000fe20008410000 */
        /* <DEDUP_REMOVED lines=19> */
[----:B------:R-:W-:-:S06]  /*9210*/  FFMA.FTZ R187, R183, UR10, -R181 ;  /* 0x0000000ab7bb7c23 */ /* 0x000fcc00080108b5 */
[----:B------:R-:W1:Y:S01]  /*9220*/  MUFU.EX2 R154, R154 ;  /* 0x0000009a009a7308 */ /* 0x000e620000000800 */
[----:B0-----:R-:W-:-:S07]  /*9230*/  FFMA.FTZ R20, R2, R20, R152 ;  /* 0x0000001402147223 */ /* 0x001fce0000010098 */
[----:B------:R-:W0:Y:S08]  /*9240*/  MUFU.EX2 R153, R153 ;  /* 0x0000009900997308 */ /* 0x000e300000000800 */
[----:B------:R-:W2:Y:S01]  /*9250*/  MUFU.EX2 R155, R155 ;  /* 0x0000009b009b7308 */ /* 0x000ea20000000800 */
[----:B-1----:R-:W-:-:S07]  /*9260*/  FFMA.FTZ R5, R0, R5, R154 ;  /* 0x0000000500057223 */ /* 0x002fce000001009a */
        /* <DEDUP_REMOVED lines=60> */
.L_x_1279:
        /* <DEDUP_REMOVED lines=27> */
.L_x_1269:
[----:B------:R-:W-:-:S13]  /*97e0*/  R2UR UR4, R200 ;  /* 0x00000000c80472ca */ /* 0x000fda00000e0000 */
[----:B------:R-:W-:-:S13]  /*97f0*/  ISETP.GE.AND P1, PT, R225, UR4, PT ;  /* 0x00000004e1007c0c */ /* 0x000fda000bf26270 */
[----:B------:R-:W-:Y:S05]  /*9800*/  @!P1 BRA `(.L_x_1281) ;  /* 0x0000002800b89947 */ /* 0x000fea0003800000 */
[----:B------:R-:W-:Y:S01]  /*9810*/  IMAD.MOV.U32 R21, RZ, RZ, R3 ;  /* 0x000000ffff157224 */ /* 0x000fe200078e0003 */
[----:B------:R-:W-:Y:S01]  /*9820*/  UMOV UR6, UR38 ;  /* 0x0000002600067c82 */ /* 0x000fe20008000000 */
[----:B------:R-:W-:Y:S01]  /*9830*/  IMAD.MOV.U32 R224, RZ, RZ, R4 ;  /* 0x000000ffffe07224 */ /* 0x000fe200078e0004 */
[----:B------:R-:W-:Y:S01]  /*9840*/  UMOV UR4, UR39 ;  /* 0x0000002700047c82 */ /* 0x000fe20008000000 */
[----:B------:R-:W-:Y:S01]  /*9850*/  ULDC UR54, c[0x0][0x9e4] ;  /* 0x0002790000367ab9 */ /* 0x000fe20000000800 */
[----:B------:R-:W-:-:S05]  /*9860*/  ULDC UR55, c[0x0][0x9dc] ;  /* 0x0002770000377ab9 */ /* 0x000fca0000000800 */
.L_x_1300:
[----:B------:R-:W-:-:S04]  /*9870*/  UIADD3 UR7, UR4, 0x1, URZ ;  /* 0x0000000104077890 */ /* 0x000fc8000fffe03f */
[----:B------:R-:W-:-:S04]  /*9880*/  UISETP.NE.AND UP0, UPT, UR7, 0x2, UPT ;  /* 0x000000020700788c */ /* 0x000fc8000bf05270 */
[----:B------:R-:W-:Y:S02]  /*9890*/  USEL UR7, UR7, URZ, UP0 ;  /* 0x0000003f07077287 */ /* 0x000fe40008000000 */
[----:B------:R-:W-:-:S04]  /*98a0*/  USEL UR38, URZ, 0x1, UP0 ;  /* 0x000000013f267887 */ /* 0x000fc80008000000 */
[----:B------:R-:W-:Y:S01]  /*98b0*/  ULOP3.LUT UR38, UR6, UR38, URZ, 0x3c, !UPT ;  /* 0x0000002606267292 */ /* 0x000fe2000f8e3c3f */
[----:B------:R-:W-:Y:S01]  /*98c0*/  UMOV UR39, UR7 ;  /* 0x0000000700277c82 */ /* 0x000fe20008000000 */
[----:B------:R-:W-:Y:S10]  /*98d0*/  @!P0 BRA `(.L_x_1282) ;  /* 0x0000000000048947 */ /* 0x000ff40003800000 */
[----:B------:R-:W-:Y:S01]  /*98e0*/  BPT.TRAP 0x1 ;  /* 0x000000040000795c */ /* 0x000fe20000300000 */
.L_x_1282:
[----:B------:R-:W-:Y:S01]  /*98f0*/  ULEA UR5, UR39, UR40, 0x3 ;  /* 0x0000002827057291 */ /* 0x000fe2000f8e183f */
[----:B------:R-:W-:-:S05]  /*9900*/  IMAD.U32 R3, RZ, RZ, UR38 ;  /* 0x00000026ff037e24 */ /* 0x000fca000f8e00ff */
[----:B------:R-:W-:-:S04]  /*9910*/  SHF.L.U32 R3, R3, 0x1f, RZ ;  /* 0x0000001f03037819 */ /* 0x000fc800000006ff */
[----:B------:R0:W1:Y:S01]  /*9920*/  SYNCS.PHASECHK.TRANS64.TRYWAIT P1, [UR5+0x30830], R3 ;  /* 0x03083003ff0075a7 */ /* 0x0000620008020145 */
[----:B------:R-:W-:Y:S05]  /*9930*/  @!P0 BRA `(.L_x_1283) ;  /* 0x0000000000048947 */ /* 0x000fea0003800000 */
[----:B------:R-:W-:Y:S01]  /*9940*/  BPT.TRAP 0x1 ;  /* 0x000000040000795c */ /* 0x000fe20000300000 */
.L_x_1283:
[-C--:B------:R-:W-:Y:S01]  /*9950*/  FMUL.FTZ R24, R24, R2.reuse ;  /* 0x0000000218187220 */ /* 0x080fe20000410000 */
[----:B------:R-:W-:Y:S01]  /*9960*/  FMUL.FTZ R25, R25, R2 ;  /* 0x0000000219197220 */ /* 0x000fe20000410000 */
[----:B-1----:R-:W-:Y:S06]  /*9970*/  @P1 BRA `(.L_x_1284) ;  /* 0x0000000000081947 */ /* 0x002fec0003800000 */
[----:B------:R-:W1:Y:S02]  /*9980*/  SYNCS.PHASECHK.TRANS64.TRYWAIT P1, [UR5+0x30830], R3 ;  /* 0x03083003ff0075a7 */ /* 0x000e640008020145 */
[----:B-1----:R-:W-:Y:S05]  /*9990*/  @!P1 BRA `(.L_x_1285) ;  /* 0x000000ec00c09947 */ /* 0x002fea0003800000 */
.L_x_1284:
        /* <DEDUP_REMOVED lines=225> */
.L_x_1286:
[----:B------:R-:W-:Y:S01]  /*a7b0*/  ULEA UR5, UR4, UR40, 0x3 ;  /* 0x0000002804057291 */ /* 0x000fe2000f8e183f */
[----:B------:R-:W-:-:S05]  /*a7c0*/  IMAD.U32 R0, RZ, RZ, UR6 ;  /* 0x00000006ff007e24 */ /* 0x000fca000f8e00ff */
[----:B------:R-:W-:-:S04]  /*a7d0*/  SHF.L.U32 R0, R0, 0x1f, RZ ;  /* 0x0000001f00007819 */ /* 0x000fc800000006ff */
[----:B------:R2:W3:Y:S01]  /*a7e0*/  SYNCS.PHASECHK.TRANS64.TRYWAIT P1, [UR5+0x30850], R0 ;  /* 0x03085000ff0075a7 */ /* 0x0004e20008020145 */
[----:B------:R-:W-:Y:S05]  /*a7f0*/  @!P0 BRA `(.L_x_1287) ;  /* 0x0000000000048947 */ /* 0x000fea0003800000 */
[----:B------:R-:W-:Y:S01]  /*a800*/  BPT.TRAP 0x1 ;  /* 0x000000040000795c */ /* 0x000fe20000300000 */
.L_x_1287:
[----:B---3--:R-:W-:Y:S05]  /*a810*/  @P1 BRA `(.L_x_1288) ;  /* 0x0000000000081947 */ /* 0x008fea0003800000 */
[----:B------:R-:W3:Y:S02]  /*a820*/  SYNCS.PHASECHK.TRANS64.TRYWAIT P1, [UR5+0x30850], R0 ;  /* 0x03085000ff0075a7 */ /* 0x000ee40008020145 */
[----:B---3--:R-:W-:Y:S05]  /*a830*/  @!P1 BRA `(.L_x_1289) ;  /* 0x000000e000309947 */ /* 0x008fea0003800000 */
.L_x_1288:
        /* <DEDUP_REMOVED lines=30> */
.L_x_1290:
[----:B------:R-:W-:Y:S01]  /*aa20*/  R2UR UR4, R22 ;  /* 0x00000000160472ca */ /* 0x000fe200000e0000 */
[----:B------:R-:W4:Y:S01]  /*aa30*/  S2UR UR6, SR_CgaCtaId ;  /* 0x00000000000679c3 */ /* 0x000f220000008800 */
[----:B------:R-:W-:Y:S01]  /*aa40*/  VIADD R187, R23, UR60 ;  /* 0x0000003c17bb7c36 */ /* 0x000fe20008000000 */
[----:B------:R-:W-:Y:S01]  /*aa50*/  UISETP.NE.AND UP0, UPT, UR43, URZ, UPT ;  /* 0x0000003f2b00728c */ /* 0x000fe2000bf05270 */
[----:B------:R-:W-:-:S09]  /*aa60*/  IMAD.U32 R185, RZ, RZ, UR41 ;  /* 0x00000029ffb97e24 */ /* 0x000fd2000f8e00ff */
[----:B------:R-:W-:-:S06]  /*aa70*/  UISETP.NE.AND UP1, UPT, UR4, URZ, UPT ;  /* 0x0000003f0400728c */ /* 0x000fcc000bf25270 */
[----:B------:R-:W-:Y:S02]  /*aa80*/  PLOP3.LUT P1, PT, PT, PT, UP1, 0x80, 0x0 ;  /* 0x000000000000781c */ /* 0x000fe40003f2f018 */
[----:B------:R-:W-:-:S03]  /*aa90*/  PLOP3.LUT P2, PT, PT, PT, UP1, 0x80, 0x0 ;  /* 0x000000000000781c */ /* 0x000fc60003f4f018 */
[----:B------:R-:W-:-:S08]  /*aaa0*/  @UP1 ULDC UR4, c[0x0][0x44c] ;  /* 0x0001130000041ab9 */ /* 0x000fd00000000800 */
[----:B--23--:R-:W-:Y:S01]  /*aab0*/  @P1 IMAD.HI.U32 R0, R187, UR4, RZ ;  /* 0x00000004bb001c27 */ /* 0x00cfe2000f8e00ff */
[----:B------:R-:W-:Y:S01]  /*aac0*/  @UP1 ULDC UR4, c[0x0][0x450] ;  /* 0x0001140000041ab9 */ /* 0x000fe20000000800 */
[----:B------:R-:W-:-:S03]  /*aad0*/  PLOP3.LUT P1, PT, PT, PT, UP0, 0x40, 0x0 ;  /* 0x000000000000781c */ /* 0x000fc60003f2e808 */
[----:B------:R-:W-:Y:S01]  /*aae0*/  @P2 SHF.R.U32.HI R187, RZ, UR4, R0 ;  /* 0x00000004ffbb2c19 */ /* 0x000fe20008011600 */
[----:B------:R-:W-:Y:S01]  /*aaf0*/  ULEA UR4, UR7, UR40, 0x3 ;  /* 0x0000002807047291 */ /* 0x000fe2000f8e183f */
[----:B------:R-:W-:-:S03]  /*ab00*/  IMAD.SHL.U32 R0, R225, 0x40, RZ ;  /* 0x00000040e1007824 */ /* 0x000fc600078e00ff */
[----:B------:R-:W-:Y:S01]  /*ab10*/  UIADD3 UR4, UR4, 0x30840, URZ ;  /* 0x0003084004047890 */ /* 0x000fe2000fffe03f */
[----:B------:R-:W2:Y:S01]  /*ab20*/  SHFL.IDX PT, R188, R187, RZ, 0x1c1f ;  /* 0x001c1fffbbbc7589 */ /* 0x000ea200000e0000 */
[----:B------:R-:W-:Y:S02]  /*ab30*/  IADD3 R2, -R17, 0x1, -R0 ;  /* 0x0000000111027810 */ /* 0x000fe40007ffe900 */
[----:B----4-:R-:W-:Y:S02]  /*ab40*/  UPRMT UR4, UR6, 0x654, UR4 ;  /* 0x0000065406047896 */ /* 0x010fe40008000004 */
[----:B------:R-:W-:Y:S01]  /*ab50*/  IADD3 R185, -R185, UR42, R2 ;  /* 0x0000002ab9b97c10 */ /* 0x000fe2000fffe102 */
[----:B------:R-:W-:-:S04]  /*ab60*/  ULDC UR6, c[0x0][0x9e0] ;  /* 0x0002780000067ab9 */ /* 0x000fc80000000800 */
[----:B------:R-:W-:Y:S02]  /*ab70*/  VIADD R186, R185, UR6 ;  /* 0x00000006b9ba7c36 */ /* 0x000fe40008000000 */
[----:B------:R-:W-:Y:S01]  /*ab80*/  SYNCS.ARRIVE.TRANS64.RED.A1T0 RZ, [UR4], RZ ;  /* 0x000000ffffff79a7 */ /* 0x000fe20008100404 */
[----:B------:R-:W-:-:S06]  /*ab90*/  ULOP3.LUT UR4, URZ, UR55, URZ, 0x33, !UPT ;  /* 0x000000373f047292 */ /* 0x000fcc000f8e333f */
        /* <DEDUP_REMOVED lines=17> */
.L_x_1293:
[----:B------:R-:W-:-:S05]  /*acb0*/  IMAD.U32 R189, RZ, RZ, UR54 ;  /* 0x00000036ffbd7e24 */ /* 0x000fca000f8e00ff */
[----:B------:R-:W-:-:S13]  /*acc0*/  ISETP.NE.AND P1, PT, R189, 0x1, PT ;  /* 0x00000001bd00780c */ /* 0x000fda0003f25270 */
[----:B0-----:R-:W0:Y:S02]  /*acd0*/  @P1 LDC.64 R2, c[0x0][0x9e8] ;  /* 0x00027a00ff021b82 */ /* 0x001e240000000a00 */
[----:B0-----:R-:W-:-:S05]  /*ace0*/  @P1 IMAD.HI.U32 R2, R188, R2, RZ ;  /* 0x00000002bc021227 */ /* 0x001fca00078e00ff */
[----:B------:R-:W-:-:S07]  /*acf0*/  @P1 SHF.R.U32.HI R188, RZ, R3, R2 ;  /* 0x00000003ffbc1219 */ /* 0x000fce0000011602 */
.L_x_1294:
[----:B------:R-:W-:Y:S05]  /*ad00*/  BSYNC B0 ;  /* 0x0000000000007941 */ /* 0x000fea0003800000 */
.L_x_1292:
[----:B------:R-:W-:-:S04]  /*ad10*/  IMAD R188, R188, R189, -R0 ;  /* 0x000000bdbcbc7224 */ /* 0x000fc800078e0a00 */
[----:B------:R-:W-:-:S05]  /*ad20*/  IMAD.IADD R188, R188, 0x1, -R17 ;  /* 0x00000001bcbc7824 */ /* 0x000fca00078e0a11 */
[----:B------:R-:W-:Y:S02]  /*ad30*/  VIMNMX R4, R4, R188, !PT ;  /* 0x000000bc04047248 */ /* 0x000fe40007fe0100 */
[----:B------:R-:W-:-:S07]  /*ad40*/  VIADDMNMX R184, R188, R189, R184, PT ;  /* 0x000000bdbcb87246 */ /* 0x000fce00038001b8 */
.L_x_1291:
        /* <DEDUP_REMOVED lines=68> */
.L_x_1297:
[----:B------:R-:W-:-:S05]  /*b190*/  IMAD.U32 R184, RZ, RZ, UR54 ;  /* 0x00000036ffb87e24 */ /* 0x000fca000f8e00ff */
[----:B------:R-:W-:-:S13]  /*b1a0*/  ISETP.NE.AND P2, PT, R184, 0x1, PT ;  /* 0x00000001b800780c */ /* 0x000fda0003f45270 */
[----:B0-----:R-:W0:Y:S02]  /*b1b0*/  @P2 LDC.64 R2, c[0x0][0x9e8] ;  /* 0x00027a00ff022b82 */ /* 0x001e240000000a00 */
[----:B0-----:R-:W-:-:S05]  /*b1c0*/  @P2 IMAD.HI.U32 R2, R4, R2, RZ ;  /* 0x0000000204022227 */ /* 0x001fca00078e00ff */
[----:B------:R-:W-:-:S07]  /*b1d0*/  @P2 SHF.R.U32.HI R4, RZ, R3, R2 ;  /* 0x00000003ff042219 */ /* 0x000fce0000011602 */
.L_x_1298:
[----:B------:R-:W-:Y:S05]  /*b1e0*/  BSYNC B0 ;  /* 0x0000000000007941 */ /* 0x000fea0003800000 */
.L_x_1296:
[----:B------:R-:W-:-:S04]  /*b1f0*/  IMAD R0, R4, R184, -R0 ;  /* 0x000000b804007224 */ /* 0x000fc800078e0a00 */
[----:B------:R-:W-:-:S05]  /*b200*/  IMAD.IADD R0, R0, 0x1, -R17 ;  /* 0x0000000100007824 */ /* 0x000fca00078e0a11 */
[----:B------:R-:W-:Y:S02]  /*b210*/  VIMNMX R185, R185, R0, !PT ;  /* 0x00000000b9b97248 */ /* 0x000fe40007fe0100 */
[----:B------:R-:W-:-:S07]  /*b220*/  VIADDMNMX R186, R0, R184, R186, PT ;  /* 0x000000b800ba7246 */ /* 0x000fce00038001ba */
.L_x_1295:
        /* <DEDUP_REMOVED lines=142> */
[----:B------:R-:W-:Y:S01]  /*bb10*/  MUFU.EX2 R152, R152 ;  /* 0x0000009800987308 */ /* 0x000fe20000000800 */
[----:B------:R-:W-:-:S02]  /*bb20*/  LOP3.LUT P0, RZ, R16, 0x800, RZ, 0xc0, !PT ;  /* 0x0000080010ff7812 */ /* 0x000fc4000780c0ff */
[----:B------:R-:W-:-:S04]  /*bb30*/  FMNMX.FTZ R3, R182, R3, !PT ;  /* 0x00000003b6037209 */ /* 0x000fc80007810000 */
[----:B------:R-:W-:Y:S01]  /*bb40*/  FMNMX.FTZ R3, R183, R3, !PT ;  /* 0x00000003b7037209 */ /* 0x000fe20007810000 */
[----:B------:R0:W-:Y:S04]  /*bb50*/  MUFU.EX2 R186, R2 ;  /* 0x0000000200ba7308 */ /* 0x0001e80000000800 */
[----:B------:R-:W1:Y:S04]  /*bb60*/  SHFL.BFLY PT, R181, R3, 0x2, 0x1f ;  /* 0x0c401f0003b57f89 */ /* 0x000e6800000e0000 */
[----:B------:R-:W-:Y:S08]  /*bb70*/  MUFU.EX2 R153, R153 ;  /* 0x0000009900997308 */ /* 0x000ff00000000800 */
[----:B------:R-:W-:Y:S08]  /*bb80*/  MUFU.EX2 R156, R156 ;  /* 0x0000009c009c7308 */ /* 0x000ff00000000800 */
[----:B------:R-:W-:Y:S01]  /*bb90*/  MUFU.EX2 R157, R157 ;  /* 0x0000009d009d7308 */ /* 0x000fe20000000800 */
[----:B-1----:R-:W-:-:S07]  /*bba0*/  FMNMX.FTZ R3, R3, R181, !PT ;  /* 0x000000b503037209 */ /* 0x002fce0007810000 */
[----:B------:R-:W-:Y:S01]  /*bbb0*/  MUFU.EX2 R160, R160 ;  /* 0x000000a000a07308 */ /* 0x000fe20000000800 */
[----:B------:R-:W1:Y:S07]  /*bbc0*/  SHFL.BFLY PT, R181, R3, 0x1, 0x1f ;  /* 0x0c201f0003b57f89 */ /* 0x000e6e00000e0000 */
[----:B------:R-:W-:Y:S08]  /*bbd0*/  MUFU.EX2 R161, R161 ;  /* 0x000000a100a17308 */ /* 0x000ff00000000800 */
[----:B------:R-:W-:Y:S08]  /*bbe0*/  MUFU.EX2 R164, R164 ;  /* 0x000000a400a47308 */ /* 0x000ff00000000800 */
[----:B------:R-:W-:Y:S01]  /*bbf0*/  MUFU.EX2 R165, R165 ;  /* 0x000000a500a57308 */ /* 0x000fe20000000800 */
[----:B-1----:R-:W-:-:S04]  /*bc00*/  FMNMX.FTZ R3, R3, R181, !PT ;  /* 0x000000b503037209 */ /* 0x002fc80007810000 */
[C---:B------:R-:W-:Y:S01]  /*bc10*/  FSETP.NEU.FTZ.AND P1, PT, R3.reuse, -INF , PT ;  /* 0xff8000000300780b */ /* 0x040fe20003f3d000 */
[C---:B0-----:R-:W-:Y:S02]  /*bc20*/  FMUL.FTZ R2, R3.reuse, UR10 ;  /* 0x0000000a03027c20 */ /* 0x041fe40008410000 */
[----:B------:R-:W-:Y:S01]  /*bc30*/  MUFU.EX2 R168, R168 ;  /* 0x000000a800a87308 */ /* 0x000fe20000000800 */
[----:B------:R-:W-:-:S05]  /*bc40*/  FSEL R181, R3, RZ, P1 ;  /* 0x000000ff03b57208 */ /* 0x000fca0000800000 */
[----:B------:R-:W-:Y:S01]  /*bc50*/  FADD.FTZ R21, -R181, R21 ;  /* 0x00000015b5157221 */ /* 0x000fe20000010100 */
[----:B------:R-:W-:Y:S01]  /*bc60*/  FMUL.FTZ R181, R0, UR10 ;  /* 0x0000000a00b57c20 */ /* 0x000fe20008410000 */
[----:B------:R-:W-:Y:S01]  /*bc70*/  FSEL R0, R2, RZ, P1 ;  /* 0x000000ff02007208 */ /* 0x000fe20000800000 */
[----:B------:R-:W-:Y:S01]  /*bc80*/  MUFU.EX2 R169, R169 ;  /* 0x000000a900a97308 */ /* 0x000fe20000000800 */
[----:B------:R-:W-:-:S03]  /*bc90*/  FMUL.FTZ R21, R21, UR10 ;  /* 0x0000000a15157c20 */ /* 0x000fc60008410000 */
        /* <DEDUP_REMOVED lines=18> */
[----:B0-----:R-:W-:-:S07]  /*bdc0*/  FFMA.FTZ R20, R2, R20, R152 ;  /* 0x0000001402147223 */ /* 0x001fce0000010098 */
[----:B------:R-:W0:Y:S01]  /*bdd0*/  MUFU.EX2 R0, R21 ;  /* 0x0000001500007308 */ /* 0x000e220000000800 */
[----:B------:R-:W-:-:S07]  /*bde0*/  FADD.FTZ R20, R153, R20 ;  /* 0x0000001499147221 */ /* 0x000fce0000010000 */
        /* <DEDUP_REMOVED lines=47> */
[----:B-1----:R-:W-:-:S03]  /*c0e0*/  FADD.FTZ R21, R182, R20 ;  /* 0x00000014b6157221 */ /* 0x002fc60000010000 */
[----:B------:R-:W-:Y:S01]  /*c0f0*/  FADD.FTZ R20, R186, R5 ;  /* 0x00000005ba147221 */ /* 0x000fe20000010000 */
[----:B--2---:R-:W-:Y:S01]  /*c100*/  FADD.FTZ R5, R183, R21 ;  /* 0x00000015b7057221 */ /* 0x004fe20000010000 */
[----:B------:R-:W-:Y:S06]  /*c110*/  @!P0 BRA `(.L_x_1299) ;  /* 0x0000000000048947 */ /* 0x000fec0003800000 */
[----:B------:R-:W-:Y:S01]  /*c120*/  BPT.TRAP 0x1 ;  /* 0x000000040000795c */ /* 0x000fe20000300000 */
.L_x_1299:
[----:B------:R-:W0:Y:S01]  /*c130*/  S2UR UR6, SR_CgaCtaId ;  /* 0x00000000000679c3 */ /* 0x000e220000008800 */
[----:B------:R-:W-:Y:S01]  /*c140*/  R2UR UR4, R200 ;  /* 0x00000000c80472ca */ /* 0x000fe200000e0000 */
[----:B------:R-:W-:Y:S01]  /*c150*/  UIADD3 UR5, UR5, 0x30860, URZ ;  /* 0x0003086005057890 */ /* 0x000fe2000fffe03f */
[----:B------:R-:W-:Y:S01]  /*c160*/  F2FP.F16.F32.PACK_AB R196, R153, R152 ;  /* 0x0000009899c4723e */ /* 0x000fe200000000ff */
[----:B------:R-:W-:Y:S01]  /*c170*/  IMAD.MOV.U32 R21, RZ, RZ, R3 ;  /* 0x000000ffff157224 */ /* 0x000fe200078e0003 */
[----:B------:R-:W-:Y:S01]  /*c180*/  F2FP.F16.F32.PACK_AB R197, R155, R154 ;  /* 0x0000009a9bc5723e */ /* 0x000fe200000000ff */
[----:B------:R-:W-:Y:S01]  /*c190*/  IMAD.MOV.U32 R224, RZ, RZ, R4 ;  /* 0x000000ffffe07224 */ /* 0x000fe200078e0004 */
[----:B------:R-:W-:Y:S02]  /*c1a0*/  F2FP.F16.F32.PACK_AB R198, R157, R156 ;  /* 0x0000009c9dc6723e */ /* 0x000fe400000000ff */
[----:B------:R-:W-:Y:S02]  /*c1b0*/  F2FP.F16.F32.PACK_AB R199, R159, R158 ;  /* 0x0000009e9fc7723e */ /* 0x000fe400000000ff */
[----:B------:R-:W-:-:S02]  /*c1c0*/  F2FP.F16.F32.PACK_AB R192, R161, R160 ;  /* 0x000000a0a1c0723e */ /* 0x000fc400000000ff */
[----:B------:R-:W-:Y:S02]  /*c1d0*/  F2FP.F16.F32.PACK_AB R193, R163, R162 ;  /* 0x000000a2a3c1723e */ /* 0x000fe400000000ff */
[----:B------:R-:W-:Y:S01]  /*c1e0*/  ISETP.GT.AND P1, PT, R225, UR4, PT ;  /* 0x00000004e1007c0c */ /* 0x000fe2000bf24270 */
[----:B------:R-:W-:Y:S01]  /*c1f0*/  UMOV UR4, UR39 ;  /* 0x0000002700047c82 */ /* 0x000fe20008000000 */
[----:B------:R-:W-:Y:S01]  /*c200*/  F2FP.F16.F32.PACK_AB R194, R165, R164 ;  /* 0x000000a4a5c2723e */ /* 0x000fe200000000ff */
[----:B------:R-:W-:Y:S01]  /*c210*/  VIADD R225, R225, 0xffffffff ;  /* 0xffffffffe1e17836 */ /* 0x000fe20000000000 */
        /* <DEDUP_REMOVED lines=13> */
.L_x_1281:
        /* <DEDUP_REMOVED lines=131> */
.L_x_1301:
[----:B------:R-:W-:Y:S01]  /*cb20*/  ULEA UR5, UR39, UR40, 0x3 ;  /* 0x0000002827057291 */ /* 0x000fe2000f8e183f */
[----:B------:R-:W-:-:S05]  /*cb30*/  IMAD.U32 R0, RZ, RZ, UR38 ;  /* 0x00000026ff007e24 */ /* 0x000fca000f8e00ff */
[----:B------:R-:W-:-:S04]  /*cb40*/  SHF.L.U32 R0, R0, 0x1f, RZ ;  /* 0x0000001f00007819 */ /* 0x000fc800000006ff */
[----:B------:R0:W1:Y:S01]  /*cb50*/  SYNCS.PHASECHK.TRANS64.TRYWAIT P1, [UR5+0x30850], R0 ;  /* 0x03085000ff0075a7 */ /* 0x0000620008020145 */
[----:B------:R-:W-:Y:S05]  /*cb60*/  @!P0 BRA `(.L_x_1302) ;  /* 0x0000000000048947 */ /* 0x000fea0003800000 */
[----:B------:R-:W-:Y:S01]  /*cb70*/  BPT.TRAP 0x1 ;  /* 0x000000040000795c */ /* 0x000fe20000300000 */
.L_x_1302:
[----:B-1----:R-:W-:Y:S05]  /*cb80*/  @P1 BRA `(.L_x_1303) ;  /* 0x0000000000081947 */ /* 0x002fea0003800000 */
[----:B------:R-:W1:Y:S02]  /*cb90*/  SYNCS.PHASECHK.TRANS64.TRYWAIT P1, [UR5+0x30850], R0 ;  /* 0x03085000ff0075a7 */ /* 0x000e640008020145 */
[----:B-1----:R-:W-:Y:S05]  /*cba0*/  @!P1 BRA `(.L_x_1304) ;  /* 0x000000bc006c9947 */ /* 0x002fea0003800000 */
.L_x_1303:
[----:B------:R-:W-:Y:S01]  /*cbb0*/  UIADD3 UR40, UR40, 0x400, URZ ;  /* 0x0000040028287890 */ /* 0x000fe2000fffe03f */
[----:B------:R-:W-:Y:S01]  /*cbc0*/  WARPGROUP.ARRIVE ;  /* 0x00000000000079c5 */ /* 0x000fe20000000000 */
[----:B------:R-:W-:Y:S01]  /*cbd0*/  UMOV UR7, 0x40000040 ;  /* 0x4000004000077882 */ /* 0x000fe20000000000 */
[----:B-1----:R-:W1:Y:S01]  /*cbe0*/  SHFL.BFLY PT, R7, R20, 0x2, 0x1f ;  /* 0x0c401f0014077f89 */ /* 0x002e6200000e0000 */
[----:B------:R-:W-:Y:S01]  /*cbf0*/  USHF.R.U32.HI UR40, URZ, 0x4, UR40 ;  /* 0x000000043f287899 */ /* 0x000fe20008011628 */
[----:B------:R-:W-:Y:S02]  /*cc00*/  IMAD.MOV.U32 R6, RZ, RZ, RZ ;  /* 0x000000ffff067224 */ /* 0x000fe400078e00ff */
[----:B0-----:R-:W0:Y:S01]  /*cc10*/  SHFL.BFLY PT, R0, R5, 0x2, 0x1f ;  /* 0x0c401f0005007f89 */ /* 0x001e2200000e0000 */
[----:B------:R-:W-:Y:S01]  /*cc20*/  ULOP3.LUT UR40, UR40, 0x3fff, URZ, 0xc0, !UPT ;  /* 0x00003fff28287892 */ /* 0x000fe2000f8ec03f */
[----:B------:R-:W-:-:S03]  /*cc30*/  IMAD.U32 R13, RZ, RZ, UR10 ;  /* 0x0000000aff0d7e24 */ /* 0x000fc6000f8e00ff */
[----:B------:R-:W-:-:S04]  /*cc40*/  ULOP3.LUT UR4, UR40, 0x2000000, URZ, 0xfc, !UPT ;  /* 0x0200000028047892 */ /* 0x000fc8000f8efc3f */
[----:B------:R-:W-:-:S07]  /*cc50*/  ULEA UR4, UR39, UR4, 0xb ;  /* 0x0000000427047291 */ /* 0x000fce000f8e583f */
[----:B------:R-:W-:Y:S02]  /*cc60*/  UMOV UR6, UR4 ;  /* 0x0000000400067c82 */ /* 0x000fe40008000000 */
[----:B------:R-:W-:Y:S01]  /*cc70*/  HGMMA.64x256x16.F32 R24, R196, gdesc[UR4].tnspB, R24, gsb0 ;  /* 0x43e00004c4187df0 */ /* 0x000fe20008000818 */
[----:B------:R-:W-:Y:S01]  /*cc80*/  UIADD3 UR6, UR4, 0x80, URZ ;  /* 0x0000008004067890 */ /* 0x000fe2000fffe03f */
[----:B-1----:R-:W-:Y:S01]  /*cc90*/  FADD.FTZ R7, R7, R20 ;  /* 0x0000001407077221 */ /* 0x002fe20000010000 */
[----:B------:R-:W-:Y:S01]  /*cca0*/  UMOV UR7, 0x40000040 ;  /* 0x4000004000077882 */ /* 0x000fe20000000000 */
[----:B0-----:R-:W-:Y:S01]  /*ccb0*/  FADD.FTZ R2, R0, R5 ;  /* 0x0000000500027221 */ /* 0x001fe20000010000 */
[----:B------:R-:W-:Y:S02]  /*ccc0*/  IMAD.MOV.U32 R5, RZ, RZ, RZ ;  /* 0x000000ffff057224 */ /* 0x000fe400078e00ff */
[----:B------:R-:W0:Y:S04]  /*ccd0*/  SHFL.BFLY PT, R0, R7, 0x1, 0x1f ;  /* 0x0c201f0007007f89 */ /* 0x000e2800000e0000 */
[----:B------:R-:W1:Y:S01]  /*cce0*/  SHFL.BFLY PT, R9, R2, 0x1, 0x1f ;  /* 0x0c201f0002097f89 */ /* 0x000e6200000e0000 */
[----:B0-----:R-:W-:Y:S01]  /*ccf0*/  FADD.FTZ R11, R7, R0 ;  /* 0x00000000070b7221 */ /* 0x001fe20000010000 */
[----:B------:R-:W-:-:S02]  /*cd00*/  IMAD.U32 R7, RZ, RZ, UR10 ;  /* 0x0000000aff077e24 */ /* 0x000fc4000f8e00ff */
[----:B------:R-:W-:Y:S02]  /*cd10*/  IMAD.MOV.U32 R0, RZ, RZ, -0x800000 ;  /* 0xff800000ff007424 */ /* 0x000fe400078e00ff */
[----:B-1----:R-:W-:Y:S01]  /*cd20*/  FADD.FTZ R12, R2, R9 ;  /* 0x00000009020c7221 */ /* 0x002fe20000010000 */
[----:B------:R-:W-:Y:S01]  /*cd30*/  FSETP.NE.FTZ.AND P1, PT, R11, RZ, PT ;  /* 0x000000ff0b00720b */ /* 0x000fe20003f35000 */
[----:B------:R-:W-:-:S03]  /*cd40*/  IMAD.MOV.U32 R2, RZ, RZ, -0x800000 ;  /* 0xff800000ff027424 */ /* 0x000fc600078e00ff */
        /* <DEDUP_REMOVED lines=30> */
.L_x_1305:
[----:B------:R-:W2:Y:S01]  /*cf30*/  LDL.LU R3, [R1+0x14] ;  /* 0x0000140001037983 */ /* 0x000ea20000300800 */
[----:B------:R-:W-:Y:S01]  /*cf40*/  UIADD3 UR4, UR5, 0x30860, URZ ;  /* 0x0003086005047890 */ /* 0x000fe2000fffe03f */
[----:B------:R-:W0:Y:S01]  /*cf50*/  S2UR UR5, SR_CgaCtaId ;  /* 0x00000000000579c3 */ /* 0x000e220000008800 */
        /* <DEDUP_REMOVED lines=33> */
[----:B------:R-:W-:Y:S01]  /*d170*/  USEL UR4, URZ, 0x1, UP0 ;  /* 0x000000013f047887 */ /* 0x000fe20008000000 */
        /* <DEDUP_REMOVED lines=100> */
[----:B------:R-:W-:-:S02]  /*d7c0*/  USEL UR39, UR39, URZ, UP0 ;  /* 0x0000003f27277287 */ /* 0x000fc40008000000 */
[----:B------:R-:W-:Y:S01]  /*d7d0*/  ULOP3.LUT UR38, UR38, UR4, URZ, 0x3c, !UPT ;  /* 0x0000000426267292 */ /* 0x000fe2000f8e3c3f */
[----:B--2---:R-:W-:-:S13]  /*d7e0*/  R2UR UR6, R3 ;  /* 0x00000000030672ca */ /* 0x004fda00000e0000 */
[----:B------:R-:W-:-:S06]  /*d7f0*/  UIADD3 UR6, UR6, 0x1, URZ ;  /* 0x0000000106067890 */ /* 0x000fcc000fffe03f */
[----:B------:R-:W-:-:S05]  /*d800*/  IMAD.U32 R3, RZ, RZ, UR6 ;  /* 0x00000006ff037e24 */ /* 0x000fca000f8e00ff */
[----:B------:R0:W-:Y:S02]  /*d810*/  STL [R1+0x14], R3 ;  /* 0x0000140301007387 */ /* 0x0001e40000100800 */
.L_x_1227:
        /* <DEDUP_REMOVED lines=15> */
[----:B0-----:R-:W3:Y:S01]  /*d910*/  LDL R3, [R1+0x28] ;  /* 0x0000280001037983 */ /* 0x001ee20000100800 */
[----:B------:R-:W-:Y:S01]  /*d920*/  F2FP.F16.F32.PACK_AB R7, R31, R30 ;  /* 0x0000001e1f07723e */ /* 0x000fe200000000ff */
[----:B------:R-:W-:Y:S01]  /*d930*/  ULDC.64 UR16, c[0x0][0xc00] ;  /* 0x0003000000107ab9 */ /* 0x000fe20000000a00 */
[----:B------:R-:W-:Y:S01]  /*d940*/  F2FP.F16.F32.PACK_AB R10, R37, R36 ;  /* 0x00000024250a723e */ /* 0x000fe200000000ff */
[----:B------:R-:W-:Y:S01]  /*d950*/  ULDC.64 UR12, c[0x0][0xc00] ;  /* 0x00030000000c7ab9 */ /* 0x000fe20000000a00 */
[----:B------:R-:W-:Y:S01]  /*d960*/  F2FP.F16.F32.PACK_AB R11, R39, R38 ;  /* 0x00000026270b723e */ /* 0x000fe200000000ff */
[----:B------:R-:W-:Y:S01]  /*d970*/  ULDC.64 UR14, c[0x0][0xc08] ;  /* 0x00030200000e7ab9 */ /* 0x000fe20000000a00 */
[----:B------:R-:W-:Y:S01]  /*d980*/  R2UR UR19, R202 ;  /* 0x00000000ca1372ca */ /* 0x000fe200000e0000 */
[----:B------:R-:W-:Y:S01]  /*d990*/  ULDC UR22, c[0x0][0xbe8] ;  /* 0x0002fa0000167ab9 */ /* 0x000fe20000000800 */
[----:B------:R-:W-:-:S02]  /*d9a0*/  R2UR UR18, R204 ;  /* 0x00000000cc1272ca */ /* 0x000fc400000e0000 */
[----:B------:R-:W-:Y:S01]  /*d9b0*/  R2UR UR26, R205 ;  /* 0x00000000cd1a72ca */ /* 0x000fe200000e0000 */
[----:B------:R-:W-:Y:S01]  /*d9c0*/  UMOV UR10, UR8 ;  /* 0x00000008000a7c82 */ /* 0x000fe20008000000 */
[----:B-1----:R-:W-:Y:S01]  /*d9d0*/  UMOV UR11, UR4 ;  /* 0x00000004000b7c82 */ /* 0x002fe20008000000 */
[----:B------:R-:W-:Y:S01]  /*d9e0*/  UISETP.NE.U32.AND UP0, UPT, UR14, URZ, UPT ;  /* 0x0000003f0e00728c */ /* 0x000fe2000bf05070 */
[----:B------:R-:W-:-:S03]  /*d9f0*/  ULDC UR4, c[0x0][0xad4] ;  /* 0x0002b50000047ab9 */ /* 0x000fc60000000800 */
[----:B------:R-:W-:-:S11]  /*da00*/  UISETP.NE.AND.EX UP0, UPT, UR15, URZ, UPT, UP0 ;  /* 0x0000003f0f00728c */ /* 0x000fd6000bf05300 */
[----:B------:R-:W-:Y:S01]  /*da10*/  @UP0 ULDC.64 UR14, c[0x0][0xc08] ;  /* 0x00030200000e0ab9 */ /* 0x000fe20000000a00 */
[----:B------:R-:W-:Y:S01]  /*da20*/  BAR.SYNC.DEFER_BLOCKING 0x1, 0x100 ;  /* 0x0044000000007b1d */ /* 0x000fe20000010000 */
[----:B--2---:R-:W-:Y:S01]  /*da30*/  R2UR UR9, R8 ;  /* 0x00000000080972ca */ /* 0x004fe200000e0000 */
[----:B---3--:R-:W-:-:S03]  /*da40*/  IMAD.WIDE R18, R3, R18, UR10 ;  /* 0x0000000a03127e25 */ /* 0x008fc6000f8e0212 */
[C---:B------:R-:W-:Y:S02]  /*da50*/  IADD3 R159, P0, R18.reuse, 0x40, RZ ;  /* 0x00000040129f7810 */ /* 0x040fe40007f1e0ff */
[C---:B------:R-:W-:Y:S02]  /*da60*/  LOP3.LUT R5, R18.reuse, 0x380, RZ, 0xc0, !PT ;  /* 0x0000038012057812 */ /* 0x040fe400078ec0ff */
[----:B------:R-:W-:-:S05]  /*da70*/  IADD3 R9, P1, R18, 0x20, RZ ;  /* 0x0000002012097810 */ /* 0x000fca0007f3e0ff */
[----:B------:R-:W-:Y:S01]  /*da80*/  UIMAD.WIDE UR12, UR9, 0x4, UR12 ;  /* 0x00000004090c78a5 */ /* 0x000fe2000f8e020c */
[----:B------:R-:W-:Y:S02]  /*da90*/  LOP3.LUT R158, R159, 0x380, RZ, 0xc0, !PT ;  /* 0x000003809f9e7812 */ /* 0x000fe400078ec0ff */
[----:B------:R-:W-:Y:S02]  /*daa0*/  SHF.R.U64 R5, R5, 0x3, RZ ;  /* 0x0000000305057819 */ /* 0x000fe400000012ff */
[----:B------:R-:W-:Y:S02]  /*dab0*/  LOP3.LUT R8, R9, 0x380, RZ, 0xc0, !PT ;  /* 0x0000038009087812 */ /* 0x000fe400078ec0ff */
[----:B------:R-:W-:Y:S02]  /*dac0*/  SHF.R.U64 R158, R158, 0x3, RZ ;  /* 0x000000039e9e7819 */ /* 0x000fe400000012ff */
[C---:B------:R-:W-:Y:S02]  /*dad0*/  IADD3 R167, P5, R18.reuse, 0x4040, RZ ;  /* 0x0000404012a77810 */ /* 0x040fe40007fbe0ff */
[----:B------:R-:W-:-:S02]  /*dae0*/  IADD3 R3, P2, R18, 0x4060, RZ ;  /* 0x0000406012037810 */ /* 0x000fc40007f5e0ff */
[----:B------:R-:W-:Y:S02]  /*daf0*/  IADD3 R163, P3, R18, 0x4000, RZ ;  /* 0x0000400012a37810 */ /* 0x000fe40007f7e0ff */
[----:B------:R-:W-:Y:S01]  /*db00*/  LOP3.LUT R4, R5, R18, RZ, 0x3c, !PT ;  /* 0x0000001205047212 */ /* 0x000fe200078e3cff */
[--C-:B------:R-:W-:Y:S01]  /*db10*/  IMAD.MOV.U32 R5, RZ, RZ, R19.reuse ;  /* 0x000000ffff057224 */ /* 0x100fe200078e0013 */
[----:B------:R-:W-:Y:S02]  /*db20*/  SHF.R.U64 R8, R8, 0x3, RZ ;  /* 0x0000000308087819 */ /* 0x000fe400000012ff */
[----:B------:R-:W-:Y:S02]  /*db30*/  IADD3 R161, P4, R18, 0x60, RZ ;  /* 0x0000006012a17810 */ /* 0x000fe40007f9e0ff */
[----:B------:R-:W-:Y:S01]  /*db40*/  LOP3.LUT R158, R158, R159, RZ, 0x3c, !PT ;  /* 0x0000009f9e9e7212 */ /* 0x000fe200078e3cff */
[----:B------:R-:W-:Y:S01]  /*db50*/  IMAD.X R159, RZ, RZ, R19, P0 ;  /* 0x000000ffff9f7224 */ /* 0x000fe200000e0613 */
[----:B------:R-:W-:-:S02]  /*db60*/  IADD3 R165, P6, R18, 0x4020, RZ ;  /* 0x0000402012a57810 */ /* 0x000fc40007fde0ff */
[----:B------:R-:W-:Y:S02]  /*db70*/  LOP3.LUT R166, R167, 0x380, RZ, 0xc0, !PT ;  /* 0x00000380a7a67812 */ /* 0x000fe400078ec0ff */
[----:B------:R-:W-:Y:S02]  /*db80*/  LOP3.LUT R12, R3, 0x380, RZ, 0xc0, !PT ;  /* 0x00000380030c7812 */ /* 0x000fe400078ec0ff */
[----:B------:R-:W-:Y:S02]  /*db90*/  LOP3.LUT R162, R163, 0x380, RZ, 0xc0, !PT ;  /* 0x00000380a3a27812 */ /* 0x000fe400078ec0ff */
[----:B------:R-:W-:Y:S02]  /*dba0*/  IADD3 R15, P0, R18, 0x8020, RZ ;  /* 0x00008020120f7810 */ /* 0x000fe40007f1e0ff */
[----:B------:R-:W-:Y:S01]  /*dbb0*/  LOP3.LUT R8, R8, R9, RZ, 0x3c, !PT ;  /* 0x0000000908087212 */ /* 0x000fe200078e3cff */
[----:B------:R-:W-:Y:S01]  /*dbc0*/  IMAD.X R9, RZ, RZ, R19, P1 ;  /* 0x000000ffff097224 */ /* 0x000fe200008e0613 */
[----:B------:R-:W-:-:S02]  /*dbd0*/  LOP3.LUT R160, R161, 0x380, RZ, 0xc0, !PT ;  /* 0x00000380a1a07812 */ /* 0x000fc400078ec0ff */
[----:B------:R-:W-:Y:S02]  /*dbe0*/  LOP3.LUT R164, R165, 0x380, RZ, 0xc0, !PT ;  /* 0x00000380a5a47812 */ /* 0x000fe400078ec0ff */
[----:B------:R-:W-:Y:S02]  /*dbf0*/  MOV R13, R4 ;  /* 0x00000004000d7202 */ /* 0x000fe40000000f00 */
[----:B------:R-:W-:Y:S02]  /*dc00*/  F2FP.F16.F32.PACK_AB R4, R25, R24 ;  /* 0x000000181904723e */ /* 0x000fe400000000ff */
[----:B------:R-:W-:Y:S02]  /*dc10*/  F2FP.F16.F32.PACK_AB R5, R27, R26 ;  /* 0x0000001a1b05723e */ /* 0x000fe400000000ff */
[----:B------:R-:W-:Y:S02]  /*dc20*/  SHF.R.U64 R166, R166, 0x3, RZ ;  /* 0x00000003a6a67819 */ /* 0x000fe400000012ff */
[----:B------:R-:W-:Y:S01]  /*dc30*/  SHF.R.U64 R12, R12, 0x3, RZ ;  /* 0x000000030c0c7819 */ /* 0x000fe200000012ff */
[----:B------:R0:W-:Y:S01]  /*dc40*/  STSM.16.M88.4 [R13], R4 ;  /* 0x000000040d007844 */ /* 0x0001e20000000200 */
[----:B------:R-:W-:-:S02]  /*dc50*/  IADD3 R169, P1, R18, 0x8000, RZ ;  /* 0x0000800012a97810 */ /* 0x000fc40007f3e0ff */
[----:B------:R-:W-:Y:S02]  /*dc60*/  SHF.R.U64 R162, R162, 0x3, RZ ;  /* 0x00000003a2a27819 */ /* 0x000fe400000012ff */
[----:B------:R-:W-:Y:S02]  /*dc70*/  LOP3.LUT R14, R15, 0x380, RZ, 0xc0, !PT ;  /* 0x000003800f0e7812 */ /* 0x000fe400078ec0ff */
[----:B------:R-:W-:Y:S02]  /*dc80*/  SHF.R.U64 R160, R160, 0x3, RZ ;  /* 0x00000003a0a07819 */ /* 0x000fe400000012ff */
[----:B------:R-:W-:Y:S02]  /*dc90*/  SHF.R.U64 R164, R164, 0x3, RZ ;  /* 0x00000003a4a47819 */ /* 0x000fe400000012ff */
[----:B------:R-:W-:Y:S01]  /*dca0*/  LOP3.LUT R166, R166, R167, RZ, 0x3c, !PT ;  /* 0x000000a7a6a67212 */ /* 0x000fe200078e3cff */
[----:B------:R-:W-:Y:S01]  /*dcb0*/  IMAD.X R167, RZ, RZ, R19, P5 ;  /* 0x000000ffffa77224 */ /* 0x000fe200028e0613 */
[----:B------:R-:W-:-:S02]  /*dcc0*/  LOP3.LUT R12, R12, R3, RZ, 0x3c, !PT ;  /* 0x000000030c0c7212 */ /* 0x000fc400078e3cff */
[----:B------:R-:W-:Y:S01]  /*dcd0*/  LOP3.LUT R168, R169, 0x380, RZ, 0xc0, !PT ;  /* 0x00000380a9a87812 */ /* 0x000fe200078ec0ff */
[--C-:B0-----:R-:W-:Y:S01]  /*dce0*/  IMAD.X R13, RZ, RZ, R19.reuse, P2 ;  /* 0x000000ffff0d7224 */ /* 0x101fe200010e0613 */
[----:B------:R-:W-:Y:S01]  /*dcf0*/  LOP3.LUT R162, R162, R163, RZ, 0x3c, !PT ;  /* 0x000000a3a2a27212 */ /* 0x000fe200078e3cff */
[--C-:B------:R-:W-:Y:S01]  /*dd00*/  IMAD.X R163, RZ, RZ, R19.reuse, P3 ;  /* 0x000000ffffa37224 */ /* 0x100fe200018e0613 */
[----:B------:R-:W-:Y:S02]  /*dd10*/  MOV R3, R8 ;  /* 0x0000000800037202 */ /* 0x000fe40000000f00 */
[----:B------:R-:W-:Y:S02]  /*dd20*/  SHF.R.U64 R14, R14, 0x3, RZ ;  /* 0x000000030e0e7819 */ /* 0x000fe400000012ff */
[----:B------:R-:W-:Y:S01]  /*dd30*/  LOP3.LUT R160, R160, R161, RZ, 0x3c, !PT ;  /* 0x000000a1a0a07212 */ /* 0x000fe200078e3cff */
[----:B------:R-:W-:Y:S01]  /*dd40*/  IMAD.X R161, RZ, RZ, R19, P4 ;  /* 0x000000ffffa17224 */ /* 0x000fe200020e0613 */
[----:B------:R-:W-:-:S02]  /*dd50*/  F2FP.F16.F32.PACK_AB R8, R33, R32 ;  /* 0x000000202108723e */ /* 0x000fc400000000ff */
[----:B------:R-:W-:Y:S02]  /*dd60*/  F2FP.F16.F32.PACK_AB R9, R35, R34 ;  /* 0x000000222309723e */ /* 0x000fe400000000ff */
[----:B------:R-:W-:Y:S02]  /*dd70*/  IADD3 R20, P5, R18, 0xc020, RZ ;  /* 0x0000c02012147810 */ /* 0x000fe40007fbe0ff */
[----:B------:R-:W-:Y:S01]  /*dd80*/  LOP3.LUT R164, R164, R165, RZ, 0x3c, !PT ;  /* 0x000000a5a4a47212 */ /* 0x000fe200078e3cff */
[----:B------:R-:W-:Y:S01]  /*dd90*/  IMAD.X R165, RZ, RZ, R19, P6 ;  /* 0x000000ffffa57224 */ /* 0x000fe200030e0613 */
[C---:B------:R-:W-:Y:S01]  /*dda0*/  IADD3 R155, P3, R18.reuse, 0x8060, RZ ;  /* 0x00008060129b7810 */ /* 0x040fe20007f7e0ff */
[----:B------:R0:W-:Y:S01]  /*ddb0*/  STSM.16.M88.4 [R3], R8 ;  /* 0x0000000803007844 */ /* 0x0001e20000000200 */
[----:B------:R-:W-:Y:S02]  /*ddc0*/  IADD3 R153, P2, R18, 0xc040, RZ ;  /* 0x0000c04012997810 */ /* 0x000fe40007f5e0ff */
[----:B------:R-:W-:-:S02]  /*ddd0*/  SHF.R.U64 R168, R168, 0x3, RZ ;  /* 0x00000003a8a87819 */ /* 0x000fc400000012ff */
[----:B------:R-:W-:Y:S02]  /*dde0*/  IADD3 R171, P4, R18, 0x8040, RZ ;  /* 0x0000804012ab7810 */ /* 0x000fe40007f9e0ff */
[----:B------:R-:W-:Y:S01]  /*ddf0*/  LOP3.LUT R14, R14, R15, RZ, 0x3c, !PT ;  /* 0x0000000f0e0e7212 */ /* 0x000fe200078e3cff */
[----:B------:R-:W-:Y:S01]  /*de00*/  IMAD.X R15, RZ, RZ, R19, P0 ;  /* 0x000000ffff0f7224 */ /* 0x000fe200000e0613 */
[----:B------:R-:W-:Y:S02]  /*de10*/  IADD3 R157, P6, R18, 0xc000, RZ ;  /* 0x0000c000129d7810 */ /* 0x000fe40007fde0ff */
[----:B------:R-:W-:Y:S02]  /*de20*/  LOP3.LUT R21, R20, 0x380, RZ, 0xc0, !PT ;  /* 0x0000038014157812 */ /* 0x000fe400078ec0ff */
[----:B------:R-:W-:Y:S02]  /*de30*/  LOP3.LUT R154, R155, 0x380, RZ, 0xc0, !PT ;  /* 0x000003809b9a7812 */ /* 0x000fe400078ec0ff */
[----:B------:R-:W-:-:S02]  /*de40*/  LOP3.LUT R152, R153, 0x380, RZ, 0xc0, !PT ;  /* 0x0000038099987812 */ /* 0x000fc400078ec0ff */
[----:B------:R-:W-:Y:S02]  /*de50*/  MOV R159, R158 ;  /* 0x0000009e009f7202 */ /* 0x000fe40000000f00 */
[----:B------:R-:W-:Y:S02]  /*de60*/  F2FP.F16.F32.PACK_AB R4, R41, R40 ;  /* 0x000000282904723e */ /* 0x000fe400000000ff */
[----:B------:R-:W-:Y:S02]  /*de70*/  F2FP.F16.F32.PACK_AB R5, R43, R42 ;  /* 0x0000002a2b05723e */ /* 0x000fe400000000ff */
[----:B------:R-:W-:Y:S02]  /*de80*/  F2FP.F16.F32.PACK_AB R6, R45, R44 ;  /* 0x0000002c2d06723e */ /* 0x000fe400000000ff */
[----:B------:R-:W-:Y:S02]  /*de90*/  F2FP.F16.F32.PACK_AB R7, R47, R46 ;  /* 0x0000002e2f07723e */ /* 0x000fe400000000ff */
[----:B------:R-:W-:Y:S01]  /*dea0*/  LOP3.LUT R168, R168, R169, RZ, 0x3c, !PT ;  /* 0x000000a9a8a87212 */ /* 0x000fe200078e3cff */
[----:B------:R-:W-:Y:S01]  /*deb0*/  IMAD.X R169, RZ, RZ, R19, P1 ;  /* 0x000000ffffa97224 */ /* 0x000fe200008e0613 */
[----:B------:R-:W-:Y:S01]  /*dec0*/  LOP3.LUT R170, R171, 0x380, RZ, 0xc0, !PT ;  /* 0x00000380abaa7812 */ /* 0x000fe200078ec0ff */
[----:B------:R1:W-:Y:S01]  /*ded0*/  STSM.16.M88.4 [R159], R4 ;  /* 0x000000049f007844 */ /* 0x0003e20000000200 */
[----:B------:R-:W-:-:S02]  /*dee0*/  MOV R160, R160 ;  /* 0x000000a000a07202 */ /* 0x000fc40000000f00 */
[----:B0-----:R-:W-:Y:S02]  /*def0*/  F2FP.F16.F32.PACK_AB R8, R49, R48 ;  /* 0x000000303108723e */ /* 0x001fe400000000ff */
[----:B------:R-:W-:Y:S02]  /*df00*/  F2FP.F16.F32.PACK_AB R9, R51, R50 ;  /* 0x000000323309723e */ /* 0x000fe400000000ff */
[----:B------:R-:W-:Y:S02]  /*df10*/  F2FP.F16.F32.PACK_AB R10, R53, R52 ;  /* 0x00000034350a723e */ /* 0x000fe400000000ff */
[----:B------:R-:W-:Y:S02]  /*df20*/  F2FP.F16.F32.PACK_AB R11, R55, R54 ;  /* 0x00000036370b723e */ /* 0x000fe400000000ff */
[----:B------:R-:W-:Y:S02]  /*df30*/  LOP3.LUT R156, R157, 0x380, RZ, 0xc0, !PT ;  /* 0x000003809d9c7812 */ /* 0x000fe400078ec0ff */
[----:B------:R-:W-:Y:S01]  /*df40*/  SHF.R.U64 R21, R21, 0x3, RZ ;  /* 0x0000000315157819 */ /* 0x000fe200000012ff */
[----:B------:R0:W-:Y:S01]  /*df50*/  STSM.16.M88.4 [R160], R8 ;  /* 0x00000008a0007844 */ /* 0x0001e20000000200 */
[----:B------:R-:W-:-:S02]  /*df60*/  IADD3 R3, P1, R18, 0xc060, RZ ;  /* 0x0000c06012037810 */ /* 0x000fc40007f3e0ff */
[----:B------:R-:W-:Y:S02]  /*df70*/  SHF.R.U64 R154, R154, 0x3, RZ ;  /* 0x000000039a9a7819 */ /* 0x000fe400000012ff */
[----:B------:R-:W-:Y:S02]  /*df80*/  SHF.R.U64 R152, R152, 0x3, RZ ;  /* 0x0000000398987819 */ /* 0x000fe400000012ff */
[----:B------:R-:W-:Y:S02]  /*df90*/  MOV R158, R12 ;  /* 0x0000000c009e7202 */ /* 0x000fe40000000f00 */
[----:B------:R-:W-:Y:S02]  /*dfa0*/  MOV R22, R14 ;  /* 0x0000000e00167202 */ /* 0x000fe40000000f00 */
[----:B------:R-:W-:Y:S02]  /*dfb0*/  SHF.R.U64 R170, R170, 0x3, RZ ;  /* 0x00000003aaaa7819 */ /* 0x000fe400000012ff */
[----:B------:R-:W-:-:S02]  /*dfc0*/  MOV R162, R162 ;  /* 0x000000a200a27202 */ /* 0x000fc40000000f00 */
[----:B------:R-:W-:Y:S02]  /*dfd0*/  F2FP.F16.F32.PACK_AB R12, R57, R56 ;  /* 0x00000038390c723e */ /* 0x000fe400000000ff */
[----:B------:R-:W-:Y:S02]  /*dfe0*/  F2FP.F16.F32.PACK_AB R13, R59, R58 ;  /* 0x0000003a3b0d723e */ /* 0x000fe400000000ff */
[----:B------:R-:W-:Y:S02]  /*dff0*/  F2FP.F16.F32.PACK_AB R14, R61, R60 ;  /* 0x0000003c3d0e723e */ /* 0x000fe400000000ff */
[----:B------:R-:W-:Y:S02]  /*e000*/  F2FP.F16.F32.PACK_AB R15, R63, R62 ;  /* 0x0000003e3f0f723e */ /* 0x000fe400000000ff */
[----:B------:R-:W-:Y:S02]  /*e010*/  SHF.R.U64 R156, R156, 0x3, RZ ;  /* 0x000000039c9c7819 */ /* 0x000fe400000012ff */
[----:B------:R-:W-:Y:S01]  /*e020*/  MOV R164, R164 ;  /* 0x000000a400a47202 */ /* 0x000fe20000000f00 */
[----:B------:R2:W-:Y:S01]  /*e030*/  STSM.16.M88.4 [R162], R12 ;  /* 0x0000000ca2007844 */ /* 0x0005e20000000200 */
[----:B-1----:R-:W-:-:S02]  /*e040*/  F2FP.F16.F32.PACK_AB R4, R65, R64 ;  /* 0x000000404104723e */ /* 0x002fc400000000ff */
        /* <DEDUP_REMOVED lines=20> */
[----:B------:R-:W-:Y:S01]  /*e190*/  SHF.R.U64 R18, R18, 0x3, RZ ;  /* 0x0000000312127819 */ /* 0x000fe200000012ff */
[----:B------:R0:W-:Y:S01]  /*e1a0*/  STSM.16.M88.4 [R166], R8 ;  /* 0x00000008a6007844 */ /* 0x0001e20000000200 */
[----:B------:R-:W-:Y:S01]  /*e1b0*/  F2FP.F16.F32.PACK_AB R160, R81, R80 ;  /* 0x0000005051a0723e */ /* 0x000fe200000000ff */
[----:B------:R-:W-:Y:S01]  /*e1c0*/  IMAD.X R19, RZ, RZ, R19, P1 ;  /* 0x000000ffff137224 */ /* 0x000fe200008e0613 */
[----:B------:R-:W-:-:S02]  /*e1d0*/  F2FP.F16.F32.PACK_AB R161, R83, R82 ;  /* 0x0000005253a1723e */ /* 0x000fc400000000ff */
[----:B--2---:R-:W-:Y:S02]  /*e1e0*/  F2FP.F16.F32.PACK_AB R162, R85, R84 ;  /* 0x0000005455a2723e */ /* 0x004fe400000000ff */
[----:B------:R-:W-:Y:S02]  /*e1f0*/  F2FP.F16.F32.PACK_AB R163, R87, R86 ;  /* 0x0000005657a3723e */ /* 0x000fe400000000ff */
[----:B------:R-:W-:Y:S02]  /*e200*/  MOV R168, R168 ;  /* 0x000000a800a87202 */ /* 0x000fe40000000f00 */
[----:B-1----:R-:W-:Y:S01]  /*e210*/  F2FP.F16.F32.PACK_AB R164, R89, R88 ;  /* 0x0000005859a4723e */ /* 0x002fe200000000ff */
[----:B------:R1:W-:Y:S01]  /*e220*/  STSM.16.M88.4 [R158], R160 ;  /* 0x000000a09e007844 */ /* 0x0003e20000000200 */
[----:B------:R-:W-:Y:S02]  /*e230*/  F2FP.F16.F32.PACK_AB R165, R91, R90 ;  /* 0x0000005a5ba5723e */ /* 0x000fe400000000ff */
[----:B------:R-:W-:-:S02]  /*e240*/  F2FP.F16.F32.PACK_AB R167, R95, R94 ;  /* 0x0000005e5fa7723e */ /* 0x000fc400000000ff */
[----:B0-----:R-:W-:Y:S02]  /*e250*/  F2FP.F16.F32.PACK_AB R166, R93, R92 ;  /* 0x0000005c5da6723e */ /* 0x001fe400000000ff */
[----:B------:R-:W-:Y:S02]  /*e260*/  MOV R20, R20 ;  /* 0x0000001400147202 */ /* 0x000fe40000000f00 */
[----:B------:R-:W-:Y:S01]  /*e270*/  MOV R169, R154 ;  /* 0x0000009a00a97202 */ /* 0x000fe20000000f00 */
[----:B------:R-:W-:Y:S01]  /*e280*/  STSM.16.M88.4 [R168], R164 ;  /* 0x000000a4a8007844 */ /* 0x000fe20000000200 */
[----:B------:R-:W-:Y:S02]  /*e290*/  MOV R21, R152 ;  /* 0x0000009800157202 */ /* 0x000fe40000000f00 */
[----:B------:R-:W-:Y:S02]  /*e2a0*/  F2FP.F16.F32.PACK_AB R12, R97, R96 ;  /* 0x00000060610c723e */ /* 0x000fe400000000ff */
[----:B------:R-:W-:-:S02]  /*e2b0*/  F2FP.F16.F32.PACK_AB R13, R99, R98 ;  /* 0x00000062630d723e */ /* 0x000fc400000000ff */
[----:B------:R-:W-:Y:S02]  /*e2c0*/  F2FP.F16.F32.PACK_AB R14, R101, R100 ;  /* 0x00000064650e723e */ /* 0x000fe400000000ff */
[----:B------:R-:W-:Y:S02]  /*e2d0*/  F2FP.F16.F32.PACK_AB R15, R103, R102 ;  /* 0x00000066670f723e */ /* 0x000fe400000000ff */
[----:B------:R-:W-:Y:S02]  /*e2e0*/  LOP3.LUT R18, R18, R3, RZ, 0x3c, !PT ;  /* 0x0000000312127212 */ /* 0x000fe400078e3cff */
[----:B------:R-:W-:Y:S01]  /*e2f0*/  MOV R170, R170 ;  /* 0x000000aa00aa7202 */ /* 0x000fe20000000f00 */
[----:B------:R0:W-:Y:S01]  /*e300*/  STSM.16.M88.4 [R22], R12 ;  /* 0x0000000c16007844 */ /* 0x0001e20000000200 */
[----:B------:R-:W-:Y:S02]  /*e310*/  F2FP.F16.F32.PACK_AB R152, R105, R104 ;  /* 0x000000686998723e */ /* 0x000fe400000000ff */
[----:B------:R-:W-:-:S02]  /*e320*/  F2FP.F16.F32.PACK_AB R153, R107, R106 ;  /* 0x0000006a6b99723e */ /* 0x000fc400000000ff */
[----:B------:R-:W-:Y:S02]  /*e330*/  F2FP.F16.F32.PACK_AB R154, R109, R108 ;  /* 0x0000006c6d9a723e */ /* 0x000fe400000000ff */
[----:B------:R-:W-:Y:S02]  /*e340*/  F2FP.F16.F32.PACK_AB R155, R111, R110 ;  /* 0x0000006e6f9b723e */ /* 0x000fe400000000ff */
[----:B------:R-:W-:Y:S02]  /*e350*/  MOV R3, R156 ;  /* 0x0000009c00037202 */ /* 0x000fe40000000f00 */
[----:B------:R-:W-:Y:S01]  /*e360*/  F2FP.F16.F32.PACK_AB R156, R113, R112 ;  /* 0x00000070719c723e */ /* 0x000fe200000000ff */
[----:B------:R2:W-:Y:S01]  /*e370*/  STSM.16.M88.4 [R170], R152 ;  /* 0x00000098aa007844 */ /* 0x0005e20000000200 */
[----:B------:R-:W-:Y:S02]  /*e380*/  F2FP.F16.F32.PACK_AB R157, R115, R114 ;  /* 0x00000072739d723e */ /* 0x000fe400000000ff */
[----:B-1----:R-:W-:-:S02]  /*e390*/  F2FP.F16.F32.PACK_AB R158, R117, R116 ;  /* 0x00000074759e723e */ /* 0x002fc400000000ff */
[----:B------:R-:W-:Y:S02]  /*e3a0*/  F2FP.F16.F32.PACK_AB R159, R119, R118 ;  /* 0x00000076779f723e */ /* 0x000fe400000000ff */
[----:B------:R-:W-:Y:S02]  /*e3b0*/  F2FP.F16.F32.PACK_AB R4, R121, R120 ;  /* 0x000000787904723e */ /* 0x000fe400000000ff */
[----:B------:R-:W-:Y:S01]  /*e3c0*/  F2FP.F16.F32.PACK_AB R5, R123, R122 ;  /* 0x0000007a7b05723e */ /* 0x000fe200000000ff */
[----:B------:R-:W-:Y:S01]  /*e3d0*/  STSM.16.M88.4 [R169], R156 ;  /* 0x0000009ca9007844 */ /* 0x000fe20000000200 */
[----:B------:R-:W-:Y:S02]  /*e3e0*/  F2FP.F16.F32.PACK_AB R6, R125, R124 ;  /* 0x0000007c7d06723e */ /* 0x000fe400000000ff */
[----:B------:R-:W-:Y:S02]  /*e3f0*/  F2FP.F16.F32.PACK_AB R7, R127, R126 ;  /* 0x0000007e7f07723e */ /* 0x000fe400000000ff */
[----:B------:R-:W-:-:S02]  /*e400*/  F2FP.F16.F32.PACK_AB R8, R129, R128 ;  /* 0x000000808108723e */ /* 0x000fc400000000ff */
[----:B------:R-:W-:Y:S01]  /*e410*/  F2FP.F16.F32.PACK_AB R9, R131, R130 ;  /* 0x000000828309723e */ /* 0x000fe200000000ff */
[----:B------:R1:W-:Y:S01]  /*e420*/  STSM.16.M88.4 [R3], R4 ;  /* 0x0000000403007844 */ /* 0x0003e20000000200 */
[----:B------:R-:W-:Y:S02]  /*e430*/  F2FP.F16.F32.PACK_AB R10, R133, R132 ;  /* 0x00000084850a723e */ /* 0x000fe400000000ff */
[----:B------:R-:W-:Y:S02]  /*e440*/  F2FP.F16.F32.PACK_AB R11, R135, R134 ;  /* 0x00000086870b723e */ /* 0x000fe400000000ff */
[----:B0-----:R-:W-:Y:S02]  /*e450*/  F2FP.F16.F32.PACK_AB R12, R137, R136 ;  /* 0x00000088890c723e */ /* 0x001fe400000000ff */
[----:B------:R-:W-:Y:S01]  /*e460*/  F2FP.F16.F32.PACK_AB R13, R139, R138 ;  /* 0x0000008a8b0d723e */ /* 0x000fe200000000ff */
[----:B------:R0:W-:Y:S01]  /*e470*/  STSM.16.M88.4 [R20], R8 ;  /* 0x0000000814007844 */ /* 0x0001e20000000200 */
[----:B------:R-:W-:-:S02]  /*e480*/  F2FP.F16.F32.PACK_AB R14, R141, R140 ;  /* 0x0000008c8d0e723e */ /* 0x000fc400000000ff */
[----:B------:R-:W-:Y:S02]  /*e490*/  F2FP.F16.F32.PACK_AB R15, R143, R142 ;  /* 0x0000008e8f0f723e */ /* 0x000fe400000000ff */
[----:B------:R-:W-:Y:S02]  /*e4a0*/  MOV R18, R18 ;  /* 0x0000001200127202 */ /* 0x000fe40000000f00 */
[----:B--2---:R-:W-:Y:S01]  /*e4b0*/  F2FP.F16.F32.PACK_AB R152, R145, R144 ;  /* 0x000000909198723e */ /* 0x004fe200000000ff */
[----:B------:R2:W-:Y:S01]  /*e4c0*/  STSM.16.M88.4 [R21], R12 ;  /* 0x0000000c15007844 */ /* 0x0005e20000000200 */
[----:B------:R-:W-:Y:S01]  /*e4d0*/  F2FP.F16.F32.PACK_AB R153, R147, R146 ;  /* 0x000000929399723e */ /* 0x000fe200000000ff */
[----:B-1----:R-:W-:Y:S01]  /*e4e0*/  IMAD.U32 R4, RZ, RZ, UR12 ;  /* 0x0000000cff047e24 */ /* 0x002fe2000f8e00ff */
[----:B------:R-:W-:Y:S01]  /*e4f0*/  F2FP.F16.F32.PACK_AB R154, R149, R148 ;  /* 0x00000094959a723e */ /* 0x000fe200000000ff */
[----:B------:R-:W-:Y:S01]  /*e500*/  IMAD.U32 R5, RZ, RZ, UR13 ;  /* 0x0000000dff057e24 */ /* 0x000fe2000f8e00ff */
[----:B------:R-:W-:-:S02]  /*e510*/  F2FP.F16.F32.PACK_AB R155, R151, R150 ;  /* 0x00000096979b723e */ /* 0x000fc400000000ff */
[----:B------:R-:W-:-:S03]  /*e520*/  ISETP.NE.U32.AND P0, PT, RZ, UR16, PT ;  /* 0x00000010ff007c0c */ /* 0x000fc6000bf05070 */
[----:B------:R2:W-:Y:S01]  /*e530*/  STSM.16.M88.4 [R18], R152 ;  /* 0x0000009812007844 */ /* 0x0005e20000000200 */
[----:B------:R-:W-:Y:S01]  /*e540*/  BAR.SYNC.DEFER_BLOCKING 0x1, 0x100 ;  /* 0x0044000000007b1d */ /* 0x000fe20000010000 */
[----:B------:R-:W-:-:S13]  /*e550*/  ISETP.NE.AND.EX P0, PT, RZ, UR17, PT, P0 ;  /* 0x00000011ff007c0c */ /* 0x000fda000bf05300 */
[----:B------:R1:W3:Y:S01]  /*e560*/  @P0 LDG.E R19, desc[UR36][R4.64] ;  /* 0x0000002404130981 */ /* 0x0002e2000c1e1900 */
[----:B------:R-:W-:Y:S01]  /*e570*/  PLOP3.LUT P4, PT, PT, PT, UP0, 0x80, 0x0 ;  /* 0x000000000000781c */ /* 0x000fe20003f8f008 */
[----:B------:R-:W-:-:S06]  /*e580*/  @UP0 UIMAD.WIDE UR14, UR9, 0x4, UR14 ;  /* 0x00000004090e08a5 */ /* 0x000fcc000f8e020e */
[----:B-1----:R-:W-:Y:S02]  /*e590*/  IMAD.U32 R4, RZ, RZ, UR14 ;  /* 0x0000000eff047e24 */ /* 0x002fe4000f8e00ff */
[----:B------:R-:W-:-:S05]  /*e5a0*/  IMAD.U32 R5, RZ, RZ, UR15 ;  /* 0x0000000fff057e24 */ /* 0x000fca000f8e00ff */
[----:B------:R1:W4:Y:S01]  /*e5b0*/  @P4 LDG.E R6, desc[UR36][R4.64] ;  /* 0x0000002404064981 */ /* 0x000322000c1e1900 */
[----:B------:R-:W-:Y:S01]  /*e5c0*/  UISETP.NE.AND UP0, UPT, UR19, URZ, UPT ;  /* 0x0000003f1300728c */ /* 0x000fe2000bf05270 */
[----:B------:R-:W-:Y:S01]  /*e5d0*/  VIADD R3, R23, UR60 ;  /* 0x0000003c17037c36 */ /* 0x000fe20008000000 */
[----:B------:R-:W-:Y:S02]  /*e5e0*/  UISETP.NE.AND UP1, UPT, UR22, 0x1, UPT ;  /* 0x000000011600788c */ /* 0x000fe4000bf25270 */
[----:B------:R-:W-:Y:S01]  /*e5f0*/  USEL UR4, UR19, UR4, UP0 ;  /* 0x0000000413047287 */ /* 0x000fe20008000000 */
[----:B------:R-:W-:Y:S01]  /*e600*/  UMOV UR25, 0x9b8 ;  /* 0x000009b800197882 */ /* 0x000fe20000000000 */
[----:B------:R-:W-:Y:S02]  /*e610*/  UISETP.NE.U32.AND UP0, UPT, UR16, URZ, UPT ;  /* 0x0000003f1000728c */ /* 0x000fe4000bf05070 */
[----:B------:R-:W-:Y:S01]  /*e620*/  PLOP3.LUT P1, PT, PT, PT, UP1, 0x80, 0x0 ;  /* 0x000000000000781c */ /* 0x000fe20003f2f018 */
[----:B------:R-:W-:Y:S01]  /*e630*/  UISETP.GT.AND UP2, UPT, UR4, 0x1, UPT ;  /* 0x000000010400788c */ /* 0x000fe2000bf44270 */
[----:B-1----:R-:W-:Y:S01]  /*e640*/  IMAD.MOV.U32 R5, RZ, RZ, R3 ;  /* 0x000000ffff057224 */ /* 0x002fe200078e0003 */
[----:B------:R-:W-:-:S02]  /*e650*/  UISETP.NE.AND.EX UP0, UPT, UR17, URZ, UPT, UP0 ;  /* 0x0000003f1100728c */ /* 0x000fc4000bf05300 */
[----:B------:R-:W-:Y:S01]  /*e660*/  USEL UR25, UR25, 0x978, UP2 ;  /* 0x0000097819197887 */ /* 0x000fe20009000000 */
[----:B------:R-:W-:Y:S01]  /*e670*/  UMOV UR4, URZ ;  /* 0x0000003f00047c82 */ /* 0x000fe20008000000 */
[----:B------:R-:W-:Y:S02]  /*e680*/  USHF.R.S32.HI UR14, URZ, 0x1f, UR9 ;  /* 0x0000001f3f0e7899 */ /* 0x000fe40008011409 */
[----:B------:R-:W-:Y:S01]  /*e690*/  USEL UR9, UR9, URZ, !UP0 ;  /* 0x0000003f09097287 */ /* 0x000fe2000c000000 */
[----:B------:R-:W-:Y:S01]  /*e6a0*/  @UP1 ULDC UR27, c[0x0][0xbec] ;  /* 0x0002fb00001b1ab9 */ /* 0x000fe20000000800 */
[----:B------:R-:W-:Y:S02]  /*e6b0*/  USEL UR23, UR18, URZ, UP2 ;  /* 0x0000003f12177287 */ /* 0x000fe40009000000 */
[----:B------:R-:W-:Y:S01]  /*e6c0*/  @P1 IMAD.HI.U32 R4, R3, UR27, RZ ;  /* 0x0000001b03041c27 */ /* 0x000fe2000f8e00ff */
[----:B------:R-:W-:-:S03]  /*e6d0*/  USEL UR24, UR14, URZ, !UP0 ;  /* 0x0000003f0e187287 */ /* 0x000fc6000c000000 */
[----:B------:R-:W-:Y:S01]  /*e6e0*/  ULDC.64 UR18, c[0x0][UR25+0x220] ;  /* 0x0000880019127abb */ /* 0x000fe20008000a00 */
[----:B------:R-:W-:Y:S01]  /*e6f0*/  ULDC.64 UR16, c[0x0][UR25+0x218] ;  /* 0x0000860019107abb */ /* 0x000fe20008000a00 */
[----:B------:R-:W-:Y:S01]  /*e700*/  UIMAD UR19, UR19, UR9, URZ ;  /* 0x00000009131372a4 */ /* 0x000fe2000f8e023f */
[----:B------:R-:W-:Y:S01]  /*e710*/  ULDC.64 UR20, c[0x0][UR25+0x228] ;  /* 0x00008a0019147abb */ /* 0x000fe20008000a00 */
[----:B------:R-:W-:Y:S01]  /*e720*/  @UP1 ULDC UR30, c[0x0][0xbf0] ;  /* 0x0002fc00001e1ab9 */ /* 0x000fe20000000800 */
[----:B------:R-:W-:Y:S01]  /*e730*/  UIMAD.WIDE.U32 UR14, UR16, UR26, URZ ;  /* 0x0000001a100e72a5 */ /* 0x000fe2000f8e003f */
[----:B------:R-:W-:Y:S01]  /*e740*/  @P1 SHF.R.U32.HI R5, RZ, UR30, R4 ;  /* 0x0000001eff051c19 */ /* 0x000fe20008011604 */
[----:B------:R-:W-:Y:S02]  /*e750*/  UIMAD UR26, UR17, UR26, URZ ;  /* 0x0000001a111a72a4 */ /* 0x000fe4000f8e023f */
[----:B------:R-:W-:Y:S02]  /*e760*/  UIMAD.WIDE.U32 UR28, UR20, UR23, URZ ;  /* 0x00000017141c72a5 */ /* 0x000fe4000f8e003f */
[----:B------:R-:W-:Y:S01]  /*e770*/  UIMAD.WIDE.U32 UR16, UR18, UR9, URZ ;  /* 0x00000009121072a5 */ /* 0x000fe2000f8e003f */
[----:B------:R-:W-:Y:S01]  /*e780*/  IMAD.MOV R4, RZ, RZ, -R5 ;  /* 0x000000ffff047224 */ /* 0x000fe200078e0a05 */
[----:B------:R-:W-:-:S02]  /*e790*/  UIMAD UR20, UR21, UR23, URZ ;  /* 0x00000017151472a4 */ /* 0x000fc4000f8e023f */
[----:B------:R-:W-:Y:S01]  /*e7a0*/  UIMAD UR19, UR18, UR24, UR19 ;  /* 0x00000018121372a4 */ /* 0x000fe2000f8e0213 */
[----:B0-----:R-:W-:Y:S01]  /*e7b0*/  IMAD.U32 R8, RZ, RZ, UR28 ;  /* 0x0000001cff087e24 */ /* 0x001fe2000f8e00ff */
[----:B------:R-:W-:Y:S01]  /*e7c0*/  UIADD3 UR20, UR29, UR20, URZ ;  /* 0x000000141d147290 */ /* 0x000fe2000fffe03f */
[----:B------:R-:W-:Y:S01]  /*e7d0*/  IMAD R7, R4, UR22, R3 ;  /* 0x0000001604077c24 */ /* 0x000fe2000f8e0203 */
[----:B------:R-:W-:Y:S02]  /*e7e0*/  UIADD3 UR19, UR17, UR19, URZ ;  /* 0x0000001311137290 */ /* 0x000fe4000fffe03f */
[----:B------:R-:W-:Y:S02]  /*e7f0*/  UIADD3 UR26, UR15, UR26, URZ ;  /* 0x0000001a0f1a7290 */ /* 0x000fe4000fffe03f */
[----:B------:R-:W-:Y:S01]  /*e800*/  IMAD.U32 R10, RZ, RZ, UR20 ;  /* 0x00000014ff0a7e24 */ /* 0x000fe2000f8e00ff */
[----:B---3--:R-:W-:-:S13]  /*e810*/  @P0 R2UR UR4, R19 ;  /* 0x00000000130402ca */ /* 0x008fda00000e0000 */
[----:B------:R-:W-:Y:S02]  /*e820*/  UIADD3 UR14, UP0, UP3, UR16, UR14, UR4 ;  /* 0x0000000e100e7290 */ /* 0x000fe4000fb1e004 */
[----:B------:R-:W-:-:S04]  /*e830*/  USHF.R.S32.HI UR17, URZ, 0x1f, UR4 ;  /* 0x0000001f3f117899 */ /* 0x000fc80008011404 */
[----:B------:R-:W-:Y:S01]  /*e840*/  UIADD3.X UR16, UR19, UR26, UR17, UP0, UP3 ;  /* 0x0000001a13107290 */ /* 0x000fe200087e6411 */
[----:B------:R-:W-:Y:S01]  /*e850*/  IADD3 R4, P2, P3, R5, UR14, R8 ;  /* 0x0000000e05047c10 */ /* 0x000fe2000fb5e008 */
[----:B------:R-:W-:Y:S01]  /*e860*/  ULDC.64 UR14, c[0x0][UR25+0x210] ;  /* 0x00008400190e7abb */ /* 0x000fe20008000a00 */
[----:B------:R-:W-:Y:S01]  /*e870*/  SHF.R.S32.HI R5, RZ, 0x1f, R5 ;  /* 0x0000001fff057819 */ /* 0x000fe20000011405 */
[----:B------:R-:W-:Y:S01]  /*e880*/  IMAD R9, R7, UR15, RZ ;  /* 0x0000000f07097c24 */ /* 0x000fe2000f8e02ff */
[----:B------:R-:W-:Y:S01]  /*e890*/  SHF.R.S32.HI R8, RZ, 0x1f, R7 ;  /* 0x0000001fff087819 */ /* 0x000fe20000011407 */
[----:B------:R-:W-:Y:S01]  /*e8a0*/  ULDC.64 UR18, c[0x0][0xba8] ;  /* 0x0002ea0000127ab9 */ /* 0x000fe20000000a00 */
[----:B------:R-:W-:Y:S01]  /*e8b0*/  IADD3.X R5, R5, UR16, R10, P2, P3 ;  /* 0x0000001005057c10 */ /* 0x000fe200097e640a */
[----:B------:R-:W-:Y:S01]  /*e8c0*/  @!UP2 ULDC UR18, c[0x0][0xb50] ;  /* 0x0002d4000012aab9 */ /* 0x000fe20000000800 */
[----:B------:R-:W-:Y:S01]  /*e8d0*/  @!UP2 ULDC UR19, c[0x0][0xb54] ;  /* 0x0002d5000013aab9 */ /* 0x000fe20000000800 */
[----:B------:R-:W-:-:S02]  /*e8e0*/  IMAD R9, R8, UR14, R9 ;  /* 0x0000000e08097c24 */ /* 0x000fc4000f8e0209 */
[----:B------:R-:W-:Y:S01]  /*e8f0*/  IMAD.WIDE.U32 R4, R7, UR14, R4 ;  /* 0x0000000e07047c25 */ /* 0x000fe2000f8e0004 */
[----:B------:R-:W-:Y:S01]  /*e900*/  ULDC UR14, c[0x0][0xa88] ;  /* 0x0002a200000e7ab9 */ /* 0x000fe20000000800 */
[----:B----4-:R-:W-:Y:S02]  /*e910*/  @P4 R2UR UR14, R6 ;  /* 0x00000000060e42ca */ /* 0x010fe400000e0000 */
[----:B------:R-:W-:Y:S01]  /*e920*/  IMAD.IADD R5, R5, 0x1, R9 ;  /* 0x0000000105057824 */ /* 0x000fe200078e0209 */
[----:B------:R-:W-:-:S04]  /*e930*/  LEA R9, P2, R4, UR18, 0x2 ;  /* 0x0000001204097c11 */ /* 0x000fc8000f8410ff */
[----:B------:R-:W-:Y:S01]  /*e940*/  LEA.HI.X R10, R4, UR19, R5, 0x2, P2 ;  /* 0x00000013040a7c11 */ /* 0x000fe200090f1405 */
[----:B--2---:R-:W-:Y:S08]  /*e950*/  @P4 BRA `(.L_x_1308) ;  /* 0x0000000000284947 */ /* 0x004ff00003800000 */
[----:B------:R-:W-:Y:S05]  /*e960*/  @!P0 BRA `(.L_x_1308) ;  /* 0x0000000000248947 */ /* 0x000fea0003800000 */
[----:B------:R-:W-:Y:S02]  /*e970*/  IMAD.U32 R4, RZ, RZ, UR12 ;  /* 0x0000000cff047e24 */ /* 0x000fe4000f8e00ff */
[----:B------:R-:W-:Y:S02]  /*e980*/  IMAD.U32 R6, RZ, RZ, UR12 ;  /* 0x0000000cff067e24 */ /* 0x000fe4000f8e00ff */
[----:B------:R-:W-:Y:S02]  /*e990*/  IMAD.U32 R5, RZ, RZ, UR13 ;  /* 0x0000000dff057e24 */ /* 0x000fe4000f8e00ff */
[----:B------:R-:W-:-:S03]  /*e9a0*/  IMAD.U32 R7, RZ, RZ, UR13 ;  /* 0x0000000dff077e24 */ /* 0x000fc6000f8e00ff */
[----:B------:R-:W2:Y:S04]  /*e9b0*/  LDG.E R4, desc[UR36][R4.64] ;  /* 0x0000002404047981 */ /* 0x000ea8000c1e1900 */
[----:B------:R-:W3:Y:S01]  /*e9c0*/  LDG.E R6, desc[UR36][R6.64+0x4] ;  /* 0x0000042406067981 */ /* 0x000ee2000c1e1900 */
[----:B--2---:R-:W-:Y:S02]  /*e9d0*/  R2UR UR12, R4 ;  /* 0x00000000040c72ca */ /* 0x004fe400000e0000 */
[----:B---3--:R-:W-:-:S13]  /*e9e0*/  R2UR UR14, R6 ;  /* 0x00000000060e72ca */ /* 0x008fda00000e0000 */
[----:B------:R-:W-:-:S12]  /*e9f0*/  UIADD3 UR14, -UR12, UR14, URZ ;  /* 0x0000000e0c0e7290 */ /* 0x000fd8000fffe13f */
.L_x_1308:
[----:B------:R-:W2:Y:S04]  /*ea00*/  LDL R11, [R1+0x24] ;  /* 0x00002400010b7983 */ /* 0x000ea80000100800 */
[----:B------:R-:W3:Y:S01]  /*ea10*/  LDL R8, [R1+0x18] ;  /* 0x0000180001087983 */ /* 0x000ee20000100800 */
[----:B------:R-:W-:Y:S01]  /*ea20*/  UIMAD UR16, UR14, UR22, URZ ;  /* 0x000000160e1072a4 */ /* 0x000fe2000f8e023f */
[----:B------:R-:W-:Y:S02]  /*ea30*/  PLOP3.LUT P3, PT, PT, PT, UP2, 0x80, 0x0 ;  /* 0x000000000000781c */ /* 0x000fe40003f6f028 */
[----:B------:R-:W-:Y:S04]  /*ea40*/  SHFL.IDX PT, R4, R9, RZ, 0x1c1f ;  /* 0x001c1fff09047589 */ /* 0x000fe800000e0000 */
[----:B------:R-:W0:Y:S04]  /*ea50*/  SHFL.IDX PT, R5, R10, RZ, 0x1c1f ;  /* 0x001c1fff0a057589 */ /* 0x000e2800000e0000 */
[----:B------:R-:W-:Y:S04]  /*ea60*/  SHFL.IDX PT, R6, R9, 0x1, 0x1c1f ;  /* 0x003c1f0009067f89 */ /* 0x000fe800000e0000 */
[----:B------:R-:W1:Y:S01]  /*ea70*/  SHFL.IDX PT, R7, R10, 0x1, 0x1c1f ;  /* 0x003c1f000a077f89 */ /* 0x000e6200000e0000 */
[----:B--2---:R-:W-:Y:S01]  /*ea80*/  VIADD R11, R11, UR60 ;  /* 0x0000003c0b0b7c36 */ /* 0x004fe20008000000 */
        /* <DEDUP_REMOVED lines=9> */
[----:B------:R-:W2:Y:S01]  /*eb20*/  LDL R22, [R1+0xc] ;  /* 0x00000c0001167983 */ /* 0x000ea20000100800 */
[----:B0-----:R-:W-:Y:S01]  /*eb30*/  IMAD.SHL.U32 R0, R201, 0x8, RZ ;  /* 0x00000008c9007824 */ /* 0x001fe200078e00ff */
[----:B------:R-:W-:Y:S01]  /*eb40*/  ULDC.64 UR14, c[0x0][0xaa0] ;  /* 0x0002a800000e7ab9 */ /* 0x000fe20000000a00 */
[----:B------:R-:W-:Y:S01]  /*eb50*/  IMAD.MOV.U32 R3, RZ, RZ, 0x2 ;  /* 0x00000002ff037424 */ /* 0x000fe200078e00ff */
[----:B------:R-:W-:Y:S01]  /*eb60*/  R2UR UR18, R205 ;  /* 0x00000000cd1272ca */ /* 0x000fe200000e0000 */
[----:B------:R-:W-:-:S04]  /*eb70*/  UIMAD UR12, UR17, UR14, URZ ;  /* 0x0000000e110c72a4 */ /* 0x000fc8000f8e023f */
[----:B------:R-:W-:Y:S02]  /*eb80*/  UIMAD UR12, UR4, UR15, UR12 ;  /* 0x0000000f040c72a4 */ /* 0x000fe4000f8e020c */
[----:B------:R-:W-:-:S04]  /*eb90*/  UIADD3 UR8, UR8, 0x30820, URZ ;  /* 0x0003082008087890 */ /* 0x000fc8000fffe03f */
[----:B------:R-:W-:Y:S01]  /*eba0*/  UPRMT UR8, URZ, 0x654, UR8 ;  /* 0x000006543f087896 */ /* 0x000fe20008000008 */
[C---:B------:R-:W-:Y:S02]  /*ebb0*/  VIADD R82, R0.reuse, 0x40 ;  /* 0x0000004000527836 */ /* 0x040fe40000000000 */
[C---:B------:R-:W-:Y:S02]  /*ebc0*/  VIADD R84, R0.reuse, 0x80 ;  /* 0x0000008000547836 */ /* 0x040fe40000000000 */
[----:B------:R-:W-:Y:S01]  /*ebd0*/  VIADD R86, R0, 0xc0 ;  /* 0x000000c000567836 */ /* 0x000fe20000000000 */
[----:B------:R-:W-:Y:S01]  /*ebe0*/  BSSY B1, `(.L_x_1310) ;  /* 0x00000ac000017945 */ /* 0x000fe20003800000 */
[----:B------:R-:W-:Y:S02]  /*ebf0*/  SHF.R.S32.HI R87, RZ, 0x1f, R0 ;  /* 0x0000001fff577819 */ /* 0x000fe40000011400 */
[----:B------:R-:W-:Y:S02]  /*ec00*/  SHF.R.S32.HI R81, RZ, 0x1f, R82 ;  /* 0x0000001fff517819 */ /* 0x000fe40000011452 */
[----:B------:R-:W-:-:S02]  /*ec10*/  SHF.R.S32.HI R83, RZ, 0x1f, R84 ;  /* 0x0000001fff537819 */ /* 0x000fc40000011454 */
[----:B------:R-:W-:Y:S01]  /*ec20*/  SHF.R.S32.HI R85, RZ, 0x1f, R86 ;  /* 0x0000001fff557819 */ /* 0x000fe20000011456 */
[----:B--2---:R-:W-:-:S04]  /*ec30*/  IMAD R2, R22, 0x40, R0 ;  /* 0x0000004016027824 */ /* 0x004fc800078e0200 */
[----:B------:R-:W-:-:S03]  /*ec40*/  IMAD.WIDE R2, R2, R3, UR10 ;  /* 0x0000000a02027e25 */ /* 0x000fc6000f8e0203 */
[C---:B------:R-:W-:Y:S02]  /*ec50*/  IADD3 R25, P2, R2.reuse, 0x3000, RZ ;  /* 0x0000300002197810 */ /* 0x040fe40007f5e0ff */
[C---:B------:R-:W-:Y:S02]  /*ec60*/  IADD3 R9, P4, R2.reuse, 0x1000, RZ ;  /* 0x0000100002097810 */ /* 0x040fe40007f9e0ff */
[----:B------:R-:W-:Y:S02]  /*ec70*/  LOP3.LUT R24, R25, 0x380, RZ, 0xc0, !PT ;  /* 0x0000038019187812 */ /* 0x000fe400078ec0ff */
[----:B------:R-:W-:Y:S02]  /*ec80*/  IADD3 R13, P3, R2, 0x2000, RZ ;  /* 0x00002000020d7810 */ /* 0x000fe40007f7e0ff */
[----:B------:R-:W-:Y:S02]  /*ec90*/  SHF.R.U64 R24, R24, 0x3, RZ ;  /* 0x0000000318187819 */ /* 0x000fe400000012ff */
[----:B------:R-:W-:-:S02]  /*eca0*/  LOP3.LUT R8, R9, 0x380, RZ, 0xc0, !PT ;  /* 0x0000038009087812 */ /* 0x000fc400078ec0ff */
[----:B------:R-:W-:Y:S02]  /*ecb0*/  LOP3.LUT R12, R13, 0x380, RZ, 0xc0, !PT ;  /* 0x000003800d0c7812 */ /* 0x000fe400078ec0ff */
[----:B------:R-:W-:Y:S01]  /*ecc0*/  LOP3.LUT R24, R24, R25, RZ, 0x3c, !PT ;  /* 0x0000001918187212 */ /* 0x000fe200078e3cff */
[--C-:B------:R-:W-:Y:S01]  /*ecd0*/  IMAD.X R25, RZ, RZ, R3.reuse, P2 ;  /* 0x000000ffff197224 */ /* 0x100fe200010e0603 */
[----:B------:R-:W-:Y:S02]  /*ece0*/  IADD3 R49, P2, R2, 0x9000, RZ ;  /* 0x0000900002317810 */ /* 0x000fe40007f5e0ff */
[----:B------:R-:W-:Y:S02]  /*ecf0*/  SHF.R.U64 R8, R8, 0x3, RZ ;  /* 0x0000000308087819 */ /* 0x000fe400000012ff */
[----:B------:R-:W-:Y:S01]  /*ed00*/  SHF.R.U64 R12, R12, 0x3, RZ ;  /* 0x000000030c0c7819 */ /* 0x000fe200000012ff */
[----:B------:R-:W-:Y:S01]  /*ed10*/  UIMAD.WIDE.U32 UR10, UR4, UR14, URZ ;  /* 0x0000000e040a72a5 */ /* 0x000fe2000f8e003f */
[----:B------:R-:W-:Y:S01]  /*ed20*/  LOP3.LUT R48, R49, 0x380, RZ, 0xc0, !PT ;  /* 0x0000038031307812 */ /* 0x000fe200078ec0ff */
[----:B------:R-:W5:Y:S01]  /*ed30*/  LD.E.128 R24, desc[UR36][R24.64] ;  /* 0x0000002418187980 */ /* 0x000f62000c101d00 */
[----:B------:R-:W-:Y:S01]  /*ed40*/  LOP3.LUT R8, R8, R9, RZ, 0x3c, !PT ;  /* 0x0000000908087212 */ /* 0x000fe200078e3cff */
[--C-:B------:R-:W-:Y:S01]  /*ed50*/  IMAD.X R9, RZ, RZ, R3.reuse, P4 ;  /* 0x000000ffff097224 */ /* 0x100fe200020e0603 */
[----:B------:R-:W-:Y:S01]  /*ed60*/  LOP3.LUT R12, R12, R13, RZ, 0x3c, !PT ;  /* 0x0000000d0c0c7212 */ /* 0x000fe200078e3cff */
[----:B------:R-:W-:Y:S01]  /*ed70*/  IMAD.X R13, RZ, RZ, R3, P3 ;  /* 0x000000ffff0d7224 */ /* 0x000fe200018e0603 */
[----:B------:R-:W-:-:S02]  /*ed80*/  IADD3 R29, P0, R2, 0x4000, RZ ;  /* 0x00004000021d7810 */ /* 0x000fc40007f1e0ff */
[C---:B------:R-:W-:Y:S02]  /*ed90*/  IADD3 R33, P6, R2.reuse, 0x5000, RZ ;  /* 0x0000500002217810 */ /* 0x040fe40007fde0ff */
[C---:B------:R-:W-:Y:S02]  /*eda0*/  IADD3 R37, P5, R2.reuse, 0x6000, RZ ;  /* 0x0000600002257810 */ /* 0x040fe40007fbe0ff */
[C---:B------:R-:W-:Y:S01]  /*edb0*/  LOP3.LUT R7, R2.reuse, 0x380, RZ, 0xc0, !PT ;  /* 0x0000038002077812 */ /* 0x040fe200078ec0ff */
[----:B------:R-:W-:Y:S01]  /*edc0*/  UIADD3 UR11, UR11, UR12, URZ ;  /* 0x0000000c0b0b7290 */ /* 0x000fe2000fffe03f */
[C---:B------:R-:W-:Y:S01]  /*edd0*/  IADD3 R41, P4, R2.reuse, 0x7000, RZ ;  /* 0x0000700002297810 */ /* 0x040fe20007f9e0ff */
[----:B------:R-:W-:Y:S01]  /*ede0*/  USHF.R.S32.HI UR4, URZ, 0x1f, UR9 ;  /* 0x0000001f3f047899 */ /* 0x000fe20008011409 */
[----:B------:R-:W-:Y:S01]  /*edf0*/  IADD3 R45, P3, R2, 0x8000, RZ ;  /* 0x00008000022d7810 */ /* 0x000fe20007f7e0ff */
[----:B------:R-:W-:Y:S01]  /*ee00*/  ULDC.64 UR12, c[0x0][0xae8] ;  /* 0x0002ba00000c7ab9 */ /* 0x000fe20000000a00 */
[----:B------:R-:W-:Y:S01]  /*ee10*/  SHF.R.U64 R48, R48, 0x3, RZ ;  /* 0x0000000330307819 */ /* 0x000fe200000012ff */
[----:B------:R-:W-:Y:S01]  /*ee20*/  @UP1 ULDC UR14, c[0x0][0xbec] ;  /* 0x0002fb00000e1ab9 */ /* 0x000fe20000000800 */
[----:B------:R-:W-:Y:S01]  /*ee30*/  LOP3.LUT R28, R29, 0x380, RZ, 0xc0, !PT ;  /* 0x000003801d1c7812 */ /* 0x000fe200078ec0ff */
[----:B------:R-:W5:Y:S01]  /*ee40*/  LD.E.128 R8, desc[UR36][R8.64] ;  /* 0x0000002408087980 */ /* 0x000f62000c101d00 */
[----:B------:R-:W-:-:S02]  /*ee50*/  LOP3.LUT R32, R33, 0x380, RZ, 0xc0, !PT ;  /* 0x0000038021207812 */ /* 0x000fc400078ec0ff */
[----:B------:R-:W-:Y:S01]  /*ee60*/  LOP3.LUT R36, R37, 0x380, RZ, 0xc0, !PT ;  /* 0x0000038025247812 */ /* 0x000fe200078ec0ff */
[----:B------:R-:W5:Y:S01]  /*ee70*/  LD.E.128 R12, desc[UR36][R12.64] ;  /* 0x000000240c0c7980 */ /* 0x000f62000c101d00 */
[----:B------:R-:W-:Y:S02]  /*ee80*/  LOP3.LUT R40, R41, 0x380, RZ, 0xc0, !PT ;  /* 0x0000038029287812 */ /* 0x000fe400078ec0ff */
[----:B------:R-:W-:Y:S02]  /*ee90*/  LOP3.LUT R44, R45, 0x380, RZ, 0xc0, !PT ;  /* 0x000003802d2c7812 */ /* 0x000fe400078ec0ff */
[----:B------:R-:W-:Y:S01]  /*eea0*/  LOP3.LUT R48, R48, R49, RZ, 0x3c, !PT ;  /* 0x0000003130307212 */ /* 0x000fe200078e3cff */
[----:B------:R-:W-:Y:S01]  /*eeb0*/  IMAD.X R49, RZ, RZ, R3, P2 ;  /* 0x000000ffff317224 */ /* 0x000fe200010e0603 */
[----:B------:R-:W-:Y:S02]  /*eec0*/  IADD3 R5, P2, R2, 0xf000, RZ ;  /* 0x0000f00002057810 */ /* 0x000fe40007f5e0ff */
[----:B------:R-:W-:-:S02]  /*eed0*/  SHF.R.U64 R28, R28, 0x3, RZ ;  /* 0x000000031c1c7819 */ /* 0x000fc400000012ff */
[----:B------:R-:W-:Y:S02]  /*eee0*/  SHF.R.U64 R32, R32, 0x3, RZ ;  /* 0x0000000320207819 */ /* 0x000fe400000012ff */
[----:B------:R-:W-:Y:S01]  /*eef0*/  SHF.R.U64 R7, R7, 0x3, RZ ;  /* 0x0000000307077819 */ /* 0x000fe200000012ff */
[----:B------:R-:W-:Y:S01]  /*ef00*/  UIMAD.WIDE.U32 UR10, UR18, UR12, UR10 ;  /* 0x0000000c120a72a5 */ /* 0x000fe2000f8e000a */
[----:B------:R-:W-:Y:S01]  /*ef10*/  SHF.R.U64 R36, R36, 0x3, RZ ;  /* 0x0000000324247819 */ /* 0x000fe200000012ff */
[----:B------:R-:W-:Y:S01]  /*ef20*/  IMAD.X R73, RZ, RZ, R3, P2 ;  /* 0x000000ffff497224 */ /* 0x000fe200010e0603 */
[----:B------:R-:W-:Y:S01]  /*ef30*/  SHF.R.U64 R40, R40, 0x3, RZ ;  /* 0x0000000328287819 */ /* 0x000fe200000012ff */
[----:B------:R-:W5:Y:S01]  /*ef40*/  LD.E.128 R48, desc[UR36][R48.64] ;  /* 0x0000002430307980 */ /* 0x000f62000c101d00 */
[----:B------:R-:W-:Y:S02]  /*ef50*/  SHF.R.U64 R44, R44, 0x3, RZ ;  /* 0x000000032c2c7819 */ /* 0x000fe400000012ff */
[----:B------:R-:W-:-:S02]  /*ef60*/  LOP3.LUT R4, R5, 0x380, RZ, 0xc0, !PT ;  /* 0x0000038005047812 */ /* 0x000fc400078ec0ff */
        /* <DEDUP_REMOVED lines=10> */
[C---:B------:R-:W-:Y:S01]  /*f010*/  IADD3 R53, P0, R2.reuse, 0xa000, RZ ;  /* 0x0000a00002357810 */ /* 0x040fe20007f1e0ff */
[----:B------:R-:W-:Y:S01]  /*f020*/  UIMAD UR11, UR18, UR13, UR11 ;  /* 0x0000000d120b72a4 */ /* 0x000fe2000f8e020b */
[C---:B------:R-:W-:Y:S01]  /*f030*/  IADD3 R57, P6, R2.reuse, 0xb000, RZ ;  /* 0x0000b00002397810 */ /* 0x040fe20007fde0ff */
[----:B------:R-:W5:Y:S01]  /*f040*/  LD.E.128 R28, desc[UR36][R28.64] ;  /* 0x000000241c1c7980 */ /* 0x000f62000c101d00 */
[C---:B------:R-:W-:Y:S01]  /*f050*/  IADD3 R61, P5, R2.reuse, 0xc000, RZ ;  /* 0x0000c000023d7810 */ /* 0x040fe20007fbe0ff */
[----:B------:R-:W-:Y:S01]  /*f060*/  ULDC.64 UR12, c[0x0][0xaf0] ;  /* 0x0002bc00000c7ab9 */ /* 0x000fe20000000a00 */
[C---:B------:R-:W-:Y:S01]  /*f070*/  IADD3 R65, P4, R2.reuse, 0xd000, RZ ;  /* 0x0000d00002417810 */ /* 0x040fe20007f9e0ff */
[----:B------:R-:W5:Y:S01]  /*f080*/  LD.E.128 R32, desc[UR36][R32.64] ;  /* 0x0000002420207980 */ /* 0x000f62000c101d00 */
[----:B------:R-:W-:-:S02]  /*f090*/  IADD3 R69, P3, R2, 0xe000, RZ ;  /* 0x0000e00002457810 */ /* 0x000fc40007f7e0ff */
[----:B------:R-:W-:Y:S01]  /*f0a0*/  SHF.R.U64 R4, R4, 0x3, RZ ;  /* 0x0000000304047819 */ /* 0x000fe200000012ff */
[----:B------:R-:W5:Y:S01]  /*f0b0*/  LD.E.128 R36, desc[UR36][R36.64] ;  /* 0x0000002424247980 */ /* 0x000f62000c101d00 */
[----:B------:R-:W-:Y:S02]  /*f0c0*/  LOP3.LUT R2, R7, R2, RZ, 0x3c, !PT ;  /* 0x0000000207027212 */ /* 0x000fe400078e3cff */
[----:B------:R-:W-:Y:S01]  /*f0d0*/  LOP3.LUT R72, R4, R5, RZ, 0x3c, !PT ;  /* 0x0000000504487212 */ /* 0x000fe200078e3cff */
[----:B------:R-:W-:Y:S01]  /*f0e0*/  UIMAD UR4, UR4, UR12, URZ ;  /* 0x0000000c040472a4 */ /* 0x000fe2000f8e023f */
[----:B------:R-:W-:Y:S01]  /*f0f0*/  LOP3.LUT R52, R53, 0x380, RZ, 0xc0, !PT ;  /* 0x0000038035347812 */ /* 0x000fe200078ec0ff */
[----:B------:R0:W5:Y:S01]  /*f100*/  LD.E.128 R4, desc[UR36][R2.64] ;  /* 0x0000002402047980 */ /* 0x000162000c101d00 */
[----:B------:R-:W-:Y:S01]  /*f110*/  UIMAD.WIDE.U32 UR10, UR9, UR12, UR10 ;  /* 0x0000000c090a72a5 */ /* 0x000fe2000f8e000a */
[----:B------:R-:W-:Y:S01]  /*f120*/  LOP3.LUT R56, R57, 0x380, RZ, 0xc0, !PT ;  /* 0x0000038039387812 */ /* 0x000fe200078ec0ff */
[----:B------:R-:W-:Y:S01]  /*f130*/  UIMAD UR4, UR9, UR13, UR4 ;  /* 0x0000000d090472a4 */ /* 0x000fe2000f8e0204 */
[----:B------:R-:W-:Y:S01]  /*f140*/  LOP3.LUT R60, R61, 0x380, RZ, 0xc0, !PT ;  /* 0x000003803d3c7812 */ /* 0x000fe200078ec0ff */
[----:B------:R-:W5:Y:S01]  /*f150*/  LD.E.128 R40, desc[UR36][R40.64] ;  /* 0x0000002428287980 */ /* 0x000f62000c101d00 */
[----:B------:R-:W-:Y:S01]  /*f160*/  @UP1 ULDC UR9, c[0x0][0xbf0] ;  /* 0x0002fc0000091ab9 */ /* 0x000fe20000000800 */
[----:B------:R-:W-:-:S02]  /*f170*/  LOP3.LUT R64, R65, 0x380, RZ, 0xc0, !PT ;  /* 0x0000038041407812 */ /* 0x000fc400078ec0ff */
[----:B------:R-:W-:Y:S01]  /*f180*/  LOP3.LUT R68, R69, 0x380, RZ, 0xc0, !PT ;  /* 0x0000038045447812 */ /* 0x000fe200078ec0ff */
[----:B0-----:R-:W-:Y:S01]  /*f190*/  IMAD R2, R201, 0x20, R22 ;  /* 0x00000020c9027824 */ /* 0x001fe200078e0216 */
[----:B------:R-:W-:Y:S01]  /*f1a0*/  SHF.R.U64 R52, R52, 0x3, RZ ;  /* 0x0000000334347819 */ /* 0x000fe200000012ff */
[----:B------:R-:W-:Y:S01]  /*f1b0*/  UIADD3 UR4, UR11, UR4, URZ ;  /* 0x000000040b047290 */ /* 0x000fe2000fffe03f */
[----:B------:R-:W-:Y:S01]  /*f1c0*/  SHF.R.U64 R56, R56, 0x3, RZ ;  /* 0x0000000338387819 */ /* 0x000fe200000012ff */
[----:B------:R-:W-:Y:S01]  /*f1d0*/  VIADD R20, R2, UR60 ;  /* 0x0000003c02147c36 */ /* 0x000fe20008000000 */
[----:B------:R-:W-:Y:S01]  /*f1e0*/  SHF.R.U64 R60, R60, 0x3, RZ ;  /* 0x000000033c3c7819 */ /* 0x000fe200000012ff */
[----:B------:R-:W-:Y:S01]  /*f1f0*/  ULDC.64 UR12, c[0x0][0xae0] ;  /* 0x0002b800000c7ab9 */ /* 0x000fe20000000a00 */
[----:B------:R-:W-:Y:S01]  /*f200*/  SHF.R.U64 R64, R64, 0x3, RZ ;  /* 0x0000000340407819 */ /* 0x000fe200000012ff */
[----:B------:R-:W-:Y:S01]  /*f210*/  @P1 IMAD.HI.U32 R2, R20, UR14, RZ ;  /* 0x0000000e14021c27 */ /* 0x000fe2000f8e00ff */
[----:B------:R-:W-:Y:S01]  /*f220*/  SHF.R.U64 R68, R68, 0x3, RZ ;  /* 0x0000000344447819 */ /* 0x000fe200000012ff */
[----:B------:R-:W5:Y:S01]  /*f230*/  LD.E.128 R44, desc[UR36][R44.64] ;  /* 0x000000242c2c7980 */ /* 0x000f62000c101d00 */
[----:B------:R-:W-:Y:S01]  /*f240*/  LOP3.LUT R52, R52, R53, RZ, 0x3c, !PT ;  /* 0x0000003534347212 */ /* 0x000fe200078e3cff */
[----:B------:R-:W-:Y:S01]  /*f250*/  IMAD.MOV.U32 R19, RZ, RZ, R20 ;  /* 0x000000ffff137224 */ /* 0x000fe200078e0014 */
[----:B------:R-:W-:Y:S01]  /*f260*/  @P1 SHF.R.U32.HI R19, RZ, UR9, R2 ;  /* 0x00000009ff131c19 */ /* 0x000fe20008011602 */
[--C-:B------:R-:W-:Y:S01]  /*f270*/  IMAD.X R53, RZ, RZ, R3.reuse, P0 ;  /* 0x000000ffff357224 */ /* 0x100fe200000e0603 */
[----:B------:R-:W-:Y:S01]  /*f280*/  LOP3.LUT R56, R56, R57, RZ, 0x3c, !PT ;  /* 0x0000003938387212 */ /* 0x000fe200078e3cff */
[----:B------:R-:W-:Y:S01]  /*f290*/  IMAD.X R57, RZ, RZ, R3, P6 ;  /* 0x000000ffff397224 */ /* 0x000fe200030e0603 */
[--C-:B------:R-:W-:Y:S01]  /*f2a0*/  SHF.R.S32.HI R18, RZ, 0x1f, R19.reuse ;  /* 0x0000001fff127819 */ /* 0x100fe20000011413 */
[----:B------:R-:W-:Y:S01]  /*f2b0*/  IMAD.MOV R21, RZ, RZ, -R19 ;  /* 0x000000ffff157224 */ /* 0x000fe200078e0a13 */
[----:B------:R-:W-:Y:S01]  /*f2c0*/  LOP3.LUT R60, R60, R61, RZ, 0x3c, !PT ;  /* 0x0000003d3c3c7212 */ /* 0x000fe200078e3cff */
[--C-:B------:R-:W-:Y:S01]  /*f2d0*/  IMAD.X R61, RZ, RZ, R3.reuse, P5 ;  /* 0x000000ffff3d7224 */ /* 0x100fe200028e0603 */
[----:B------:R-:W-:Y:S01]  /*f2e0*/  LOP3.LUT R64, R64, R65, RZ, 0x3c, !PT ;  /* 0x0000004140407212 */ /* 0x000fe200078e3cff */
[--C-:B------:R-:W-:Y:S01]  /*f2f0*/  IMAD.X R65, RZ, RZ, R3.reuse, P4 ;  /* 0x000000ffff417224 */ /* 0x100fe200020e0603 */
[----:B------:R-:W-:Y:S01]  /*f300*/  LOP3.LUT R68, R68, R69, RZ, 0x3c, !PT ;  /* 0x0000004544447212 */ /* 0x000fe200078e3cff */
[----:B------:R-:W-:Y:S01]  /*f310*/  IMAD.X R69, RZ, RZ, R3, P3 ;  /* 0x000000ffff457224 */ /* 0x000fe200018e0603 */
[----:B------:R-:W5:Y:S01]  /*f320*/  LD.E.128 R52, desc[UR36][R52.64] ;  /* 0x0000002434347980 */ /* 0x000f62000c101d00 */
[----:B------:R-:W-:-:S02]  /*f330*/  IMAD R18, R18, UR12, RZ ;  /* 0x0000000c12127c24 */ /* 0x000fc4000f8e02ff */
[----:B------:R-:W-:Y:S01]  /*f340*/  IMAD R21, R21, UR22, R20 ;  /* 0x0000001615157c24 */ /* 0x000fe2000f8e0214 */
[----:B------:R-:W5:Y:S01]  /*f350*/  LD.E.128 R56, desc[UR36][R56.64] ;  /* 0x0000002438387980 */ /* 0x000f62000c101d00 */
[----:B------:R-:W-:Y:S02]  /*f360*/  IMAD.U32 R3, RZ, RZ, UR11 ;  /* 0x0000000bff037e24 */ /* 0x000fe4000f8e00ff */
[----:B------:R-:W-:Y:S01]  /*f370*/  IMAD.U32 R2, RZ, RZ, UR10 ;  /* 0x0000000aff027e24 */ /* 0x000fe2000f8e00ff */
[----:B------:R-:W-:Y:S01]  /*f380*/  ULDC.64 UR10, c[0x0][0xad8] ;  /* 0x0002b600000a7ab9 */ /* 0x000fe20000000a00 */
[----:B------:R-:W-:Y:S01]  /*f390*/  IMAD.U32 R3, RZ, RZ, UR4 ;  /* 0x00000004ff037e24 */ /* 0x000fe2000f8e00ff */
[----:B------:R-:W5:Y:S01]  /*f3a0*/  LD.E.128 R60, desc[UR36][R60.64] ;  /* 0x000000243c3c7980 */ /* 0x000f62000c101d00 */
[C---:B------:R-:W-:Y:S01]  /*f3b0*/  IMAD R77, R19.reuse, UR13, R18 ;  /* 0x0000000d134d7c24 */ /* 0x040fe2000f8e0212 */
[----:B------:R-:W-:Y:S01]  /*f3c0*/  SHF.R.S32.HI R18, RZ, 0x1f, R21 ;  /* 0x0000001fff127819 */ /* 0x000fe20000011415 */
[----:B------:R-:W-:Y:S01]  /*f3d0*/  IMAD.WIDE.U32 R2, R19, UR12, R2 ;  /* 0x0000000c13027c25 */ /* 0x000fe2000f8e0002 */
[----:B------:R-:W5:Y:S03]  /*f3e0*/  LD.E.128 R64, desc[UR36][R64.64] ;  /* 0x0000002440407980 */ /* 0x000f66000c101d00 */
[----:B------:R-:W-:Y:S01]  /*f3f0*/  IMAD.IADD R3, R3, 0x1, R77 ;  /* 0x0000000103037824 */ /* 0x000fe200078e024d */
[----:B------:R-:W5:Y:S01]  /*f400*/  LD.E.128 R68, desc[UR36][R68.64] ;  /* 0x0000002444447980 */ /* 0x000f62000c101d00 */
[----:B------:R-:W-:-:S03]  /*f410*/  IMAD R18, R18, UR10, RZ ;  /* 0x0000000a12127c24 */ /* 0x000fc6000f8e02ff */
[----:B------:R-:W5:Y:S01]  /*f420*/  LD.E.128 R72, desc[UR36][R72.64] ;  /* 0x0000002448487980 */ /* 0x000f62000c101d00 */
[C---:B------:R-:W-:Y:S01]  /*f430*/  IMAD R19, R21.reuse, UR11, R18 ;  /* 0x0000000b15137c24 */ /* 0x040fe2000f8e0212 */
[----:B------:R-:W-:Y:S01]  /*f440*/  @!PT LDS RZ, [RZ] ;  /* 0x00000000fffff984 */ /* 0x000fe20000000800 */
[----:B------:R-:W-:Y:S01]  /*f450*/  @!PT LDS RZ, [RZ] ;  /* 0x00000000fffff984 */ /* 0x000fe20000000800 */
[----:B------:R-:W-:Y:S01]  /*f460*/  @!PT LDS RZ, [RZ] ;  /* 0x00000000fffff984 */ /* 0x000fe20000000800 */
[----:B------:R-:W-:Y:S01]  /*f470*/  @!PT LDS RZ, [RZ] ;  /* 0x00000000fffff984 */ /* 0x000fe20000000800 */
[----:B------:R0:W-:Y:S06]  /*f480*/  MEMBAR.ALL.CTA ;  /* 0x0000000000007992 */ /* 0x0001ec0000008000 */
[----:B0-----:R-:W0:Y:S01]  /*f490*/  FENCE.VIEW.ASYNC.S ;  /* 0x00000000000073c6 */ /* 0x001e220000000000 */
[----:B------:R-:W-:Y:S01]  /*f4a0*/  IMAD.WIDE.U32 R2, R21, UR10, R2 ;  /* 0x0000000a15027c25 */ /* 0x000fe2000f8e0002 */
[----:B------:R-:W-:-:S03]  /*f4b0*/  ULDC.64 UR10, c[0x0][0xa80] ;  /* 0x0002a000000a7ab9 */ /* 0x000fc60000000a00 */
[----:B------:R-:W-:Y:S01]  /*f4c0*/  VIADD R80, R22, UR60 ;  /* 0x0000003c16507c36 */ /* 0x000fe20008000000 */
[----:B------:R-:W-:Y:S01]  /*f4d0*/  LEA R22, P2, R2, UR10, 0x1 ;  /* 0x0000000a02167c11 */ /* 0x000fe2000f8408ff */
[----:B------:R-:W-:-:S05]  /*f4e0*/  IMAD.IADD R3, R3, 0x1, R19 ;  /* 0x0000000103037824 */ /* 0x000fca00078e0213 */
[----:B------:R-:W-:Y:S02]  /*f4f0*/  LEA.HI.X R78, R2, UR11, R3, 0x1, P2 ;  /* 0x0000000b024e7c11 */ /* 0x000fe400090f0c03 */
[C---:B------:R-:W-:Y:S01]  /*f500*/  ISETP.GE.AND P2, PT, R80.reuse, UR16, PT ;  /* 0x0000001050007c0c */ /* 0x040fe2000bf46270 */
[C---:B------:R-:W-:Y:S02]  /*f510*/  VIADD R18, R80.reuse, 0x20 ;  /* 0x0000002050127836 */ /* 0x040fe40000000000 */
[----:B------:R-:W-:Y:S01]  /*f520*/  VIADD R20, R80, 0x40 ;  /* 0x0000004050147836 */ /* 0x000fe20000000000 */
[----:B0-----:R0:W1:Y:S04]  /*f530*/  SHFL.IDX PT, R79, R22, RZ, 0x181f ;  /* 0x00181fff164f7589 */ /* 0x00106800000e0000 */
[----:B------:R0:W2:Y:S01]  /*f540*/  SHFL.IDX PT, R77, R78, RZ, 0x181f ;  /* 0x00181fff4e4d7589 */ /* 0x0000a200000e0000 */
[----:B------:R-:W-:Y:S01]  /*f550*/  SYNCS.ARRIVE.TRANS64.RED.A1T0 RZ, [UR8], RZ ;  /* 0x000000ffffff79a7 */ /* 0x000fe20008100408 */
[----:B------:R-:W-:-:S02]  /*f560*/  ISETP.GE.AND P1, PT, R18, UR16, PT ;  /* 0x0000001012007c0c */ /* 0x000fc4000bf26270 */
[----:B------:R-:W-:Y:S01]  /*f570*/  ISETP.GE.AND P0, PT, R20, UR16, PT ;  /* 0x0000001014007c0c */ /* 0x000fe2000bf06270 */
[----:B------:R-:W-:-:S12]  /*f580*/  @P2 BRA `(.L_x_1311) ;  /* 0x0000000000442947 */ /* 0x000fd80003800000 */
        /* <DEDUP_REMOVED lines=17> */
.L_x_1311:
[----:B------:R-:W-:Y:S05]  /*f6a0*/  BSYNC B1 ;  /* 0x0000000000017941 */ /* 0x000fea0003800000 */
.L_x_1310:
[----:B---3--:R3:W4:Y:S01]  /*f6b0*/  SHFL.IDX PT, R19, R78, 0x1, 0x181f ;  /* 0x00381f004e137f89 */ /* 0x00872200000e0000 */
[----:B------:R-:W-:Y:S03]  /*f6c0*/  BSSY B1, `(.L_x_1312) ;  /* 0x0000014000017945 */ /* 0x000fe60003800000 */
[----:B-----5:R3:W0:Y:S01]  /*f6d0*/  SHFL.IDX PT, R7, R22, 0x1, 0x181f ;  /* 0x00381f0016077f89 */ /* 0x02062200000e0000 */
[----:B------:R-:W-:Y:S05]  /*f6e0*/  @P1 BRA `(.L_x_1313) ;  /* 0x0000000000441947 */ /* 0x000fea0003800000 */
[----:B------:R-:W-:Y:S02]  /*f6f0*/  ULDC UR4, c[0x0][0xac8] ;  /* 0x0002b20000047ab9 */ /* 0x000fe40000000800 */
        /* <DEDUP_REMOVED lines=16> */
.L_x_1313:
[----:B------:R-:W-:Y:S05]  /*f800*/  BSYNC B1 ;  /* 0x0000000000017941 */ /* 0x000fea0003800000 */
.L_x_1312:
[----:B0-----:R0:W0:Y:S01]  /*f810*/  SHFL.IDX PT, R9, R78, 0x2, 0x181f ;  /* 0x00581f004e097f89 */ /* 0x00102200000e0000 */
        /* <DEDUP_REMOVED lines=20> */
.L_x_1315:
[----:B------:R-:W-:Y:S05]  /*f960*/  BSYNC B1 ;  /* 0x0000000000017941 */ /* 0x000fea0003800000 */
.L_x_1314:
[----:B0-----:R-:W-:Y:S01]  /*f970*/  VIADD R2, R80, 0x60 ;  /* 0x0000006050027836 */ /* 0x001fe20000000000 */
[----:B------:R0:W0:Y:S04]  /*f980*/  SHFL.IDX PT, R9, R78, 0x3, 0x181f ;  /* 0x00781f004e097f89 */ /* 0x00002800000e0000 */
[----:B------:R-:W-:Y:S01]  /*f990*/  ISETP.GE.AND P0, PT, R2, UR16, PT ;  /* 0x0000001002007c0c */ /* 0x000fe2000bf06270 */
[----:B------:R0:W0:-:S12]  /*f9a0*/  SHFL.IDX PT, R11, R22, 0x3, 0x181f ;  /* 0x00781f00160b7f89 */ /* 0x00001800000e0000 */
[----:B------:R-:W-:Y:S05]  /*f9b0*/  @P0 BRA `(.L_x_1316) ;  /* 0x0000002400f80947 */ /* 0x000fea0003800000 */
[----:B------:R-:W-:Y:S02]  /*f9c0*/  ULDC UR4, c[0x0][0xac8] ;  /* 0x0002b20000047ab9 */ /* 0x000fe40000000800 */
[----:B------:R-:W-:Y:S02]  /*f9d0*/  ISETP.GE.AND P3, PT, R0, UR4, PT ;  /* 0x0000000400007c0c */ /* 0x000fe4000bf66270 */
[----:B------:R-:W-:Y:S02]  /*f9e0*/  ISETP.GE.AND P4, PT, R82, UR4, PT ;  /* 0x0000000452007c0c */ /* 0x000fe4000bf86270 */
[----:B------:R-:W-:-:S09]  /*f9f0*/  ISETP.GE.AND P5, PT, R84, UR4, PT ;  /* 0x0000000454007c0c */ /* 0x000fd2000bfa6270 */
[-C--:B0-----:R-:W-:Y:S02]  /*fa00*/  @!P3 LEA R2, P0, R0, R11.reuse, 0x1 ;  /* 0x0000000b0002b211 */ /* 0x081fe400078008ff */
[-C--:B------:R-:W-:Y:S02]  /*fa10*/  @!P4 LEA R4, P1, R82, R11.reuse, 0x1 ;  /* 0x0000000b5204c211 */ /* 0x080fe400078208ff */
[----:B------:R-:W-:Y:S02]  /*fa20*/  @!P5 LEA R6, P2, R84, R11, 0x1 ;  /* 0x0000000b5406d211 */ /* 0x000fe400078408ff */
[-C--:B------:R-:W-:Y:S02]  /*fa30*/  @!P3 LEA.HI.X R3, R0, R9.reuse, R87, 0x1, P0 ;  /* 0x000000090003b211 */ /* 0x080fe400000f0c57 */
[-C--:B------:R-:W-:Y:S02]  /*fa40*/  @!P4 LEA.HI.X R5, R82, R9.reuse, R81, 0x1, P1 ;  /* 0x000000095205c211 */ /* 0x080fe400008f0c51 */
[----:B------:R-:W-:Y:S01]  /*fa50*/  @!P5 LEA.HI.X R7, R84, R9, R83, 0x1, P2 ;  /* 0x000000095407d211 */ /* 0x000fe200010f0c53 */
        /* <DEDUP_REMOVED lines=9> */
.L_x_1309:
        /* <DEDUP_REMOVED lines=11> */
[----:B------:R-:W-:Y:S01]  /*fba0*/  VIADD R178, R17, 0x8 ;  /* 0x0000000811b27836 */ /* 0x000fe20000000000 */
[----:B------:R-:W-:Y:S01]  /*fbb0*/  ULDC.64 UR14, c[0x0][0xb40] ;  /* 0x0002d000000e7ab9 */ /* 0x000fe20000000a00 */
[----:B------:R-:W-:Y:S01]  /*fbc0*/  ULDC.64 UR12, c[0x0][0xb38] ;  /* 0x0002ce00000c7ab9 */ /* 0x000fe20000000a00 */
[----:B------:R-:W-:Y:S01]  /*fbd0*/  UIMAD UR4, UR4, UR14, URZ ;  /* 0x0000000e040472a4 */ /* 0x000fe2000f8e023f */
[----:B------:R-:W-:Y:S01]  /*fbe0*/  BSSY B1, `(.L_x_1317) ;  /* 0x00000d0000017945 */ /* 0x000fe20003800000 */
[----:B------:R-:W-:Y:S01]  /*fbf0*/  UIMAD.WIDE.U32 UR10, UR18, UR12, UR10 ;  /* 0x0000000c120a72a5 */ /* 0x000fe2000f8e000a */
[----:B------:R-:W-:Y:S01]  /*fc00*/  SHF.R.S32.HI R22, RZ, 0x1f, R206 ;  /* 0x0000001fff167819 */ /* 0x000fe200000114ce */
[----:B------:R-:W-:Y:S01]  /*fc10*/  UIMAD UR4, UR9, UR15, UR4 ;  /* 0x0000000f090472a4 */ /* 0x000fe2000f8e0204 */
[----:B------:R-:W-:Y:S01]  /*fc20*/  SHF.R.S32.HI R152, RZ, 0x1f, R207 ;  /* 0x0000001fff987819 */ /* 0x000fe200000114cf */
[----:B------:R-:W-:Y:S01]  /*fc30*/  UIMAD UR11, UR18, UR13, UR11 ;  /* 0x0000000d120b72a4 */ /* 0x000fe2000f8e020b */
[----:B------:R-:W-:Y:S01]  /*fc40*/  SHF.R.S32.HI R153, RZ, 0x1f, R208 ;  /* 0x0000001fff997819 */ /* 0x000fe200000114d0 */
[----:B------:R-:W-:Y:S01]  /*fc50*/  UIADD3 UR8, UR8, 0x30820, URZ ;  /* 0x0003082008087890 */ /* 0x000fe2000fffe03f */
[----:B------:R-:W-:Y:S01]  /*fc60*/  SHF.R.S32.HI R154, RZ, 0x1f, R209 ;  /* 0x0000001fff9a7819 */ /* 0x000fe200000114d1 */
[----:B------:R-:W-:Y:S01]  /*fc70*/  UIMAD.WIDE.U32 UR10, UR9, UR14, UR10 ;  /* 0x0000000e090a72a5 */ /* 0x000fe2000f8e000a */
[----:B------:R-:W-:Y:S01]  /*fc80*/  SHF.R.S32.HI R155, RZ, 0x1f, R210 ;  /* 0x0000001fff9b7819 */ /* 0x000fe200000114d2 */
[----:B------:R-:W-:Y:S01]  /*fc90*/  ULDC.64 UR12, c[0x0][0xb48] ;  /* 0x0002d200000c7ab9 */ /* 0x000fe20000000a00 */
[----:B------:R-:W-:Y:S01]  /*fca0*/  @UP1 ULDC UR9, c[0x0][0xbec] ;  /* 0x0002fb0000091ab9 */ /* 0x000fe20000000800 */
[----:B------:R-:W-:Y:S01]  /*fcb0*/  UIADD3 UR11, UR11, UR4, URZ ;  /* 0x000000040b0b7290 */ /* 0x000fe2000fffe03f */
[----:B------:R-:W-:Y:S01]  /*fcc0*/  @P1 IMAD.HI.U32 R0, R3, UR9, RZ ;  /* 0x0000000903001c27 */ /* 0x000fe2000f8e00ff */
[----:B------:R-:W-:Y:S01]  /*fcd0*/  UPRMT UR8, URZ, 0x654, UR8 ;  /* 0x000006543f087896 */ /* 0x000fe20008000008 */
[----:B------:R-:W-:Y:S01]  /*fce0*/  SHF.R.S32.HI R156, RZ, 0x1f, R211 ;  /* 0x0000001fff9c7819 */ /* 0x000fe200000114d3 */
[----:B------:R-:W-:Y:S01]  /*fcf0*/  @UP1 ULDC UR4, c[0x0][0xbf0] ;  /* 0x0002fc0000041ab9 */ /* 0x000fe20000000800 */
[----:B------:R-:W-:Y:S01]  /*fd00*/  UIMAD.WIDE.U32 UR10, UR16, UR12, UR10 ;  /* 0x0000000c100a72a5 */ /* 0x000fe2000f8e000a */
[----:B------:R-:W-:Y:S01]  /*fd10*/  @P1 SHF.R.U32.HI R5, RZ, UR4, R0 ;  /* 0x00000004ff051c19 */ /* 0x000fe20008011600 */
[----:B------:R-:W-:Y:S01]  /*fd20*/  VIADD R173, R17, 0x18 ;  /* 0x0000001811ad7836 */ /* 0x000fe20000000000 */
[----:B------:R-:W-:Y:S01]  /*fd30*/  SHF.R.S32.HI R157, RZ, 0x1f, R212 ;  /* 0x0000001fff9d7819 */ /* 0x000fe200000114d4 */
[----:B------:R-:W-:Y:S01]  /*fd40*/  UIMAD UR4, UR16, UR13, UR11 ;  /* 0x0000000d100472a4 */ /* 0x000fe2000f8e020b */
[--C-:B------:R-:W-:Y:S01]  /*fd50*/  SHF.R.S32.HI R0, RZ, 0x1f, R5.reuse ;  /* 0x0000001fff007819 */ /* 0x100fe20000011405 */
[----:B------:R-:W-:Y:S01]  /*fd60*/  IMAD.MOV R2, RZ, RZ, -R5 ;  /* 0x000000ffff027224 */ /* 0x000fe200078e0a05 */
[----:B------:R-:W-:Y:S01]  /*fd70*/  ULDC.64 UR12, c[0x0][0xb30] ;  /* 0x0002cc00000c7ab9 */ /* 0x000fe20000000a00 */
[----:B------:R-:W-:Y:S01]  /*fd80*/  SYNCS.ARRIVE.TRANS64.RED.A1T0 RZ, [UR8], RZ ;  /* 0x000000ffffff79a7 */ /* 0x000fe20008100408 */
[----:B------:R-:W-:Y:S01]  /*fd90*/  SHF.R.S32.HI R158, RZ, 0x1f, R213 ;  /* 0x0000001fff9e7819 */ /* 0x000fe200000114d5 */
[----:B------:R-:W-:Y:S01]  /*fda0*/  IMAD R7, R2, UR22, R3 ;  /* 0x0000001602077c24 */ /* 0x000fe2000f8e0203 */
[----:B------:R-:W-:Y:S01]  /*fdb0*/  SHF.R.S32.HI R159, RZ, 0x1f, R214 ;  /* 0x0000001fff9f7819 */ /* 0x000fe200000114d6 */
[----:B------:R-:W-:Y:S01]  /*fdc0*/  IMAD R0, R0, UR12, RZ ;  /* 0x0000000c00007c24 */ /* 0x000fe2000f8e02ff */
[----:B------:R-:W-:Y:S01]  /*fdd0*/  SHF.R.S32.HI R160, RZ, 0x1f, R215 ;  /* 0x0000001fffa07819 */ /* 0x000fe200000114d7 */
[----:B------:R-:W-:Y:S01]  /*fde0*/  IMAD.U32 R3, RZ, RZ, UR11 ;  /* 0x0000000bff037e24 */ /* 0x000fe2000f8e00ff */
        /* <DEDUP_REMOVED lines=23> */
[----:B------:R-:W-:Y:S01]  /*ff60*/  VIADD R177, R17, 0x8 ;  /* 0x0000000811b17836 */ /* 0x000fe20000000000 */
[----:B------:R-:W-:Y:S01]  /*ff70*/  LEA.HI.X R6, R2, UR11, R3, 0x2, P1 ;  /* 0x0000000b02067c11 */ /* 0x000fe200088f1403 */
[----:B------:R0:W1:Y:S01]  /*ff80*/  SHFL.IDX PT, R7, R0, RZ, 0x1c1f ;  /* 0x001c1fff00077589 */ /* 0x00006200000e0000 */
[----:B------:R-:W-:-:S02]  /*ff90*/  SHF.R.S32.HI R170, RZ, 0x1f, R227 ;  /* 0x0000001fffaa7819 */ /* 0x000fc400000114e3 */
[----:B------:R-:W-:Y:S01]  /*ffa0*/  SHF.R.S32.HI R171, RZ, 0x1f, R228 ;  /* 0x0000001fffab7819 */ /* 0x000fe200000114e4 */
[----:B------:R0:W2:Y:S01]  /*ffb0*/  SHFL.IDX PT, R8, R6, RZ, 0x1c1f ;  /* 0x001c1fff06087589 */ /* 0x0000a200000e0000 */
[----:B------:R-:W-:Y:S02]  /*ffc0*/  SHF.R.S32.HI R172, RZ, 0x1f, R229 ;  /* 0x0000001fffac7819 */ /* 0x000fe400000114e5 */
[----:B------:R-:W-:Y:S02]  /*ffd0*/  SHF.R.S32.HI R174, RZ, 0x1f, R174 ;  /* 0x0000001fffae7819 */ /* 0x000fe400000114ae */
[----:B------:R-:W-:Y:S02]  /*ffe0*/  SHF.R.S32.HI R176, RZ, 0x1f, R176 ;  /* 0x0000001fffb07819 */ /* 0x000fe400000114b0 */
[----:B------:R-:W-:Y:S02]  /*fff0*/  SHF.R.S32.HI R178, RZ, 0x1f, R178 ;  /* 0x0000001fffb27819 */ /* 0x000fe400000114b2 */
[----:B------:R-:W-:Y:S01]  /*10000*/  SHF.R.S32.HI R179, RZ, 0x1f, R17 ;  /* 0x0000001fffb37819 */ /* 0x000fe20000011411 */
[----:B0-----:R-:W-:Y:S06]  /*10010*/  @P2 BRA `(.L_x_1318) ;  /* 0x0000000800302947 */ /* 0x001fec0003800000 */
[----:B------:R-:W-:Y:S01]  /*10020*/  ULDC UR4, c[0x0][0xac8] ;  /* 0x0002b20000047ab9 */ /* 0x000fe20000000800 */
[C---:B------:R-:W-:Y:S01]  /*10030*/  VIADD R20, R17.reuse, 0xd8 ;  /* 0x000000d811147836 */ /* 0x040fe20000000000 */
[C---:B------:R-:W-:Y:S01]  /*10040*/  ISETP.GE.AND P4, PT, R17.reuse, UR4, PT ;  /* 0x0000000411007c0c */ /* 0x040fe2000bf86270 */
[----:B------:R-:W-:Y:S01]  /*10050*/  VIADD R21, R17, 0xe0 ;  /* 0x000000e011157836 */ /* 0x000fe20000000000 */
[----:B------:R-:W-:Y:S02]  /*10060*/  ISETP.GE.AND P2, PT, R177, UR4, PT ;  /* 0x00000004b1007c0c */ /* 0x000fe4000bf46270 */
[----:B------:R-:W-:Y:S02]  /*10070*/  ISETP.GE.AND P1, PT, R175, UR4, PT ;  /* 0x00000004af007c0c */ /* 0x000fe4000bf26270 */
[----:B------:R-:W-:-:S07]  /*10080*/  SHF.R.S32.HI R9, RZ, 0x1f, R203 ;  /* 0x0000001fff097819 */ /* 0x000fce00000114cb */
[-C--:B-1----:R-:W-:Y:S02]  /*10090*/  @!P4 LEA R2, P3, R17, R7.reuse, 0x2 ;  /* 0x000000071102c211 */ /* 0x082fe400078610ff */
[----:B------:R-:W-:Y:S02]  /*100a0*/  @!P2 LEA R4, P5, R177, R7, 0x2 ;  /* 0x00000007b104a211 */ /* 0x000fe400078a10ff */
[-C--:B--2---:R-:W-:Y:S02]  /*100b0*/  @!P4 LEA.HI.X R3, R17, R8.reuse, R179, 0x2, P3 ;  /* 0x000000081103c211 */ /* 0x084fe400018f14b3 */
[----:B------:R-:W-:Y:S02]  /*100c0*/  ISETP.GE.AND P3, PT, R173, UR4, PT ;  /* 0x00000004ad007c0c */ /* 0x000fe4000bf66270 */
[----:B------:R-:W-:Y:S01]  /*100d0*/  @!P2 LEA.HI.X R5, R177, R8, R178, 0x2, P5 ;  /* 0x00000008b105a211 */ /* 0x000fe200028f14b2 */
[----:B------:R0:W-:Y:S01]  /*100e0*/  @!P4 ST.E.64 desc[UR36][R2.64], R24 ;  /* 0x000000180200c985 */ /* 0x0001e2000c101b24 */
[----:B------:R-:W-:-:S03]  /*100f0*/  ISETP.GE.AND P4, PT, R229, UR4, PT ;  /* 0x00000004e5007c0c */ /* 0x000fc6000bf86270 */
        /* <DEDUP_REMOVED lines=67> */
[-C--:B------:R-:W-:Y:S02]  /*10530*/  @!P1 LEA.HI.X R3, R213, R8.reuse, R158, 0x2, P6 ;  /* 0x00000008d5039211 */ /* 0x080fe400030f149e */
[CC--:B------:R-:W-:Y:S02]  /*10540*/  @!P4 LEA R10, P6, R211.reuse, R7.reuse, 0x2 ;  /* 0x00000007d30ac211 */ /* 0x0c0fe400078c10ff */
[C---:B-1----:R-:W-:Y:S01]  /*10550*/  @!P3 LEA R4, P5, R212.reuse, R7, 0x2 ;  /* 0x00000007d404b211 */ /* 0x042fe200078a10ff */
[----:B------:R0:W-:Y:S01]  /*10560*/  @!P1 ST.E.64 desc[UR36][R2.64], R96 ;  /* 0x0000006002009985 */ /* 0x0001e2000c101b24 */
[-C--:B------:R-:W-:Y:S02]  /*10570*/  @!P4 LEA.HI.X R11, R211, R8.reuse, R156, 0x2, P6 ;  /* 0x00000008d30bc211 */ /* 0x080fe400030f149c */
[----:B------:R-:W-:Y:S02]  /*10580*/  @!P3 LEA.HI.X R5, R212, R8, R157, 0x2, P5 ;  /* 0x00000008d405b211 */ /* 0x000fe400028f149d */
[----:B------:R-:W-:-:S02]  /*10590*/  ISETP.GE.AND P1, PT, R209, UR4, PT ;  /* 0x00000004d1007c0c */ /* 0x000fc4000bf26270 */
[-C--:B------:R-:W-:Y:S01]  /*105a0*/  @!P2 LEA R12, P5, R210, R7.reuse, 0x2 ;  /* 0x00000007d20ca211 */ /* 0x080fe200078a10ff */
[----:B------:R1:W-:Y:S01]  /*105b0*/  @!P3 ST.E.64 desc[UR36][R4.64], R100 ;  /* 0x000000640400b985 */ /* 0x0003e2000c101b24 */
[----:B------:R-:W-:Y:S02]  /*105c0*/  ISETP.GE.AND P3, PT, R208, UR4, PT ;  /* 0x00000004d0007c0c */ /* 0x000fe4000bf66270 */
[----:B------:R-:W-:Y:S01]  /*105d0*/  @!P2 LEA.HI.X R13, R210, R8, R155, 0x2, P5 ;  /* 0x00000008d20da211 */ /* 0x000fe200028f149b */
[----:B------:R-:W-:Y:S01]  /*105e0*/  @!P4 ST.E.64 desc[UR36][R10.64], R104 ;  /* 0x000000680a00c985 */ /* 0x000fe2000c101b24 */
[----:B------:R-:W-:Y:S02]  /*105f0*/  ISETP.GE.AND P4, PT, R207, UR4, PT ;  /* 0x00000004cf007c0c */ /* 0x000fe4000bf86270 */
[----:B------:R-:W-:Y:S01]  /*10600*/  ISETP.GE.AND P5, PT, R206, UR4, PT ;  /* 0x00000004ce007c0c */ /* 0x000fe2000bfa6270 */
[----:B------:R2:W-:Y:S02]  /*10610*/  @!P2 ST.E.64 desc[UR36][R12.64], R108 ;  /* 0x0000006c0c00a985 */ /* 0x0005e4000c101b24 */
[----:B------:R-:W-:-:S04]  /*10620*/  @!P1 LEA R14, P6, R209, R7, 0x2 ;  /* 0x00000007d10e9211 */ /* 0x000fc800078c10ff */
[-C--:B------:R-:W-:Y:S02]  /*10630*/  @!P1 LEA.HI.X R15, R209, R8.reuse, R154, 0x2, P6 ;  /* 0x00000008d10f9211 */ /* 0x080fe400030f149a */
[-C--:B0-----:R-:W-:Y:S02]  /*10640*/  @!P3 LEA R2, P6, R208, R7.reuse, 0x2 ;  /* 0x00000007d002b211 */ /* 0x081fe400078c10ff */
[----:B-1----:R-:W-:Y:S01]  /*10650*/  @!P4 LEA R4, P2, R207, R7, 0x2 ;  /* 0x00000007cf04c211 */ /* 0x002fe200078410ff */
[----:B------:R0:W-:Y:S01]  /*10660*/  @!P1 ST.E.64 desc[UR36][R14.64], R112 ;  /* 0x000000700e009985 */ /* 0x0001e2000c101b24 */
[----:B------:R-:W-:Y:S02]  /*10670*/  ISETP.GE.AND P1, PT, R203, UR4, PT ;  /* 0x00000004cb007c0c */ /* 0x000fe4000bf26270 */
[----:B------:R-:W-:Y:S01]  /*10680*/  @!P4 LEA.HI.X R5, R207, R8, R152, 0x2, P2 ;  /* 0x00000008cf05c211 */ /* 0x000fe200010f1498 */
[----:B--2---:R-:W-:Y:S01]  /*10690*/  VIADD R13, R17, 0xe8 ;  /* 0x000000e8110d7836 */ /* 0x004fe20000000000 */
[----:B------:R-:W-:-:S02]  /*106a0*/  ISETP.GE.AND P2, PT, R20, UR4, PT ;  /* 0x0000000414007c0c */ /* 0x000fc4000bf46270 */
[-C--:B------:R-:W-:Y:S02]  /*106b0*/  @!P3 LEA.HI.X R3, R208, R8.reuse, R153, 0x2, P6 ;  /* 0x00000008d003b211 */ /* 0x080fe400030f1499 */
[C---:B------:R-:W-:Y:S02]  /*106c0*/  @!P5 LEA R18, P6, R206.reuse, R7, 0x2 ;  /* 0x00000007ce12d211 */ /* 0x040fe400078c10ff */
[----:B------:R-:W-:Y:S01]  /*106d0*/  SHF.R.S32.HI R12, RZ, 0x1f, R21 ;  /* 0x0000001fff0c7819 */ /* 0x000fe20000011415 */
[----:B------:R1:W-:Y:S01]  /*106e0*/  @!P3 ST.E.64 desc[UR36][R2.64], R116 ;  /* 0x000000740200b985 */ /* 0x0003e2000c101b24 */
[----:B------:R-:W-:Y:S01]  /*106f0*/  @!P5 LEA.HI.X R19, R206, R8, R22, 0x2, P6 ;  /* 0x00000008ce13d211 */ /* 0x000fe200030f1416 */
[----:B0-----:R-:W-:Y:S01]  /*10700*/  VIADD R15, R17, 0xf0 ;  /* 0x000000f0110f7836 */ /* 0x001fe20000000000 */
[----:B------:R-:W-:Y:S01]  /*10710*/  ISETP.GE.AND P3, PT, R21, UR4, PT ;  /* 0x0000000415007c0c */ /* 0x000fe2000bf66270 */
[----:B------:R0:W-:Y:S01]  /*10720*/  @!P4 ST.E.64 desc[UR36][R4.64], R120 ;  /* 0x000000780400c985 */ /* 0x0001e2000c101b24 */
[----:B------:R-:W-:-:S03]  /*10730*/  ISETP.GE.AND P4, PT, R13, UR4, PT ;  /* 0x000000040d007c0c */ /* 0x000fc6000bf86270 */
[----:B------:R2:W-:Y:S01]  /*10740*/  @!P5 ST.E.64 desc[UR36][R18.64], R124 ;  /* 0x0000007c1200d985 */ /* 0x0005e2000c101b24 */
[----:B------:R-:W-:-:S04]  /*10750*/  @!P1 LEA R10, P5, R203, R7, 0x2 ;  /* 0x00000007cb0a9211 */ /* 0x000fc800078a10ff */
[-C--:B------:R-:W-:Y:S02]  /*10760*/  @!P1 LEA.HI.X R11, R203, R8.reuse, R9, 0x2, P5 ;  /* 0x00000008cb0b9211 */ /* 0x080fe400028f1409 */
[----:B-1----:R-:W-:Y:S02]  /*10770*/  SHF.R.S32.HI R3, RZ, 0x1f, R20 ;  /* 0x0000001fff037819 */ /* 0x002fe40000011414 */
[CC--:B------:R-:W-:Y:S01]  /*10780*/  @!P2 LEA R2, P6, R20.reuse, R7.reuse, 0x2 ;  /* 0x000000071402a211 */ /* 0x0c0fe200078c10ff */
[----:B------:R3:W-:Y:S01]  /*10790*/  @!P1 ST.E.64 desc[UR36][R10.64], R128 ;  /* 0x000000800a009985 */ /* 0x0007e2000c101b24 */
[----:B0-----:R-:W-:Y:S02]  /*107a0*/  @!P3 LEA R4, P5, R21, R7, 0x2 ;  /* 0x000000071504b211 */ /* 0x001fe400078a10ff */
[----:B------:R-:W-:Y:S01]  /*107b0*/  @!P2 LEA.HI.X R3, R20, R8, R3, 0x2, P6 ;  /* 0x000000081403a211 */ /* 0x000fe200030f1403 */
[----:B--2---:R-:W-:Y:S01]  /*107c0*/  VIADD R19, R17, 0xf8 ;  /* 0x000000f811137836 */ /* 0x004fe20000000000 */
[----:B------:R-:W-:-:S02]  /*107d0*/  ISETP.GE.AND P6, PT, R15, UR4, PT ;  /* 0x000000040f007c0c */ /* 0x000fc4000bfc6270 */
[----:B------:R-:W-:Y:S01]  /*107e0*/  @!P3 LEA.HI.X R5, R21, R8, R12, 0x2, P5 ;  /* 0x000000081505b211 */ /* 0x000fe200028f140c */
[----:B------:R3:W-:Y:S01]  /*107f0*/  @!P2 ST.E.64 desc[UR36][R2.64], R132 ;  /* 0x000000840200a985 */ /* 0x0007e2000c101b24 */
[----:B------:R-:W-:Y:S02]  /*10800*/  ISETP.GE.AND P1, PT, R19, UR4, PT ;  /* 0x0000000413007c0c */ /* 0x000fe4000bf26270 */
[----:B------:R-:W-:Y:S01]  /*10810*/  SHF.R.S32.HI R9, RZ, 0x1f, R13 ;  /* 0x0000001fff097819 */ /* 0x000fe2000001140d */
[----:B------:R3:W-:Y:S01]  /*10820*/  @!P3 ST.E.64 desc[UR36][R4.64], R136 ;  /* 0x000000880400b985 */ /* 0x0007e2000c101b24 */
[----:B------:R-:W-:-:S04]  /*10830*/  @!P4 LEA R12, P5, R13, R7, 0x2 ;  /* 0x000000070d0cc211 */ /* 0x000fc800078a10ff */
[-C--:B------:R-:W-:Y:S02]  /*10840*/  @!P4 LEA.HI.X R13, R13, R8.reuse, R9, 0x2, P5 ;  /* 0x000000080d0dc211 */ /* 0x080fe400028f1409 */
[----:B------:R-:W-:Y:S02]  /*10850*/  SHF.R.S32.HI R9, RZ, 0x1f, R15 ;  /* 0x0000001fff097819 */ /* 0x000fe4000001140f */
[C---:B------:R-:W-:Y:S01]  /*10860*/  @!P6 LEA R14, P5, R15.reuse, R7, 0x2 ;  /* 0x000000070f0ee211 */ /* 0x040fe200078a10ff */
[----:B------:R3:W-:Y:S03]  /*10870*/  @!P4 ST.E.64 desc[UR36][R12.64], R140 ;  /* 0x0000008c0c00c985 */ /* 0x0007e6000c101b24 */
[----:B------:R-:W-:Y:S02]  /*10880*/  @!P6 LEA.HI.X R15, R15, R8, R9, 0x2, P5 ;  /* 0x000000080f0fe211 */ /* 0x000fe400028f1409 */
[----:B------:R-:W-:-:S02]  /*10890*/  SHF.R.S32.HI R9, RZ, 0x1f, R19 ;  /* 0x0000001fff097819 */ /* 0x000fc40000011413 */
[C---:B------:R-:W-:Y:S01]  /*108a0*/  @!P1 LEA R18, P5, R19.reuse, R7, 0x2 ;  /* 0x0000000713129211 */ /* 0x040fe200078a10ff */
[----:B------:R3:W-:Y:S03]  /*108b0*/  @!P6 ST.E.64 desc[UR36][R14.64], R144 ;  /* 0x000000900e00e985 */ /* 0x0007e6000c101b24 */
[----:B------:R-:W-:-:S05]  /*108c0*/  @!P1 LEA.HI.X R19, R19, R8, R9, 0x2, P5 ;  /* 0x0000000813139211 */ /* 0x000fca00028f1409 */
[----:B------:R3:W-:Y:S04]  /*108d0*/  @!P1 ST.E.64 desc[UR36][R18.64], R148 ;  /* 0x0000009412009985 */ /* 0x0007e8000c101b24 */
.L_x_1318:
[----:B------:R-:W-:Y:S05]  /*108e0*/  BSYNC B1 ;  /* 0x0000000000017941 */ /* 0x000fea0003800000 */
.L_x_1317:
[----:B---3--:R0:W3:Y:S04]  /*108f0*/  SHFL.IDX PT, R14, R6, 0x1, 0x1c1f ;  /* 0x003c1f00060e7f89 */ /* 0x0080e800000e0000 */
[----:B------:R-:W4:Y:S01]  /*10900*/  SHFL.IDX PT, R0, R0, 0x1, 0x1c1f ;  /* 0x003c1f0000007f89 */ /* 0x000f2200000e0000 */
[----:B------:R-:W-:Y:S05]  /*10910*/  @P0 BRA `(.L_x_1316) ;  /* 0x0000001800200947 */ /* 0x000fea0003800000 */
[----:B------:R-:W-:Y:S01]  /*10920*/  ULDC UR4, c[0x0][0xac8] ;  /* 0x0002b20000047ab9 */ /* 0x000fe20000000800 */
[C---:B------:R-:W-:Y:S01]  /*10930*/  VIADD R21, R17.reuse, 0xd8 ;  /* 0x000000d811157836 */ /* 0x040fe20000000000 */
[C---:B------:R-:W-:Y:S01]  /*10940*/  ISETP.GE.AND P4, PT, R17.reuse, UR4, PT ;  /* 0x0000000411007c0c */ /* 0x040fe2000bf86270 */
[----:B------:R-:W-:Y:S01]  /*10950*/  VIADD R19, R17, 0xe8 ;  /* 0x000000e811137836 */ /* 0x000fe20000000000 */
[----:B------:R-:W-:Y:S01]  /*10960*/  ISETP.GE.AND P2, PT, R177, UR4, PT ;  /* 0x00000004b1007c0c */ /* 0x000fe2000bf46270 */
[----:B------:R-:W-:Y:S01]  /*10970*/  VIADD R15, R17, 0xf0 ;  /* 0x000000f0110f7836 */ /* 0x000fe20000000000 */
[----:B------:R-:W-:Y:S02]  /*10980*/  ISETP.GE.AND P1, PT, R175, UR4, PT ;  /* 0x00000004af007c0c */ /* 0x000fe4000bf26270 */
[----:B------:R-:W-:-:S07]  /*10990*/  ISETP.GE.AND P0, PT, R173, UR4, PT ;  /* 0x00000004ad007c0c */ /* 0x000fce000bf06270 */
[-C--:B----4-:R-:W-:Y:S02]  /*109a0*/  @!P4 LEA R2, P3, R17, R0.reuse, 0x2 ;  /* 0x000000001102c211 */ /* 0x090fe400078610ff */
[----:B------:R-:W-:Y:S02]  /*109b0*/  @!P2 LEA R4, P6, R177, R0, 0x2 ;  /* 0x00000000b104a211 */ /* 0x000fe400078c10ff */
[----:B---3--:R-:W-:Y:S02]  /*109c0*/  @!P4 LEA.HI.X R3, R17, R14, R179, 0x2, P3 ;  /* 0x0000000e1103c211 */ /* 0x008fe400018f14b3 */
[----:B------:R-:W-:Y:S02]  /*109d0*/  ISETP.GE.AND P3, PT, R229, UR4, PT ;  /* 0x00000004e5007c0c */ /* 0x000fe4000bf66270 */
[----:B0-----:R-:W-:Y:S01]  /*109e0*/  @!P1 LEA R6, P5, R175, R0, 0x2 ;  /* 0x00000000af069211 */ /* 0x001fe200078a10ff */
[----:B------:R0:W-:Y:S01]  /*109f0*/  @!P4 ST.E.64 desc[UR36][R2.64], R26 ;  /* 0x0000001a0200c985 */ /* 0x0001e2000c101b24 */
[----:B------:R-:W-:-:S02]  /*10a00*/  @!P2 LEA.HI.X R5, R177, R14, R178, 0x2, P6 ;  /* 0x0000000eb105a211 */ /* 0x000fc400030f14b2 */
[----:B------:R-:W-:Y:S02]  /*10a10*/  ISETP.GE.AND P4, PT, R228, UR4, PT ;  /* 0x00000004e4007c0c */ /* 0x000fe4000bf86270 */
[----:B--2---:R-:W-:Y:S01]  /*10a20*/  @!P0 LEA R8, P6, R173, R0, 0x2 ;  /* 0x00000000ad088211 */ /* 0x004fe200078c10ff */
[----:B------:R2:W-:Y:S01]  /*10a30*/  @!P2 ST.E.64 desc[UR36][R4.64], R30 ;  /* 0x0000001e0400a985 */ /* 0x0005e2000c101b24 */
[-C--:B-1----:R-:W-:Y:S02]  /*10a40*/  @!P1 LEA.HI.X R7, R175, R14.reuse, R176, 0x2, P5 ;  /* 0x0000000eaf079211 */ /* 0x082fe400028f14b0 */
[----:B------:R-:W-:Y:S02]  /*10a50*/  ISETP.GE.AND P5, PT, R227, UR4, PT ;  /* 0x00000004e3007c0c */ /* 0x000fe4000bfa6270 */
[----:B------:R-:W-:Y:S01]  /*10a60*/  @!P0 LEA.HI.X R9, R173, R14, R174, 0x2, P6 ;  /* 0x0000000ead098211 */ /* 0x000fe200030f14ae */
[----:B------:R1:W-:Y:S01]  /*10a70*/  @!P1 ST.E.64 desc[UR36][R6.64], R34 ;  /* 0x0000002206009985 */ /* 0x0003e2000c101b24 */
[----:B------:R-:W-:-:S02]  /*10a80*/  ISETP.GE.AND P1, PT, R223, UR4, PT ;  /* 0x00000004df007c0c */ /* 0x000fc4000bf26270 */
[CC--:B0-----:R-:W-:Y:S01]  /*10a90*/  @!P3 LEA R2, P6, R229.reuse, R0.reuse, 0x2 ;  /* 0x00000000e502b211 */ /* 0x0c1fe200078c10ff */
[----:B------:R0:W-:Y:S01]  /*10aa0*/  @!P0 ST.E.64 desc[UR36][R8.64], R38 ;  /* 0x0000002608008985 */ /* 0x0001e2000c101b24 */
[----:B------:R-:W-:Y:S02]  /*10ab0*/  ISETP.GE.AND P0, PT, R226, UR4, PT ;  /* 0x00000004e2007c0c */ /* 0x000fe4000bf06270 */
[C---:B------:R-:W-:Y:S02]  /*10ac0*/  @!P4 LEA R10, P2, R228.reuse, R0, 0x2 ;  /* 0x00000000e40ac211 */ /* 0x040fe400078410ff */
[----:B------:R-:W-:Y:S02]  /*10ad0*/  @!P3 LEA.HI.X R3, R229, R14, R172, 0x2, P6 ;  /* 0x0000000ee503b211 */ /* 0x000fe400030f14ac */
[----:B------:R-:W-:Y:S02]  /*10ae0*/  @!P5 LEA R12, P6, R227, R0, 0x2 ;  /* 0x00000000e30cd211 */ /* 0x000fe400078c10ff */
[----:B------:R-:W-:Y:S01]  /*10af0*/  @!P4 LEA.HI.X R11, R228, R14, R171, 0x2, P2 ;  /* 0x0000000ee40bc211 */ /* 0x000fe200010f14ab */
[----:B------:R3:W-:Y:S01]  /*10b00*/  @!P3 ST.E.64 desc[UR36][R2.64], R42 ;  /* 0x0000002a0200b985 */ /* 0x0007e2000c101b24 */
[----:B------:R-:W-:-:S02]  /*10b10*/  ISETP.GE.AND P2, PT, R222, UR4, PT ;  /* 0x00000004de007c0c */ /* 0x000fc4000bf46270 */
[----:B------:R-:W-:Y:S01]  /*10b20*/  @!P5 LEA.HI.X R13, R227, R14, R170, 0x2, P6 ;  /* 0x0000000ee30dd211 */ /* 0x000fe200030f14aa */
[----:B------:R4:W-:Y:S01]  /*10b30*/  @!P4 ST.E.64 desc[UR36][R10.64], R46 ;  /* 0x0000002e0a00c985 */ /* 0x0009e2000c101b24 */
[CC--:B--2---:R-:W-:Y:S02]  /*10b40*/  @!P0 LEA R4, P4, R226.reuse, R0.reuse, 0x2 ;  /* 0x00000000e2048211 */ /* 0x0c4fe400078810ff */
[----:B------:R-:W-:Y:S01]  /*10b50*/  ISETP.GE.AND P3, PT, R221, UR4, PT ;  /* 0x00000004dd007c0c */ /* 0x000fe2000bf66270 */
[----:B------:R2:W-:Y:S01]  /*10b60*/  @!P5 ST.E.64 desc[UR36][R12.64], R50 ;  /* 0x000000320c00d985 */ /* 0x0005e2000c101b24 */
[----:B-1----:R-:W-:Y:S02]  /*10b70*/  @!P1 LEA R6, P5, R223, R0, 0x2 ;  /* 0x00000000df069211 */ /* 0x002fe400078a10ff */
[----:B------:R-:W-:Y:S02]  /*10b80*/  @!P0 LEA.HI.X R5, R226, R14, R169, 0x2, P4 ;  /* 0x0000000ee2058211 */ /* 0x000fe400020f14a9 */
[----:B------:R-:W-:-:S02]  /*10b90*/  ISETP.GE.AND P4, PT, R220, UR4, PT ;  /* 0x00000004dc007c0c */ /* 0x000fc4000bf86270 */
[----:B------:R-:W-:Y:S01]  /*10ba0*/  @!P1 LEA.HI.X R7, R223, R14, R168, 0x2, P5 ;  /* 0x0000000edf079211 */ /* 0x000fe200028f14a8 */
[----:B------:R-:W-:Y:S01]  /*10bb0*/  @!P0 ST.E.64 desc[UR36][R4.64], R54 ;  /* 0x0000003604008985 */ /* 0x000fe2000c101b24 */
[----:B------:R-:W-:Y:S02]  /*10bc0*/  ISETP.GE.AND P5, PT, R219, UR4, PT ;  /* 0x00000004db007c0c */ /* 0x000fe4000bfa6270 */
[C---:B0-----:R-:W-:Y:S01]  /*10bd0*/  @!P2 LEA R8, P6, R222.reuse, R0, 0x2 ;  /* 0x00000000de08a211 */ /* 0x041fe200078c10ff */
[----:B------:R0:W-:Y:S01]  /*10be0*/  @!P1 ST.E.64 desc[UR36][R6.64], R58 ;  /* 0x0000003a06009985 */ /* 0x0001e2000c101b24 */
[----:B------:R-:W-:Y:S02]  /*10bf0*/  ISETP.GE.AND P1, PT, R217, UR4, PT ;  /* 0x00000004d9007c0c */ /* 0x000fe4000bf26270 */
[----:B------:R-:W-:Y:S02]  /*10c00*/  @!P2 LEA.HI.X R9, R222, R14, R167, 0x2, P6 ;  /* 0x0000000ede09a211 */ /* 0x000fe400030f14a7 */
[----:B---3--:R-:W-:-:S02]  /*10c10*/  @!P3 LEA R2, P6, R221, R0, 0x2 ;  /* 0x00000000dd02b211 */ /* 0x008fc400078c10ff */
[----:B----4-:R-:W-:Y:S01]  /*10c20*/  @!P4 LEA R10, P0, R220, R0, 0x2 ;  /* 0x00000000dc0ac211 */ /* 0x010fe200078010ff */
[----:B------:R1:W-:Y:S01]  /*10c30*/  @!P2 ST.E.64 desc[UR36][R8.64], R62 ;  /* 0x0000003e0800a985 */ /* 0x0003e2000c101b24 */
[----:B------:R-:W-:Y:S02]  /*10c40*/  ISETP.GE.AND P2, PT, R218, UR4, PT ;  /* 0x00000004da007c0c */ /* 0x000fe4000bf46270 */
[----:B------:R-:W-:Y:S02]  /*10c50*/  @!P3 LEA.HI.X R3, R221, R14, R166, 0x2, P6 ;  /* 0x0000000edd03b211 */ /* 0x000fe400030f14a6 */
[C---:B--2---:R-:W-:Y:S02]  /*10c60*/  @!P5 LEA R12, P6, R219.reuse, R0, 0x2 ;  /* 0x00000000db0cd211 */ /* 0x044fe400078c10ff */
[-C--:B------:R-:W-:Y:S01]  /*10c70*/  @!P4 LEA.HI.X R11, R220, R14.reuse, R165, 0x2, P0 ;  /* 0x0000000edc0bc211 */ /* 0x080fe200000f14a5 */
[----:B------:R2:W-:Y:S01]  /*10c80*/  @!P3 ST.E.64 desc[UR36][R2.64], R66 ;  /* 0x000000420200b985 */ /* 0x0005e2000c101b24 */
[----:B------:R-:W-:-:S02]  /*10c90*/  @!P5 LEA.HI.X R13, R219, R14, R164, 0x2, P6 ;  /* 0x0000000edb0dd211 */ /* 0x000fc400030f14a4 */
[----:B------:R-:W-:Y:S01]  /*10ca0*/  ISETP.GE.AND P0, PT, R216, UR4, PT ;  /* 0x00000004d8007c0c */ /* 0x000fe2000bf06270 */
[----:B------:R3:W-:Y:S01]  /*10cb0*/  @!P4 ST.E.64 desc[UR36][R10.64], R70 ;  /* 0x000000460a00c985 */ /* 0x0007e2000c101b24 */
[-C--:B0-----:R-:W-:Y:S02]  /*10cc0*/  @!P1 LEA R6, P3, R217, R0.reuse, 0x2 ;  /* 0x00000000d9069211 */ /* 0x081fe400078610ff */
[C---:B------:R-:W-:Y:S01]  /*10cd0*/  @!P2 LEA R4, P6, R218.reuse, R0, 0x2 ;  /* 0x00000000da04a211 */ /* 0x040fe200078c10ff */
[----:B------:R0:W-:Y:S01]  /*10ce0*/  @!P5 ST.E.64 desc[UR36][R12.64], R74 ;  /* 0x0000004a0c00d985 */ /* 0x0001e2000c101b24 */
[----:B------:R-:W-:Y:S02]  /*10cf0*/  ISETP.GE.AND P5, PT, R215, UR4, PT ;  /* 0x00000004d7007c0c */ /* 0x000fe4000bfa6270 */
[-C--:B------:R-:W-:Y:S02]  /*10d00*/  @!P2 LEA.HI.X R5, R218, R14.reuse, R163, 0x2, P6 ;  /* 0x0000000eda05a211 */ /* 0x080fe400030f14a3 */
[----:B------:R-:W-:-:S02]  /*10d10*/  @!P1 LEA.HI.X R7, R217, R14, R162, 0x2, P3 ;  /* 0x0000000ed9079211 */ /* 0x000fc400018f14a2 */
[----:B------:R-:W-:Y:S01]  /*10d20*/  ISETP.GE.AND P4, PT, R214, UR4, PT ;  /* 0x00000004d6007c0c */ /* 0x000fe2000bf86270 */
[----:B------:R-:W-:Y:S01]  /*10d30*/  @!P2 ST.E.64 desc[UR36][R4.64], R78 ;  /* 0x0000004e0400a985 */ /* 0x000fe2000c101b24 */
[----:B------:R-:W-:Y:S02]  /*10d40*/  ISETP.GE.AND P3, PT, R213, UR4, PT ;  /* 0x00000004d5007c0c */ /* 0x000fe4000bf66270 */
[-C--:B-1----:R-:W-:Y:S01]  /*10d50*/  @!P0 LEA R8, P6, R216, R0.reuse, 0x2 ;  /* 0x00000000d8088211 */ /* 0x082fe200078c10ff */
[----:B------:R1:W-:Y:S01]  /*10d60*/  @!P1 ST.E.64 desc[UR36][R6.64], R82 ;  /* 0x0000005206009985 */ /* 0x0003e2000c101b24 */
[----:B------:R-:W-:Y:S02]  /*10d70*/  ISETP.GE.AND P2, PT, R212, UR4, PT ;  /* 0x00000004d4007c0c */ /* 0x000fe4000bf46270 */
[----:B--2---:R-:W-:Y:S02]  /*10d80*/  @!P5 LEA R2, P1, R215, R0, 0x2 ;  /* 0x00000000d702d211 */ /* 0x004fe400078210ff */
[----:B------:R-:W-:-:S02]  /*10d90*/  @!P0 LEA.HI.X R9, R216, R14, R161, 0x2, P6 ;  /* 0x0000000ed8098211 */ /* 0x000fc400030f14a1 */
[----:B------:R-:W-:Y:S02]  /*10da0*/  @!P5 LEA.HI.X R3, R215, R14, R160, 0x2, P1 ;  /* 0x0000000ed703d211 */ /* 0x000fe400008f14a0 */
[----:B------:R-:W-:Y:S01]  /*10db0*/  ISETP.GE.AND P1, PT, R211, UR4, PT ;  /* 0x00000004d3007c0c */ /* 0x000fe2000bf26270 */
[----:B------:R2:W-:Y:S01]  /*10dc0*/  @!P0 ST.E.64 desc[UR36][R8.64], R86 ;  /* 0x0000005608008985 */ /* 0x0005e2000c101b24 */
[CC--:B---3--:R-:W-:Y:S02]  /*10dd0*/  @!P4 LEA R10, P0, R214.reuse, R0.reuse, 0x2 ;  /* 0x00000000d60ac211 */ /* 0x0c8fe400078010ff */
[----:B0-----:R-:W-:Y:S01]  /*10de0*/  @!P3 LEA R12, P6, R213, R0, 0x2 ;  /* 0x00000000d50cb211 */ /* 0x001fe200078c10ff */
[----:B------:R-:W-:Y:S01]  /*10df0*/  @!P5 ST.E.64 desc[UR36][R2.64], R90 ;  /* 0x0000005a0200d985 */ /* 0x000fe2000c101b24 */
[----:B------:R-:W-:Y:S02]  /*10e00*/  @!P4 LEA.HI.X R11, R214, R14, R159, 0x2, P0 ;  /* 0x0000000ed60bc211 */ /* 0x000fe400000f149f */
[----:B------:R-:W-:-:S02]  /*10e10*/  ISETP.GE.AND P0, PT, R210, UR4, PT ;  /* 0x00000004d2007c0c */ /* 0x000fc4000bf06270 */
[----:B------:R-:W-:Y:S01]  /*10e20*/  @!P3 LEA.HI.X R13, R213, R14, R158, 0x2, P6 ;  /* 0x0000000ed50db211 */ /* 0x000fe200030f149e */
[----:B------:R0:W-:Y:S01]  /*10e30*/  @!P4 ST.E.64 desc[UR36][R10.64], R94 ;  /* 0x0000005e0a00c985 */ /* 0x0001e2000c101b24 */
[----:B------:R-:W-:Y:S02]  /*10e40*/  ISETP.GE.AND P5, PT, R209, UR4, PT ;  /* 0x00000004d1007c0c */ /* 0x000fe4000bfa6270 */
[CC--:B-1----:R-:W-:Y:S01]  /*10e50*/  @!P1 LEA R6, P4, R211.reuse, R0.reuse, 0x2 ;  /* 0x00000000d3069211 */ /* 0x0c2fe200078810ff */
[----:B------:R1:W-:Y:S01]  /*10e60*/  @!P3 ST.E.64 desc[UR36][R12.64], R98 ;  /* 0x000000620c00b985 */ /* 0x0003e2000c101b24 */
[----:B------:R-:W-:Y:S02]  /*10e70*/  @!P2 LEA R4, P6, R212, R0, 0x2 ;  /* 0x00000000d404a211 */ /* 0x000fe400078c10ff */
[----:B------:R-:W-:Y:S02]  /*10e80*/  ISETP.GE.AND P3, PT, R208, UR4, PT ;  /* 0x00000004d0007c0c */ /* 0x000fe4000bf66270 */
[----:B------:R-:W-:-:S02]  /*10e90*/  @!P1 LEA.HI.X R7, R211, R14, R156, 0x2, P4 ;  /* 0x0000000ed3079211 */ /* 0x000fc400020f149c */
[----:B------:R-:W-:Y:S02]  /*10ea0*/  ISETP.GE.AND P4, PT, R207, UR4, PT ;  /* 0x00000004cf007c0c */ /* 0x000fe4000bf86270 */
[----:B------:R-:W-:Y:S02]  /*10eb0*/  @!P2 LEA.HI.X R5, R212, R14, R157, 0x2, P6 ;  /* 0x0000000ed405a211 */ /* 0x000fe400030f149d */
[----:B--2---:R-:W-:-:S03]  /*10ec0*/  @!P0 LEA R8, P6, R210, R0, 0x2 ;  /* 0x00000000d2088211 */ /* 0x004fc600078c10ff */
[----:B------:R2:W-:Y:S01]  /*10ed0*/  @!P2 ST.E.64 desc[UR36][R4.64], R102 ;  /* 0x000000660400a985 */ /* 0x0005e2000c101b24 */
[----:B------:R-:W-:Y:S02]  /*10ee0*/  @!P0 LEA.HI.X R9, R210, R14, R155, 0x2, P6 ;  /* 0x0000000ed2098211 */ /* 0x000fe400030f149b */
[CC--:B0-----:R-:W-:Y:S01]  /*10ef0*/  @!P3 LEA R10, P2, R208.reuse, R0.reuse, 0x2 ;  /* 0x00000000d00ab211 */ /* 0x0c1fe200078410ff */
[----:B------:R-:W-:Y:S01]  /*10f00*/  @!P1 ST.E.64 desc[UR36][R6.64], R106 ;  /* 0x0000006a06009985 */ /* 0x000fe2000c101b24 */
[C---:B------:R-:W-:Y:S02]  /*10f10*/  @!P5 LEA R2, P1, R209.reuse, R0, 0x2 ;  /* 0x00000000d102d211 */ /* 0x040fe400078210ff */
[-C--:B------:R-:W-:Y:S01]  /*10f20*/  @!P3 LEA.HI.X R11, R208, R14.reuse, R153, 0x2, P2 ;  /* 0x0000000ed00bb211 */ /* 0x080fe200010f1499 */
[----:B------:R0:W-:Y:S01]  /*10f30*/  @!P0 ST.E.64 desc[UR36][R8.64], R110 ;  /* 0x0000006e08008985 */ /* 0x0001e2000c101b24 */
[----:B------:R-:W-:Y:S02]  /*10f40*/  @!P5 LEA.HI.X R3, R209, R14, R154, 0x2, P1 ;  /* 0x0000000ed103d211 */ /* 0x000fe400008f149a */
[----:B------:R-:W-:-:S02]  /*10f50*/  ISETP.GE.AND P0, PT, R203, UR4, PT ;  /* 0x00000004cb007c0c */ /* 0x000fc4000bf06270 */
[----:B-1----:R-:W-:Y:S01]  /*10f60*/  @!P4 LEA R12, P1, R207, R0, 0x2 ;  /* 0x00000000cf0cc211 */ /* 0x002fe200078210ff */
[----:B------:R1:W-:Y:S01]  /*10f70*/  @!P5 ST.E.64 desc[UR36][R2.64], R114 ;  /* 0x000000720200d985 */ /* 0x0003e2000c101b24 */
[----:B------:R-:W-:Y:S02]  /*10f80*/  ISETP.GE.AND P2, PT, R21, UR4, PT ;  /* 0x0000000415007c0c */ /* 0x000fe4000bf46270 */
[----:B------:R-:W-:Y:S01]  /*10f90*/  @!P4 LEA.HI.X R13, R207, R14, R152, 0x2, P1 ;  /* 0x0000000ecf0dc211 */ /* 0x000fe200008f1498 */
[----:B------:R3:W-:Y:S01]  /*10fa0*/  @!P3 ST.E.64 desc[UR36][R10.64], R118 ;  /* 0x000000760a00b985 */ /* 0x0007e2000c101b24 */
[----:B------:R-:W-:Y:S02]  /*10fb0*/  ISETP.GE.AND P1, PT, R206, UR4, PT ;  /* 0x00000004ce007c0c */ /* 0x000fe4000bf26270 */
[----:B--2---:R-:W-:Y:S01]  /*10fc0*/  SHF.R.S32.HI R5, RZ, 0x1f, R203 ;  /* 0x0000001fff057819 */ /* 0x004fe200000114cb */
[----:B0-----:R-:W-:Y:S01]  /*10fd0*/  VIADD R9, R17, 0xe0 ;  /* 0x000000e011097836 */ /* 0x001fe20000000000 */
[----:B------:R0:W-:Y:S01]  /*10fe0*/  @!P4 ST.E.64 desc[UR36][R12.64], R122 ;  /* 0x0000007a0c00c985 */ /* 0x0001e2000c101b24 */
[----:B------:R-:W-:-:S02]  /*10ff0*/  @!P0 LEA R4, P6, R203, R0, 0x2 ;  /* 0x00000000cb048211 */ /* 0x000fc400078c10ff */
[----:B------:R-:W-:Y:S02]  /*11000*/  ISETP.GE.AND P3, PT, R19, UR4, PT ;  /* 0x0000000413007c0c */ /* 0x000fe4000bf66270 */
[----:B------:R-:W-:Y:S02]  /*11010*/  ISETP.GE.AND P4, PT, R9, UR4, PT ;  /* 0x0000000409007c0c */ /* 0x000fe4000bf86270 */
[----:B-1----:R-:W-:Y:S02]  /*11020*/  SHF.R.S32.HI R3, RZ, 0x1f, R21 ;  /* 0x0000001fff037819 */ /* 0x002fe40000011415 */
[----:B------:R-:W-:Y:S02]  /*11030*/  @!P2 LEA R6, P5, R21, R0, 0x2 ;  /* 0x000000001506a211 */ /* 0x000fe400078a10ff */
[----:B------:R-:W-:Y:S02]  /*11040*/  @!P0 LEA.HI.X R5, R203, R14, R5, 0x2, P6 ;  /* 0x0000000ecb058211 */ /* 0x000fe400030f1405 */
[----:B------:R-:W-:-:S02]  /*11050*/  @!P1 LEA R2, P6, R206, R0, 0x2 ;  /* 0x00000000ce029211 */ /* 0x000fc400078c10ff */
[-C--:B------:R-:W-:Y:S02]  /*11060*/  @!P2 LEA.HI.X R7, R21, R14.reuse, R3, 0x2, P5 ;  /* 0x0000000e1507a211 */ /* 0x080fe400028f1403 */
[----:B------:R-:W-:Y:S02]  /*11070*/  ISETP.GE.AND P5, PT, R15, UR4, PT ;  /* 0x000000040f007c0c */ /* 0x000fe4000bfa6270 */
[----:B------:R-:W-:Y:S02]  /*11080*/  @!P1 LEA.HI.X R3, R206, R14, R22, 0x2, P6 ;  /* 0x0000000ece039211 */ /* 0x000fe400030f1416 */
[----:B---3--:R-:W-:Y:S02]  /*11090*/  SHF.R.S32.HI R10, RZ, 0x1f, R9 ;  /* 0x0000001fff0a7819 */ /* 0x008fe40000011409 */
[----:B------:R-:W-:Y:S01]  /*110a0*/  @!P4 LEA R8, P6, R9, R0, 0x2 ;  /* 0x000000000908c211 */ /* 0x000fe200078c10ff */
[----:B------:R1:W-:Y:S01]  /*110b0*/  @!P1 ST.E.64 desc[UR36][R2.64], R126 ;  /* 0x0000007e02009985 */ /* 0x0003e2000c101b24 */
[----:B------:R-:W-:-:S02]  /*110c0*/  SHF.R.S32.HI R11, RZ, 0x1f, R19 ;  /* 0x0000001fff0b7819 */ /* 0x000fc40000011413 */
[----:B------:R-:W-:Y:S01]  /*110d0*/  @!P4 LEA.HI.X R9, R9, R14, R10, 0x2, P6 ;  /* 0x0000000e0909c211 */ /* 0x000fe200030f140a */
[----:B------:R1:W-:Y:S01]  /*110e0*/  @!P0 ST.E.64 desc[UR36][R4.64], R130 ;  /* 0x0000008204008985 */ /* 0x0003e2000c101b24 */
[C---:B------:R-:W-:Y:S02]  /*110f0*/  @!P3 LEA R10, P6, R19.reuse, R0, 0x2 ;  /* 0x00000000130ab211 */ /* 0x040fe400078c10ff */
[----:B0-----:R-:W-:Y:S01]  /*11100*/  SHF.R.S32.HI R13, RZ, 0x1f, R15 ;  /* 0x0000001fff0d7819 */ /* 0x001fe2000001140f */
[----:B------:R1:W-:Y:S01]  /*11110*/  @!P2 ST.E.64 desc[UR36][R6.64], R134 ;  /* 0x000000860600a985 */ /* 0x0003e2000c101b24 */
[----:B------:R-:W-:Y:S02]  /*11120*/  @!P3 LEA.HI.X R11, R19, R14, R11, 0x2, P6 ;  /* 0x0000000e130bb211 */ /* 0x000fe400030f140b */
[C---:B------:R-:W-:Y:S01]  /*11130*/  @!P5 LEA R12, P6, R15.reuse, R0, 0x2 ;  /* 0x000000000f0cd211 */ /* 0x040fe200078c10ff */
[----:B------:R1:W-:Y:S03]  /*11140*/  @!P4 ST.E.64 desc[UR36][R8.64], R138 ;  /* 0x0000008a0800c985 */ /* 0x0003e6000c101b24 */
[----:B------:R-:W-:Y:S01]  /*11150*/  @!P5 LEA.HI.X R13, R15, R14, R13, 0x2, P6 ;  /* 0x0000000e0f0dd211 */ /* 0x000fe200030f140d */
[----:B------:R1:W-:Y:S01]  /*11160*/  @!P3 ST.E.64 desc[UR36][R10.64], R142 ;  /* 0x0000008e0a00b985 */ /* 0x0003e2000c101b24 */
[----:B------:R-:W-:-:S03]  /*11170*/  VIADD R15, R17, 0xf8 ;  /* 0x000000f8110f7836 */ /* 0x000fc60000000000 */
[----:B------:R1:W-:Y:S02]  /*11180*/  @!P5 ST.E.64 desc[UR36][R12.64], R146 ;  /* 0x000000920c00d985 */ /* 0x0003e4000c101b24 */
[----:B------:R-:W-:-:S13]  /*11190*/  ISETP.GE.AND P0, PT, R15, UR4, PT ;  /* 0x000000040f007c0c */ /* 0x000fda000bf06270 */
[----:B-1----:R-:W-:Y:S05]  /*111a0*/  @P0 BRA `(.L_x_1316) ;  /* 0x0000000c00fc0947 */ /* 0x002fea0003800000 */
[----:B------:R-:W-:Y:S02]  /*111b0*/  LEA R2, P0, R15, R0, 0x2 ;  /* 0x000000000f027211 */ /* 0x000fe400078010ff */
[----:B------:R-:W-:-:S04]  /*111c0*/  SHF.R.S32.HI R0, RZ, 0x1f, R15 ;  /* 0x0000001fff007819 */ /* 0x000fc8000001140f */
[----:B------:R-:W-:-:S05]  /*111d0*/  LEA.HI.X R3, R15, R14, R0, 0x2, P0 ;  /* 0x0000000e0f037211 */ /* 0x000fca00000f1400 */
[----:B------:R0:W-:Y:S01]  /*111e0*/  ST.E.64 desc[UR36][R2.64], R150 ;  /* 0x0000009602007985 */ /* 0x0001e2000c101b24 */
[----:B------:R-:W-:Y:S05]  /*111f0*/  BRA `(.L_x_1316) ;  /* 0x0000000c00e87947 */ /* 0x000fea0003800000 */
.L_x_1307:
        /* <DEDUP_REMOVED lines=23> */
[----:B------:R-:W-:Y:S01]  /*11370*/  UISETP.NE.AND UP1, UPT, UR10, URZ, UPT ;  /* 0x0000003f0a00728c */ /* 0x000fe2000bf25270 */
[----:B------:R-:W-:Y:S01]  /*11380*/  UMOV UR4, URZ ;  /* 0x0000003f00047c82 */ /* 0x000fe20008000000 */
[----:B------:R-:W1:Y:S09]  /*11390*/  S2R R6, SR_TID.X ;  /* 0x0000000000067919 */ /* 0x000e720000002100 */
[----:B------:R-:W-:-:S02]  /*113a0*/  @!UP1 ULDC UR10, c[0x0][0xad4] ;  /* 0x0002b500000a9ab9 */ /* 0x000fc40000000800 */
[----:B------:R-:W-:Y:S02]  /*113b0*/  IMAD.U32 R202, RZ, RZ, UR10 ;  /* 0x0000000affca7e24 */ /* 0x000fe4000f8e00ff */
[----:B-1----:R-:W-:-:S05]  /*113c0*/  VIADD R7, R6, 0xffffff80 ;  /* 0xffffff8006077836 */ /* 0x002fca0000000000 */
[----:B------:R-:W-:Y:S02]  /*113d0*/  ISETP.GT.AND P0, PT, R7, 0x7f, PT ;  /* 0x0000007f0700780c */ /* 0x000fe40003f04270 */
[----:B--2---:R-:W-:Y:S01]  /*113e0*/  @P1 R2UR UR4, R8 ;  /* 0x00000000080412ca */ /* 0x004fe200000e0000 */
[----:B0-----:R-:W-:-:S14]  /*113f0*/  @P2 BRA `(.L_x_1319) ;  /* 0x0000000000102947 */ /* 0x001fdc0003800000 */
[----:B------:R-:W-:Y:S05]  /*11400*/  @!P1 BRA `(.L_x_1319) ;  /* 0x00000000000c9947 */ /* 0x000fea0003800000 */
[----:B------:R-:W2:Y:S04]  /*11410*/  LDG.E R5, desc[UR36][R2.64] ;  /* 0x0000002402057981 */ /* 0x000ea8000c1e1900 */
[----:B-----5:R-:W2:Y:S02]  /*11420*/  LDG.E R0, desc[UR36][R2.64+0x4] ;  /* 0x0000042402007981 */ /* 0x020ea4000c1e1900 */
[----:B--2---:R-:W-:-:S07]  /*11430*/  IMAD.IADD R0, R0, 0x1, -R5 ;  /* 0x0000000100007824 */ /* 0x004fce00078e0a05 */
.L_x_1319:
[----:B------:R-:W-:Y:S01]  /*11440*/  R2UR UR8, R9 ;  /* 0x00000000090872ca */ /* 0x000fe200000e0000 */
[----:B------:R-:W-:Y:S01]  /*11450*/  USHF.R.S32.HI UR21, URZ, 0x1f, UR4 ;  /* 0x0000001f3f157899 */ /* 0x000fe20008011404 */
[----:B------:R-:W-:Y:S11]  /*11460*/  BSSY B1, `(.L_x_1320) ;  /* 0x000003c000017945 */ /* 0x000ff60003800000 */
[----:B------:R-:W-:-:S02]  /*11470*/  USHF.R.S32.HI UR13, URZ, 0x1f, UR8 ;  /* 0x0000001f3f0d7899 */ /* 0x000fc40008011408 */
[----:B------:R-:W-:Y:S02]  /*11480*/  USEL UR12, UR8, URZ, !UP0 ;  /* 0x0000003f080c7287 */ /* 0x000fe4000c000000 */
[----:B------:R-:W-:Y:S01]  /*11490*/  USEL UR13, UR13, URZ, !UP0 ;  /* 0x0000003f0d0d7287 */ /* 0x000fe2000c000000 */
[----:B------:R-:W-:Y:S11]  /*114a0*/  @P0 BRA `(.L_x_1321) ;  /* 0x0000000000dc0947 */ /* 0x000ff60003800000 */
[----:B------:R-:W0:Y:S01]  /*114b0*/  LDC R9, c[0x0][0xbe8] ;  /* 0x0002fa00ff097b82 */ /* 0x000e220000000800 */
[----:B------:R-:W-:-:S05]  /*114c0*/  IMAD.U32 R3, RZ, RZ, UR60 ;  /* 0x0000003cff037e24 */ /* 0x000fca000f8e00ff */
[----:B------:R-:W-:Y:S01]  /*114d0*/  IADD3 R4, R3, -0x80, R6 ;  /* 0xffffff8003047810 */ /* 0x000fe20007ffe006 */
[----:B0----5:R-:W-:-:S05]  /*114e0*/  IMAD R2, R0, R9, RZ ;  /* 0x0000000900027224 */ /* 0x021fca00078e02ff */
        /* <DEDUP_REMOVED lines=51> */
.L_x_1321:
[----:B------:R-:W-:Y:S05]  /*11820*/  BSYNC B1 ;  /* 0x0000000000017941 */ /* 0x000fea0003800000 */
.L_x_1320:
[----:B------:R-:W-:-:S13]  /*11830*/  R2UR UR8, R202 ;  /* 0x00000000ca0872ca */ /* 0x000fda00000e0000 */
[----:B------:R-:W-:-:S06]  /*11840*/  UISETP.GT.AND UP0, UPT, UR8, 0x1, UPT ;  /* 0x000000010800788c */ /* 0x000fcc000bf04270 */
[----:B------:R-:W-:-:S13]  /*11850*/  PLOP3.LUT P0, PT, PT, PT, UP0, 0x80, 0x0 ;  /* 0x000000000000781c */ /* 0x000fda0003f0f008 */
[----:B------:R-:W-:Y:S05]  /*11860*/  @P0 BRA `(.L_x_1316) ;  /* 0x00000008004c0947 */ /* 0x000fea0003800000 */
[----:B------:R-:W2:Y:S01]  /*11870*/  LDL R6, [R1+0xc] ;  /* 0x00000c0001067983 */ /* 0x000ea20000100800 */
[----:B------:R-:W1:Y:S01]  /*11880*/  LDC R11, c[0x0][0xbe8] ;  /* 0x0002fa00ff0b7b82 */ /* 0x000e620000000800 */
[----:B------:R-:W-:Y:S01]  /*11890*/  ULDC.64 UR14, c[0x0][0xaa0] ;  /* 0x0002a800000e7ab9 */ /* 0x000fe20000000a00 */
[----:B------:R-:W-:Y:S01]  /*118a0*/  R2UR UR16, R205 ;  /* 0x00000000cd1072ca */ /* 0x000fe200000e0000 */
[----:B------:R-:W-:Y:S01]  /*118b0*/  UIMAD UR10, UR21, UR14, URZ ;  /* 0x0000000e150a72a4 */ /* 0x000fe2000f8e023f */
[----:B------:R-:W-:Y:S01]  /*118c0*/  BSSY B1, `(.L_x_1322) ;  /* 0x000004b000017945 */ /* 0x000fe20003800000 */
[----:B------:R-:W-:Y:S02]  /*118d0*/  UIMAD.WIDE.U32 UR8, UR4, UR14, URZ ;  /* 0x0000000e040872a5 */ /* 0x000fe4000f8e003f */
[----:B------:R-:W-:-:S04]  /*118e0*/  UIMAD UR10, UR4, UR15, UR10 ;  /* 0x0000000f040a72a4 */ /* 0x000fc8000f8e020a */
[----:B------:R-:W-:-:S03]  /*118f0*/  UIADD3 UR9, UR9, UR10, URZ ;  /* 0x0000000a09097290 */ /* 0x000fc6000fffe03f */
[----:B------:R-:W-:Y:S02]  /*11900*/  ULDC.64 UR10, c[0x0][0xae8] ;  /* 0x0002ba00000a7ab9 */ /* 0x000fe40000000a00 */
[----:B------:R-:W-:-:S04]  /*11910*/  UIMAD.WIDE.U32 UR8, UR16, UR10, UR8 ;  /* 0x0000000a100872a5 */ /* 0x000fc8000f8e0008 */
[----:B------:R-:W-:-:S03]  /*11920*/  UIMAD UR9, UR16, UR11, UR9 ;  /* 0x0000000b100972a4 */ /* 0x000fc6000f8e0209 */
[----:B------:R-:W-:Y:S01]  /*11930*/  ULDC.64 UR10, c[0x0][0xaf0] ;  /* 0x0002bc00000a7ab9 */ /* 0x000fe20000000a00 */
[----:B-1----:R-:W-:Y:S01]  /*11940*/  ISETP.NE.AND P0, PT, R11, 0x1, PT ;  /* 0x000000010b00780c */ /* 0x002fe20003f05270 */
[----:B------:R-:W-:-:S04]  /*11950*/  UIMAD UR13, UR13, UR10, URZ ;  /* 0x0000000a0d0d72a4 */ /* 0x000fc8000f8e023f */
[----:B------:R-:W-:Y:S02]  /*11960*/  UIMAD UR4, UR12, UR11, UR13 ;  /* 0x0000000b0c0472a4 */ /* 0x000fe4000f8e020d */
[----:B------:R-:W-:-:S03]  /*11970*/  UIMAD.WIDE.U32 UR12, UR12, UR10, UR8 ;  /* 0x0000000a0c0c72a5 */ /* 0x000fc6000f8e0008 */
[----:B------:R-:W-:Y:S01]  /*11980*/  ULDC.64 UR8, c[0x0][0xae0] ;  /* 0x0002b80000087ab9 */ /* 0x000fe20000000a00 */
[----:B------:R-:W-:Y:S02]  /*11990*/  UIADD3 UR4, UR13, UR4, URZ ;  /* 0x000000040d047290 */ /* 0x000fe4000fffe03f */
[----:B0-----:R-:W0:Y:S08]  /*119a0*/  @P0 LDC R3, c[0x0][0xbec] ;  /* 0x0002fb00ff030b82 */ /* 0x001e300000000800 */
[----:B------:R-:W1:Y:S01]  /*119b0*/  @P0 LDC R7, c[0x0][0xbf0] ;  /* 0x0002fc00ff070b82 */ /* 0x000e620000000800 */
[----:B--2---:R-:W-:-:S02]  /*119c0*/  IMAD R2, R201, 0x20, R6 ;  /* 0x00000020c9027824 */ /* 0x004fc400078e0206 */
[----:B------:R-:W-:Y:S02]  /*119d0*/  VIADD R6, R6, UR60 ;  /* 0x0000003c06067c36 */ /* 0x000fe40008000000 */
[----:B------:R-:W-:-:S04]  /*119e0*/  VIADD R4, R2, UR60 ;  /* 0x0000003c02047c36 */ /* 0x000fc80008000000 */
[----:B0-----:R-:W-:-:S04]  /*119f0*/  @P0 IMAD.HI.U32 R2, R4, R3, RZ ;  /* 0x0000000304020227 */ /* 0x001fc800078e00ff */
[----:B------:R-:W-:Y:S01]  /*11a00*/  IMAD.MOV.U32 R5, RZ, RZ, R4 ;  /* 0x000000ffff057224 */ /* 0x000fe200078e0004 */
[----:B-1----:R-:W-:Y:S01]  /*11a10*/  @P0 SHF.R.U32.HI R5, RZ, R7, R2 ;  /* 0x00000007ff050219 */ /* 0x002fe20000011602 */
[----:B------:R-:W-:Y:S02]  /*11a20*/  IMAD.U32 R3, RZ, RZ, UR13 ;  /* 0x0000000dff037e24 */ /* 0x000fe4000f8e00ff */
[----:B------:R-:W-:Y:S01]  /*11a30*/  IMAD.U32 R3, RZ, RZ, UR4 ;  /* 0x00000004ff037e24 */ /* 0x000fe2000f8e00ff */
[--C-:B------:R-:W-:Y:S01]  /*11a40*/  SHF.R.S32.HI R2, RZ, 0x1f, R5.reuse ;  /* 0x0000001fff027819 */ /* 0x100fe20000011405 */
[----:B------:R-:W-:-:S04]  /*11a50*/  IMAD.MOV R7, RZ, RZ, -R5 ;  /* 0x000000ffff077224 */ /* 0x000fc800078e0a05 */
[----:B------:R-:W-:Y:S02]  /*11a60*/  IMAD R7, R11, R7, R4 ;  /* 0x000000070b077224 */ /* 0x000fe400078e0204 */
[----:B------:R-:W-:Y:S02]  /*11a70*/  IMAD R4, R2, UR8, RZ ;  /* 0x0000000802047c24 */ /* 0x000fe4000f8e02ff */
[----:B------:R-:W-:Y:S02]  /*11a80*/  IMAD.U32 R2, RZ, RZ, UR12 ;  /* 0x0000000cff027e24 */ /* 0x000fe4000f8e00ff */
[C---:B------:R-:W-:Y:S01]  /*11a90*/  IMAD R9, R5.reuse, UR9, R4 ;  /* 0x0000000905097c24 */ /* 0x040fe2000f8e0204 */
[----:B------:R-:W-:Y:S01]  /*11aa0*/  SHF.R.S32.HI R4, RZ, 0x1f, R7 ;  /* 0x0000001fff047819 */ /* 0x000fe20000011407 */
[----:B------:R-:W-:Y:S01]  /*11ab0*/  IMAD.WIDE.U32 R2, R5, UR8, R2 ;  /* 0x0000000805027c25 */ /* 0x000fe2000f8e0002 */
[----:B------:R-:W-:-:S03]  /*11ac0*/  ULDC.64 UR8, c[0x0][0xad8] ;  /* 0x0002b60000087ab9 */ /* 0x000fc60000000a00 */
[----:B------:R-:W-:Y:S02]  /*11ad0*/  IMAD R4, R4, UR8, RZ ;  /* 0x0000000804047c24 */ /* 0x000fe4000f8e02ff */
[----:B------:R-:W-:Y:S02]  /*11ae0*/  IMAD.IADD R3, R3, 0x1, R9 ;  /* 0x0000000103037824 */ /* 0x000fe400078e0209 */
[C---:B------:R-:W-:Y:S02]  /*11af0*/  IMAD R5, R7.reuse, UR9, R4 ;  /* 0x0000000907057c24 */ /* 0x040fe4000f8e0204 */
[----:B------:R-:W-:Y:S01]  /*11b00*/  IMAD.WIDE.U32 R2, R7, UR8, R2 ;  /* 0x0000000807027c25 */ /* 0x000fe2000f8e0002 */
[----:B------:R-:W-:-:S03]  /*11b10*/  ULDC.64 UR8, c[0x0][0xa80] ;  /* 0x0002a00000087ab9 */ /* 0x000fc60000000a00 */
[----:B-----5:R-:W-:Y:S02]  /*11b20*/  IMAD R11, R0, R11, RZ ;  /* 0x0000000b000b7224 */ /* 0x020fe400078e02ff */
[----:B------:R-:W-:Y:S02]  /*11b30*/  VIADD R4, R6, 0x40 ;  /* 0x0000004006047836 */ /* 0x000fe40000000000 */
[----:B------:R-:W-:Y:S01]  /*11b40*/  IMAD.IADD R3, R3, 0x1, R5 ;  /* 0x0000000103037824 */ /* 0x000fe200078e0205 */
[----:B------:R-:W-:Y:S01]  /*11b50*/  LEA R5, P2, R2, UR8, 0x1 ;  /* 0x0000000802057c11 */ /* 0x000fe2000f8408ff */
[----:B------:R-:W-:Y:S01]  /*11b60*/  VIADD R0, R6, 0x20 ;  /* 0x0000002006007836 */ /* 0x000fe20000000000 */
[-C--:B------:R-:W-:Y:S01]  /*11b70*/  ISETP.GE.AND P0, PT, R4, R11.reuse, PT ;  /* 0x0000000b0400720c */ /* 0x080fe20003f06270 */
[----:B------:R-:W-:Y:S01]  /*11b80*/  IMAD.SHL.U32 R7, R201, 0x8, RZ ;  /* 0x00000008c9077824 */ /* 0x000fe200078e00ff */
[----:B------:R-:W-:Y:S02]  /*11b90*/  LEA.HI.X R4, R2, UR9, R3, 0x1, P2 ;  /* 0x0000000902047c11 */ /* 0x000fe400090f0c03 */
[-C--:B------:R-:W-:Y:S01]  /*11ba0*/  ISETP.GE.AND P2, PT, R6, R11.reuse, PT ;  /* 0x0000000b0600720c */ /* 0x080fe20003f46270 */
[C---:B------:R-:W-:Y:S01]  /*11bb0*/  VIADD R13, R7.reuse, 0x80 ;  /* 0x00000080070d7836 */ /* 0x040fe20000000000 */
[----:B------:R-:W-:Y:S01]  /*11bc0*/  ISETP.GE.AND P1, PT, R0, R11, PT ;  /* 0x0000000b0000720c */ /* 0x000fe20003f26270 */
[C---:B------:R-:W-:Y:S01]  /*11bd0*/  VIADD R15, R7.reuse, 0x40 ;  /* 0x00000040070f7836 */ /* 0x040fe20000000000 */
[----:B------:R0:W1:Y:S01]  /*11be0*/  SHFL.IDX PT, R2, R5, RZ, 0x181f ;  /* 0x00181fff05027589 */ /* 0x00006200000e0000 */
[----:B------:R-:W-:Y:S01]  /*11bf0*/  VIADD R9, R7, 0xc0 ;  /* 0x000000c007097836 */ /* 0x000fe20000000000 */
[----:B------:R-:W-:-:S02]  /*11c00*/  SHF.R.S32.HI R10, RZ, 0x1f, R7 ;  /* 0x0000001fff0a7819 */ /* 0x000fc40000011407 */
[----:B------:R0:W2:Y:S01]  /*11c10*/  SHFL.IDX PT, R0, R4, RZ, 0x181f ;  /* 0x00181fff04007589 */ /* 0x0000a200000e0000 */
[----:B------:R-:W-:Y:S02]  /*11c20*/  SHF.R.S32.HI R8, RZ, 0x1f, R13 ;  /* 0x0000001fff087819 */ /* 0x000fe4000001140d */
[----:B------:R-:W-:Y:S02]  /*11c30*/  SHF.R.S32.HI R12, RZ, 0x1f, R15 ;  /* 0x0000001fff0c7819 */ /* 0x000fe4000001140f */
        /* <DEDUP_REMOVED lines=19> */
.L_x_1323:
[----:B------:R-:W-:Y:S05]  /*11d70*/  BSYNC B1 ;  /* 0x0000000000017941 */ /* 0x000fea0003800000 */
.L_x_1322:
        /* <DEDUP_REMOVED lines=21> */
.L_x_1325:
[----:B------:R-:W-:Y:S05]  /*11ed0*/  BSYNC B1 ;  /* 0x0000000000017941 */ /* 0x000fea0003800000 */
.L_x_1324:
        /* <DEDUP_REMOVED lines=21> */
.L_x_1327:
[----:B------:R-:W-:Y:S05]  /*12030*/  BSYNC B1 ;  /* 0x0000000000017941 */ /* 0x000fea0003800000 */
.L_x_1326:
        /* <DEDUP_REMOVED lines=22> */
.L_x_1316:
[----:B------:R-:W-:Y:S05]  /*121a0*/  BSYNC B0 ;  /* 0x0000000000007941 */ /* 0x000fea0003800000 */
.L_x_1306:
[----:B------:R-:W-:Y:S02]  /*121b0*/  ULDC UR4, c[0x0][0xc3c] ;  /* 0x00030f0000047ab9 */ /* 0x000fe40000000800 */
[----:B------:R-:W-:-:S06]  /*121c0*/  UISETP.GE.AND UP0, UPT, UR7, UR4, UPT ;  /* 0x000000040700728c */ /* 0x000fcc000bf06270 */
[----:B------:R-:W-:-:S13]  /*121d0*/  PLOP3.LUT P0, PT, PT, PT, UP0, 0x80, 0x0 ;  /* 0x000000000000781c */ /* 0x000fda0003f0f008 */
[----:B------:R-:W-:Y:S05]  /*121e0*/  @!P0 BRA `(.L_x_1328) ;  /* 0xfffffeec00b88947 */ /* 0x000fea000383ffff */
[----:B------:R-:W-:Y:S05]  /*121f0*/  EXIT ;  /* 0x000000000000794d */ /* 0x000fea0003800000 */
.L_x_1215:
        /* <DEDUP_REMOVED lines=13> */
[----:B------:R-:W1:Y:S01]  /*122d0*/  LDS.128 R24, [UR4+0x308d0] ;  /* 0x0308d004ff187984 */ /* 0x000e620008000c00 */
[----:B------:R-:W-:Y:S06]  /*122e0*/  BAR.ARV 0x4, 0x180 ;  /* 0x0106000000007b1d */ /* 0x000fec0000002000 */
[----:B------:R-:W-:Y:S05]  /*122f0*/  BRA `(.L_x_1330) ;  /* 0x0000000c00907947 */ /* 0x000fea0003800000 */
.L_x_1329:
        /* <DEDUP_REMOVED lines=43> */
.L_x_1333:
        /* <DEDUP_REMOVED lines=35> */
.L_x_1331:
        /* <DEDUP_REMOVED lines=9> */
[----:B0-----:R-:W-:-:S07]  /*12870*/  ISETP.NE.AND P1, PT, R9, 0x1, PT ;  /* 0x000000010900780c */ /* 0x001fce0003f25270 */
[----:B-1----:R-:W-:Y:S06]  /*12880*/  @!P0 BRA `(.L_x_1334) ;  /* 0x0000000000088947 */ /* 0x002fec0003800000 */
[----:B------:R-:W-:-:S06]  /*12890*/  VIADD R24, R27, 0xffffffff ;  /* 0xffffffff1b187836 */ /* 0x000fcc0000000000 */
[----:B------:R0:W1:Y:S02]  /*128a0*/  SHFL.IDX PT, R24, R5, R24, 0x1f ;  /* 0x00001f1805187589 */ /* 0x00006400000e0000 */
.L_x_1334:
[----:B-1----:R-:W-:Y:S02]  /*128b0*/  IMAD R24, R24, UR5, R3 ;  /* 0x0000000518187c24 */ /* 0x002fe4000f8e0203 */
[----:B------:R-:W-:-:S03]  /*128c0*/  VIADD R27, R27, UR4 ;  /* 0x000000041b1b7c36 */ /* 0x000fc60008000000 */
[----:B0-----:R-:W-:Y:S01]  /*128d0*/  IADD3 R5, -R24, UR6, RZ ;  /* 0x0000000618057c10 */ /* 0x001fe2000fffe1ff */
[----:B------:R-:W-:Y:S06]  /*128e0*/  @!P1 BRA `(.L_x_1335) ;  /* 0x0000000000e89947 */ /* 0x000fec0003800000 */
[-C--:B--2---:R-:W-:Y:S02]  /*128f0*/  IABS R12, R6.reuse ;  /* 0x00000006000c7213 */ /* 0x084fe40000000000 */
[----:B------:R-:W-:Y:S02]  /*12900*/  IABS R4, R9 ;  /* 0x0000000900047213 */ /* 0x000fe40000000000 */
[----:B------:R-:W0:Y:S01]  /*12910*/  I2F.RP R8, R12 ;  /* 0x0000000c00087306 */ /* 0x000e220000209400 */
[----:B------:R-:W-:-:S07]  /*12920*/  IABS R13, R6 ;  /* 0x00000006000d7213 */ /* 0x000fce0000000000 */
[----:B------:R-:W1:Y:S08]  /*12930*/  I2F.RP R10, R4 ;  /* 0x00000004000a7306 */ /* 0x000e700000209400 */
[----:B0-----:R-:W0:Y:S08]  /*12940*/  MUFU.RCP R8, R8 ;  /* 0x0000000800087308 */ /* 0x001e300000001000 */
[----:B-1----:R-:W-:Y:S01]  /*12950*/  MUFU.RCP R10, R10 ;  /* 0x0000000a000a7308 */ /* 0x002fe20000001000 */
[----:B0-----:R-:W-:Y:S01]  /*12960*/  VIADD R2, R8, 0xffffffe ;  /* 0x0ffffffe08027836 */ /* 0x001fe20000000000 */
[----:B------:R-:W-:-:S06]  /*12970*/  IABS R8, R5 ;  /* 0x0000000500087213 */ /* 0x000fcc0000000000 */
[----:B------:R0:W1:Y:S02]  /*12980*/  F2I.FTZ.U32.TRUNC.NTZ R3, R2 ;  /* 0x0000000200037305 */ /* 0x000064000021f000 */
[----:B0-----:R-:W-:Y:S02]  /*12990*/  IMAD.MOV.U32 R2, RZ, RZ, RZ ;  /* 0x000000ffff027224 */ /* 0x001fe400078e00ff */
[----:B-1----:R-:W-:-:S04]  /*129a0*/  IMAD.MOV R11, RZ, RZ, -R3 ;  /* 0x000000ffff0b7224 */ /* 0x002fc800078e0a03 */
[----:B------:R-:W-:-:S04]  /*129b0*/  IMAD R11, R11, R12, RZ ;  /* 0x0000000c0b0b7224 */ /* 0x000fc800078e02ff */
[----:B------:R-:W-:-:S04]  /*129c0*/  IMAD.HI.U32 R3, R3, R11, R2 ;  /* 0x0000000b03037227 */ /* 0x000fc800078e0002 */
[----:B------:R-:W-:Y:S02]  /*129d0*/  IMAD.MOV R11, RZ, RZ, -R13 ;  /* 0x000000ffff0b7224 */ /* 0x000fe400078e0a0d */
[----:B------:R-:W-:-:S04]  /*129e0*/  IMAD.HI.U32 R2, R3, R8, RZ ;  /* 0x0000000803027227 */ /* 0x000fc800078e00ff */
[----:B------:R-:W-:Y:S01]  /*129f0*/  IMAD R3, R2, R11, R8 ;  /* 0x0000000b02037224 */ /* 0x000fe200078e0208 */
[----:B------:R-:W-:Y:S01]  /*12a00*/  LOP3.LUT R8, R5, R6, RZ, 0x3c, !PT ;  /* 0x0000000605087212 */ /* 0x000fe200078e3cff */
[----:B------:R-:W-:-:S03]  /*12a10*/  VIADD R11, R10, 0xffffffe ;  /* 0x0ffffffe0a0b7836 */ /* 0x000fc60000000000 */
[----:B------:R-:W-:Y:S02]  /*12a20*/  ISETP.GT.U32.AND P1, PT, R12, R3, PT ;  /* 0x000000030c00720c */ /* 0x000fe40003f24070 */
[----:B------:R-:W-:-:S11]  /*12a30*/  ISETP.GE.AND P2, PT, R8, RZ, PT ;  /* 0x000000ff0800720c */ /* 0x000fd60003f46270 */
[----:B------:R-:W-:Y:S02]  /*12a40*/  @!P1 IMAD.IADD R3, R3, 0x1, -R12 ;  /* 0x0000000103039824 */ /* 0x000fe400078e0a0c */
[----:B------:R-:W-:Y:S01]  /*12a50*/  @!P1 VIADD R2, R2, 0x1 ;  /* 0x0000000102029836 */ /* 0x000fe20000000000 */
[----:B------:R-:W-:Y:S02]  /*12a60*/  ISETP.NE.AND P1, PT, R6, RZ, PT ;  /* 0x000000ff0600720c */ /* 0x000fe40003f25270 */
[----:B------:R-:W-:Y:S02]  /*12a70*/  ISETP.GE.U32.AND P0, PT, R3, R12, PT ;  /* 0x0000000c0300720c */ /* 0x000fe40003f06070 */
[----:B------:R-:W0:Y:S11]  /*12a80*/  F2I.FTZ.U32.TRUNC.NTZ R3, R11 ;  /* 0x0000000b00037305 */ /* 0x000e36000021f000 */
[----:B------:R-:W-:-:S04]  /*12a90*/  @P0 VIADD R2, R2, 0x1 ;  /* 0x0000000102020836 */ /* 0x000fc80000000000 */
[----:B------:R-:W-:Y:S01]  /*12aa0*/  IMAD.MOV.U32 R10, RZ, RZ, R2 ;  /* 0x000000ffff0a7224 */ /* 0x000fe200078e0002 */
[----:B------:R-:W-:Y:S01]  /*12ab0*/  IABS R2, R9 ;  /* 0x0000000900027213 */ /* 0x000fe20000000000 */
[----:B0-----:R-:W-:Y:S02]  /*12ac0*/  IMAD.MOV R13, RZ, RZ, -R3 ;  /* 0x000000ffff0d7224 */ /* 0x001fe400078e0a03 */
[----:B------:R-:W-:Y:S01]  /*12ad0*/  @!P2 IMAD.MOV R10, RZ, RZ, -R10 ;  /* 0x000000ffff0aa224 */ /* 0x000fe200078e0a0a */
[----:B------:R-:W-:Y:S01]  /*12ae0*/  @!P1 LOP3.LUT R10, RZ, R6, RZ, 0x33, !PT ;  /* 0x00000006ff0a9212 */ /* 0x000fe200078e33ff */
[----:B------:R-:W-:Y:S02]  /*12af0*/  IMAD.MOV R12, RZ, RZ, -R2 ;  /* 0x000000ffff0c7224 */ /* 0x000fe400078e0a02 */
[----:B------:R-:W-:Y:S01]  /*12b00*/  IMAD R11, R13, R4, RZ ;  /* 0x000000040d0b7224 */ /* 0x000fe200078e02ff */
[----:B------:R-:W-:Y:S01]  /*12b10*/  IABS R8, R10 ;  /* 0x0000000a00087213 */ /* 0x000fe20000000000 */
[----:B------:R-:W-:-:S04]  /*12b20*/  IMAD.MOV.U32 R2, RZ, RZ, RZ ;  /* 0x000000ffff027224 */ /* 0x000fc800078e00ff */
[----:B------:R-:W-:-:S04]  /*12b30*/  IMAD.HI.U32 R2, R3, R11, R2 ;  /* 0x0000000b03027227 */ /* 0x000fc800078e0002 */
[----:B------:R-:W-:Y:S02]  /*12b40*/  IMAD.MOV.U32 R3, RZ, RZ, R8 ;  /* 0x000000ffff037224 */ /* 0x000fe400078e0008 */
[----:B------:R-:W-:Y:S02]  /*12b50*/  IMAD.MOV.U32 R8, RZ, RZ, R12 ;  /* 0x000000ffff087224 */ /* 0x000fe400078e000c */
[----:B------:R-:W-:-:S04]  /*12b60*/  IMAD.HI.U32 R2, R2, R3, RZ ;  /* 0x0000000302027227 */ /* 0x000fc800078e00ff */
[----:B------:R-:W-:-:S05]  /*12b70*/  IMAD R3, R2, R8, R3 ;  /* 0x0000000802037224 */ /* 0x000fca00078e0203 */
[----:B------:R-:W-:-:S13]  /*12b80*/  ISETP.GT.U32.AND P1, PT, R4, R3, PT ;  /* 0x000000030400720c */ /* 0x000fda0003f24070 */
[----:B------:R-:W-:Y:S02]  /*12b90*/  @!P1 IMAD.IADD R3, R3, 0x1, -R4 ;  /* 0x0000000103039824 */ /* 0x000fe400078e0a04 */
[----:B------:R-:W-:Y:S01]  /*12ba0*/  @!P1 VIADD R2, R2, 0x1 ;  /* 0x0000000102029836 */ /* 0x000fe20000000000 */
[----:B------:R-:W-:Y:S02]  /*12bb0*/  ISETP.NE.AND P1, PT, R9, RZ, PT ;  /* 0x000000ff0900720c */ /* 0x000fe40003f25270 */
[----:B------:R-:W-:Y:S02]  /*12bc0*/  ISETP.GE.U32.AND P0, PT, R3, R4, PT ;  /* 0x000000040300720c */ /* 0x000fe40003f06070 */
[----:B------:R-:W-:-:S04]  /*12bd0*/  LOP3.LUT R3, R10, R9, RZ, 0x3c, !PT ;  /* 0x000000090a037212 */ /* 0x000fc800078e3cff */
[----:B------:R-:W-:Y:S01]  /*12be0*/  ISETP.GE.AND P2, PT, R3, RZ, PT ;  /* 0x000000ff0300720c */ /* 0x000fe20003f46270 */
[----:B------:R-:W-:-:S06]  /*12bf0*/  IMAD.MOV R3, RZ, RZ, -R10 ;  /* 0x000000ffff037224 */ /* 0x000fcc00078e0a0a */
[----:B------:R-:W-:-:S06]  /*12c00*/  @P0 VIADD R2, R2, 0x1 ;  /* 0x0000000102020836 */ /* 0x000fcc0000000000 */
[----:B------:R-:W-:Y:S01]  /*12c10*/  @!P2 IMAD.MOV R2, RZ, RZ, -R2 ;  /* 0x000000ffff02a224 */ /* 0x000fe200078e0a02 */
[----:B------:R-:W-:-:S05]  /*12c20*/  @!P1 LOP3.LUT R2, RZ, R9, RZ, 0x33, !PT ;  /* 0x00000009ff029212 */ /* 0x000fca00078e33ff */
[----:B------:R-:W-:-:S04]  /*12c30*/  IMAD.MOV R26, RZ, RZ, -R2 ;  /* 0x000000ffff1a7224 */ /* 0x000fc800078e0a02 */
[C---:B------:R-:W-:Y:S02]  /*12c40*/  IMAD R26, R9.reuse, R26, R10 ;  /* 0x0000001a091a7224 */ /* 0x040fe400078e020a */
[----:B------:R-:W-:Y:S02]  /*12c50*/  IMAD R9, R9, 0x1000000, R2 ;  /* 0x0100000009097824 */ /* 0x000fe400078e0202 */
[----:B------:R-:W-:Y:S02]  /*12c60*/  IMAD R2, R6, R3, R5 ;  /* 0x0000000306027224 */ /* 0x000fe400078e0205 */
[----:B------:R-:W-:Y:S01]  /*12c70*/  IMAD R26, R26, 0x10000, R9 ;  /* 0x000100001a1a7824 */ /* 0x000fe200078e0209 */
[----:B------:R-:W-:Y:S06]  /*12c80*/  BRA `(.L_x_1336) ;  /* 0x0000000000f47947 */ /* 0x000fec0003800000 */
.L_x_1335:
[----:B------:R-:W0:Y:S02]  /*12c90*/  LDC.64 R2, c[0x0][0xc90] ;  /* 0x00032400ff027b82 */ /* 0x000e240000000a00 */
[----:B0-----:R-:W-:-:S05]  /*12ca0*/  IMAD.WIDE R2, R27, 0x4, R2 ;  /* 0x000000041b027825 */ /* 0x001fca00078e0202 */
[----:B------:R0:W2:Y:S01]  /*12cb0*/  LDG.E R13, desc[UR36][R2.64] ;  /* 0x00000024020d7981 */ /* 0x0000a2000c1e1900 */
[----:B------:R-:W-:Y:S01]  /*12cc0*/  IABS R15, R5 ;  /* 0x00000005000f7213 */ /* 0x000fe20000000000 */
[----:B0-----:R-:W-:Y:S02]  /*12cd0*/  IMAD.MOV.U32 R2, RZ, RZ, RZ ;  /* 0x000000ffff027224 */ /* 0x001fe400078e00ff */
[----:B--2---:R-:W-:-:S05]  /*12ce0*/  IMAD R4, R6, R13, RZ ;  /* 0x0000000d06047224 */ /* 0x004fca00078e02ff */
[-C--:B------:R-:W-:Y:S02]  /*12cf0*/  IABS R10, R4.reuse ;  /* 0x00000004000a7213 */ /* 0x080fe40000000000 */
[----:B------:R-:W-:Y:S02]  /*12d00*/  IABS R12, R4 ;  /* 0x00000004000c7213 */ /* 0x000fe40000000000 */
[----:B------:R-:W0:Y:S08]  /*12d10*/  I2F.RP R8, R10 ;  /* 0x0000000a00087306 */ /* 0x000e300000209400 */
[----:B0-----:R-:W0:Y:S02]  /*12d20*/  MUFU.RCP R8, R8 ;  /* 0x0000000800087308 */ /* 0x001e240000001000 */
[----:B0-----:R-:W-:-:S06]  /*12d30*/  VIADD R9, R8, 0xffffffe ;  /* 0x0ffffffe08097836 */ /* 0x001fcc0000000000 */
[----:B------:R-:W0:Y:S02]  /*12d40*/  F2I.FTZ.U32.TRUNC.NTZ R3, R9 ;  /* 0x0000000900037305 */ /* 0x000e24000021f000 */
[----:B0-----:R-:W-:-:S04]  /*12d50*/  IMAD.MOV R11, RZ, RZ, -R3 ;  /* 0x000000ffff0b7224 */ /* 0x001fc800078e0a03 */
[----:B------:R-:W-:-:S04]  /*12d60*/  IMAD R11, R11, R10, RZ ;  /* 0x0000000a0b0b7224 */ /* 0x000fc800078e02ff */
[----:B------:R-:W-:-:S04]  /*12d70*/  IMAD.HI.U32 R2, R3, R11, R2 ;  /* 0x0000000b03027227 */ /* 0x000fc800078e0002 */
[----:B------:R-:W-:Y:S02]  /*12d80*/  IMAD.MOV R3, RZ, RZ, -R12 ;  /* 0x000000ffff037224 */ /* 0x000fe400078e0a0c */
        /* <DEDUP_REMOVED lines=12> */
[----:B------:R-:W-:Y:S02]  /*12e50*/  IMAD R11, R13, R2, RZ ;  /* 0x000000020d0b7224 */ /* 0x000fe400078e02ff */
[----:B------:R-:W-:Y:S02]  /*12e60*/  IMAD.MOV R2, RZ, RZ, -R2 ;  /* 0x000000ffff027224 */ /* 0x000fe400078e0a02 */
[----:B------:R-:W-:Y:S02]  /*12e70*/  IMAD.MOV R3, RZ, RZ, -R11 ;  /* 0x000000ffff037224 */ /* 0x000fe400078e0a0b */
[----:B------:R-:W-:Y:S02]  /*12e80*/  IMAD R4, R4, R2, R5 ;  /* 0x0000000204047224 */ /* 0x000fe400078e0205 */
[----:B------:R-:W-:Y:S01]  /*12e90*/  IMAD.MOV.U32 R2, RZ, RZ, RZ ;  /* 0x000000ffff027224 */ /* 0x000fe200078e00ff */
[----:B------:R-:W-:-:S04]  /*12ea0*/  VIADDMNMX R13, R3, UR5, R13, PT ;  /* 0x00000005030d7c46 */ /* 0x000fc8000b80010d */
[-C--:B------:R-:W-:Y:S01]  /*12eb0*/  IABS R10, R13.reuse ;  /* 0x0000000d000a7213 */ /* 0x080fe20000000000 */
[----:B------:R-:W-:Y:S01]  /*12ec0*/  IMAD.MOV R26, RZ, RZ, -R13 ;  /* 0x000000ffff1a7224 */ /* 0x000fe200078e0a0d */
[----:B------:R-:W-:Y:S02]  /*12ed0*/  IABS R12, R13 ;  /* 0x0000000d000c7213 */ /* 0x000fe40000000000 */
[----:B------:R-:W0:Y:S08]  /*12ee0*/  I2F.RP R8, R10 ;  /* 0x0000000a00087306 */ /* 0x000e300000209400 */
[----:B0-----:R-:W0:Y:S02]  /*12ef0*/  MUFU.RCP R8, R8 ;  /* 0x0000000800087308 */ /* 0x001e240000001000 */
[----:B0-----:R-:W-:-:S06]  /*12f00*/  VIADD R3, R8, 0xffffffe ;  /* 0x0ffffffe08037836 */ /* 0x001fcc0000000000 */
[----:B------:R-:W0:Y:S02]  /*12f10*/  F2I.FTZ.U32.TRUNC.NTZ R3, R3 ;  /* 0x0000000300037305 */ /* 0x000e24000021f000 */
[----:B0-----:R-:W-:-:S04]  /*12f20*/  IMAD.MOV R9, RZ, RZ, -R3 ;  /* 0x000000ffff097224 */ /* 0x001fc800078e0a03 */
[----:B------:R-:W-:Y:S01]  /*12f30*/  IMAD.MOV.U32 R5, RZ, RZ, R9 ;  /* 0x000000ffff057224 */ /* 0x000fe200078e0009 */
[----:B------:R-:W-:-:S03]  /*12f40*/  IABS R9, R4 ;  /* 0x0000000400097213 */ /* 0x000fc60000000000 */
        /* <DEDUP_REMOVED lines=11> */
[----:B------:R-:W-:Y:S02]  /*13000*/  ISETP.GE.AND P2, PT, R3, RZ, PT ;  /* 0x000000ff0300720c */ /* 0x000fe40003f46270 */
[----:B------:R-:W-:-:S05]  /*13010*/  IADD3 R3, R11, 0x1000000, R4 ;  /* 0x010000000b037810 */ /* 0x000fca0007ffe004 */
[----:B------:R-:W-:-:S06]  /*13020*/  @P0 VIADD R2, R2, 0x1 ;  /* 0x0000000102020836 */ /* 0x000fcc0000000000 */
[----:B------:R-:W-:Y:S01]  /*13030*/  @!P2 IMAD.MOV R2, RZ, RZ, -R2 ;  /* 0x000000ffff02a224 */ /* 0x000fe200078e0a02 */
[----:B------:R-:W-:-:S05]  /*13040*/  @!P1 LOP3.LUT R2, RZ, R13, RZ, 0x33, !PT ;  /* 0x0000000dff029212 */ /* 0x000fca00078e33ff */
[----:B------:R-:W-:-:S07]  /*13050*/  IMAD R26, R2, R26, R3 ;  /* 0x0000001a021a7224 */ /* 0x000fce00078e0203 */
.L_x_1336:
[----:B------:R-:W-:-:S05]  /*13060*/  LOP3.LUT R25, RZ, R2, RZ, 0x33, !PT ;  /* 0x00000002ff197212 */ /* 0x000fca00078e33ff */
[----:B------:R-:W-:Y:S01]  /*13070*/  IMAD.IADD R25, R6, 0x1, R25 ;  /* 0x0000000106197824 */ /* 0x000fe200078e0219 */
[----:B------:R-:W-:Y:S06]  /*13080*/  BRA `(.L_x_1337) ;  /* 0x0000000000147947 */ /* 0x000fec0003800000 */
.L_x_1332:
[----:B------:R-:W-:Y:S01]  /*13090*/  ULDC UR4, c[0x0][0xc3c] ;  /* 0x00030f0000047ab9 */ /* 0x000fe20000000800 */
[----:B------:R-:W-:Y:S02]  /*130a0*/  IMAD.MOV.U32 R25, RZ, RZ, RZ ;  /* 0x000000ffff197224 */ /* 0x000fe400078e00ff */
[----:B------:R-:W-:Y:S02]  /*130b0*/  IMAD.U32 R24, RZ, RZ, UR6 ;  /* 0x00000006ff187e24 */ /* 0x000fe4000f8e00ff */
[----:B------:R-:W-:Y:S02]  /*130c0*/  IMAD.MOV.U32 R26, RZ, RZ, RZ ;  /* 0x000000ffff1a7224 */ /* 0x000fe400078e00ff */
[----:B------:R-:W-:-:S07]  /*130d0*/  IMAD.U32 R27, RZ, RZ, UR4 ;  /* 0x00000004ff1b7e24 */ /* 0x000fce000f8e00ff */
.L_x_1337:
[----:B------:R-:W-:-:S13]  /*130e0*/  ISETP.NE.AND P0, PT, R7, RZ, PT ;  /* 0x000000ff0700720c */ /* 0x000fda0003f05270 */
[----:B------:R-:W0:Y:S01]  /*130f0*/  @!P0 S2R R3, SR_CgaCtaId ;  /* 0x0000000000038919 */ /* 0x000e220000008800 */
[----:B------:R-:W-:-:S04]  /*13100*/  @!P0 MOV R2, 0x400 ;  /* 0x0000040000028802 */ /* 0x000fc80000000f00 */
[----:B0-----:R-:W-:-:S05]  /*13110*/  @!P0 LEA R2, R3, R2, 0x18 ;  /* 0x0000000203028211 */ /* 0x001fca00078ec0ff */
[----:B------:R0:W-:Y:S01]  /*13120*/  @!P0 STS.128 [R2+0x308d0], R24 ;  /* 0x0308d01802008388 */ /* 0x0001e20000000c00 */
[----:B------:R-:W-:Y:S06]  /*13130*/  BAR.ARV 0x5, 0x180 ;  /* 0x0146000000007b1d */ /* 0x000fec0000002000 */
.L_x_1330:
[----:B------:R2:W-:Y:S01]  /*13140*/  STL [R1+0x20], RZ ;  /* 0x000020ff01007387 */ /* 0x0005e20000100800 */
[----:B------:R-:W-:Y:S01]  /*13150*/  ULDC UR4, c[0x0][0xc3c] ;  /* 0x00030f0000047ab9 */ /* 0x000fe20000000800 */
[----:B------:R-:W-:Y:S01]  /*13160*/  IMAD.MOV.U32 R28, RZ, RZ, 0x1 ;  /* 0x00000001ff1c7424 */ /* 0x000fe200078e00ff */
[----:B-1----:R-:W-:Y:S01]  /*13170*/  ISETP.GE.AND P0, PT, R27, UR4, PT ;  /* 0x000000041b007c0c */ /* 0x002fe2000bf06270 */
[----:B------:R-:W-:-:S12]  /*13180*/  IMAD.MOV.U32 R22, RZ, RZ, RZ ;  /* 0x000000ffff167224 */ /* 0x000fd800078e00ff */
[----:B--2---:R-:W-:Y:S05]  /*13190*/  @P0 BRA `(.L_x_1338) ;  /* 0x0000005000440947 */ /* 0x004fea0003800000 */
[----:B0-----:R-:W2:Y:S01]  /*131a0*/  LDL R2, [R1+0x30] ;  /* 0x0000300001027983 */ /* 0x001ea20000100800 */
[----:B------:R-:W0:Y:S01]  /*131b0*/  S2UR UR5, SR_CgaCtaId ;  /* 0x00000000000579c3 */ /* 0x000e220000008800 */
[C---:B------:R-:W-:Y:S01]  /*131c0*/  IMAD.SHL.U32 R33, R0.reuse, 0x8, RZ ;  /* 0x0000000800217824 */ /* 0x040fe200078e00ff */
[----:B------:R-:W-:Y:S01]  /*131d0*/  LOP3.LUT R4, R0, 0x7f, RZ, 0xc0, !PT ;  /* 0x0000007f00047812 */ /* 0x000fe200078ec0ff */
[----:B------:R1:W-:Y:S01]  /*131e0*/  STL [R1+0x20], RZ ;  /* 0x000020ff01007387 */ /* 0x0003e20000100800 */
[----:B------:R-:W-:Y:S01]  /*131f0*/  BSSY B8, `(.L_x_1338) ;  /* 0x000050b000087945 */ /* 0x000fe20003800000 */
[----:B------:R-:W-:Y:S01]  /*13200*/  IMAD.MOV.U32 R28, RZ, RZ, 0x1 ;  /* 0x00000001ff1c7424 */ /* 0x000fe200078e00ff */
[----:B------:R-:W-:Y:S01]  /*13210*/  LOP3.LUT R3, R33, 0x1f8, RZ, 0xc0, !PT ;  /* 0x000001f821037812 */ /* 0x000fe200078ec0ff */
[----:B------:R-:W-:Y:S01]  /*13220*/  IMAD.MOV.U32 R22, RZ, RZ, RZ ;  /* 0x000000ffff167224 */ /* 0x000fe200078e00ff */
[----:B------:R-:W-:Y:S01]  /*13230*/  ULDC UR39, c[0x0][0xc] ;  /* 0x0000030000277ab9 */ /* 0x000fe20000000800 */
[----:B--2---:R-:W-:-:S02]  /*13240*/  R2UR UR4, R2 ;  /* 0x00000000020472ca */ /* 0x004fc400000e0000 */
[----:B------:R-:W-:Y:S01]  /*13250*/  LOP3.LUT R2, R3, 0x38, R0, 0x78, !PT ;  /* 0x0000003803027812 */ /* 0x000fe200078e7800 */
[----:B------:R-:W-:Y:S01]  /*13260*/  IMAD.SHL.U32 R0, R0, 0x10, RZ ;  /* 0x0000001000007824 */ /* 0x000fe200078e00ff */
[----:B------:R-:W-:Y:S02]  /*13270*/  SHF.R.U32.HI R3, RZ, 0x3, R4 ;  /* 0x00000003ff037819 */ /* 0x000fe40000011604 */
[----:B------:R-:W-:Y:S02]  /*13280*/  LOP3.LUT R31, R2, 0x200, R33, 0xf8, !PT ;  /* 0x00000200021f7812 */ /* 0x000fe400078ef821 */
[----:B------:R-:W-:Y:S02]  /*13290*/  LOP3.LUT R33, R33, 0x38, RZ, 0xc0, !PT ;  /* 0x0000003821217812 */ /* 0x000fe400078ec0ff */
[----:B------:R-:W-:Y:S02]  /*132a0*/  LOP3.LUT R0, R3, 0x70, R0, 0xf8, !PT ;  /* 0x0000007003007812 */ /* 0x000fe400078ef800 */
[C---:B------:R-:W-:Y:S01]  /*132b0*/  LOP3.LUT R37, R33.reuse, 0x40, RZ, 0xfc, !PT ;  /* 0x0000004021257812 */ /* 0x040fe200078efcff */
[----:B------:R-:W-:Y:S01]  /*132c0*/  ULOP3.LUT UR38, UR4, 0x2, URZ, 0xfc, !UPT ;  /* 0x0000000204267892 */ /* 0x000fe2000f8efc3f */
[----:B------:R-:W-:-:S02]  /*132d0*/  LOP3.LUT R36, R33, 0x80, RZ, 0xfc, !PT ;  /* 0x0000008021247812 */ /* 0x000fc400078efcff */
[----:B------:R-:W-:Y:S01]  /*132e0*/  UMOV UR4, 0x400 ;  /* 0x0000040000047882 */ /* 0x000fe20000000000 */
[----:B------:R-:W-:Y:S01]  /*132f0*/  LOP3.LUT R34, R33, 0xc0, RZ, 0xfc, !PT ;  /* 0x000000c021227812 */ /* 0x000fe200078efcff */
[----:B0-----:R-:W-:-:S06]  /*13300*/  ULEA UR4, UR5, UR4, 0x18 ;  /* 0x0000000405047291 */ /* 0x001fcc000f8ec03f */
[----:B------:R-:W-:-:S04]  /*13310*/  IMAD.U32 R17, RZ, RZ, UR4 ;  /* 0x00000004ff117e24 */ /* 0x000fc8000f8e00ff */
[----:B-1----:R-:W-:-:S07]  /*13320*/  IMAD R32, R31, 0x2, R17 ;  /* 0x000000021f207824 */ /* 0x002fce00078e0211 */
.L_x_1411:
[----:B------:R-:W-:Y:S05]  /*13330*/  YIELD ;  /* 0x0000000000007946 */ /* 0x000fea0003800000 */
[----:B------:R-:W-:Y:S01]  /*13340*/  ULDC.64 UR4, c[0x0][0xa28] ;  /* 0x00028a0000047ab9 */ /* 0x000fe20000000a00 */
[----:B------:R-:W-:Y:S01]  /*13350*/  IMAD.MOV.U32 R19, RZ, RZ, RZ ;  /* 0x000000ffff137224 */ /* 0x000fe200078e00ff */
[----:B------:R-:W-:-:S04]  /*13360*/  ISETP.NE.U32.AND P0, PT, RZ, UR4, PT ;  /* 0x00000004ff007c0c */ /* 0x000fc8000bf05070 */
[----:B------:R-:W-:Y:S01]  /*13370*/  ISETP.NE.AND.EX P0, PT, RZ, UR5, PT, P0 ;  /* 0x00000005ff007c0c */ /* 0x000fe2000bf05300 */
[----:B------:R-:W-:-:S12]  /*13380*/  ULDC.64 UR4, c[0x0][0xa18] ;  /* 0x0002860000047ab9 */ /* 0x000fd80000000a00 */
[----:B0-----:R-:W0:Y:S02]  /*13390*/  @P0 LDC.64 R2, c[0x0][0xa28] ;  /* 0x00028a00ff020b82 */ /* 0x001e240000000a00 */
[----:B0-----:R-:W-:-:S05]  /*133a0*/  @P0 IMAD.WIDE R2, R27, 0x4, R2 ;  /* 0x000000041b020825 */ /* 0x001fca00078e0202 */
[----:B--2---:R0:W2:Y:S01]  /*133b0*/  @P0 LDG.E R19, desc[UR36][R2.64] ;  /* 0x0000002402130981 */ /* 0x0040a2000c1e1900 */
[----:B------:R-:W-:Y:S01]  /*133c0*/  ISETP.NE.U32.AND P0, PT, RZ, UR4, PT ;  /* 0x00000004ff007c0c */ /* 0x000fe2000bf05070 */
[----:B------:R-:W-:Y:S01]  /*133d0*/  IMAD.MOV.U32 R35, RZ, RZ, RZ ;  /* 0x000000ffff237224 */ /* 0x000fe200078e00ff */
[----:B------:R-:W-:Y:S02]  /*133e0*/  LOP3.LUT R16, R16, 0xfffffeff, RZ, 0xc0, !PT ;  /* 0xfffffeff10107812 */ /* 0x000fe400078ec0ff */
[----:B------:R-:W-:Y:S01]  /*133f0*/  ISETP.NE.AND.EX P1, PT, RZ, UR5, PT, P0 ;  /* 0x00000005ff007c0c */ /* 0x000fe2000bf25300 */
[----:B------:R-:W-:Y:S02]  /*13400*/  ULDC.64 UR4, c[0x0][0xa00] ;  /* 0x0002800000047ab9 */ /* 0x000fe40000000a00 */
[----:B------:R-:W-:Y:S01]  /*13410*/  ISETP.NE.U32.AND P0, PT, RZ, UR4, PT ;  /* 0x00000004ff007c0c */ /* 0x000fe2000bf05070 */
[----:B0-----:R-:W0:Y:S03]  /*13420*/  LDC.64 R2, c[0x0][0xa00] ;  /* 0x00028000ff027b82 */ /* 0x001e260000000a00 */
[----:B------:R-:W-:Y:S01]  /*13430*/  ISETP.NE.AND.EX P2, PT, RZ, UR5, PT, P0 ;  /* 0x00000005ff007c0c */ /* 0x000fe2000bf45300 */
[----:B------:R-:W-:-:S05]  /*13440*/  ULDC.64 UR4, c[0x0][0x418] ;  /* 0x0001060000047ab9 */ /* 0x000fca0000000a00 */
[----:B------:R-:W1:Y:S07]  /*13450*/  @P1 LDC.64 R4, c[0x0][0xa18] ;  /* 0x00028600ff041b82 */ /* 0x000e6e0000000a00 */
[----:B------:R-:W-:Y:S01]  /*13460*/  @P2 LOP3.LUT R16, R16, 0x100, RZ, 0xfc, !PT ;  /* 0x0000010010102812 */ /* 0x000fe200078efcff */
[----:B0-----:R-:W-:-:S05]  /*13470*/  IMAD.WIDE R2, R27, 0x4, R2 ;  /* 0x000000041b027825 */ /* 0x001fca00078e0202 */
[----:B------:R0:W5:Y:S01]  /*13480*/  @P2 LDG.E R35, desc[UR36][R2.64] ;  /* 0x0000002402232981 */ /* 0x000162000c1e1900 */
[----:B-1----:R-:W-:-:S05]  /*13490*/  @P1 IMAD.WIDE R4, R27, 0x4, R4 ;  /* 0x000000041b041825 */ /* 0x002fca00078e0204 */
[----:B------:R0:W5:Y:S01]  /*134a0*/  @P1 LDG.E R29, desc[UR36][R4.64] ;  /* 0x00000024041d1981 */ /* 0x000162000c1e1900 */
[----:B------:R-:W-:-:S03]  /*134b0*/  UISETP.NE.U32.AND UP0, UPT, UR4, URZ, UPT ;  /* 0x0000003f0400728c */ /* 0x000fc6000bf05070 */
[----:B------:R-:W-:Y:S01]  /*134c0*/  ULDC UR4, c[0x0][0x424] ;  /* 0x0001090000047ab9 */ /* 0x000fe20000000800 */
[----:B------:R-:W-:-:S03]  /*134d0*/  UISETP.NE.AND.EX UP0, UPT, UR5, URZ, UPT, UP0 ;  /* 0x0000003f0500728c */ /* 0x000fc6000bf05300 */
[----:B------:R-:W-:Y:S01]  /*134e0*/  ULDC UR5, c[0x0][0x2f0] ;  /* 0x0000bc0000057ab9 */ /* 0x000fe20000000800 */
[----:B------:R-:W-:-:S04]  /*134f0*/  USEL UR4, UR4, 0x1, UP0 ;  /* 0x0000000104047887 */ /* 0x000fc80008000000 */
[----:B------:R-:W-:-:S06]  /*13500*/  UIMAD UR4, UR4, UR5, URZ ;  /* 0x00000005040472a4 */ /* 0x000fcc000f8e023f */
[----:B------:R-:W-:Y:S01]  /*13510*/  IMAD.U32 R0, RZ, RZ, UR4 ;  /* 0x00000004ff007e24 */ /* 0x000fe2000f8e00ff */
[----:B--2---:R0:W-:Y:S01]  /*13520*/  STL [R1+0x8], R19 ;  /* 0x0000081301007387 */ /* 0x0041e20000100800 */
[----:B------:R-:W-:Y:S05]  /*13530*/  @P1 BRA `(.L_x_1339) ;  /* 0x0000000000181947 */ /* 0x000fea0003800000 */
[----:B------:R-:W-:Y:S02]  /*13540*/  ULDC UR4, c[0x0][0x288] ;  /* 0x0000a20000047ab9 */ /* 0x000fe40000000800 */
[----:B-----5:R-:W-:Y:S01]  /*13550*/  IMAD.U32 R29, RZ, RZ, UR4 ;  /* 0x00000004ff1d7e24 */ /* 0x020fe2000f8e00ff */
[----:B------:R-:W-:Y:S06]  /*13560*/  @!P2 BRA `(.L_x_1339) ;  /* 0x00000000000ca947 */ /* 0x000fec0003800000 */
[----:B0-----:R-:W2:Y:S04]  /*13570*/  LDG.E R4, desc[UR36][R2.64] ;  /* 0x0000002402047981 */ /* 0x001ea8000c1e1900 */
[----:B------:R-:W2:Y:S02]  /*13580*/  LDG.E R29, desc[UR36][R2.64+0x4] ;  /* 0x00000424021d7981 */ /* 0x000ea4000c1e1900 */
[----:B--2---:R-:W-:-:S07]  /*13590*/  IMAD.IADD R29, R29, 0x1, -R4 ;  /* 0x000000011d1d7824 */ /* 0x004fce00078e0a04 */
.L_x_1339:
[----:B------:R-:W-:Y:S02]  /*135a0*/  ULDC.64 UR4, c[0x0][0xa20] ;  /* 0x0002880000047ab9 */ /* 0x000fe40000000a00 */
[----:B------:R-:W-:-:S04]  /*135b0*/  ISETP.NE.U32.AND P0, PT, RZ, UR4, PT ;  /* 0x00000004ff007c0c */ /* 0x000fc8000bf05070 */
[----:B------:R-:W-:-:S13]  /*135c0*/  ISETP.NE.AND.EX P0, PT, RZ, UR5, PT, P0 ;  /* 0x00000005ff007c0c */ /* 0x000fda000bf05300 */
[----:B------:R-:W-:Y:S05]  /*135d0*/  @!P0 BRA `(.L_x_1340) ;  /* 0x0000000000108947 */ /* 0x000fea0003800000 */
[----:B0-----:R-:W0:Y:S02]  /*135e0*/  LDC.64 R2, c[0x0][0xa20] ;  /* 0x00028800ff027b82 */ /* 0x001e240000000a00 */
[----:B0-----:R-:W-:-:S05]  /*135f0*/  IMAD.WIDE R2, R27, 0x4, R2 ;  /* 0x000000041b027825 */ /* 0x001fca00078e0202 */
[----:B------:R0:W5:Y:S01]  /*13600*/  LDG.E R0, desc[UR36][R2.64] ;  /* 0x0000002402007981 */ /* 0x000162000c1e1900 */
[----:B------:R-:W-:Y:S05]  /*13610*/  BRA `(.L_x_1341) ;  /* 0x0000000000247947 */ /* 0x000fea0003800000 */
.L_x_1340:
[----:B------:R-:W-:Y:S02]  /*13620*/  ULDC.64 UR4, c[0x0][0xa08] ;  /* 0x0002820000047ab9 */ /* 0x000fe40000000a00 */
[----:B------:R-:W-:-:S04]  /*13630*/  ISETP.NE.U32.AND P0, PT, RZ, UR4, PT ;  /* 0x00000004ff007c0c */ /* 0x000fc8000bf05070 */
[----:B------:R-:W-:-:S13]  /*13640*/  ISETP.NE.AND.EX P0, PT, RZ, UR5, PT, P0 ;  /* 0x00000005ff007c0c */ /* 0x000fda000bf05300 */
[----:B------:R-:W-:Y:S05]  /*13650*/  @!P0 BRA `(.L_x_1341) ;  /* 0x0000000000148947 */ /* 0x000fea0003800000 */
[----:B0-----:R-:W0:Y:S02]  /*13660*/  LDC.64 R2, c[0x0][0xa08] ;  /* 0x00028200ff027b82 */ /* 0x001e240000000a00 */
[----:B0-----:R-:W-:-:S05]  /*13670*/  IMAD.WIDE R2, R27, 0x4, R2 ;  /* 0x000000041b027825 */ /* 0x001fca00078e0202 */
[----:B------:R-:W2:Y:S04]  /*13680*/  LDG.E R0, desc[UR36][R2.64] ;  /* 0x0000002402007981 */ /* 0x000ea8000c1e1900 */
[----:B------:R-:W2:Y:S02]  /*13690*/  LDG.E R5, desc[UR36][R2.64+0x4] ;  /* 0x0000042402057981 */ /* 0x000ea4000c1e1900 */
[----:B--2---:R-:W-:-:S07]  /*136a0*/  IMAD.IADD R0, R5, 0x1, -R0 ;  /* 0x0000000105007824 */ /* 0x004fce00078e0a00 */
.L_x_1341:
[----:B0-----:R-:W0:Y:S01]  /*136b0*/  LDC R2, c[0x0][0x448] ;  /* 0x00011200ff027b82 */ /* 0x001e220000000800 */
[----:B-----5:R-:W-:Y:S01]  /*136c0*/  IMAD.IADD R23, R0, 0x1, -R19 ;  /* 0x0000000100177824 */ /* 0x020fe200078e0a13 */
[----:B------:R-:W-:Y:S01]  /*136d0*/  LOP3.LUT R16, R16, 0xffffff7f, RZ, 0xc0, !PT ;  /* 0xffffff7f10107812 */ /* 0x000fe200078ec0ff */
[----:B------:R-:W-:-:S03]  /*136e0*/  IMAD.SHL.U32 R25, R25, 0x80, RZ ;  /* 0x0000008019197824 */ /* 0x000fc600078e00ff */
[----:B------:R1:W-:Y:S01]  /*136f0*/  STL [R1], R23 ;  /* 0x0000001701007387 */ /* 0x0003e20000100800 */
[----:B------:R-:W-:Y:S01]  /*13700*/  VIADD R4, R25, 0x7f ;  /* 0x0000007f19047836 */ /* 0x000fe20000000000 */
[----:B0-----:R-:W-:Y:S02]  /*13710*/  ISETP.NE.AND P2, PT, R2, 0x1, PT ;  /* 0x000000010200780c */ /* 0x001fe40003f45270 */
[----:B------:R-:W0:Y:S11]  /*13720*/  LDC.64 R2, c[0x0][0x9e0] ;  /* 0x00027800ff027b82 */ /* 0x000e360000000a00 */
[----:B------:R-:W2:Y:S01]  /*13730*/  @P2 LDC R5, c[0x0][0x44c] ;  /* 0x00011300ff052b82 */ /* 0x000ea20000000800 */
[----:B------:R-:W-:-:S07]  /*13740*/  @P2 LOP3.LUT R16, R16, 0x80, RZ, 0xfc, !PT ;  /* 0x0000008010102812 */ /* 0x000fce00078efcff */
[----:B------:R-:W3:Y:S01]  /*13750*/  @P2 LDC R6, c[0x0][0x450] ;  /* 0x00011400ff062b82 */ /* 0x000ee20000000800 */
[----:B0-----:R-:W-:Y:S01]  /*13760*/  ISETP.GE.AND P1, PT, R3, 0x1, PT ;  /* 0x000000010300780c */ /* 0x001fe20003f26270 */
[----:B--2---:R-:W-:-:S05]  /*13770*/  @P2 IMAD.HI.U32 R5, R4, R5, RZ ;  /* 0x0000000504052227 */ /* 0x004fca00078e00ff */
[----:B---3--:R-:W-:Y:S02]  /*13780*/  @P2 SHF.R.U32.HI R4, RZ, R6, R5 ;  /* 0x00000006ff042219 */ /* 0x008fe40000011605 */
[----:B------:R-:W-:-:S05]  /*13790*/  IADD3 R5, R23, 0x1, -R29 ;  /* 0x0000000117057810 */ /* 0x000fca0007ffe81d */
[----:B------:R-:W-:-:S04]  /*137a0*/  IMAD.IADD R7, R5, 0x1, R4 ;  /* 0x0000000105077824 */ /* 0x000fc800078e0204 */
[----:B------:R-:W-:Y:S01]  /*137b0*/  IMAD.IADD R2, R7, 0x1, R2 ;  /* 0x0000000107027824 */ /* 0x000fe200078e0202 */
[----:B-1----:R-:W-:Y:S06]  /*137c0*/  @!P1 BRA `(.L_x_1342) ;  /* 0x0000000000489947 */ /* 0x002fec0003800000 */
[C---:B------:R-:W-:Y:S01]  /*137d0*/  ISETP.GT.AND P0, PT, R7.reuse, RZ, PT ;  /* 0x000000ff0700720c */ /* 0x040fe20003f04270 */
[----:B------:R-:W-:Y:S01]  /*137e0*/  BSSY B0, `(.L_x_1343) ;  /* 0x000000e000007945 */ /* 0x000fe20003800000 */
[----:B------:R-:W-:-:S11]  /*137f0*/  VIADD R0, R7, 0xffffffff ;  /* 0xffffffff07007836 */ /* 0x000fd60000000000 */
[----:B------:R-:W-:Y:S05]  /*13800*/  @P0 BRA `(.L_x_1344) ;  /* 0x00000000001c0947 */ /* 0x000fea0003800000 */
[----:B------:R-:W-:Y:S01]  /*13810*/  ISETP.NE.AND P0, PT, R3, 0x1, PT ;  /* 0x000000010300780c */ /* 0x000fe20003f05270 */
[----:B------:R-:W-:-:S12]  /*13820*/  IMAD.MOV R7, RZ, RZ, -R7 ;  /* 0x000000ffff077224 */ /* 0x000fd800078e0a07 */
[----:B------:R-:W0:Y:S02]  /*13830*/  @P0 LDC.64 R4, c[0x0][0x9e8] ;  /* 0x00027a00ff040b82 */ /* 0x000e240000000a00 */
[----:B0-----:R-:W-:-:S05]  /*13840*/  @P0 IMAD.HI.U32 R4, R7, R4, RZ ;  /* 0x0000000407040227 */ /* 0x001fca00078e00ff */
[----:B------:R-:W-:-:S04]  /*13850*/  @P0 SHF.R.U32.HI R7, RZ, R5, R4 ;  /* 0x00000005ff070219 */ /* 0x000fc80000011604 */
[----:B------:R-:W-:Y:S01]  /*13860*/  LOP3.LUT R0, RZ, R7, RZ, 0x33, !PT ;  /* 0x00000007ff007212 */ /* 0x000fe200078e33ff */
[----:B------:R-:W-:Y:S06]  /*13870*/  BRA `(.L_x_1345) ;  /* 0x0000000000107947 */ /* 0x000fec0003800000 */
.L_x_1344:
[----:B------:R-:W-:-:S13]  /*13880*/  ISETP.NE.AND P0, PT, R3, 0x1, PT ;  /* 0x000000010300780c */ /* 0x000fda0003f05270 */
[----:B------:R-:W0:Y:S02]  /*13890*/  @P0 LDC.64 R4, c[0x0][0x9e8] ;  /* 0x00027a00ff040b82 */ /* 0x000e240000000a00 */
[----:B0-----:R-:W-:-:S05]  /*138a0*/  @P0 IMAD.HI.U32 R4, R0, R4, RZ ;  /* 0x0000000400040227 */ /* 0x001fca00078e00ff */
[----:B------:R-:W-:-:S07]  /*138b0*/  @P0 SHF.R.U32.HI R0, RZ, R5, R4 ;  /* 0x00000005ff000219 */ /* 0x000fce0000011604 */
.L_x_1345:
[----:B------:R-:W-:Y:S05]  /*138c0*/  BSYNC B0 ;  /* 0x0000000000007941 */ /* 0x000fea0003800000 */
.L_x_1343:
[----:B------:R-:W-:-:S05]  /*138d0*/  IMAD R5, R0, R3, R3 ;  /* 0x0000000300057224 */ /* 0x000fca00078e0203 */
[----:B------:R-:W-:-:S07]  /*138e0*/  VIMNMX R2, R2, R5, PT ;  /* 0x0000000502027248 */ /* 0x000fce0003fe0100 */
.L_x_1342:
[----:B------:R-:W0:Y:S01]  /*138f0*/  @P2 LDC R0, c[0x0][0x44c] ;  /* 0x00011300ff002b82 */ /* 0x000e220000000800 */
[----:B------:R-:W-:Y:S01]  /*13900*/  VIADD R2, R2, 0x3f ;  /* 0x0000003f02027836 */ /* 0x000fe20000000000 */
[----:B------:R-:W-:Y:S01]  /*13910*/  ULDC UR4, c[0x0][0x9dc] ;  /* 0x0002770000047ab9 */ /* 0x000fe20000000800 */
[----:B------:R-:W-:-:S05]  /*13920*/  IMAD.MOV.U32 R4, RZ, RZ, R25 ;  /* 0x000000ffff047224 */ /* 0x000fca00078e0019 */
[----:B------:R-:W1:Y:S01]  /*13930*/  @P2 LDC R5, c[0x0][0x450] ;  /* 0x00011400ff052b82 */ /* 0x000e620000000800 */
[----:B0-----:R-:W-:-:S05]  /*13940*/  @P2 IMAD.HI.U32 R0, R25, R0, RZ ;  /* 0x0000000019002227 */ /* 0x001fca00078e00ff */
[----:B-1----:R-:W-:Y:S01]  /*13950*/  @P2 SHF.R.U32.HI R4, RZ, R5, R0 ;  /* 0x00000005ff042219 */ /* 0x002fe20000011600 */
[----:B------:R-:W-:Y:S01]  /*13960*/  VIADD R0, R23, 0x3f ;  /* 0x0000003f17007836 */ /* 0x000fe20000000000 */
[----:B------:R-:W-:Y:S02]  /*13970*/  SHF.R.S32.HI R5, RZ, 0x1f, R2 ;  /* 0x0000001fff057819 */ /* 0x000fe40000011402 */
[----:B------:R-:W-:Y:S02]  /*13980*/  IADD3 R4, R4, R23, -R29 ;  /* 0x0000001704047210 */ /* 0x000fe40007ffe81d */
[----:B------:R-:W-:Y:S02]  /*13990*/  LEA.HI R2, R5, R2, RZ, 0x6 ;  /* 0x0000000205027211 */ /* 0x000fe400078f30ff */
[----:B------:R-:W-:Y:S02]  /*139a0*/  SHF.R.S32.HI R5, RZ, 0x1f, R0 ;  /* 0x0000001fff057819 */ /* 0x000fe40000011400 */
[----:B------:R-:W-:Y:S01]  /*139b0*/  SHF.R.S32.HI R7, RZ, 0x6, R2 ;  /* 0x00000006ff077819 */ /* 0x000fe20000011402 */
[----:B------:R-:W-:Y:S01]  /*139c0*/  VIADD R2, R4, -UR4 ;  /* 0x8000000404027c36 */ /* 0x000fe20008000000 */
[----:B------:R-:W-:-:S04]  /*139d0*/  LEA.HI R5, R5, R0, RZ, 0x6 ;  /* 0x0000000005057211 */ /* 0x000fc800078f30ff */
[----:B------:R-:W-:-:S04]  /*139e0*/  SHF.R.S32.HI R0, RZ, 0x6, R5 ;  /* 0x00000006ff007819 */ /* 0x000fc80000011405 */
[----:B------:R-:W-:Y:S01]  /*139f0*/  VIMNMX R0, R0, R7, PT ;  /* 0x0000000700007248 */ /* 0x000fe20003fe0100 */
[----:B------:R-:W-:Y:S06]  /*13a00*/  @!P1 BRA `(.L_x_1346) ;  /* 0x0000000000489947 */ /* 0x000fec0003800000 */
[----:B------:R-:W-:Y:S01]  /*13a10*/  IMAD.MOV.U32 R6, RZ, RZ, R4 ;  /* 0x000000ffff067224 */ /* 0x000fe200078e0004 */
[----:B------:R-:W-:Y:S04]  /*13a20*/  BSSY B0, `(.L_x_1347) ;  /* 0x000000e000007945 */ /* 0x000fe80003800000 */
[----:B------:R-:W-:-:S13]  /*13a30*/  ISETP.GT.AND P0, PT, R6, -0x1, PT ;  /* 0xffffffff0600780c */ /* 0x000fda0003f04270 */
[----:B------:R-:W-:Y:S05]  /*13a40*/  @P0 BRA `(.L_x_1348) ;  /* 0x00000000001c0947 */ /* 0x000fea0003800000 */
[----:B------:R-:W-:Y:S02]  /*13a50*/  ISETP.NE.AND P0, PT, R3, 0x1, PT ;  /* 0x000000010300780c */ /* 0x000fe40003f05270 */
[----:B------:R-:W-:-:S11]  /*13a60*/  LOP3.LUT R7, RZ, R6, RZ, 0x33, !PT ;  /* 0x00000006ff077212 */ /* 0x000fd600078e33ff */
[----:B------:R-:W0:Y:S02]  /*13a70*/  @P0 LDC.64 R4, c[0x0][0x9e8] ;  /* 0x00027a00ff040b82 */ /* 0x000e240000000a00 */
[----:B0-----:R-:W-:-:S05]  /*13a80*/  @P0 IMAD.HI.U32 R4, R7, R4, RZ ;  /* 0x0000000407040227 */ /* 0x001fca00078e00ff */
[----:B------:R-:W-:-:S04]  /*13a90*/  @P0 SHF.R.U32.HI R7, RZ, R5, R4 ;  /* 0x00000005ff070219 */ /* 0x000fc80000011604 */
[----:B------:R-:W-:Y:S01]  /*13aa0*/  LOP3.LUT R6, RZ, R7, RZ, 0x33, !PT ;  /* 0x00000007ff067212 */ /* 0x000fe200078e33ff */
[----:B------:R-:W-:Y:S06]  /*13ab0*/  BRA `(.L_x_1349) ;  /* 0x0000000000107947 */ /* 0x000fec0003800000 */
.L_x_1348:
[----:B------:R-:W-:-:S13]  /*13ac0*/  ISETP.NE.AND P0, PT, R3, 0x1, PT ;  /* 0x000000010300780c */ /* 0x000fda0003f05270 */
[----:B------:R-:W0:Y:S02]  /*13ad0*/  @P0 LDC.64 R4, c[0x0][0x9e8] ;  /* 0x00027a00ff040b82 */ /* 0x000e240000000a00 */
[----:B0-----:R-:W-:-:S05]  /*13ae0*/  @P0 IMAD.HI.U32 R4, R6, R4, RZ ;  /* 0x0000000406040227 */ /* 0x001fca00078e00ff */
[----:B------:R-:W-:-:S07]  /*13af0*/  @P0 SHF.R.U32.HI R6, RZ, R5, R4 ;  /* 0x00000005ff060219 */ /* 0x000fce0000011604 */
.L_x_1349:
[----:B------:R-:W-:Y:S05]  /*13b00*/  BSYNC B0 ;  /* 0x0000000000007941 */ /* 0x000fea0003800000 */
.L_x_1347:
[----:B------:R-:W-:-:S05]  /*13b10*/  IMAD R3, R6, R3, RZ ;  /* 0x0000000306037224 */ /* 0x000fca00078e02ff */
[----:B------:R-:W-:-:S07]  /*13b20*/  VIMNMX R2, R2, R3, !PT ;  /* 0x0000000302027248 */ /* 0x000fce0007fe0100 */
.L_x_1346:
[----:B------:R-:W-:Y:S01]  /*13b30*/  SHF.R.S32.HI R3, RZ, 0x1f, R2 ;  /* 0x0000001fff037819 */ /* 0x000fe20000011402 */
[----:B------:R-:W-:Y:S03]  /*13b40*/  BSSY B0, `(.L_x_1350) ;  /* 0x000002a000007945 */ /* 0x000fe60003800000 */
[----:B------:R-:W-:Y:S02]  /*13b50*/  LEA.HI R3, R3, R2, RZ, 0x6 ;  /* 0x0000000203037211 */ /* 0x000fe400078f30ff */
[----:B------:R-:W-:Y:S02]  /*13b60*/  LOP3.LUT R2, R26, 0xff000000, RZ, 0xc0, !PT ;  /* 0xff0000001a027812 */ /* 0x000fe400078ec0ff */
[----:B------:R-:W-:-:S04]  /*13b70*/  SHF.R.S32.HI R3, RZ, 0x6, R3 ;  /* 0x00000006ff037819 */ /* 0x000fc80000011403 */
[----:B------:R-:W-:Y:S02]  /*13b80*/  VIMNMX R5, RZ, R3, !PT ;  /* 0x00000003ff057248 */ /* 0x000fe40007fe0100 */
[----:B------:R-:W-:Y:S02]  /*13b90*/  SHF.R.U32.HI R3, RZ, 0x8, R2 ;  /* 0x00000008ff037819 */ /* 0x000fe40000011602 */
[----:B------:R-:W-:Y:S02]  /*13ba0*/  ISETP.GT.AND P0, PT, R0, R5, PT ;  /* 0x000000050000720c */ /* 0x000fe40003f04270 */
[----:B------:R-:W-:-:S04]  /*13bb0*/  LOP3.LUT R2, R26, 0xff0000, RZ, 0xc0, !PT ;  /* 0x00ff00001a027812 */ /* 0x000fc800078ec0ff */
[----:B------:R-:W-:Y:S01]  /*13bc0*/  LEA.HI R2, R2, R3, RZ, 0x10 ;  /* 0x0000000302027211 */ /* 0x000fe200078f80ff */
[----:B------:R-:W-:-:S03]  /*13bd0*/  IMAD.MOV.U32 R3, RZ, RZ, RZ ;  /* 0x000000ffff037224 */ /* 0x000fc600078e00ff */
[----:B------:R-:W-:-:S03]  /*13be0*/  LOP3.LUT R4, R2, 0xff, RZ, 0xc0, !PT ;  /* 0x000000ff02047812 */ /* 0x000fc600078ec0ff */
[----:B------:R-:W-:Y:S05]  /*13bf0*/  @!P0 BRA `(.L_x_1351) ;  /* 0x0000000000788947 */ /* 0x000fea0003800000 */
[----:B------:R-:W-:Y:S01]  /*13c00*/  SHF.R.U32.HI R7, RZ, 0x10, R2 ;  /* 0x00000010ff077819 */ /* 0x000fe20000011602 */
[----:B------:R-:W-:-:S03]  /*13c10*/  IMAD.MOV.U32 R2, RZ, RZ, RZ ;  /* 0x000000ffff027224 */ /* 0x000fc600078e00ff */
[----:B------:R-:W-:-:S13]  /*13c20*/  ISETP.NE.AND P0, PT, R7, RZ, PT ;  /* 0x000000ff0700720c */ /* 0x000fda0003f05270 */
[----:B------:R-:W0:Y:S02]  /*13c30*/  @!P0 LDC R7, c[0x0][0x9f0] ;  /* 0x00027c00ff078b82 */ /* 0x000e240000000800 */
[----:B0-----:R-:W-:Y:S02]  /*13c40*/  IABS R6, R7 ;  /* 0x0000000700067213 */ /* 0x001fe40000000000 */
[----:B------:R-:W-:Y:S02]  /*13c50*/  IADD3 R8, R7, -0x1, R0 ;  /* 0xffffffff07087810 */ /* 0x000fe40007ffe000 */
[----:B------:R-:W0:Y:S03]  /*13c60*/  I2F.RP R9, R6 ;  /* 0x0000000600097306 */ /* 0x000e260000209400 */
[----:B------:R-:W-:-:S05]  /*13c70*/  IMAD.IADD R8, R8, 0x1, -R5 ;  /* 0x0000000108087824 */ /* 0x000fca00078e0a05 */
[----:B------:R-:W-:-:S04]  /*13c80*/  LOP3.LUT R10, R8, R7, RZ, 0x3c, !PT ;  /* 0x00000007080a7212 */ /* 0x000fc800078e3cff */
[----:B------:R-:W-:Y:S01]  /*13c90*/  ISETP.GE.AND P2, PT, R10, RZ, PT ;  /* 0x000000ff0a00720c */ /* 0x000fe20003f46270 */
[----:B0-----:R-:W0:Y:S02]  /*13ca0*/  MUFU.RCP R9, R9 ;  /* 0x0000000900097308 */ /* 0x001e240000001000 */
[----:B0-----:R-:W-:-:S06]  /*13cb0*/  VIADD R3, R9, 0xffffffe ;  /* 0x0ffffffe09037836 */ /* 0x001fcc0000000000 */
[----:B------:R-:W0:Y:S02]  /*13cc0*/  F2I.FTZ.U32.TRUNC.NTZ R3, R3 ;  /* 0x0000000300037305 */ /* 0x000e24000021f000 */
[----:B0-----:R-:W-:-:S04]  /*13cd0*/  IMAD.MOV R11, RZ, RZ, -R3 ;  /* 0x000000ffff0b7224 */ /* 0x001fc800078e0a03 */
        /* <DEDUP_REMOVED lines=8> */
[----:B------:R-:W-:Y:S02]  /*13d60*/  @!P1 IMAD.IADD R3, R3, 0x1, -R6 ;  /* 0x0000000103039824 */ /* 0x000fe400078e0a06 */
[----:B------:R-:W-:Y:S01]  /*13d70*/  @!P1 VIADD R2, R2, 0x1 ;  /* 0x0000000102029836 */ /* 0x000fe20000000000 */
[----:B------:R-:W-:Y:S02]  /*13d80*/  ISETP.NE.AND P1, PT, R7, RZ, PT ;  /* 0x000000ff0700720c */ /* 0x000fe40003f25270 */
[----:B------:R-:W-:-:S13]  /*13d90*/  ISETP.GE.U32.AND P0, PT, R3, R6, PT ;  /* 0x000000060300720c */ /* 0x000fda0003f06070 */
[----:B------:R-:W-:-:S04]  /*13da0*/  @P0 VIADD R2, R2, 0x1 ;  /* 0x0000000102020836 */ /* 0x000fc80000000000 */
[----:B------:R-:W-:Y:S01]  /*13db0*/  @!P2 IMAD.MOV R2, RZ, RZ, -R2 ;  /* 0x000000ffff02a224 */ /* 0x000fe200078e0a02 */
[----:B------:R-:W-:-:S05]  /*13dc0*/  @!P1 LOP3.LUT R2, RZ, R7, RZ, 0x33, !PT ;  /* 0x00000007ff029212 */ /* 0x000fca00078e33ff */
[----:B------:R-:W-:-:S07]  /*13dd0*/  IMAD.MOV.U32 R3, RZ, RZ, R2 ;  /* 0x000000ffff037224 */ /* 0x000fce00078e0002 */
.L_x_1351:
[----:B------:R-:W-:Y:S05]  /*13de0*/  BSYNC B0 ;  /* 0x0000000000007941 */ /* 0x000fea0003800000 */
.L_x_1350:
[-C--:B------:R-:W-:Y:S01]  /*13df0*/  IMAD R2, R4, R3.reuse, R5 ;  /* 0x0000000304027224 */ /* 0x080fe200078e0205 */
        /* <DEDUP_REMOVED lines=23> */
.L_x_1353:
        /* <DEDUP_REMOVED lines=20> */
.L_x_1356:
[----:B------:R-:W-:Y:S05]  /*140b0*/  BSYNC B6 ;  /* 0x0000000000067941 */ /* 0x000fea0003800000 */
.L_x_1355:
        /* <DEDUP_REMOVED lines=20> */
.L_x_1359:
        /* <DEDUP_REMOVED lines=15> */
.L_x_1358:
[----:B------:R-:W-:Y:S05]  /*142f0*/  BSYNC B6 ;  /* 0x0000000000067941 */ /* 0x000fea0003800000 */
.L_x_1357:
[----:B------:R-:W-:Y:S01]  /*14300*/  ULDC.64 UR4, c[0x0][0x9f8] ;  /* 0x00027e0000047ab9 */ /* 0x000fe20000000a00 */
[----:B------:R-:W-:Y:S01]  /*14310*/  IMAD.MOV.U32 R18, RZ, RZ, R30 ;  /* 0x000000ffff127224 */ /* 0x000fe200078e001e */
[----:B------:R-:W-:Y:S01]  /*14320*/  ISETP.NE.U32.AND P0, PT, RZ, UR4, PT ;  /* 0x00000004ff007c0c */ /* 0x000fe2000bf05070 */
[----:B------:R-:W-:Y:S01]  /*14330*/  IMAD.MOV.U32 R30, RZ, RZ, R27 ;  /* 0x000000ffff1e7224 */ /* 0x000fe200078e001b */
[----:B------:R-:W-:Y:S01]  /*14340*/  ULDC UR4, c[0x0][0x2f4] ;  /* 0x0000bd0000047ab9 */ /* 0x000fe20000000800 */
[----:B------:R-:W0:Y:S01]  /*14350*/  LDC R10, c[0x0][0x430] ;  /* 0x00010c00ff0a7b82 */ /* 0x000e220000000800 */
[----:B------:R-:W-:-:S13]  /*14360*/  ISETP.NE.AND.EX P0, PT, RZ, UR5, PT, P0 ;  /* 0x00000005ff007c0c */ /* 0x000fda000bf05300 */
[----:B------:R-:W1:Y:S01]  /*14370*/  @P0 LDC.64 R2, c[0x0][0x9f8] ;  /* 0x00027e00ff020b82 */ /* 0x000e620000000a00 */
[----:B------:R-:W-:Y:S02]  /*14380*/  ISETP.GE.AND P2, PT, R37, UR4, PT ;  /* 0x0000000425007c0c */ /* 0x000fe4000bf46270 */
[----:B------:R-:W-:Y:S01]  /*14390*/  LOP3.LUT R16, R16, 0xffffffef, RZ, 0xc0, !PT ;  /* 0xffffffef10107812 */ /* 0x000fe200078ec0ff */
[----:B-1----:R-:W-:-:S05]  /*143a0*/  @P0 IMAD.WIDE R2, R27, 0x4, R2 ;  /* 0x000000041b020825 */ /* 0x002fca00078e0202 */
[----:B------:R1:W5:Y:S01]  /*143b0*/  @P0 LDG.E R30, desc[UR36][R2.64] ;  /* 0x00000024021e0981 */ /* 0x000362000c1e1900 */
[----:B------:R-:W-:Y:S01]  /*143c0*/  ISETP.GE.AND P0, PT, R33, UR4, PT ;  /* 0x0000000421007c0c */ /* 0x000fe2000bf06270 */
[----:B------:R-:W-:Y:S01]  /*143d0*/  UMOV UR5, 0xffffffff ;  /* 0xffffffff00057882 */ /* 0x000fe20000000000 */
[----:B------:R-:W-:Y:S01]  /*143e0*/  ISETP.GE.AND P1, PT, R36, UR4, PT ;  /* 0x0000000424007c0c */ /* 0x000fe2000bf26270 */
[----:B------:R-:W-:-:S10]  /*143f0*/  VIADD R7, R18, 0xffffffff ;  /* 0xffffffff12077836 */ /* 0x000fd40000000000 */
        /* <DEDUP_REMOVED lines=8> */
[----:B01----:R-:W-:Y:S06]  /*14480*/  BRA.DIV UR5, `(.L_x_1360) ;  /* 0x00000046054c7947 */ /* 0x003fec000b800000 */
.L_x_1428:
[----:B------:R-:W0:Y:S01]  /*14490*/  S2R R0, SR_TID.X ;  /* 0x0000000000007919 */ /* 0x000e220000002100 */
[----:B------:R-:W-:Y:S02]  /*144a0*/  ISETP.NE.AND P1, PT, R10, 0x1, PT ;  /* 0x000000010a00780c */ /* 0x000fe40003f25270 */
[----:B-----5:R-:W-:Y:S01]  /*144b0*/  SHF.R.S32.HI R11, RZ, 0x1f, R30 ;  /* 0x0000001fff0b7819 */ /* 0x020fe2000001141e */
[----:B------:R-:W1:Y:S01]  /*144c0*/  S2R R9, SR_TID.X ;  /* 0x0000000000097919 */ /* 0x000e620000002100 */
[----:B------:R-:W-:-:S03]  /*144d0*/  LOP3.LUT R16, R16, 0xffffffbf, RZ, 0xc0, !PT ;  /* 0xffffffbf10107812 */ /* 0x000fc600078ec0ff */
[----:B------:R2:W-:Y:S06]  /*144e0*/  STL [R1+0xc], R11 ;  /* 0x00000c0b01007387 */ /* 0x0005ec0000100800 */
[----:B------:R-:W3:Y:S01]  /*144f0*/  @P1 LDC R5, c[0x0][0x434] ;  /* 0x00010d00ff051b82 */ /* 0x000ee20000000800 */
[----:B------:R-:W-:Y:S02]  /*14500*/  @P1 LOP3.LUT R16, R16, 0x40, RZ, 0xfc, !PT ;  /* 0x0000004010101812 */ /* 0x000fe400078efcff */
[----:B0-----:R-:W-:Y:S01]  /*14510*/  LOP3.LUT R0, R0, 0x7f, RZ, 0xc0, !PT ;  /* 0x0000007f00007812 */ /* 0x001fe200078ec0ff */
[----:B-1----:R-:W-:-:S03]  /*14520*/  IMAD.SHL.U32 R9, R9, 0x10, RZ ;  /* 0x0000001009097824 */ /* 0x002fc600078e00ff */
[----:B------:R-:W-:-:S04]  /*14530*/  SHF.R.U32.HI R0, RZ, 0x3, R0 ;  /* 0x00000003ff007819 */ /* 0x000fc80000011600 */
[----:B------:R-:W-:Y:S02]  /*14540*/  LOP3.LUT R9, R0, 0x70, R9, 0xf8, !PT ;  /* 0x0000007000097812 */ /* 0x000fe400078ef809 */
[----:B------:R-:W0:Y:S03]  /*14550*/  @P1 LDC R0, c[0x0][0x438] ;  /* 0x00010e00ff001b82 */ /* 0x000e260000000800 */
[----:B------:R-:W-:-:S05]  /*14560*/  IMAD R6, R7, 0x40, R9 ;  /* 0x0000004007067824 */ /* 0x000fca00078e0209 */
[C---:B------:R-:W-:Y:S01]  /*14570*/  ISETP.GE.AND P0, PT, R6.reuse, R23, PT ;  /* 0x000000170600720c */ /* 0x040fe20003f06270 */
[----:B------:R-:W-:-:S03]  /*14580*/  IMAD.IADD R6, R6, 0x1, R19 ;  /* 0x0000000106067824 */ /* 0x000fc600078e0213 */
[----:B------:R-:W-:Y:S01]  /*14590*/  ISETP.GT.U32.OR P0, PT, R9, 0x3f, P0 ;  /* 0x0000003f0900780c */ /* 0x000fe20000704470 */
[----:B---3--:R-:W-:-:S04]  /*145a0*/  @P1 IMAD.HI.U32 R5, R6, R5, RZ ;  /* 0x0000000506051227 */ /* 0x008fc800078e00ff */
[----:B------:R-:W-:Y:S01]  /*145b0*/  IMAD.MOV.U32 R8, RZ, RZ, R6 ;  /* 0x000000ffff087224 */ /* 0x000fe200078e0006 */
[----:B0-----:R-:W-:-:S07]  /*145c0*/  @P1 SHF.R.U32.HI R8, RZ, R0, R5 ;  /* 0x00000000ff081219 */ /* 0x001fce0000011605 */
[----:B------:R-:W0:Y:S01]  /*145d0*/  @!P0 LDC.64 R2, c[0x0][0x428] ;  /* 0x00010a00ff028b82 */ /* 0x000e220000000a00 */
[--C-:B------:R-:W-:Y:S01]  /*145e0*/  @!P0 SHF.R.S32.HI R5, RZ, 0x1f, R8.reuse ;  /* 0x0000001fff058819 */ /* 0x100fe20000011408 */
[----:B------:R-:W-:Y:S02]  /*145f0*/  @!P0 IMAD.MOV.U32 R4, RZ, RZ, R8 ;  /* 0x000000ffff048224 */ /* 0x000fe400078e0008 */
[-C--:B0-----:R-:W-:Y:S02]  /*14600*/  @!P0 IMAD R0, R11, R2.reuse, RZ ;  /* 0x000000020b008224 */ /* 0x081fe400078e02ff */
[----:B------:R-:W-:-:S04]  /*14610*/  @!P0 IMAD.WIDE.U32 R4, R30, R2, R4 ;  /* 0x000000021e048225 */ /* 0x000fc800078e0004 */
[----:B------:R-:W-:Y:S02]  /*14620*/  @!P0 IMAD R0, R30, R3, R0 ;  /* 0x000000031e008224 */ /* 0x000fe400078e0200 */
[----:B------:R-:W0:Y:S02]  /*14630*/  @!P0 LDC.64 R2, c[0x0][0x418] ;  /* 0x00010600ff028b82 */ /* 0x000e240000000a00 */
[----:B------:R-:W-:Y:S01]  /*14640*/  @!P0 IMAD.IADD R0, R5, 0x1, R0 ;  /* 0x0000000105008824 */ /* 0x000fe200078e0200 */
[----:B------:R-:W-:Y:S02]  /*14650*/  LOP3.LUT R16, R16, 0xffffffdf, RZ, 0xc0, !PT ;  /* 0xffffffdf10107812 */ /* 0x000fe400078ec0ff */
[----:B0-----:R-:W-:-:S04]  /*14660*/  @!P0 LEA R2, P1, R4, R2, 0x2 ;  /* 0x0000000204028211 */ /* 0x001fc800078210ff */
[----:B------:R-:W-:Y:S01]  /*14670*/  @!P0 LEA.HI.X R3, R4, R3, R0, 0x2, P1 ;  /* 0x0000000304038211 */ /* 0x000fe200008f1400 */
[----:B------:R-:W-:Y:S02]  /*14680*/  IMAD.U32 R4, RZ, RZ, UR38 ;  /* 0x00000026ff047e24 */ /* 0x000fe4000f8e00ff */
[----:B------:R-:W-:-:S03]  /*14690*/  IMAD.MOV.U32 R0, RZ, RZ, RZ ;  /* 0x000000ffff007224 */ /* 0x000fc600078e00ff */
[----:B------:R-:W-:-:S03]  /*146a0*/  ISETP.NE.AND P2, PT, R4, 0x3, PT ;  /* 0x000000030400780c */ /* 0x000fc60003f45270 */
[----:B------:R2:W5:Y:S01]  /*146b0*/  @!P0 LDG.E R0, desc[UR36][R2.64] ;  /* 0x0000002402008981 */ /* 0x000562000c1e1900 */
[----:B------:R-:W-:Y:S01]  /*146c0*/  ISETP.GT.U32.AND P0, PT, R9, 0x3f, PT ;  /* 0x0000003f0900780c */ /* 0x000fe20003f04070 */
[----:B------:R-:W-:Y:S01]  /*146d0*/  IMAD.MOV R5, RZ, RZ, -R8 ;  /* 0x000000ffff057224 */ /* 0x000fe200078e0a08 */
[----:B------:R-:W-:Y:S01]  /*146e0*/  LOP3.LUT R26, R26, 0xffff, RZ, 0xc0, !PT ;  /* 0x0000ffff1a1a7812 */ /* 0x000fe200078ec0ff */
[----:B------:R-:W-:Y:S02]  /*146f0*/  IMAD.MOV.U32 R23, RZ, RZ, R7 ;  /* 0x000000ffff177224 */ /* 0x000fe400078e0007 */
[----:B------:R-:W-:-:S04]  /*14700*/  IMAD R5, R10, R5, R6 ;  /* 0x000000050a057224 */ /* 0x000fc800078e0206 */
[----:B------:R-:W-:-:S04]  /*14710*/  @P2 LOP3.LUT R16, R16, 0x20, RZ, 0xfc, !PT ;  /* 0x0000002010102812 */ /* 0x000fc800078efcff */
[----:B------:R-:W-:-:S04]  /*14720*/  LOP3.LUT R16, R16, 0xfffffffe, RZ, 0xc0, !PT ;  /* 0xfffffffe10107812 */ /* 0x000fc800078ec0ff */
[----:B------:R-:W-:Y:S01]  /*14730*/  @P0 LOP3.LUT R16, R16, 0x1, RZ, 0xfc, !PT ;  /* 0x0000000110100812 */ /* 0x000fe200078efcff */
[----:B--2---:R-:W-:Y:S06]  /*14740*/  @!P2 BRA `(.L_x_1361) ;  /* 0x000000000004a947 */ /* 0x004fec0003800000 */
[----:B------:R-:W-:Y:S01]  /*14750*/  BPT.TRAP 0x1 ;  /* 0x000000040000795c */ /* 0x000fe20000300000 */
.L_x_1361:
        /* <DEDUP_REMOVED lines=23> */
.L_x_1429:
[----:B------:R-:W-:Y:S05]  /*148d0*/  BSYNC B0 ;  /* 0x0000000000007941 */ /* 0x000fea0003800000 */
.L_x_1362:
[----:B------:R-:W2:Y:S01]  /*148e0*/  LDL R10, [R1] ;  /* 0x00000000010a7983 */ /* 0x000ea20000100800 */
[----:B------:R-:W-:Y:S01]  /*148f0*/  ULDC.64 UR4, c[0x0][0x300] ;  /* 0x0000c00000047ab9 */ /* 0x000fe20000000a00 */
[----:B------:R-:W-:Y:S01]  /*14900*/  ULDC.64 UR6, c[0x0][0x2e8] ;  /* 0x0000ba0000067ab9 */ /* 0x000fe20000000a00 */
[----:B------:R-:W-:Y:S01]  /*14910*/  IMAD R6, R6, UR4, RZ ;  /* 0x0000000406067c24 */ /* 0x000fe2000f8e02ff */
[----:B------:R-:W1:Y:S01]  /*14920*/  S2R R9, SR_TID.X ;  /* 0x0000000000097919 */ /* 0x000e620000002100 */
[C---:B0-----:R-:W-:Y:S01]  /*14930*/  IMAD.WIDE.U32 R2, R5.reuse, UR4, RZ ;  /* 0x0000000405027c25 */ /* 0x041fe2000f8e00ff */
[C---:B------:R-:W-:Y:S02]  /*14940*/  LOP3.LUT P5, RZ, R16.reuse, 0x10, RZ, 0xc0, !PT ;  /* 0x0000001010ff7812 */ /* 0x040fe400078ac0ff */
[C---:B------:R-:W-:Y:S01]  /*14950*/  LOP3.LUT P4, RZ, R16.reuse, 0x8, RZ, 0xc0, !PT ;  /* 0x0000000810ff7812 */ /* 0x040fe2000788c0ff */
[----:B------:R-:W-:Y:S01]  /*14960*/  IMAD R6, R5, UR5, R6 ;  /* 0x0000000505067c24 */ /* 0x000fe2000f8e0206 */
[----:B------:R-:W-:Y:S01]  /*14970*/  ULDC.64 UR4, c[0x0][0x310] ;  /* 0x0000c40000047ab9 */ /* 0x000fe20000000a00 */
[----:B------:R-:W-:Y:S01]  /*14980*/  LOP3.LUT P3, RZ, R16, 0x4, RZ, 0xc0, !PT ;  /* 0x0000000410ff7812 */ /* 0x000fe2000786c0ff */
[----:B------:R-:W-:Y:S01]  /*14990*/  IMAD R8, R8, UR4, RZ ;  /* 0x0000000408087c24 */ /* 0x000fe2000f8e02ff */
[----:B------:R-:W-:Y:S01]  /*149a0*/  LOP3.LUT P2, RZ, R16, 0x2, RZ, 0xc0, !PT ;  /* 0x0000000210ff7812 */ /* 0x000fe2000784c0ff */
[----:B------:R-:W-:-:S02]  /*149b0*/  IMAD.IADD R3, R3, 0x1, R6 ;  /* 0x0000000103037824 */ /* 0x000fc400078e0206 */
        /* <DEDUP_REMOVED lines=12> */
[----:B--2---:R-:W-:-:S04]  /*14a80*/  IMAD R7, R7, -0x40, R10 ;  /* 0xffffffc007077824 */ /* 0x004fc800078e020a */
[----:B------:R-:W-:-:S05]  /*14a90*/  IMAD.IADD R7, R7, 0x1, -R9 ;  /* 0x0000000107077824 */ /* 0x000fca00078e0a09 */
[----:B------:R-:W-:Y:S01]  /*14aa0*/  ISETP.GE.AND P0, PT, R7, 0x1, PT ;  /* 0x000000010700780c */ /* 0x000fe20003f06270 */
[----:B------:R-:W-:-:S12]  /*14ab0*/  BRA.DIV UR4, `(.L_x_1364) ;  /* 0x0000004204087947 */ /* 0x000fd8000b800000 */
[----:B------:R-:W0:Y:S01]  /*14ac0*/  SHFL.IDX PT, R3, R0, RZ, 0x181f ;  /* 0x00181fff00037589 */ /* 0x000e2200000e0000 */
[----:B------:R-:W-:-:S03]  /*14ad0*/  @P0 IMAD R9, R5, 0x2, R17 ;  /* 0x0000000205090824 */ /* 0x000fc600078e0211 */
[----:B------:R-:W1:Y:S04]  /*14ae0*/  SHFL.IDX PT, R2, R6, RZ, 0x181f ;  /* 0x00181fff06027589 */ /* 0x000e6800000e0000 */
        /* <DEDUP_REMOVED lines=31> */
.L_x_1439:
[----:B------:R-:W-:-:S13]  /*14ce0*/  ISETP.GE.AND P0, PT, R7, 0x31, PT ;  /* 0x000000310700780c */ /* 0x000fda0003f06270 */
[----:B0-----:R-:W-:Y:S01]  /*14cf0*/  @P0 LEA R2, P1, R33, R0, 0x1 ;  /* 0x0000000021020211 */ /* 0x001fe200078208ff */
[----:B------:R-:W-:-:S04]  /*14d00*/  @P0 IMAD R5, R5, 0x2, R17 ;  /* 0x0000000205050824 */ /* 0x000fc800078e0211 */
[----:B--2---:R-:W-:-:S05]  /*14d10*/  @P0 IMAD.X R3, RZ, RZ, R8, P1 ;  /* 0x000000ffff030224 */ /* 0x004fca00008e0608 */
[----:B------:R-:W-:Y:S01]  /*14d20*/  @!PT LDS RZ, [RZ] ;  /* 0x00000000fffff984 */ /* 0x000fe20000000800 */
[----:B------:R-:W-:Y:S01]  /*14d30*/  @!PT LDS RZ, [RZ] ;  /* 0x00000000fffff984 */ /* 0x000fe20000000800 */
[----:B------:R-:W-:Y:S01]  /*14d40*/  @!PT LDS RZ, [RZ] ;  /* 0x00000000fffff984 */ /* 0x000fe20000000800 */
[----:B------:R0:W-:Y:S04]  /*14d50*/  @P0 LDGSTS.E.BYPASS.LTC128B.128 [R5+0x21c00], desc[UR36][R2.64], !P5 ;  /* 0x21c0000002050fae */ /* 0x0001e8000e901d64 */
[----:B------:R0:W-:Y:S04]  /*14d60*/  @P0 LDGSTS.E.BYPASS.LTC128B.128 [R5+0x23c00], desc[UR36][R2.64+0x80], !P4 ;  /* 0x23c0008002050fae */ /* 0x0001e8000e101d64 */
[----:B------:R0:W-:Y:S04]  /*14d70*/  @P0 LDGSTS.E.BYPASS.LTC128B.128 [R5+0x25c00], desc[UR36][R2.64+0x100], !P3 ;  /* 0x25c0010002050fae */ /* 0x0001e8000d901d64 */
[----:B------:R0:W-:Y:S01]  /*14d80*/  @P0 LDGSTS.E.BYPASS.LTC128B.128 [R5+0x27c00], desc[UR36][R2.64+0x180], !P2 ;  /* 0x27c0018002050fae */ /* 0x0001e2000d101d64 */
[----:B------:R-:W-:Y:S01]  /*14d90*/  PLOP3.LUT P0, PT, PT, PT, PT, 0x80, 0x0 ;  /* 0x000000000000781c */ /* 0x000fe20003f0f070 */
[----:B------:R-:W-:-:S12]  /*14da0*/  NOP ;  /* 0x0000000000007918 */ /* 0x000fd80000000000 */
.L_x_1365:
        /* <DEDUP_REMOVED lines=10> */
.L_x_1366:
[----:B------:R1:W-:Y:S02]  /*14e50*/  SYNCS.ARRIVE.TRANS64.A1T0 RZ, [R4+URZ+0x30830], RZ ;  /* 0x030830ff04ff79a7 */ /* 0x0003e4000810003f */
[----:B------:R-:W-:Y:S05]  /*14e60*/  WARPSYNC.ALL ;  /* 0x0000000000007948 */ /* 0x000fea0003800000 */
[----:B------:R-:W-:Y:S01]  /*14e70*/  ULDC.64 UR4, c[0x0][0x298] ;  /* 0x0000a60000047ab9 */ /* 0x000fe20000000a00 */
[----:B0-----:R-:W-:Y:S01]  /*14e80*/  VIADD R2, R17, 0x10400 ;  /* 0x0001040011027836 */ /* 0x001fe20000000000 */
[----:B------:R-:W-:Y:S01]  /*14e90*/  SHF.R.S32.HI R0, RZ, 0x1f, R35 ;  /* 0x0000001fff007819 */ /* 0x000fe20000011423 */
[----:B------:R-:W-:Y:S01]  /*14ea0*/  IMAD.WIDE.U32 R6, R35, UR4, RZ ;  /* 0x0000000423067c25 */ /* 0x000fe2000f8e00ff */
[----:B------:R-:W-:Y:S01]  /*14eb0*/  BSSY B6, `(.L_x_1367) ;  /* 0x0000018000067945 */ /* 0x000fe20003800000 */
[----:B------:R-:W-:Y:S01]  /*14ec0*/  BAR.SYNC.DEFER_BLOCKING 0x8, 0x180 ;  /* 0x0206000000007b1d */ /* 0x000fe20000010000 */
[----:B------:R-:W-:Y:S01]  /*14ed0*/  LOP3.LUT P0, RZ, R2, 0x3ff, RZ, 0xc0, !PT ;  /* 0x000003ff02ff7812 */ /* 0x000fe2000780c0ff */
[----:B------:R-:W-:-:S04]  /*14ee0*/  IMAD R0, R0, UR4, RZ ;  /* 0x0000000400007c24 */ /* 0x000fc8000f8e02ff */
[----:B------:R-:W-:Y:S01]  /*14ef0*/  IMAD R0, R35, UR5, R0 ;  /* 0x0000000523007c24 */ /* 0x000fe2000f8e0200 */
[----:B------:R0:W-:Y:S03]  /*14f00*/  STL.64 [R1+0x18], R6 ;  /* 0x0000180601007387 */ /* 0x0001e60000100a00 */
[----:B------:R-:W-:-:S04]  /*14f10*/  IMAD.IADD R35, R7, 0x1, R0 ;  /* 0x0000000107237824 */ /* 0x000fc800078e0200 */
[----:B------:R-:W-:Y:S05]  /*14f20*/  @!P0 BRA `(.L_x_1368) ;  /* 0x0000000000408947 */ /* 0x000fea0003800000 */
[----:B------:R-:W-:Y:S01]  /*14f30*/  MOV R2, 0x0 ;  /* 0x0000000000027802 */ /* 0x000fe20000000f00 */
[----:B------:R-:W-:Y:S01]  /*14f40*/  ULDC.64 UR6, c[0x4][0xa8] ;  /* 0x01002a0000067ab9 */ /* 0x000fe20000000a00 */
[----:B------:R-:W-:Y:S01]  /*14f50*/  ULDC.64 UR8, c[0x4][0xb0] ;  /* 0x01002c0000087ab9 */ /* 0x000fe20000000a00 */
[----:B------:R-:W-:Y:S01]  /*14f60*/  ULDC.64 UR4, c[0x4][0x20] ;  /* 0x0100080000047ab9 */ /* 0x000fe20000000a00 */
[----:B-1----:R-:W-:Y:S02]  /*14f70*/  IMAD.U32 R4, RZ, RZ, UR6 ;  /* 0x00000006ff047e24 */ /* 0x002fe4000f8e00ff */
[----:B------:R-:W1:Y:S01]  /*14f80*/  LDC.64 R2, c[0x4][R2] ;  /* 0x0100000002027b82 */ /* 0x000e620000000a00 */
[----:B------:R-:W-:Y:S02]  /*14f90*/  IMAD.U32 R5, RZ, RZ, UR7 ;  /* 0x00000007ff057e24 */ /* 0x000fe4000f8e00ff */
[----:B0-----:R-:W-:Y:S02]  /*14fa0*/  IMAD.U32 R6, RZ, RZ, UR8 ;  /* 0x00000008ff067e24 */ /* 0x001fe4000f8e00ff */
[----:B------:R-:W-:-:S02]  /*14fb0*/  IMAD.U32 R7, RZ, RZ, UR9 ;  /* 0x00000009ff077e24 */ /* 0x000fc4000f8e00ff */
[----:B------:R-:W-:Y:S02]  /*14fc0*/  IMAD.U32 R10, RZ, RZ, UR4 ;  /* 0x00000004ff0a7e24 */ /* 0x000fe4000f8e00ff */
[----:B------:R-:W-:Y:S02]  /*14fd0*/  IMAD.U32 R11, RZ, RZ, UR5 ;  /* 0x00000005ff0b7e24 */ /* 0x000fe4000f8e00ff */
[----:B------:R-:W-:Y:S02]  /*14fe0*/  IMAD.MOV.U32 R8, RZ, RZ, 0x70 ;  /* 0x00000070ff087424 */ /* 0x000fe400078e00ff */
[----:B------:R-:W-:Y:S02]  /*14ff0*/  IMAD.MOV.U32 R12, RZ, RZ, 0x1 ;  /* 0x00000001ff0c7424 */ /* 0x000fe400078e00ff */
[----:B------:R-:W-:-:S07]  /*15000*/  IMAD.MOV.U32 R13, RZ, RZ, RZ ;  /* 0x000000ffff0d7224 */ /* 0x000fce00078e00ff */
[----:B------:R-:W-:-:S07]  /*15010*/  LEPC R20, `(.L_x_1368) ;  /* 0x000000001014794e */ /* 0x000fce0000000000 */
[----:B-1----:R-:W-:Y:S05]  /*15020*/  CALL.ABS.NOINC R2 ;  /* 0x0000000002007343 */ /* 0x002fea0003c00000 */
.L_x_1368:
[----:B------:R-:W-:Y:S05]  /*15030*/  BSYNC B6 ;  /* 0x0000000000067941 */ /* 0x000fea0003800000 */
.L_x_1367:
[----:B------:R-:W2:Y:S01]  /*15040*/  LDL.LU.64 R20, [R1+0x18] ;  /* 0x0000180001147983 */ /* 0x000ea20000300a00 */
[----:B------:R-:W-:Y:S01]  /*15050*/  LOP3.LUT P6, RZ, R16, 0x100, RZ, 0xc0, !PT ;  /* 0x0000010010ff7812 */ /* 0x000fe200078cc0ff */
[----:B------:R-:W-:Y:S01]  /*15060*/  IMAD.MOV.U32 R3, RZ, RZ, R35 ;  /* 0x000000ffff037224 */ /* 0x000fe200078e0023 */
[----:B------:R-:W-:Y:S01]  /*15070*/  SHF.R.S32.HI R0, RZ, 0x1f, R27 ;  /* 0x0000001fff007819 */ /* 0x000fe2000001141b */
[----:B------:R-:W-:Y:S01]  /*15080*/  ULDC.64 UR4, c[0x0][0x2d8] ;  /* 0x0000b60000047ab9 */ /* 0x000fe20000000a00 */
[----:B-1----:R-:W-:Y:S01]  /*15090*/  SEL R4, R27, RZ, !P6 ;  /* 0x000000ff1b047207 */ /* 0x002fe20007000000 */
[----:B------:R-:W-:Y:S01]  /*150a0*/  ULDC.64 UR6, c[0x0][0x2e0] ;  /* 0x0000b80000067ab9 */ /* 0x000fe20000000a00 */
[----:B------:R-:W-:-:S05]  /*150b0*/  SEL R0, R0, RZ, !P6 ;  /* 0x000000ff00007207 */ /* 0x000fca0007000000 */
[----:B------:R-:W-:-:S04]  /*150c0*/  IMAD R0, R0, UR6, RZ ;  /* 0x0000000600007c24 */ /* 0x000fc8000f8e02ff */
[----:B------:R-:W-:Y:S02]  /*150d0*/  IMAD R5, R4, UR7, R0 ;  /* 0x0000000704057c24 */ /* 0x000fe4000f8e0200 */
[----:B--2---:R-:W-:Y:S01]  /*150e0*/  IMAD.MOV.U32 R2, RZ, RZ, R20 ;  /* 0x000000ffff027224 */ /* 0x004fe200078e0014 */
[----:B------:R-:W1:Y:S01]  /*150f0*/  LDC R21, c[0x0][0x448] ;  /* 0x00011200ff157b82 */ /* 0x000e620000000800 */
[----:B------:R-:W2:Y:S02]  /*15100*/  S2R R20, SR_TID.X ;  /* 0x0000000000147919 */ /* 0x000ea40000002100 */
[----:B------:R-:W-:-:S04]  /*15110*/  IMAD.WIDE.U32 R2, R26, UR4, R2 ;  /* 0x000000041a027c25 */ /* 0x000fc8000f8e0002 */
[----:B------:R-:W-:Y:S01]  /*15120*/  IMAD R3, R26, UR5, R3 ;  /* 0x000000051a037c24 */ /* 0x000fe2000f8e0203 */
[----:B------:R-:W-:Y:S01]  /*15130*/  ULDC.64 UR4, c[0x0][0x2d0] ;  /* 0x0000b40000047ab9 */ /* 0x000fe20000000a00 */
[----:B------:R-:W-:-:S04]  /*15140*/  IMAD.WIDE.U32 R2, R4, UR6, R2 ;  /* 0x0000000604027c25 */ /* 0x000fc8000f8e0002 */
[----:B------:R-:W-:Y:S02]  /*15150*/  IMAD.IADD R3, R3, 0x1, R5 ;  /* 0x0000000103037824 */ /* 0x000fe400078e0205 */
[----:B------:R-:W3:Y:S01]  /*15160*/  LDC R5, c[0x0][0x448] ;  /* 0x00011200ff057b82 */ /* 0x000ee20000000800 */
[----:B-1----:R-:W-:Y:S02]  /*15170*/  ISETP.NE.AND P6, PT, R21, 0x1, PT ;  /* 0x000000011500780c */ /* 0x002fe40003fc5270 */
[----:B--2---:R-:W-:-:S04]  /*15180*/  LOP3.LUT R20, R20, 0x7f, RZ, 0xc0, !PT ;  /* 0x0000007f14147812 */ /* 0x004fc800078ec0ff */
[----:B------:R-:W-:-:S07]  /*15190*/  SHF.R.U32.HI R21, RZ, 0x3, R20 ;  /* 0x00000003ff157819 */ /* 0x000fce0000011614 */
[----:B0-----:R-:W0:Y:S01]  /*151a0*/  @P6 LDC R7, c[0x0][0x44c] ;  /* 0x00011300ff076b82 */ /* 0x001e220000000800 */
[----:B------:R-:W1:Y:S07]  /*151b0*/  S2R R20, SR_TID.X ;  /* 0x0000000000147919 */ /* 0x000e6e0000002100 */
[----:B------:R-:W2:Y:S01]  /*151c0*/  @P6 LDC R6, c[0x0][0x450] ;  /* 0x00011400ff066b82 */ /* 0x000ea20000000800 */
[----:B-1----:R-:W-:-:S05]  /*151d0*/  IMAD.SHL.U32 R20, R20, 0x10, RZ ;  /* 0x0000001014147824 */ /* 0x002fca00078e00ff */
[----:B------:R-:W-:-:S05]  /*151e0*/  LOP3.LUT R20, R21, 0x70, R20, 0xf8, !PT ;  /* 0x0000007015147812 */ /* 0x000fca00078ef814 */
[----:B------:R-:W-:Y:S02]  /*151f0*/  IMAD.IADD R4, R20, 0x1, R25 ;  /* 0x0000000114047824 */ /* 0x000fe400078e0219 */
[----:B------:R-:W1:Y:S02]  /*15200*/  S2R R20, SR_TID.X ;  /* 0x0000000000147919 */ /* 0x000e640000002100 */
[----:B0-----:R-:W-:-:S04]  /*15210*/  @P6 IMAD.HI.U32 R7, R4, R7, RZ ;  /* 0x0000000704076227 */ /* 0x001fc800078e00ff */
[----:B------:R-:W-:Y:S01]  /*15220*/  IMAD.MOV.U32 R0, RZ, RZ, R4 ;  /* 0x000000ffff007224 */ /* 0x000fe200078e0004 */
[----:B--2---:R-:W-:-:S05]  /*15230*/  @P6 SHF.R.U32.HI R0, RZ, R6, R7 ;  /* 0x00000006ff006219 */ /* 0x004fca0000011607 */
[----:B------:R-:W-:Y:S02]  /*15240*/  IMAD.MOV R6, RZ, RZ, -R0 ;  /* 0x000000ffff067224 */ /* 0x000fe400078e0a00 */
[----:B------:R-:W-:-:S04]  /*15250*/  IMAD.WIDE.U32 R2, R0, UR4, R2 ;  /* 0x0000000400027c25 */ /* 0x000fc8000f8e0002 */
[----:B---3--:R-:W-:Y:S01]  /*15260*/  IMAD R4, R5, R6, R4 ;  /* 0x0000000605047224 */ /* 0x008fe200078e0204 */
[----:B------:R-:W-:-:S05]  /*15270*/  SHF.R.S32.HI R6, RZ, 0x1f, R0 ;  /* 0x0000001fff067819 */ /* 0x000fca0000011400 */
[----:B------:R-:W-:-:S04]  /*15280*/  IMAD R6, R6, UR4, RZ ;  /* 0x0000000406067c24 */ /* 0x000fc8000f8e02ff */
[----:B------:R-:W-:Y:S01]  /*15290*/  IMAD R7, R0, UR5, R6 ;  /* 0x0000000500077c24 */ /* 0x000fe2000f8e0206 */
[----:B------:R-:W-:Y:S01]  /*152a0*/  SHF.R.S32.HI R0, RZ, 0x1f, R4 ;  /* 0x0000001fff007819 */ /* 0x000fe20000011404 */
[----:B------:R-:W-:Y:S02]  /*152b0*/  ULDC.64 UR4, c[0x0][0x2c8] ;  /* 0x0000b20000047ab9 */ /* 0x000fe40000000a00 */
[----:B------:R-:W-:Y:S01]  /*152c0*/  IMAD.IADD R3, R3, 0x1, R7 ;  /* 0x0000000103037824 */ /* 0x000fe200078e0207 */
[----:B-1----:R-:W-:Y:S01]  /*152d0*/  LOP3.LUT R20, R20, 0x7f, RZ, 0xc0, !PT ;  /* 0x0000007f14147812 */ /* 0x002fe200078ec0ff */
[----:B------:R-:W-:Y:S02]  /*152e0*/  IMAD R7, R0, UR4, RZ ;  /* 0x0000000400077c24 */ /* 0x000fe4000f8e02ff */
[----:B------:R-:W-:Y:S01]  /*152f0*/  IMAD.WIDE.U32 R2, R4, UR4, R2 ;  /* 0x0000000404027c25 */ /* 0x000fe2000f8e0002 */
[----:B------:R-:W-:-:S03]  /*15300*/  SHF.R.U32.HI R8, RZ, 0x3, R20 ;  /* 0x00000003ff087819 */ /* 0x000fc60000011614 */
[----:B------:R-:W-:Y:S01]  /*15310*/  IMAD R0, R4, UR5, R7 ;  /* 0x0000000504007c24 */ /* 0x000fe2000f8e0207 */
[----:B------:R-:W-:Y:S02]  /*15320*/  ULDC.64 UR4, c[0x0][0x280] ;  /* 0x0000a00000047ab9 */ /* 0x000fe40000000a00 */
[C---:B------:R-:W-:Y:S01]  /*15330*/  LEA R4, P0, R2.reuse, UR4, 0x1 ;  /* 0x0000000402047c11 */ /* 0x040fe2000f8008ff */
[----:B------:R-:W-:Y:S01]  /*15340*/  IMAD.IADD R3, R3, 0x1, R0 ;  /* 0x0000000103037824 */ /* 0x000fe200078e0200 */
[----:B------:R-:W-:Y:S02]  /*15350*/  ULDC UR4, c[0x0][0x2b8] ;  /* 0x0000ae0000047ab9 */ /* 0x000fe40000000800 */
[----:B------:R-:W-:Y:S02]  /*15360*/  ISETP.GE.AND P4, PT, R33, UR4, PT ;  /* 0x0000000421007c0c */ /* 0x000fe4000bf86270 */
[----:B------:R-:W-:Y:S01]  /*15370*/  LEA.HI.X R0, R2, UR5, R3, 0x1, P0 ;  /* 0x0000000502007c11 */ /* 0x000fe200080f0c03 */
[----:B------:R-:W-:Y:S01]  /*15380*/  UMOV UR5, 0xffffffff ;  /* 0xffffffff00057882 */ /* 0x000fe20000000000 */
[----:B------:R-:W-:-:S02]  /*15390*/  ISETP.GE.AND P3, PT, R37, UR4, PT ;  /* 0x0000000425007c0c */ /* 0x000fc4000bf66270 */
[----:B------:R-:W-:Y:S02]  /*153a0*/  ISETP.GE.AND P2, PT, R36, UR4, PT ;  /* 0x0000000424007c0c */ /* 0x000fe4000bf46270 */
[----:B------:R-:W-:Y:S01]  /*153b0*/  ISETP.GE.AND P1, PT, R34, UR4, PT ;  /* 0x0000000422007c0c */ /* 0x000fe2000bf26270 */
[----:B------:R-:W-:-:S12]  /*153c0*/  BRA.DIV UR5, `(.L_x_1369) ;  /* 0x0000003e05207947 */ /* 0x000fd8000b800000 */
[----:B------:R-:W0:Y:S01]  /*153d0*/  SHFL.IDX PT, R14, R4, RZ, 0x181f ;  /* 0x00181fff040e7589 */ /* 0x000e2200000e0000 */
[----:B------:R-:W-:Y:S02]  /*153e0*/  IMAD R5, R29, R5, RZ ;  /* 0x000000051d057224 */ /* 0x000fe400078e02ff */
        /* <DEDUP_REMOVED lines=12> */
[----:B------:R-:W-:Y:S01]  /*154b0*/  ISETP.GE.AND P0, PT, R6, R5, PT ;  /* 0x000000050600720c */ /* 0x000fe20003f06270 */
[----:B------:R-:W-:-:S02]  /*154c0*/  VIADD R6, R25, 0x20 ;  /* 0x0000002019067836 */ /* 0x000fc40000000000 */
[----:B-1----:R-:W1:Y:S10]  /*154d0*/  SHFL.IDX PT, R2, R0, 0x1, 0x181f ;  /* 0x00381f0000027f89 */ /* 0x002e7400000e0000 */
[----:B0-----:R-:W-:-:S05]  /*154e0*/  @!P0 LEA R14, P5, R33, R14, 0x1 ;  /* 0x0000000e210e8211 */ /* 0x001fca00078a08ff */
[----:B-1----:R-:W-:Y:S02]  /*154f0*/  @!P0 IMAD.X R7, RZ, RZ, R2, P5 ;  /* 0x000000ffff078224 */ /* 0x002fe400028e0602 */
[----:B------:R-:W-:Y:S02]  /*15500*/  @!P0 IMAD.MOV.U32 R2, RZ, RZ, R14 ;  /* 0x000000ffff028224 */ /* 0x000fe400078e000e */
[----:B------:R-:W-:Y:S01]  /*15510*/  @!P0 IMAD.MOV.U32 R3, RZ, RZ, R7 ;  /* 0x000000ffff038224 */ /* 0x000fe200078e0007 */
        /* <DEDUP_REMOVED lines=53> */
[----:B------:R-:W-:-:S03]  /*15870*/  ISETP.GE.AND P0, PT, R6, R5, PT ;  /* 0x000000050600720c */ /* 0x000fc60003f06270 */
[----:B------:R-:W-:Y:S04]  /*15880*/  SHFL.IDX PT, R6, R0, 0x7, 0x181f ;  /* 0x00f81f0000067f89 */ /* 0x000fe800000e0000 */
[----:B-1----:R-:W1:Y:S06]  /*15890*/  SHFL.IDX PT, R2, R0, 0x6, 0x181f ;  /* 0x00d81f0000027f89 */ /* 0x002e6c00000e0000 */
        /* <DEDUP_REMOVED lines=8> */
[----:B------:R0:W-:Y:S02]  /*15920*/  @!P0 LDGSTS.E.BYPASS.LTC128B.128 [R32+0x1f400], desc[UR36][R2.64+0x180], !P1 ;  /* 0x1f40018002208fae */ /* 0x0001e4000c901d64 */
.L_x_1456:
[----:B------:R-:W-:Y:S01]  /*15930*/  VIADD R0, R25, 0x70 ;  /* 0x0000007019007836 */ /* 0x000fe20000000000 */
[----:B------:R-:W-:Y:S04]  /*15940*/  BSSY B0, `(.L_x_1370) ;  /* 0x000000c000007945 */ /* 0x000fe80003800000 */
[----:B------:R-:W-:-:S13]  /*15950*/  ISETP.GE.AND P0, PT, R0, R5, PT ;  /* 0x000000050000720c */ /* 0x000fda0003f06270 */
[----:B------:R-:W-:Y:S05]  /*15960*/  @P0 BRA `(.L_x_1371) ;  /* 0x0000000000240947 */ /* 0x000fea0003800000 */
[----:B01----:R-:W-:-:S05]  /*15970*/  LEA R2, P0, R33, R14, 0x1 ;  /* 0x0000000e21027211 */ /* 0x003fca00078008ff */
        /* <DEDUP_REMOVED lines=8> */
.L_x_1371:
[----:B------:R-:W-:Y:S05]  /*15a00*/  BSYNC B0 ;  /* 0x0000000000007941 */ /* 0x000fea0003800000 */
.L_x_1370:
[----:B------:R-:W-:Y:S01]  /*15a10*/  NOP ;  /* 0x0000000000007918 */ /* 0x000fe20000000000 */
[----:B------:R-:W-:-:S13]  /*15a20*/  PLOP3.LUT P0, PT, PT, PT, PT, 0x80, 0x0 ;  /* 0x000000000000781c */ /* 0x000fda0003f0f070 */
.L_x_1372:
[----:B------:R-:W-:Y:S02]  /*15a30*/  PLOP3.LUT P1, PT, P1, P0, PT, 0xa2, 0x0 ;  /* 0x000000000000781c */ /* 0x000fe40000f21472 */
[----:B------:R-:W-:-:S08]  /*15a40*/  @P0 R2UR P1, UR4, R17 ;  /* 0x00000000110402ca */ /* 0x000fd00000020000 */
[----:B------:R-:W-:-:S05]  /*15a50*/  @P0 PLOP3.LUT P0, PT, P1, PT, PT, 0x80, 0x0 ;  /* 0x000000000000081c */ /* 0x000fca0000f0f070 */
[----:B------:R-:W-:Y:S01]  /*15a60*/  @!P1 SYNCS.ARRIVE.TRANS64.RED.A0T1 RZ, [UR4+0x30800], RZ ;  /* 0x030800ffffff99a7 */ /* 0x000fe20008200404 */
[----:B------:R-:W-:Y:S07]  /*15a70*/  @!P1 ARRIVES.LDGSTSBAR.64.TRANSCNT [UR4+0x30800] ;  /* 0x03080000ff0099b0 */ /* 0x000fee0008000a84 */
[----:B------:R-:W-:Y:S05]  /*15a80*/  @P0 BRA.U.ANY `(.L_x_1372) ;  /* 0xfffffffd00e80947 */ /* 0x000fea000393ffff */
[----:B0-2---:R-:W2:Y:S04]  /*15a90*/  LDL.LU R3, [R1+0x20] ;  /* 0x0000200001037983 */ /* 0x005ea80000300800 */
[----:B------:R-:W3:Y:S01]  /*15aa0*/  LDL.LU R2, [R1+0x14] ;  /* 0x0000140001027983 */ /* 0x000ee20000300800 */
[----:B--2---:R-:W-:Y:S02]  /*15ab0*/  VIADD R3, R3, 0x1 ;  /* 0x0000000103037836 */ /* 0x004fe40000000000 */
[----:B---3--:R-:W-:-:S03]  /*15ac0*/  VIADD R7, R2, 0xfffffffe ;  /* 0xfffffffe02077836 */ /* 0x008fc60000000000 */
[----:B------:R0:W-:Y:S01]  /*15ad0*/  STL [R1+0x20], R3 ;  /* 0x0000200301007387 */ /* 0x0001e20000100800 */
[----:B------:R-:W-:-:S04]  /*15ae0*/  LEA.HI R0, R3, R3, RZ, 0x1 ;  /* 0x0000000303007211 */ /* 0x000fc800078f08ff */
[----:B------:R-:W-:-:S05]  /*15af0*/  LOP3.LUT R0, R0, 0xfffffffe, RZ, 0xc0, !PT ;  /* 0xfffffffe00007812 */ /* 0x000fca00078ec0ff */
[----:B------:R-:W-:-:S05]  /*15b00*/  IMAD.IADD R0, R3, 0x1, -R0 ;  /* 0x0000000103007824 */ /* 0x000fca00078e0a00 */
[----:B------:R-:W-:Y:S01]  /*15b10*/  SHF.L.U32 R0, R0, 0x1f, RZ ;  /* 0x0000001f00007819 */ /* 0x000fe200000006ff */
[----:B------:R-:W-:Y:S01]  /*15b20*/  NOP ;  /* 0x0000000000007918 */ /* 0x000fe20000000000 */
[----:B------:R0:W-:Y:S01]  /*15b30*/  SYNCS.ARRIVE.TRANS64.A1T0 RZ, [R17+URZ+0x30800], RZ ;  /* 0x030800ff11ff79a7 */ /* 0x0001e2000810003f */
[----:B------:R-:W-:Y:S01]  /*15b40*/  BSSY B0, `(.L_x_1373) ;  /* 0x0000003000007945 */ /* 0x000fe20003800000 */
[----:B------:R-:W2:Y:S03]  /*15b50*/  SYNCS.PHASECHK.TRANS64.TRYWAIT P0, [R17+URZ+0x30820], R0 ;  /* 0x03082000110075a7 */ /* 0x000ea6000800017f */
[----:B0-2---:R-:W-:Y:S05]  /*15b60*/  @!P0 BRA `(.L_x_1374) ;  /* 0x0000003c00f08947 */ /* 0x005fea0003800000 */
.L_x_1457:
[----:B------:R-:W-:Y:S05]  /*15b70*/  BSYNC B0 ;  /* 0x0000000000007941 */ /* 0x000fea0003800000 */
.L_x_1373:
[----:B------:R-:W2:Y:S01]  /*15b80*/  LDL R2, [R1+0x4] ;  /* 0x0000040001027983 */ /* 0x000ea20000100800 */
[----:B------:R-:W-:Y:S01]  /*15b90*/  BSSY B0, `(.L_x_1375) ;  /* 0x00000fc000007945 */ /* 0x000fe20003800000 */
[----:B--2---:R-:W-:-:S13]  /*15ba0*/  ISETP.GE.AND P0, PT, R7, R2, PT ;  /* 0x000000020700720c */ /* 0x004fda0003f06270 */
[----:B------:R-:W-:Y:S05]  /*15bb0*/  @!P0 BRA `(.L_x_1376) ;  /* 0x0000000c00e48947 */ /* 0x000fea0003800000 */
[----:B------:R-:W-:Y:S01]  /*15bc0*/  ULDC UR4, c[0x0][0x2f4] ;  /* 0x0000bd0000047ab9 */ /* 0x000fe20000000800 */
[----:B------:R-:W-:Y:S01]  /*15bd0*/  IMAD.MOV.U32 R6, RZ, RZ, R22 ;  /* 0x000000ffff067224 */ /* 0x000fe200078e0016 */
[----:B------:R-:W-:Y:S01]  /*15be0*/  ISETP.GE.AND P4, PT, R33, UR4, PT ;  /* 0x0000000421007c0c */ /* 0x000fe2000bf86270 */
[----:B------:R-:W-:Y:S01]  /*15bf0*/  IMAD.MOV.U32 R8, RZ, RZ, R28 ;  /* 0x000000ffff087224 */ /* 0x000fe200078e001c */
[----:B------:R-:W-:Y:S01]  /*15c00*/  ISETP.GE.AND P3, PT, R37, UR4, PT ;  /* 0x0000000425007c0c */ /* 0x000fe2000bf66270 */
[----:B------:R-:W-:Y:S01]  /*15c10*/  IMAD.MOV.U32 R29, RZ, RZ, R23 ;  /* 0x000000ffff1d7224 */ /* 0x000fe200078e0017 */
[----:B------:R-:W-:Y:S02]  /*15c20*/  ISETP.GE.AND P2, PT, R36, UR4, PT ;  /* 0x0000000424007c0c */ /* 0x000fe4000bf46270 */
[----:B------:R-:W-:-:S13]  /*15c30*/  ISETP.GE.AND P1, PT, R34, UR4, PT ;  /* 0x0000000422007c0c */ /* 0x000fda000bf26270 */
.L_x_1389:
[----:B------:R-:W2:Y:S04]  /*15c40*/  LDL R9, [R1+0x8] ;  /* 0x0000080001097983 */ /* 0x000ea80000100800 */
[----:B------:R-:W3:Y:S01]  /*15c50*/  LDL R11, [R1+0xc] ;  /* 0x00000c00010b7983 */ /* 0x000ee20000100800 */
[----:B0-----:R-:W0:Y:S01]  /*15c60*/  S2R R0, SR_TID.X ;  /* 0x0000000000007919 */ /* 0x001e220000002100 */
[----:B------:R-:W4:Y:S01]  /*15c70*/  S2R R3, SR_TID.X ;  /* 0x0000000000037919 */ /* 0x000f220000002100 */
[----:B0-----:R-:W-:-:S04]  /*15c80*/  LOP3.LUT R0, R0, 0x7f, RZ, 0xc0, !PT ;  /* 0x0000007f00007812 */ /* 0x001fc800078ec0ff */
[----:B------:R-:W-:Y:S02]  /*15c90*/  SHF.R.U32.HI R2, RZ, 0x3, R0 ;  /* 0x00000003ff027819 */ /* 0x000fe40000011600 */
[----:B------:R-:W0:Y:S01]  /*15ca0*/  LDC R0, c[0x0][0x430] ;  /* 0x00010c00ff007b82 */ /* 0x000e220000000800 */
[----:B----4-:R-:W-:-:S05]  /*15cb0*/  IMAD.SHL.U32 R3, R3, 0x10, RZ ;  /* 0x0000001003037824 */ /* 0x010fca00078e00ff */
[----:B------:R-:W-:-:S04]  /*15cc0*/  LOP3.LUT R3, R2, 0x70, R3, 0xf8, !PT ;  /* 0x0000007002037812 */ /* 0x000fc800078ef803 */
[----:B------:R-:W-:-:S13]  /*15cd0*/  ISETP.GT.U32.AND P6, PT, R3, 0x3f, PT ;  /* 0x0000003f0300780c */ /* 0x000fda0003fc4070 */
[----:B------:R-:W3:Y:S01]  /*15ce0*/  @!P6 LDC.64 R4, c[0x0][0x428] ;  /* 0x00010a00ff04eb82 */ /* 0x000ee20000000a00 */
[----:B0-----:R-:W-:-:S13]  /*15cf0*/  ISETP.NE.AND P0, PT, R0, 0x1, PT ;  /* 0x000000010000780c */ /* 0x001fda0003f05270 */
[----:B------:R-:W0:Y:S08]  /*15d00*/  @P0 LDC R2, c[0x0][0x434] ;  /* 0x00010d00ff020b82 */ /* 0x000e300000000800 */
[----:B------:R-:W4:Y:S01]  /*15d10*/  @P0 LDC R0, c[0x0][0x438] ;  /* 0x00010e00ff000b82 */ /* 0x000f220000000800 */
[----:B------:R-:W-:Y:S01]  /*15d20*/  LOP3.LUT P5, RZ, R16, 0x20, RZ, 0xc0, !PT ;  /* 0x0000002010ff7812 */ /* 0x000fe200078ac0ff */
[----:B------:R-:W-:Y:S01]  /*15d30*/  VIADD R22, R6, 0x1 ;  /* 0x0000000106167836 */ /* 0x000fe20000000000 */
[----:B------:R-:W-:Y:S05]  /*15d40*/  YIELD ;  /* 0x0000000000007946 */ /* 0x000fea0003800000 */
[----:B------:R-:W-:Y:S01]  /*15d50*/  ULDC UR4, c[0x0][0x430] ;  /* 0x00010c0000047ab9 */ /* 0x000fe20000000800 */
[----:B------:R-:W-:-:S02]  /*15d60*/  IMAD.MOV.U32 R23, RZ, RZ, R7 ;  /* 0x000000ffff177224 */ /* 0x000fc400078e0007 */
[----:B--2---:R-:W-:-:S04]  /*15d70*/  IMAD R9, R7, 0x40, R9 ;  /* 0x0000004007097824 */ /* 0x004fc800078e0209 */
[----:B------:R-:W-:-:S04]  /*15d80*/  IMAD.IADD R9, R3, 0x1, R9 ;  /* 0x0000000103097824 */ /* 0x000fc800078e0209 */
[----:B0-----:R-:W-:-:S04]  /*15d90*/  @P0 IMAD.HI.U32 R3, R9, R2, RZ ;  /* 0x0000000209030227 */ /* 0x001fc800078e00ff */
[----:B------:R-:W-:Y:S01]  /*15da0*/  IMAD.MOV.U32 R10, RZ, RZ, R9 ;  /* 0x000000ffff0a7224 */ /* 0x000fe200078e0009 */
[----:B----4-:R-:W-:Y:S01]  /*15db0*/  @P0 SHF.R.U32.HI R10, RZ, R0, R3 ;  /* 0x00000000ff0a0219 */ /* 0x010fe20000011603 */
[----:B---3--:R-:W-:-:S03]  /*15dc0*/  @!P6 IMAD R0, R11, R4, RZ ;  /* 0x000000040b00e224 */ /* 0x008fc600078e02ff */
[--C-:B------:R-:W-:Y:S01]  /*15dd0*/  @!P6 SHF.R.S32.HI R3, RZ, 0x1f, R10.reuse ;  /* 0x0000001fff03e819 */ /* 0x100fe2000001140a */
[----:B------:R-:W-:Y:S02]  /*15de0*/  @!P6 IMAD.MOV.U32 R2, RZ, RZ, R10 ;  /* 0x000000ffff02e224 */ /* 0x000fe400078e000a */
[C---:B------:R-:W-:Y:S02]  /*15df0*/  @!P6 IMAD R0, R30.reuse, R5, R0 ;  /* 0x000000051e00e224 */ /* 0x040fe400078e0200 */
[----:B------:R-:W-:Y:S02]  /*15e00*/  @!P6 IMAD.WIDE.U32 R2, R30, R4, R2 ;  /* 0x000000041e02e225 */ /* 0x000fe400078e0002 */
[----:B------:R-:W0:Y:S02]  /*15e10*/  @!P6 LDC.64 R4, c[0x0][0x418] ;  /* 0x00010600ff04eb82 */ /* 0x000e240000000a00 */
[----:B------:R-:W-:Y:S01]  /*15e20*/  @!P6 IMAD.IADD R0, R0, 0x1, R3 ;  /* 0x000000010000e824 */ /* 0x000fe200078e0203 */
[----:B0-----:R-:W-:-:S04]  /*15e30*/  @!P6 LEA R4, P0, R2, R4, 0x2 ;  /* 0x000000040204e211 */ /* 0x001fc800078010ff */
[----:B------:R-:W-:Y:S01]  /*15e40*/  @!P6 LEA.HI.X R5, R2, R5, R0, 0x2, P0 ;  /* 0x000000050205e211 */ /* 0x000fe200000f1400 */
[----:B------:R-:W-:Y:S01]  /*15e50*/  IMAD.MOV.U32 R0, RZ, RZ, RZ ;  /* 0x000000ffff007224 */ /* 0x000fe200078e00ff */
[----:B------:R-:W-:Y:S01]  /*15e60*/  ISETP.NE.AND P0, PT, R22, 0x2, PT ;  /* 0x000000021600780c */ /* 0x000fe20003f05270 */
[----:B------:R-:W-:-:S03]  /*15e70*/  IMAD.MOV R2, RZ, RZ, -R10 ;  /* 0x000000ffff027224 */ /* 0x000fc600078e0a0a */
[----:B------:R-:W-:Y:S01]  /*15e80*/  SEL R28, RZ, 0x1, P0 ;  /* 0x00000001ff1c7807 */ /* 0x000fe20000000000 */
[----:B------:R0:W5:Y:S01]  /*15e90*/  @!P6 LDG.E R0, desc[UR36][R4.64] ;  /* 0x000000240400e981 */ /* 0x000162000c1e1900 */
[----:B------:R-:W-:Y:S02]  /*15ea0*/  SEL R22, R22, RZ, P0 ;  /* 0x000000ff16167207 */ /* 0x000fe40000000000 */
[----:B------:R-:W-:Y:S01]  /*15eb0*/  LOP3.LUT R28, R8, R28, RZ, 0x3c, !PT ;  /* 0x0000001c081c7212 */ /* 0x000fe200078e3cff */
[----:B0-----:R-:W-:Y:S01]  /*15ec0*/  IMAD R5, R2, UR4, R9 ;  /* 0x0000000402057c24 */ /* 0x001fe2000f8e0209 */
[----:B------:R-:W-:Y:S06]  /*15ed0*/  @!P5 BRA `(.L_x_1377) ;  /* 0x000000000004d947 */ /* 0x000fec0003800000 */
[----:B------:R-:W-:Y:S01]  /*15ee0*/  BPT.TRAP 0x1 ;  /* 0x000000040000795c */ /* 0x000fe20000300000 */
.L_x_1377:
[----:B------:R-:W-:Y:S01]  /*15ef0*/  IMAD R7, R22, 0x8, R17 ;  /* 0x0000000816077824 */ /* 0x000fe200078e0211 */
[----:B------:R-:W-:Y:S01]  /*15f00*/  SHF.L.U32 R2, R28, 0x1f, RZ ;  /* 0x0000001f1c027819 */ /* 0x000fe200000006ff */
[----:B------:R-:W-:Y:S03]  /*15f10*/  BSSY B1, `(.L_x_1378) ;  /* 0x0000003000017945 */ /* 0x000fe60003800000 */
[----:B------:R-:W0:Y:S02]  /*15f20*/  SYNCS.PHASECHK.TRANS64.TRYWAIT P0, [R7+URZ+0x30840], R2 ;  /* 0x03084002070075a7 */ /* 0x000e24000800017f */
[----:B0-----:R-:W-:Y:S05]  /*15f30*/  @!P0 BRA `(.L_x_1379) ;  /* 0x0000003c00108947 */ /* 0x001fea0003800000 */
.L_x_1458:
[----:B------:R-:W-:Y:S05]  /*15f40*/  BSYNC B1 ;  /* 0x0000000000017941 */ /* 0x000fea0003800000 */
.L_x_1378:
        /* <DEDUP_REMOVED lines=25> */
[----:B------:R-:W2:Y:S01]  /*160e0*/  SHFL.IDX PT, R3, R25, RZ, 0x181f ;  /* 0x00181fff19037589 */ /* 0x000ea200000e0000 */
        /* <DEDUP_REMOVED lines=9> */
[----:B--2---:R-:W-:-:S05]  /*16180*/  IMAD.X R3, RZ, RZ, R3, P0 ;  /* 0x000000ffff037224 */ /* 0x004fca00000e0603 */
        /* <DEDUP_REMOVED lines=15> */
[----:B------:R0:W2:Y:S04]  /*16280*/  SHFL.IDX PT, R35, R25, 0x3, 0x181f ;  /* 0x00781f0019237f89 */ /* 0x0000a800000e0000 */
[----:B------:R-:W-:Y:S01]  /*16290*/  LDGSTS.E.BYPASS.LTC128B.128 [R20+0x21400], desc[UR36][R2.64], !P2 ;  /* 0x2140000002147fae */ /* 0x000fe2000d101d64 */
[----:B------:R-:W-:-:S03]  /*162a0*/  LOP3.LUT P2, RZ, R16, 0x1000, RZ, 0xc0, !PT ;  /* 0x0000100010ff7812 */ /* 0x000fc6000784c0ff */
[----:B------:R-:W-:Y:S01]  /*162b0*/  LDGSTS.E.BYPASS.LTC128B.128 [R20+0x23400], desc[UR36][R2.64+0x80], !P1 ;  /* 0x2340008002147fae */ /* 0x000fe2000c901d64 */
[----:B------:R-:W-:-:S03]  /*162c0*/  LOP3.LUT P1, RZ, R16, 0x800, RZ, 0xc0, !PT ;  /* 0x0000080010ff7812 */ /* 0x000fc6000782c0ff */
[----:B------:R-:W-:Y:S04]  /*162d0*/  LDGSTS.E.BYPASS.LTC128B.128 [R20+0x25400], desc[UR36][R2.64+0x100], !P6 ;  /* 0x2540010002147fae */ /* 0x000fe8000f101d64 */
[----:B------:R3:W-:Y:S04]  /*162e0*/  LDGSTS.E.BYPASS.LTC128B.128 [R20+0x27400], desc[UR36][R2.64+0x180], !P5 ;  /* 0x2740018002147fae */ /* 0x0007e8000e901d64 */
[----:B--23--:R0:W3:Y:S02]  /*162f0*/  SHFL.IDX PT, R2, R10, 0x3, 0x181f ;  /* 0x00781f000a027f89 */ /* 0x00c0e400000e0000 */
.L_x_1468:
[----:B------:R-:W-:Y:S02]  /*16300*/  LOP3.LUT R16, R16, 0xfffff7ff, RZ, 0xc0, !PT ;  /* 0xfffff7ff10107812 */ /* 0x000fe400078ec0ff */
[----:B---3--:R-:W-:Y:S02]  /*16310*/  IADD3 R2, P0, R2, R4, RZ ;  /* 0x0000000402027210 */ /* 0x008fe40007f1e0ff */
        /* <DEDUP_REMOVED lines=15> */
.L_x_1381:
        /* <DEDUP_REMOVED lines=10> */
.L_x_1382:
[----:B------:R3:W-:Y:S01]  /*164b0*/  SYNCS.ARRIVE.TRANS64.A1T0 RZ, [R7+URZ+0x30830], RZ ;  /* 0x030830ff07ff79a7 */ /* 0x0007e2000810003f */
[----:B------:R-:W-:Y:S05]  /*164c0*/  @!P6 BRA `(.L_x_1383) ;  /* 0x000000000004e947 */ /* 0x000fea0003800000 */
[----:B------:R-:W-:Y:S01]  /*164d0*/  BPT.TRAP 0x1 ;  /* 0x000000040000795c */ /* 0x000fe20000300000 */
.L_x_1383:
[----:B--2---:R-:W-:Y:S01]  /*164e0*/  SHF.L.U32 R2, R8, 0x1f, RZ ;  /* 0x0000001f08027819 */ /* 0x004fe200000006ff */
[----:B---3--:R-:W-:Y:S01]  /*164f0*/  IMAD R7, R6, 0x8, R17 ;  /* 0x0000000806077824 */ /* 0x008fe200078e0211 */
[----:B------:R-:W-:Y:S03]  /*16500*/  BSSY B1, `(.L_x_1384) ;  /* 0x0000003000017945 */ /* 0x000fe60003800000 */
[----:B------:R-:W2:Y:S02]  /*16510*/  SYNCS.PHASECHK.TRANS64.TRYWAIT P0, [R7+URZ+0x30860], R2 ;  /* 0x03086002070075a7 */ /* 0x000ea4000800017f */
[----:B--2---:R-:W-:Y:S05]  /*16520*/  @!P0 BRA `(.L_x_1385) ;  /* 0x0000003c001c8947 */ /* 0x004fea0003800000 */
.L_x_1469:
[----:B------:R-:W-:Y:S05]  /*16530*/  BSYNC B1 ;  /* 0x0000000000017941 */ /* 0x000fea0003800000 */
.L_x_1384:
[----:B------:R-:W3:Y:S01]  /*16540*/  LDL R8, [R1] ;  /* 0x0000000001087983 */ /* 0x000ee20000100800 */
[----:B------:R-:W4:Y:S01]  /*16550*/  S2R R3, SR_TID.X ;  /* 0x0000000000037919 */ /* 0x000f220000002100 */
[----:B------:R-:W-:Y:S01]  /*16560*/  UMOV UR4, 0xffffffff ;  /* 0xffffffff00047882 */ /* 0x000fe20000000000 */
[----:B------:R-:W-:Y:S01]  /*16570*/  IMAD R6, R6, 0x4000, R31 ;  /* 0x0000400006067824 */ /* 0x000fe200078e021f */
[----:B----4-:R-:W-:-:S04]  /*16580*/  LOP3.LUT R3, R3, 0x7f, RZ, 0xc0, !PT ;  /* 0x0000007f03037812 */ /* 0x010fc800078ec0ff */
[----:B------:R-:W-:Y:S01]  /*16590*/  SHF.R.U32.HI R3, RZ, 0x3, R3 ;  /* 0x00000003ff037819 */ /* 0x000fe20000011603 */
[----:B---3--:R-:W-:-:S04]  /*165a0*/  IMAD R8, R29, -0x40, R8 ;  /* 0xffffffc01d087824 */ /* 0x008fc800078e0208 */
[----:B------:R-:W-:Y:S01]  /*165b0*/  IMAD.IADD R8, R8, 0x1, -R3 ;  /* 0x0000000108087824 */ /* 0x000fe200078e0a03 */
[----:B------:R-:W-:Y:S06]  /*165c0*/  BRA.DIV UR4, `(.L_x_1386) ;  /* 0x0000003e04087947 */ /* 0x000fec000b800000 */
[----:B--2---:R-:W2:Y:S01]  /*165d0*/  SHFL.IDX PT, R2, R18, RZ, 0x181f ;  /* 0x00181fff12027589 */ /* 0x004ea200000e0000 */
[----:B------:R-:W-:-:S03]  /*165e0*/  IMAD R6, R6, 0x2, R17 ;  /* 0x0000000206067824 */ /* 0x000fc600078e0211 */
[----:B------:R-:W3:Y:S04]  /*165f0*/  SHFL.IDX PT, R3, R19, RZ, 0x181f ;  /* 0x00181fff13037589 */ /* 0x000ee800000e0000 */
[----:B-1----:R-:W-:Y:S01]  /*16600*/  SHFL.IDX PT, R14, R18, 0x3, 0x181f ;  /* 0x00781f00120e7f89 */ /* 0x002fe200000e0000 */
[----:B--2---:R-:W-:-:S05]  /*16610*/  IADD3 R2, P0, R2, R4, RZ ;  /* 0x0000000402027210 */ /* 0x004fca0007f1e0ff */
[----:B---3--:R-:W-:Y:S01]  /*16620*/  IMAD.X R3, RZ, RZ, R3, P0 ;  /* 0x000000ffff037224 */ /* 0x008fe200000e0603 */
        /* <DEDUP_REMOVED lines=8> */
[----:B-1----:R-:W1:Y:S04]  /*166b0*/  SHFL.IDX PT, R2, R18, 0x1, 0x181f ;  /* 0x00381f0012027f89 */ /* 0x002e6800000e0000 */
[----:B------:R-:W2:Y:S01]  /*166c0*/  SHFL.IDX PT, R3, R19, 0x1, 0x181f ;  /* 0x00381f0013037f89 */ /* 0x000ea200000e0000 */
[----:B-1----:R-:W-:-:S05]  /*166d0*/  IADD3 R2, P0, R2, R4, RZ ;  /* 0x0000000402027210 */ /* 0x002fca0007f1e0ff */
[----:B--2---:R-:W-:Y:S01]  /*166e0*/  IMAD.X R3, RZ, RZ, R3, P0 ;  /* 0x000000ffff037224 */ /* 0x004fe200000e0603 */
        /* <DEDUP_REMOVED lines=9> */
[----:B------:R-:W2:Y:S04]  /*16780*/  SHFL.IDX PT, R3, R19, 0x2, 0x181f ;  /* 0x00581f0013037f89 */ /* 0x000ea800000e0000 */
[----:B------:R-:W3:Y:S01]  /*16790*/  SHFL.IDX PT, R19, R19, 0x3, 0x181f ;  /* 0x00781f0013137f89 */ /* 0x000ee200000e0000 */
[----:B-1----:R-:W-:-:S05]  /*167a0*/  IADD3 R2, P0, R2, R4, RZ ;  /* 0x0000000402027210 */ /* 0x002fca0007f1e0ff */
[----:B--2---:R-:W-:Y:S01]  /*167b0*/  IMAD.X R3, RZ, RZ, R3, P0 ;  /* 0x000000ffff037224 */ /* 0x004fe200000e0603 */
[----:B------:R-:W-:-:S13]  /*167c0*/  ISETP.LT.OR P0, PT, R8, 0x21, P4 ;  /* 0x000000210800780c */ /* 0x000fda0002701670 */
[----:B------:R1:W-:Y:S01]  /*167d0*/  LDGSTS.E.BYPASS.LTC128B.128 [R6+0x1400], desc[UR36][R2.64], !P0 ;  /* 0x0140000002067fae */ /* 0x0003e2000c101d64 */
[----:B------:R-:W-:-:S13]  /*167e0*/  ISETP.LT.OR P0, PT, R8, 0x21, P3 ;  /* 0x000000210800780c */ /* 0x000fda0001f01670 */
[----:B------:R1:W-:Y:S01]  /*167f0*/  LDGSTS.E.BYPASS.LTC128B.128 [R6+0x3400], desc[UR36][R2.64+0x80], !P0 ;  /* 0x0340008002067fae */ /* 0x0003e2000c101d64 */
[----:B------:R-:W-:-:S13]  /*16800*/  ISETP.LT.OR P0, PT, R8, 0x21, P2 ;  /* 0x000000210800780c */ /* 0x000fda0001701670 */
[----:B------:R1:W-:Y:S01]  /*16810*/  LDGSTS.E.BYPASS.LTC128B.128 [R6+0x5400], desc[UR36][R2.64+0x100], !P0 ;  /* 0x0540010002067fae */ /* 0x0003e2000c101d64 */
[----:B------:R-:W-:-:S13]  /*16820*/  ISETP.LT.OR P0, PT, R8, 0x21, P1 ;  /* 0x000000210800780c */ /* 0x000fda0000f01670 */
[----:B---3--:R1:W-:Y:S02]  /*16830*/  LDGSTS.E.BYPASS.LTC128B.128 [R6+0x7400], desc[UR36][R2.64+0x180], !P0 ;  /* 0x0740018002067fae */ /* 0x0083e4000c101d64 */
.L_x_1479:
[----:B-12---:R-:W-:Y:S01]  /*16840*/  IADD3 R2, P0, R14, R4, RZ ;  /* 0x000000040e027210 */ /* 0x006fe20007f1e0ff */
        /* <DEDUP_REMOVED lines=16> */
[----:B-1----:R-:W-:Y:S01]  /*16950*/  IMAD.WIDE.U32 R2, R5, UR4, RZ ;  /* 0x0000000405027c25 */ /* 0x002fe2000f8e00ff */
[----:B------:R-:W-:-:S03]  /*16960*/  ULDC.64 UR4, c[0x0][0x338] ;  /* 0x0000ce0000047ab9 */ /* 0x000fc60000000a00 */
[----:B------:R-:W-:Y:S02]  /*16970*/  IMAD.IADD R3, R3, 0x1, R9 ;  /* 0x0000000103037824 */ /* 0x000fe400078e0209 */
[----:B------:R-:W-:Y:S02]  /*16980*/  IMAD R21, R21, UR4, RZ ;  /* 0x0000000415157c24 */ /* 0x000fe4000f8e02ff */
[----:B------:R-:W-:-:S04]  /*16990*/  IMAD.WIDE.U32 R2, R0, UR4, R2 ;  /* 0x0000000400027c25 */ /* 0x000fc8000f8e0002 */
[----:B------:R-:W-:Y:S01]  /*169a0*/  IMAD R21, R0, UR5, R21 ;  /* 0x0000000500157c24 */ /* 0x000fe2000f8e0215 */
[----:B------:R-:W-:Y:S01]  /*169b0*/  ULDC.64 UR4, c[0x0][0x330] ;  /* 0x0000cc0000047ab9 */ /* 0x000fe20000000a00 */
[----:B------:R-:W-:Y:S02]  /*169c0*/  NOP ;  /* 0x0000000000007918 */ /* 0x000fe40000000000 */
[----:B------:R-:W-:Y:S02]  /*169d0*/  IMAD.IADD R3, R3, 0x1, R21 ;  /* 0x0000000103037824 */ /* 0x000fe400078e0215 */
[----:B------:R-:W-:-:S04]  /*169e0*/  IMAD.WIDE.U32 R2, R26, UR4, R2 ;  /* 0x000000041a027c25 */ /* 0x000fc8000f8e0002 */
[----:B------:R-:W-:Y:S01]  /*169f0*/  IMAD R3, R26, UR5, R3 ;  /* 0x000000051a037c24 */ /* 0x000fe2000f8e0203 */
[----:B------:R-:W-:-:S04]  /*16a00*/  LEA R18, P0, R2, UR6, 0x1 ;  /* 0x0000000602127c11 */ /* 0x000fc8000f8008ff */
[----:B------:R-:W-:Y:S02]  /*16a10*/  LEA.HI.X R19, R2, UR7, R3, 0x1, P0 ;  /* 0x0000000702137c11 */ /* 0x000fe400080f0c03 */
[----:B------:R-:W-:-:S13]  /*16a20*/  PLOP3.LUT P0, PT, PT, PT, PT, 0x80, 0x0 ;  /* 0x000000000000781c */ /* 0x000fda0003f0f070 */
.L_x_1387:
        /* <DEDUP_REMOVED lines=10> */
.L_x_1388:
[----:B------:R-:W2:Y:S01]  /*16ad0*/  LDL R0, [R1+0x4] ;  /* 0x0000040001007983 */ /* 0x000ea20000100800 */
[----:B------:R1:W-:Y:S01]  /*16ae0*/  SYNCS.ARRIVE.TRANS64.A1T0 RZ, [R7+URZ+0x30850], RZ ;  /* 0x030850ff07ff79a7 */ /* 0x0003e2000810003f */
[----:B------:R-:W-:Y:S02]  /*16af0*/  IMAD.MOV.U32 R6, RZ, RZ, R22 ;  /* 0x000000ffff067224 */ /* 0x000fe400078e0016 */
[----:B------:R-:W-:Y:S02]  /*16b00*/  IMAD.MOV.U32 R8, RZ, RZ, R28 ;  /* 0x000000ffff087224 */ /* 0x000fe400078e001c */
[----:B------:R-:W-:Y:S02]  /*16b10*/  IMAD.MOV.U32 R29, RZ, RZ, R23 ;  /* 0x000000ffff1d7224 */ /* 0x000fe400078e0017 */
[C---:B-1----:R-:W-:Y:S01]  /*16b20*/  VIADD R7, R23.reuse, 0xffffffff ;  /* 0xffffffff17077836 */ /* 0x042fe20000000000 */
[----:B--2---:R-:W-:-:S13]  /*16b30*/  ISETP.GT.AND P0, PT, R23, R0, PT ;  /* 0x000000001700720c */ /* 0x004fda0003f04270 */
[----:B------:R-:W-:Y:S05]  /*16b40*/  @P0 BRA `(.L_x_1389) ;  /* 0xfffffff0003c0947 */ /* 0x000fea000383ffff */
.L_x_1376:
[----:B------:R-:W-:Y:S05]  /*16b50*/  BSYNC B0 ;  /* 0x0000000000007941 */ /* 0x000fea0003800000 */
.L_x_1375:
[----:B0-----:R-:W0:Y:S01]  /*16b60*/  S2R R0, SR_TID.X ;  /* 0x0000000000007919 */ /* 0x001e220000002100 */
[----:B------:R-:W-:Y:S01]  /*16b70*/  BSSY B0, `(.L_x_1390) ;  /* 0x0000010000007945 */ /* 0x000fe20003800000 */
[----:B0-----:R-:W-:-:S04]  /*16b80*/  LOP3.LUT R0, R0, 0x7f, RZ, 0xc0, !PT ;  /* 0x0000007f00007812 */ /* 0x001fc800078ec0ff */
[----:B------:R-:W-:-:S13]  /*16b90*/  ISETP.NE.AND P0, PT, R0, RZ, PT ;  /* 0x000000ff0000720c */ /* 0x000fda0003f05270 */
[----:B------:R-:W-:Y:S05]  /*16ba0*/  @P0 BRA `(.L_x_1391) ;  /* 0x0000000000300947 */ /* 0x000fea0003800000 */
[----:B------:R-:W0:Y:S01]  /*16bb0*/  S2R R5, SR_LANEID ;  /* 0x0000000000057919 */ /* 0x000e220000000000 */
[----:B------:R-:W-:Y:S01]  /*16bc0*/  VOTEU.ANY UR4, UPT, PT ;  /* 0x0000000000047886 */ /* 0x000fe200038e0100 */
[----:B------:R-:W2:Y:S01]  /*16bd0*/  LDC.64 R2, c[0x0][0xc60] ;  /* 0x00031800ff027b82 */ /* 0x000ea20000000a00 */
[----:B------:R-:W0:Y:S02]  /*16be0*/  FLO.U32 R0, UR4 ;  /* 0x0000000400007d00 */ /* 0x000e2400080e0000 */
[----:B0-----:R-:W-:-:S06]  /*16bf0*/  ISETP.EQ.U32.AND P0, PT, R0, R5, PT ;  /* 0x000000050000720c */ /* 0x001fcc0003f02070 */
[----:B------:R-:W2:Y:S07]  /*16c00*/  POPC R5, UR4 ;  /* 0x0000000400057d09 */ /* 0x000eae0008000000 */
[----:B--2---:R-:W2:Y:S01]  /*16c10*/  @P0 ATOMG.E.ADD.STRONG.GPU PT, R3, desc[UR36][R2.64], R5 ;  /* 0x00000005020309a8 */ /* 0x004ea200081ee1e4 */
[----:B------:R-:W0:Y:S02]  /*16c20*/  S2R R4, SR_LTMASK ;  /* 0x0000000000047919 */ /* 0x000e240000003900 */
[----:B0-----:R-:W-:-:S04]  /*16c30*/  LOP3.LUT R4, R4, UR4, RZ, 0xc0, !PT ;  /* 0x0000000404047c12 */ /* 0x001fc8000f8ec0ff */
[----:B------:R-:W0:Y:S01]  /*16c40*/  POPC R7, R4 ;  /* 0x0000000400077309 */ /* 0x000e220000000000 */
[----:B--2---:R-:W0:Y:S02]  /*16c50*/  SHFL.IDX PT, R0, R3, R0, 0x1f ;  /* 0x00001f0003007589 */ /* 0x004e2400000e0000 */
[----:B0-----:R-:W-:-:S07]  /*16c60*/  IADD3 R24, R0, UR39, R7 ;  /* 0x0000002700187c10 */ /* 0x001fce000fffe007 */
.L_x_1391:
[----:B------:R-:W-:Y:S05]  /*16c70*/  BSYNC B0 ;  /* 0x0000000000007941 */ /* 0x000fea0003800000 */
.L_x_1390:
[----:B------:R-:W-:-:S13]  /*16c80*/  LOP3.LUT P0, RZ, R16, 0x20, RZ, 0xc0, !PT ;  /* 0x0000002010ff7812 */ /* 0x000fda000780c0ff */
[----:B------:R-:W-:Y:S05]  /*16c90*/  @!P0 BRA `(.L_x_1392) ;  /* 0x0000000000048947 */ /* 0x000fea0003800000 */
[----:B------:R-:W-:Y:S01]  /*16ca0*/  BPT.TRAP 0x1 ;  /* 0x000000040000795c */ /* 0x000fe20000300000 */
.L_x_1392:
[----:B------:R-:W2:Y:S01]  /*16cb0*/  LDL.LU R2, [R1] ;  /* 0x0000000001027983 */ /* 0x000ea20000300800 */
[----:B------:R-:W-:Y:S01]  /*16cc0*/  IMAD R0, R22, 0x8, R17 ;  /* 0x0000000816007824 */ /* 0x000fe200078e0211 */
[----:B------:R-:W-:Y:S01]  /*16cd0*/  SHF.L.U32 R3, R28, 0x1f, RZ ;  /* 0x0000001f1c037819 */ /* 0x000fe200000006ff */
[----:B------:R-:W-:Y:S03]  /*16ce0*/  BSSY B0, `(.L_x_1393) ;  /* 0x0000004000007945 */ /* 0x000fe60003800000 */
[----:B------:R-:W0:Y:S01]  /*16cf0*/  SYNCS.PHASECHK.TRANS64.TRYWAIT P0, [R0+URZ+0x30860], R3 ;  /* 0x03086003000075a7 */ /* 0x000e22000800017f */
[----:B--2---:R-:W-:Y:S01]  /*16d00*/  IMAD R5, R23, -0x40, R2 ;  /* 0xffffffc017057824 */ /* 0x004fe200078e0202 */
[----:B0-----:R-:W-:Y:S06]  /*16d10*/  @!P0 BRA `(.L_x_1394) ;  /* 0x0000003800ac8947 */ /* 0x001fec0003800000 */
.L_x_1480:
[----:B------:R-:W-:Y:S05]  /*16d20*/  BSYNC B0 ;  /* 0x0000000000007941 */ /* 0x000fea0003800000 */
.L_x_1393:
[----:B------:R-:W2:Y:S01]  /*16d30*/  S2R R2, SR_TID.X ;  /* 0x0000000000027919 */ /* 0x000ea20000002100 */
[----:B------:R-:W-:Y:S01]  /*16d40*/  UMOV UR4, 0xffffffff ;  /* 0xffffffff00047882 */ /* 0x000fe20000000000 */
[----:B------:R-:W-:Y:S01]  /*16d50*/  IMAD R4, R22, 0x4000, R31 ;  /* 0x0000400016047824 */ /* 0x000fe200078e021f */
[----:B--2---:R-:W-:-:S04]  /*16d60*/  LOP3.LUT R2, R2, 0x7f, RZ, 0xc0, !PT ;  /* 0x0000007f02027812 */ /* 0x004fc800078ec0ff */
        /* <DEDUP_REMOVED lines=12> */
[----:B------:R-:W-:Y:S02]  /*16e30*/  ISETP.GE.AND P1, PT, R36, UR4, PT ;  /* 0x0000000424007c0c */ /* 0x000fe4000bf26270 */
[----:B-1----:R-:W-:-:S02]  /*16e40*/  IADD3 R2, P0, R14, R6, RZ ;  /* 0x000000060e027210 */ /* 0x002fc40007f1e0ff */
[----:B------:R-:W1:Y:S03]  /*16e50*/  SHFL.IDX PT, R14, R18, 0x1, 0x181f ;  /* 0x00381f00120e7f89 */ /* 0x000e6600000e0000 */
        /* <DEDUP_REMOVED lines=8> */
[----:B------:R1:W-:Y:S02]  /*16ee0*/  LDGSTS.E.BYPASS.LTC128B.128 [R4+0x6400], desc[UR36][R2.64+0x180], !P4 ;  /* 0x0640018002047fae */ /* 0x0003e4000e101d64 */
[----:B-1----:R-:W-:Y:S02]  /*16ef0*/  IADD3 R2, P4, R14, R6, RZ ;  /* 0x000000060e027210 */ /* 0x002fe40007f9e0ff */
[----:B------:R-:W0:Y:S03]  /*16f00*/  SHFL.IDX PT, R14, R18, 0x2, 0x181f ;  /* 0x00581f00120e7f89 */ /* 0x000e2600000e0000 */
        /* <DEDUP_REMOVED lines=12> */
[----:B------:R0:W3:Y:S03]  /*16fd0*/  SHFL.IDX PT, R14, R18, 0x3, 0x181f ;  /* 0x00781f00120e7f89 */ /* 0x0000e600000e0000 */
        /* <DEDUP_REMOVED lines=8> */
[----:B--23--:R0:W-:Y:S02]  /*17060*/  LDGSTS.E.BYPASS.LTC128B.128 [R4+0x7400], desc[UR36][R2.64+0x180], !P4 ;  /* 0x0740018002047fae */ /* 0x00c1e4000e101d64 */
.L_x_1490:
[C---:B------:R-:W-:Y:S02]  /*17070*/  ISETP.LT.OR P3, PT, R5.reuse, 0x31, P3 ;  /* 0x000000310500780c */ /* 0x040fe40001f61670 */
[C---:B------:R-:W-:Y:S02]  /*17080*/  ISETP.LT.OR P2, PT, R5.reuse, 0x31, P2 ;  /* 0x000000310500780c */ /* 0x040fe40001741670 */
[C---:B------:R-:W-:Y:S02]  /*17090*/  ISETP.LT.OR P1, PT, R5.reuse, 0x31, P1 ;  /* 0x000000310500780c */ /* 0x040fe40000f21670 */
[----:B01----:R-:W-:Y:S02]  /*170a0*/  IADD3 R2, P4, R14, R6, RZ ;  /* 0x000000060e027210 */ /* 0x003fe40007f9e0ff */
        /* <DEDUP_REMOVED lines=11> */
.L_x_1396:
        /* <DEDUP_REMOVED lines=10> */
.L_x_1397:
[----:B------:R1:W-:Y:S01]  /*17200*/  SYNCS.ARRIVE.TRANS64.A1T0 RZ, [R0+URZ+0x30850], RZ ;  /* 0x030850ff00ff79a7 */ /* 0x0003e2000810003f */
[----:B------:R-:W-:-:S05]  /*17210*/  VIADD R22, R22, 0x1 ;  /* 0x0000000116167836 */ /* 0x000fca0000000000 */
[----:B------:R-:W-:-:S04]  /*17220*/  ISETP.NE.AND P0, PT, R22, 0x2, PT ;  /* 0x000000021600780c */ /* 0x000fc80003f05270 */
[----:B0-----:R-:W-:Y:S02]  /*17230*/  SEL R3, RZ, 0x1, P0 ;  /* 0x00000001ff037807 */ /* 0x001fe40000000000 */
[----:B------:R-:W-:Y:S02]  /*17240*/  SEL R22, R22, RZ, P0 ;  /* 0x000000ff16167207 */ /* 0x000fe40000000000 */
[----:B-1----:R-:W-:-:S07]  /*17250*/  LOP3.LUT R28, R28, R3, RZ, 0x3c, !PT ;  /* 0x000000031c1c7212 */ /* 0x002fce00078e3cff */
.L_x_1354:
[----:B------:R-:W-:Y:S05]  /*17260*/  BSYNC B7 ;  /* 0x0000000000077941 */ /* 0x000fea0003800000 */
.L_x_1352:
        /* <DEDUP_REMOVED lines=11> */
.L_x_1398:
        /* <DEDUP_REMOVED lines=43> */
.L_x_1500:
[----:B------:R-:W-:Y:S02]  /*175d0*/  ULDC UR4, c[0x0][0xc38] ;  /* 0x00030e0000047ab9 */ /* 0x000fe40000000800 */
[----:B------:R-:W-:-:S04]  /*175e0*/  IMAD.U32 R5, RZ, RZ, UR4 ;  /* 0x00000004ff057e24 */ /* 0x000fc8000f8e00ff */
[----:B-1----:R-:W-:-:S04]  /*175f0*/  IMAD R14, R14, R5, RZ ;  /* 0x000000050e0e7224 */ /* 0x002fc800078e02ff */
[----:B------:R-:W-:-:S05]  /*17600*/  IMAD.IADD R7, R7, 0x1, R14 ;  /* 0x0000000107077824 */ /* 0x000fca00078e020e */
[----:B------:R-:W-:-:S13]  /*17610*/  ISETP.GT.AND P6, PT, R7, R0, PT ;  /* 0x000000000700720c */ /* 0x000fda0003fc4270 */
[----:B------:R-:W-:Y:S05]  /*17620*/  @P6 BRA `(.L_x_1401) ;  /* 0x0000000000a46947 */ /* 0x000fea0003800000 */
.L_x_1404:
        /* <DEDUP_REMOVED lines=35> */
.L_x_1508:
[----:B------:R-:W-:Y:S02]  /*17860*/  ULDC UR4, c[0x0][0xc38] ;  /* 0x00030e0000047ab9 */ /* 0x000fe40000000800 */
[----:B------:R-:W-:-:S04]  /*17870*/  IMAD.U32 R5, RZ, RZ, UR4 ;  /* 0x00000004ff057e24 */ /* 0x000fc8000f8e00ff */
[----:B-1----:R-:W-:-:S04]  /*17880*/  IMAD R14, R14, R5, RZ ;  /* 0x000000050e0e7224 */ /* 0x002fc800078e02ff */
[----:B------:R-:W-:-:S05]  /*17890*/  IMAD.IADD R7, R14, 0x1, R7 ;  /* 0x000000010e077824 */ /* 0x000fca00078e0207 */
[----:B------:R-:W-:-:S13]  /*178a0*/  ISETP.GT.AND P6, PT, R7, R0, PT ;  /* 0x000000000700720c */ /* 0x000fda0003fc4270 */
[----:B------:R-:W-:Y:S05]  /*178b0*/  @!P6 BRA `(.L_x_1404) ;  /* 0xfffffffc005ce947 */ /* 0x000fea000383ffff */
.L_x_1401:
[----:B------:R-:W-:Y:S01]  /*178c0*/  IMAD.IADD R7, R7, 0x1, -R14 ;  /* 0x0000000107077824 */ /* 0x000fe200078e0a0e */
[----:B------:R-:W-:-:S03]  /*178d0*/  UMOV UR4, 0xffffffff ;  /* 0xffffffff00047882 */ /* 0x000fc60000000000 */
[----:B------:R-:W-:-:S05]  /*178e0*/  IMAD R3, R2, R5, R7 ;  /* 0x0000000502037224 */ /* 0x000fca00078e0207 */
[----:B------:R-:W-:Y:S01]  /*178f0*/  ISETP.GT.AND P6, PT, R3, R0, PT ;  /* 0x000000000300720c */ /* 0x000fe20003fc4270 */
[----:B------:R-:W-:-:S12]  /*17900*/  BRA.DIV UR4, `(.L_x_1405) ;  /* 0x0000003e04547947 */ /* 0x000fd8000b800000 */
[----:B------:R-:W-:-:S04]  /*17910*/  VOTE.ANY R3, PT, !P6 ;  /* 0x0000000000037806 */ /* 0x000fc800070e0100 */
[----:B------:R-:W1:Y:S02]  /*17920*/  POPC R12, R3 ;  /* 0x00000003000c7309 */ /* 0x000e640000000000 */
[----:B-1----:R1:W2:Y:S01]  /*17930*/  SHFL.IDX PT, R25, R25, R12, 0x1f ;  /* 0x00001f0c19197589 */ /* 0x0022a200000e0000 */
[----:B------:R-:W-:-:S03]  /*17940*/  IMAD.IADD R27, R12, 0x1, R27 ;  /* 0x000000010c1b7824 */ /* 0x000fc600078e021b */
[----:B------:R1:W3:Y:S04]  /*17950*/  SHFL.IDX PT, R4, R4, R12, 0x1f ;  /* 0x00001f0c04047589 */ /* 0x0002e800000e0000 */
.L_x_1513:
[----:B------:R-:W-:-:S13]  /*17960*/  ISETP.NE.AND P0, PT, R3, RZ, PT ;  /* 0x000000ff0300720c */ /* 0x000fda0003f05270 */
[----:B------:R-:W-:Y:S05]  /*17970*/  @!P0 BRA `(.L_x_1406) ;  /* 0x0000000000108947 */ /* 0x000fea0003800000 */
[----:B------:R-:W-:Y:S01]  /*17980*/  UMOV UR4, 0xffffffff ;  /* 0xffffffff00047882 */ /* 0x000fe20000000000 */
[----:B-1----:R-:W-:Y:S02]  /*17990*/  VIADD R12, R12, 0xffffffff ;  /* 0xffffffff0c0c7836 */ /* 0x002fe40000000000 */
[----:B------:R-:W-:Y:S05]  /*179a0*/  BRA.DIV UR4, `(.L_x_1407) ;  /* 0x0000003e04887947 */ /* 0x000fea000b800000 */
[----:B------:R4:W1:Y:S02]  /*179b0*/  SHFL.IDX PT, R6, R2, R12, 0x1f ;  /* 0x00001f0c02067589 */ /* 0x00086400000e0000 */
.L_x_1406:
[----:B---3--:R-:W-:Y:S01]  /*179c0*/  ISETP.NE.AND P0, PT, R4, 0x1, PT ;  /* 0x000000010400780c */ /* 0x008fe20003f05270 */
[----:B-1----:R-:W-:-:S04]  /*179d0*/  IMAD R24, R6, R5, R7 ;  /* 0x0000000506187224 */ /* 0x002fc800078e0207 */
[----:B------:R-:W-:-:S08]  /*179e0*/  IMAD.IADD R0, R0, 0x1, -R24 ;  /* 0x0000000100007824 */ /* 0x000fd000078e0a18 */
[----:B------:R-:W-:Y:S05]  /*179f0*/  @!P0 BRA `(.L_x_1408) ;  /* 0x0000000000dc8947 */ /* 0x000fea0003800000 */
[-C--:B--2---:R-:W-:Y:S02]  /*17a00*/  IABS R6, R25.reuse ;  /* 0x0000001900067213 */ /* 0x084fe40000000000 */
[----:B------:R-:W-:Y:S02]  /*17a10*/  IABS R5, R4 ;  /* 0x0000000400057213 */ /* 0x000fe40000000000 */
[----:B------:R-:W1:Y:S08]  /*17a20*/  I2F.RP R7, R6 ;  /* 0x0000000600077306 */ /* 0x000e700000209400 */
[----:B------:R-:W2:Y:S08]  /*17a30*/  I2F.RP R8, R5 ;  /* 0x0000000500087306 */ /* 0x000eb00000209400 */
[----:B-1----:R-:W0:Y:S08]  /*17a40*/  MUFU.RCP R7, R7 ;  /* 0x0000000700077308 */ /* 0x002e300000001000 */
[----:B--2---:R-:W-:Y:S01]  /*17a50*/  MUFU.RCP R8, R8 ;  /* 0x0000000800087308 */ /* 0x004fe20000001000 */
[----:B0---4-:R-:W-:Y:S01]  /*17a60*/  VIADD R2, R7, 0xffffffe ;  /* 0x0ffffffe07027836 */ /* 0x011fe20000000000 */
[----:B------:R-:W-:-:S06]  /*17a70*/  IABS R7, R25 ;  /* 0x0000001900077213 */ /* 0x000fcc0000000000 */
[----:B------:R0:W1:Y:S02]  /*17a80*/  F2I.FTZ.U32.TRUNC.NTZ R3, R2 ;  /* 0x0000000200037305 */ /* 0x000064000021f000 */
[----:B0-----:R-:W-:Y:S02]  /*17a90*/  IMAD.MOV.U32 R2, RZ, RZ, RZ ;  /* 0x000000ffff027224 */ /* 0x001fe400078e00ff */
[----:B-1----:R-:W-:-:S04]  /*17aa0*/  IMAD.MOV R9, RZ, RZ, -R3 ;  /* 0x000000ffff097224 */ /* 0x002fc800078e0a03 */
[----:B------:R-:W-:-:S04]  /*17ab0*/  IMAD R9, R9, R6, RZ ;  /* 0x0000000609097224 */ /* 0x000fc800078e02ff */
[----:B------:R-:W-:Y:S01]  /*17ac0*/  IMAD.HI.U32 R3, R3, R9, R2 ;  /* 0x0000000903037227 */ /* 0x000fe200078e0002 */
        /* <DEDUP_REMOVED lines=15> */
[----:B------:R-:W-:-:S04]  /*17bc0*/  LOP3.LUT R2, R0, R25, RZ, 0x3c, !PT ;  /* 0x0000001900027212 */ /* 0x000fc800078e3cff */
[----:B------:R-:W-:Y:S01]  /*17bd0*/  ISETP.GE.AND P2, PT, R2, RZ, PT ;  /* 0x000000ff0200720c */ /* 0x000fe20003f46270 */
[----:B------:R-:W-:Y:S01]  /*17be0*/  @P0 VIADD R7, R7, 0x1 ;  /* 0x0000000107070836 */ /* 0x000fe20000000000 */
[----:B------:R-:W-:-:S05]  /*17bf0*/  IABS R2, R4 ;  /* 0x0000000400027213 */ /* 0x000fca0000000000 */
[----:B------:R-:W-:-:S06]  /*17c00*/  IMAD.MOV R2, RZ, RZ, -R2 ;  /* 0x000000ffff027224 */ /* 0x000fcc00078e0a02 */
[----:B------:R-:W-:Y:S01]  /*17c10*/  @!P2 IMAD.MOV R7, RZ, RZ, -R7 ;  /* 0x000000ffff07a224 */ /* 0x000fe200078e0a07 */
[----:B------:R-:W-:-:S04]  /*17c20*/  @!P1 LOP3.LUT R7, RZ, R25, RZ, 0x33, !PT ;  /* 0x00000019ff079212 */ /* 0x000fc800078e33ff */
[----:B------:R-:W-:-:S05]  /*17c30*/  IABS R3, R7 ;  /* 0x0000000700037213 */ /* 0x000fca0000000000 */
        /* <DEDUP_REMOVED lines=9> */
[----:B------:R-:W-:-:S04]  /*17cd0*/  IMAD.MOV R2, RZ, RZ, -R7 ;  /* 0x000000ffff027224 */ /* 0x000fc800078e0a07 */
[----:B------:R-:W-:Y:S02]  /*17ce0*/  IMAD R2, R25, R2, R0 ;  /* 0x0000000219027224 */ /* 0x000fe400078e0200 */
        /* <DEDUP_REMOVED lines=8> */
.L_x_1408:
[----:B0---4-:R-:W0:Y:S02]  /*17d70*/  LDC.64 R2, c[0x0][0xc90] ;  /* 0x00032400ff027b82 */ /* 0x011e240000000a00 */
[----:B0-----:R-:W-:-:S05]  /*17d80*/  IMAD.WIDE R2, R27, 0x4, R2 ;  /* 0x000000041b027825 */ /* 0x001fca00078e0202 */
[----:B------:R0:W2:Y:S02]  /*17d90*/  LDG.E R6, desc[UR36][R2.64] ;  /* 0x0000002402067981 */ /* 0x0000a4000c1e1900 */
[----:B0-----:R-:W-:Y:S02]  /*17da0*/  IMAD.MOV.U32 R2, RZ, RZ, RZ ;  /* 0x000000ffff027224 */ /* 0x001fe400078e00ff */
[----:B--2---:R-:W-:-:S05]  /*17db0*/  IMAD R7, R25, R6, RZ ;  /* 0x0000000619077224 */ /* 0x004fca00078e02ff */
[----:B------:R-:W-:-:S04]  /*17dc0*/  IABS R4, R7 ;  /* 0x0000000700047213 */ /* 0x000fc80000000000 */
[----:B------:R-:W0:Y:S08]  /*17dd0*/  I2F.RP R8, R4 ;  /* 0x0000000400087306 */ /* 0x000e300000209400 */
        /* <DEDUP_REMOVED lines=26> */
[----:B------:R-:W-:-:S04]  /*17f80*/  VIADDMNMX R5, R3, R5, R6, PT ;  /* 0x0000000503057246 */ /* 0x000fc80003800106 */
[----:B------:R-:W-:-:S04]  /*17f90*/  IABS R6, R5 ;  /* 0x0000000500067213 */ /* 0x000fc80000000000 */
[----:B------:R-:W0:Y:S08]  /*17fa0*/  I2F.RP R8, R6 ;  /* 0x0000000600087306 */ /* 0x000e300000209400 */
[----:B0-----:R-:W0:Y:S02]  /*17fb0*/  MUFU.RCP R8, R8 ;  /* 0x0000000800087308 */ /* 0x001e240000001000 */
[----:B0-----:R-:W-:Y:S01]  /*17fc0*/  VIADD R3, R8, 0xffffffe ;  /* 0x0ffffffe08037836 */ /* 0x001fe20000000000 */
[----:B------:R-:W-:-:S05]  /*17fd0*/  IABS R8, R5 ;  /* 0x0000000500087213 */ /* 0x000fca0000000000 */
[----:B------:R-:W0:Y:S02]  /*17fe0*/  F2I.FTZ.U32.TRUNC.NTZ R3, R3 ;  /* 0x0000000300037305 */ /* 0x000e24000021f000 */
[----:B0-----:R-:W-:-:S04]  /*17ff0*/  IMAD.MOV R7, RZ, RZ, -R3 ;  /* 0x000000ffff077224 */ /* 0x001fc800078e0a03 */
[----:B------:R-:W-:-:S04]  /*18000*/  IMAD R7, R7, R6, RZ ;  /* 0x0000000607077224 */ /* 0x000fc800078e02ff */
[----:B------:R-:W-:Y:S01]  /*18010*/  IMAD.HI.U32 R2, R3, R7, R2 ;  /* 0x0000000703027227 */ /* 0x000fe200078e0002 */
[----:B------:R-:W-:-:S03]  /*18020*/  IABS R7, R0 ;  /* 0x0000000000077213 */ /* 0x000fc60000000000 */
        /* <DEDUP_REMOVED lines=13> */
[----:B------:R-:W-:Y:S01]  /*18100*/  @!P1 LOP3.LUT R2, RZ, R5, RZ, 0x33, !PT ;  /* 0x00000005ff029212 */ /* 0x000fe200078e33ff */
[----:B------:R-:W-:-:S04]  /*18110*/  IMAD.MOV R5, RZ, RZ, -R5 ;  /* 0x000000ffff057224 */ /* 0x000fc800078e0a05 */
[----:B------:R-:W-:-:S07]  /*18120*/  IMAD R26, R2, R5, R3 ;  /* 0x00000005021a7224 */ /* 0x000fce00078e0203 */
.L_x_1409:
[----:B------:R-:W-:-:S05]  /*18130*/  LOP3.LUT R2, RZ, R2, RZ, 0x33, !PT ;  /* 0x00000002ff027212 */ /* 0x000fca00078e33ff */
[----:B------:R-:W-:Y:S01]  /*18140*/  IMAD.IADD R25, R25, 0x1, R2 ;  /* 0x0000000119197824 */ /* 0x000fe200078e0202 */
[----:B------:R-:W-:Y:S06]  /*18150*/  BRA `(.L_x_1410) ;  /* 0x00000000001c7947 */ /* 0x000fec0003800000 */
.L_x_1402:
[----:B------:R-:W-:Y:S01]  /*18160*/  UMOV UR4, URZ ;  /* 0x0000003f00047c82 */ /* 0x000fe20008000000 */
[----:B------:R-:W-:Y:S01]  /*18170*/  UMOV UR5, URZ ;  /* 0x0000003f00057c82 */ /* 0x000fe20008000000 */
[----:B------:R-:W-:Y:S01]  /*18180*/  ULDC UR6, c[0x0][0xc3c] ;  /* 0x00030f0000067ab9 */ /* 0x000fe20000000800 */
[----:B------:R-:W-:Y:S02]  /*18190*/  IMAD.MOV.U32 R24, RZ, RZ, R0 ;  /* 0x000000ffff187224 */ /* 0x000fe400078e0000 */
[----:B------:R-:W-:Y:S02]  /*181a0*/  IMAD.U32 R25, RZ, RZ, UR4 ;  /* 0x00000004ff197e24 */ /* 0x000fe4000f8e00ff */
[----:B------:R-:W-:Y:S02]  /*181b0*/  IMAD.U32 R26, RZ, RZ, UR5 ;  /* 0x00000005ff1a7e24 */ /* 0x000fe4000f8e00ff */
[----:B------:R-:W-:-:S07]  /*181c0*/  IMAD.U32 R27, RZ, RZ, UR6 ;  /* 0x00000006ff1b7e24 */ /* 0x000fce000f8e00ff */
.L_x_1410:
        /* <DEDUP_REMOVED lines=10> */
.L_x_1399:
[----:B------:R-:W-:Y:S02]  /*18270*/  ULDC UR4, c[0x0][0xc3c] ;  /* 0x00030f0000047ab9 */ /* 0x000fe40000000800 */
[----:B-1----:R-:W-:-:S13]  /*18280*/  ISETP.GE.AND P0, PT, R27, UR4, PT ;  /* 0x000000041b007c0c */ /* 0x002fda000bf06270 */
[----:B------:R-:W-:Y:S05]  /*18290*/  @!P0 BRA `(.L_x_1411) ;  /* 0xffffffb000248947 */ /* 0x000fea000383ffff */
[----:B------:R-:W-:Y:S05]  /*182a0*/  BSYNC B8 ;  /* 0x0000000000087941 */ /* 0x000fea0003800000 */
.L_x_1338:
[----:B------:R-:W3:Y:S01]  /*182b0*/  LDL.LU R0, [R1+0x20] ;  /* 0x0000200001007983 */ /* 0x000ee20000300800 */
[----:B------:R-:W-:Y:S01]  /*182c0*/  BSSY B0, `(.L_x_1412) ;  /* 0x000000b000007945 */ /* 0x000fe20003800000 */
[----:B------:R-:W1:Y:S01]  /*182d0*/  S2R R5, SR_CgaCtaId ;  /* 0x0000000000057919 */ /* 0x000e620000008800 */
[----:B---3--:R-:W-:-:S05]  /*182e0*/  VIADD R0, R0, 0x1 ;  /* 0x0000000100007836 */ /* 0x008fca0000000000 */
[----:B0-----:R-:W-:-:S04]  /*182f0*/  LEA.HI R2, R0, R0, RZ, 0x1 ;  /* 0x0000000000027211 */ /* 0x001fc800078f08ff */
[----:B------:R-:W-:Y:S02]  /*18300*/  LOP3.LUT R3, R2, 0xfffffffe, RZ, 0xc0, !PT ;  /* 0xfffffffe02037812 */ /* 0x000fe400078ec0ff */
[----:B------:R-:W-:-:S03]  /*18310*/  MOV R2, 0x400 ;  /* 0x0000040000027802 */ /* 0x000fc60000000f00 */
[----:B------:R-:W-:Y:S01]  /*18320*/  IMAD.IADD R0, R0, 0x1, -R3 ;  /* 0x0000000100007824 */ /* 0x000fe200078e0a03 */
[----:B-1----:R-:W-:-:S04]  /*18330*/  LEA R7, R5, R2, 0x18 ;  /* 0x0000000205077211 */ /* 0x002fc800078ec0ff */
[----:B------:R-:W-:-:S04]  /*18340*/  SHF.L.U32 R0, R0, 0x1f, RZ ;  /* 0x0000001f00007819 */ /* 0x000fc800000006ff */
[----:B------:R-:W0:Y:S02]  /*18350*/  SYNCS.PHASECHK.TRANS64.TRYWAIT P0, [R7+URZ+0x30820], R0 ;  /* 0x03082000070075a7 */ /* 0x000e24000800017f */
[----:B0-----:R-:W-:Y:S05]  /*18360*/  @!P0 BRA `(.L_x_1413) ;  /* 0x0000003400408947 */ /* 0x001fea0003800000 */
.L_x_1516:
[----:B------:R-:W-:Y:S05]  /*18370*/  BSYNC B0 ;  /* 0x0000000000007941 */ /* 0x000fea0003800000 */
.L_x_1412:
[----:B------:R-:W-:-:S03]  /*18380*/  UMOV UR4, 0xffffffff ;  /* 0xffffffff00047882 */ /* 0x000fc60000000000 */
[----:B------:R-:W-:Y:S05]  /*18390*/  BRA.DIV UR4, `(.L_x_1414) ;  /* 0x0000003604487947 */ /* 0x000fea000b800000 */
[----:B0-----:R-:W0:Y:S02]  /*183a0*/  S2R R0, SR_TID.X ;  /* 0x0000000000007919 */ /* 0x001e240000002100 */
[----:B0-----:R-:W-:-:S04]  /*183b0*/  SHF.R.U32.HI R0, RZ, 0x5, R0 ;  /* 0x00000005ff007819 */ /* 0x001fc80000011600 */
[----:B------:R-:W-:-:S05]  /*183c0*/  LOP3.LUT R0, R0, 0x3, RZ, 0xc0, !PT ;  /* 0x0000000300007812 */ /* 0x000fca00078ec0ff */
[----:B------:R0:W1:Y:S02]  /*183d0*/  SHFL.IDX PT, R14, R0, RZ, 0x1f ;  /* 0x00001fff000e7589 */ /* 0x00006400000e0000 */
.L_x_1519:
[----:B-1----:R-:W-:Y:S01]  /*183e0*/  ISETP.NE.AND P0, PT, R14, RZ, PT ;  /* 0x000000ff0e00720c */ /* 0x002fe20003f05270 */
[----:B------:R-:W-:-:S12]  /*183f0*/  BSSY B0, `(.L_x_1415) ;  /* 0x0000026000007945 */ /* 0x000fd80003800000 */
[----:B------:R-:W-:Y:S05]  /*18400*/  @P0 BRA `(.L_x_1416) ;  /* 0x0000000000900947 */ /* 0x000fea0003800000 */
[----:B------:R-:W-:-:S03]  /*18410*/  UMOV UR4, 0xffffffff ;  /* 0xffffffff00047882 */ /* 0x000fc60000000000 */
[----:B------:R-:W-:Y:S05]  /*18420*/  BRA.DIV UR4, `(.L_x_1417) ;  /* 0x0000003604587947 */ /* 0x000fea000b800000 */
[----:B------:R-:W-:-:S13]  /*18430*/  ELECT P6, URZ, PT ;  /* 0x00000000003f782f */ /* 0x000fda00038c0000 */
.L_x_1522:
[----:B------:R-:W-:Y:S05]  /*18440*/  @!P6 BRA `(.L_x_1416) ;  /* 0x000000000080e947 */ /* 0x000fea0003800000 */
[----:B0-----:R-:W3:Y:S02]  /*18450*/  LDL R0, [R1+0x30] ;  /* 0x0000300001007983 */ /* 0x001ee40000100800 */
[----:B---3--:R-:W-:-:S13]  /*18460*/  R2UR UR4, R0 ;  /* 0x00000000000472ca */ /* 0x008fda00000e0000 */
[----:B------:R-:W-:-:S06]  /*18470*/  ULOP3.LUT UR4, UR4, 0x2, URZ, 0xfc, !UPT ;  /* 0x0000000204047892 */ /* 0x000fcc000f8efc3f */
[----:B------:R-:W-:-:S05]  /*18480*/  IMAD.U32 R0, RZ, RZ, UR4 ;  /* 0x00000004ff007e24 */ /* 0x000fca000f8e00ff */
[----:B------:R-:W-:-:S13]  /*18490*/  ISETP.NE.AND P0, PT, R0, 0x3, PT ;  /* 0x000000030000780c */ /* 0x000fda0003f05270 */
[----:B------:R-:W-:Y:S05]  /*184a0*/  @!P0 BRA `(.L_x_1418) ;  /* 0x0000000000048947 */ /* 0x000fea0003800000 */
[----:B------:R-:W-:Y:S01]  /*184b0*/  BPT.TRAP 0x1 ;  /* 0x000000040000795c */ /* 0x000fe20000300000 */
.L_x_1418:
[----:B------:R-:W-:Y:S01]  /*184c0*/  IMAD R5, R22, 0x8, R7 ;  /* 0x0000000816057824 */ /* 0x000fe200078e0207 */
[----:B------:R-:W-:Y:S01]  /*184d0*/  SHF.L.U32 R0, R28, 0x1f, RZ ;  /* 0x0000001f1c007819 */ /* 0x000fe200000006ff */
[----:B------:R-:W-:-:S03]  /*184e0*/  VIADD R22, R22, 0x1 ;  /* 0x0000000116167836 */ /* 0x000fc60000000000 */
[----:B------:R-:W0:Y:S02]  /*184f0*/  SYNCS.PHASECHK.TRANS64.TRYWAIT P1, [R5+URZ+0x30840], R0 ;  /* 0x03084000050075a7 */ /* 0x000e24000802017f */
[----:B------:R-:W-:-:S04]  /*18500*/  ISETP.NE.AND P2, PT, R22, 0x2, PT ;  /* 0x000000021600780c */ /* 0x000fc80003f45270 */
[----:B------:R-:W-:Y:S01]  /*18510*/  SEL R3, RZ, 0x1, P2 ;  /* 0x00000001ff037807 */ /* 0x000fe20001000000 */
[----:B0-----:R-:W-:Y:S08]  /*18520*/  @!P1 BRA `(.L_x_1419) ;  /* 0x0000003400389947 */ /* 0x001ff00003800000 */
.L_x_1523:
[----:B------:R-:W-:Y:S02]  /*18530*/  SEL R22, R22, RZ, P2 ;  /* 0x000000ff16167207 */ /* 0x000fe40001000000 */
[----:B------:R-:W-:Y:S01]  /*18540*/  LOP3.LUT R2, R28, R3, RZ, 0x3c, !PT ;  /* 0x000000031c027212 */ /* 0x000fe200078e3cff */
[----:B------:R-:W-:Y:S06]  /*18550*/  @!P0 BRA `(.L_x_1420) ;  /* 0x0000000000048947 */ /* 0x000fec0003800000 */
[----:B------:R-:W-:Y:S01]  /*18560*/  BPT.TRAP 0x1 ;  /* 0x000000040000795c */ /* 0x000fe20000300000 */
.L_x_1420:
[----:B------:R-:W-:Y:S01]  /*18570*/  IMAD R3, R22, 0x8, R7 ;  /* 0x0000000816037824 */ /* 0x000fe200078e0207 */
[----:B------:R-:W-:-:S04]  /*18580*/  SHF.L.U32 R2, R2, 0x1f, RZ ;  /* 0x0000001f02027819 */ /* 0x000fc800000006ff */
[----:B------:R-:W1:Y:S02]  /*18590*/  SYNCS.PHASECHK.TRANS64.TRYWAIT P1, [R3+URZ+0x30840], R2 ;  /* 0x03084002030075a7 */ /* 0x000e64000802017f */
[----:B-1----:R-:W-:Y:S05]  /*185a0*/  @!P1 BRA `(.L_x_1421) ;  /* 0x00000034002c9947 */ /* 0x002fea0003800000 */
.L_x_1524:
[----:B------:R-:W-:Y:S05]  /*185b0*/  @!P0 BRA `(.L_x_1422) ;  /* 0x0000000000048947 */ /* 0x000fea0003800000 */
[----:B------:R-:W-:Y:S01]  /*185c0*/  BPT.TRAP 0x1 ;  /* 0x000000040000795c */ /* 0x000fe20000300000 */
.L_x_1422:
[----:B------:R-:W3:Y:S02]  /*185d0*/  SYNCS.PHASECHK.TRANS64.TRYWAIT P1, [R5+URZ+0x30860], R0 ;  /* 0x03086000050075a7 */ /* 0x000ee4000802017f */
[----:B---3--:R-:W-:Y:S05]  /*185e0*/  @!P1 BRA `(.L_x_1423) ;  /* 0x0000003400309947 */ /* 0x008fea0003800000 */
.L_x_1525:
[----:B------:R-:W-:Y:S05]  /*185f0*/  @!P0 BRA `(.L_x_1424) ;  /* 0x0000000000048947 */ /* 0x000fea0003800000 */
[----:B------:R-:W-:Y:S01]  /*18600*/  BPT.TRAP 0x1 ;  /* 0x000000040000795c */ /* 0x000fe20000300000 */
.L_x_1424:
[----:B----4-:R4:W0:Y:S02]  /*18610*/  SYNCS.PHASECHK.TRANS64.TRYWAIT P0, [R3+URZ+0x30860], R2 ;  /* 0x03086002030075a7 */ /* 0x010824000800017f */
[----:B0-----:R-:W-:Y:S05]  /*18620*/  @!P0 NANOSLEEP.SYNCS 0x989680 ;  /* 0x009896800000895d */ /* 0x001fea0003900000 */
[----:B------:R-:W0:Y:S02]  /*18630*/  @!P0 SYNCS.PHASECHK.TRANS64 P0, [R3+URZ+0x30860], R2 ;  /* 0x03086002030085a7 */ /* 0x000e24000800007f */
[----:B0-----:R-:W-:Y:S05]  /*18640*/  @!P0 BRA `(.L_x_1424) ;  /* 0xfffffffc00f08947 */ /* 0x001fea000383ffff */
.L_x_1416:
[----:B------:R-:W-:Y:S05]  /*18650*/  BSYNC B0 ;  /* 0x0000000000007941 */ /* 0x000fea0003800000 */
.L_x_1415:
[----:B------:R-:W-:Y:S05]  /*18660*/  EXIT ;  /* 0x000000000000794d */ /* 0x000fea0003800000 */
.L_x_1229:
[----:B0-----:R-:W-:-:S04]  /*18670*/  IMAD.U32 R3, RZ, RZ, UR40 ;  /* 0x00000028ff037e24 */ /* 0x001fc8000f8e00ff */
[----:B------:R0:W1:Y:S03]  /*18680*/  SYNCS.PHASECHK.TRANS64.TRYWAIT P1, [R3+URZ+0x30800], R0 ;  /* 0x03080000030075a7 */ /* 0x000066000802017f */
[----:B-1----:R-:W-:Y:S05]  /*18690*/  @!P1 NANOSLEEP.SYNCS 0x989680 ;  /* 0x009896800000995d */ /* 0x002fea0003900000 */
[----:B------:R-:W1:Y:S02]  /*186a0*/  @!P1 SYNCS.PHASECHK.TRANS64 P1, [R3+URZ+0x30800], R0 ;  /* 0x03080000030095a7 */ /* 0x000e64000802007f */
[----:B-1----:R-:W-:Y:S05]  /*186b0*/  @!P1 BRA `(.L_x_1229) ;  /* 0xfffffffc00ec9947 */ /* 0x002fea000383ffff */
[----:B------:R-:W-:Y:S05]  /*186c0*/  BRA `(.L_x_1425) ;  /* 0xfffffe9c009c7947 */ /* 0x000fea000383ffff */
.L_x_1233:
[----:B-1----:R1:W2:Y:S02]  /*186d0*/  SYNCS.PHASECHK.TRANS64.TRYWAIT P1, [R3+URZ+0x30830], R0 ;  /* 0x03083000030075a7 */ /* 0x0022a4000802017f */
[----:B--2---:R-:W-:Y:S05]  /*186e0*/  @!P1 NANOSLEEP.SYNCS 0x989680 ;  /* 0x009896800000995d */ /* 0x004fea0003900000 */
[----:B------:R-:W2:Y:S02]  /*186f0*/  @!P1 SYNCS.PHASECHK.TRANS64 P1, [R3+URZ+0x30830], R0 ;  /* 0x03083000030095a7 */ /* 0x000ea4000802007f */
[----:B--2---:R-:W-:Y:S05]  /*18700*/  @!P1 BRA `(.L_x_1233) ;  /* 0xfffffffc00f09947 */ /* 0x004fea000383ffff */
[----:B------:R-:W-:Y:S05]  /*18710*/  BRA `(.L_x_1232) ;  /* 0xfffffe9c00b87947 */ /* 0x000fea000383ffff */
.L_x_1250:
[----:B-1----:R-:W-:-:S04]  /*18720*/  IMAD.U32 R4, RZ, RZ, UR6 ;  /* 0x00000006ff047e24 */ /* 0x002fc8000f8e00ff */
[----:B------:R1:W2:Y:S03]  /*18730*/  SYNCS.PHASECHK.TRANS64.TRYWAIT P1, [R4+URZ+0x30830], R3 ;  /* 0x03083003040075a7 */ /* 0x0002a6000802017f */
[----:B--2---:R-:W-:Y:S05]  /*18740*/  @!P1 NANOSLEEP.SYNCS 0x989680 ;  /* 0x009896800000995d */ /* 0x004fea0003900000 */
[----:B------:R-:W2:Y:S02]  /*18750*/  @!P1 SYNCS.PHASECHK.TRANS64 P1, [R4+URZ+0x30830], R3 ;  /* 0x03083003040095a7 */ /* 0x000ea4000802007f */
[----:B--2---:R-:W-:Y:S05]  /*18760*/  @!P1 BRA `(.L_x_1250) ;  /* 0xfffffffc00ec9947 */ /* 0x004fea000383ffff */
[----:B------:R-:W-:Y:S05]  /*18770*/  BRA `(.L_x_1249) ;  /* 0xfffffec400dc7947 */ /* 0x000fea000383ffff */
.L_x_1254:
[----:B---3--:R-:W-:-:S04]  /*18780*/  IMAD.U32 R2, RZ, RZ, UR5 ;  /* 0x00000005ff027e24 */ /* 0x008fc8000f8e00ff */
[----:B------:R3:W4:Y:S03]  /*18790*/  SYNCS.PHASECHK.TRANS64.TRYWAIT P1, [R2+URZ+0x30850], R0 ;  /* 0x03085000020075a7 */ /* 0x000726000802017f */
[----:B----4-:R-:W-:Y:S05]  /*187a0*/  @!P1 NANOSLEEP.SYNCS 0x989680 ;  /* 0x009896800000995d */ /* 0x010fea0003900000 */
[----:B------:R-:W4:Y:S02]  /*187b0*/  @!P1 SYNCS.PHASECHK.TRANS64 P1, [R2+URZ+0x30850], R0 ;  /* 0x03085000020095a7 */ /* 0x000f24000802007f */
[----:B----4-:R-:W-:Y:S05]  /*187c0*/  @!P1 BRA `(.L_x_1254) ;  /* 0xfffffffc00ec9947 */ /* 0x010fea000383ffff */
[----:B------:R-:W-:Y:S05]  /*187d0*/  BRA `(.L_x_1253) ;  /* 0xfffffed4006c7947 */ /* 0x000fea000383ffff */
.L_x_1273:
[----:B-1----:R-:W-:-:S04]  /*187e0*/  IMAD.U32 R4, RZ, RZ, UR6 ;  /* 0x00000006ff047e24 */ /* 0x002fc8000f8e00ff */
[----:B------:R1:W2:Y:S03]  /*187f0*/  SYNCS.PHASECHK.TRANS64.TRYWAIT P1, [R4+URZ+0x30830], R3 ;  /* 0x03083003040075a7 */ /* 0x0002a6000802017f */
[----:B--2---:R-:W-:Y:S05]  /*18800*/  @!P1 NANOSLEEP.SYNCS 0x989680 ;  /* 0x009896800000995d */ /* 0x004fea0003900000 */
[----:B------:R-:W2:Y:S02]  /*18810*/  @!P1 SYNCS.PHASECHK.TRANS64 P1, [R4+URZ+0x30830], R3 ;  /* 0x03083003040095a7 */ /* 0x000ea4000802007f */
[----:B--2---:R-:W-:Y:S05]  /*18820*/  @!P1 BRA `(.L_x_1273) ;  /* 0xfffffffc00ec9947 */ /* 0x004fea000383ffff */
[----:B------:R-:W-:Y:S05]  /*18830*/  BRA `(.L_x_1272) ;  /* 0xfffffef400007947 */ /* 0x000fea000383ffff */
.L_x_1277:
[----:B---3--:R-:W-:-:S04]  /*18840*/  IMAD.U32 R2, RZ, RZ, UR5 ;  /* 0x00000005ff027e24 */ /* 0x008fc8000f8e00ff */
[----:B------:R3:W4:Y:S03]  /*18850*/  SYNCS.PHASECHK.TRANS64.TRYWAIT P1, [R2+URZ+0x30850], R0 ;  /* 0x03085000020075a7 */ /* 0x000726000802017f */
[----:B----4-:R-:W-:Y:S05]  /*18860*/  @!P1 NANOSLEEP.SYNCS 0x989680 ;  /* 0x009896800000995d */ /* 0x010fea0003900000 */
[----:B------:R-:W4:Y:S02]  /*18870*/  @!P1 SYNCS.PHASECHK.TRANS64 P1, [R2+URZ+0x30850], R0 ;  /* 0x03085000020095a7 */ /* 0x000f24000802007f */
[----:B----4-:R-:W-:Y:S05]  /*18880*/  @!P1 BRA `(.L_x_1277) ;  /* 0xfffffffc00ec9947 */ /* 0x010fea000383ffff */
[----:B------:R-:W-:Y:S05]  /*18890*/  BRA `(.L_x_1276) ;  /* 0xffffff0000907947 */ /* 0x000fea000383ffff */
.L_x_1285:
[----:B-1----:R-:W-:-:S04]  /*188a0*/  IMAD.U32 R4, RZ, RZ, UR5 ;  /* 0x00000005ff047e24 */ /* 0x002fc8000f8e00ff */
[----:B------:R1:W2:Y:S03]  /*188b0*/  SYNCS.PHASECHK.TRANS64.TRYWAIT P1, [R4+URZ+0x30830], R3 ;  /* 0x03083003040075a7 */ /* 0x0002a6000802017f */
[----:B--2---:R-:W-:Y:S05]  /*188c0*/  @!P1 NANOSLEEP.SYNCS 0x989680 ;  /* 0x009896800000995d */ /* 0x004fea0003900000 */
[----:B------:R-:W2:Y:S02]  /*188d0*/  @!P1 SYNCS.PHASECHK.TRANS64 P1, [R4+URZ+0x30830], R3 ;  /* 0x03083003040095a7 */ /* 0x000ea4000802007f */
[----:B--2---:R-:W-:Y:S05]  /*188e0*/  @!P1 BRA `(.L_x_1285) ;  /* 0xfffffffc00ec9947 */ /* 0x004fea000383ffff */
[----:B------:R-:W-:Y:S05]  /*188f0*/  BRA `(.L_x_1284) ;  /* 0xffffff1000287947 */ /* 0x000fea000383ffff */
.L_x_1289:
[----:B---3--:R-:W-:-:S04]  /*18900*/  IMAD.U32 R2, RZ, RZ, UR5 ;  /* 0x00000005ff027e24 */ /* 0x008fc8000f8e00ff */
[----:B------:R3:W4:Y:S03]  /*18910*/  SYNCS.PHASECHK.TRANS64.TRYWAIT P1, [R2+URZ+0x30850], R0 ;  /* 0x03085000020075a7 */ /* 0x000726000802017f */
[----:B----4-:R-:W-:Y:S05]  /*18920*/  @!P1 NANOSLEEP.SYNCS 0x989680 ;  /* 0x009896800000995d */ /* 0x010fea0003900000 */
[----:B------:R-:W4:Y:S02]  /*18930*/  @!P1 SYNCS.PHASECHK.TRANS64 P1, [R2+URZ+0x30850], R0 ;  /* 0x03085000020095a7 */ /* 0x000f24000802007f */
[----:B----4-:R-:W-:Y:S05]  /*18940*/  @!P1 BRA `(.L_x_1289) ;  /* 0xfffffffc00ec9947 */ /* 0x010fea000383ffff */
[----:B------:R-:W-:Y:S05]  /*18950*/  BRA `(.L_x_1288) ;  /* 0xffffff1c00b87947 */ /* 0x000fea000383ffff */
.L_x_1304:
[----:B-1----:R-:W-:-:S04]  /*18960*/  IMAD.U32 R7, RZ, RZ, UR5 ;  /* 0x00000005ff077e24 */ /* 0x002fc8000f8e00ff */
[----:B------:R1:W2:Y:S03]  /*18970*/  SYNCS.PHASECHK.TRANS64.TRYWAIT P1, [R7+URZ+0x30850], R0 ;  /* 0x03085000070075a7 */ /* 0x0002a6000802017f */
[----:B--2---:R-:W-:Y:S05]  /*18980*/  @!P1 NANOSLEEP.SYNCS 0x989680 ;  /* 0x009896800000995d */ /* 0x004fea0003900000 */
[----:B------:R-:W2:Y:S02]  /*18990*/  @!P1 SYNCS.PHASECHK.TRANS64 P1, [R7+URZ+0x30850], R0 ;  /* 0x03085000070095a7 */ /* 0x000ea4000802007f */
[----:B--2---:R-:W-:Y:S05]  /*189a0*/  @!P1 BRA `(.L_x_1304) ;  /* 0xfffffffc00ec9947 */ /* 0x004fea000383ffff */
[----:B------:R-:W-:Y:S05]  /*189b0*/  BRA `(.L_x_1303) ;  /* 0xffffff40007c7947 */ /* 0x000fea000383ffff */
.L_x_1360:
        /* <DEDUP_REMOVED lines=11> */
.L_x_1427:
[----:B------:R-:W-:Y:S05]  /*18a70*/  BSYNC B0 ;  /* 0x0000000000007941 */ /* 0x000fea0003800000 */
.L_x_1426:
[----:B------:R-:W-:Y:S05]  /*18a80*/  BRA `(.L_x_1428) ;  /* 0xffffffb800807947 */ /* 0x000fea000383ffff */
.L_x_1363:
[----:B0-----:R0:W1:Y:S02]  /*18a90*/  SYNCS.PHASECHK.TRANS64.TRYWAIT P0, [R4+URZ+0x30840], R2 ;  /* 0x03084002040075a7 */ /* 0x001064000800017f */
[----:B-1----:R-:W-:Y:S05]  /*18aa0*/  @!P0 NANOSLEEP.SYNCS 0x989680 ;  /* 0x009896800000895d */ /* 0x002fea0003900000 */
[----:B------:R-:W1:Y:S02]  /*18ab0*/  @!P0 SYNCS.PHASECHK.TRANS64 P0, [R4+URZ+0x30840], R2 ;  /* 0x03084002040085a7 */ /* 0x000e64000800007f */
[----:B-1----:R-:W-:Y:S05]  /*18ac0*/  @!P0 BRA `(.L_x_1363) ;  /* 0xfffffffc00f08947 */ /* 0x002fea000383ffff */
[----:B------:R-:W-:Y:S05]  /*18ad0*/  BRA `(.L_x_1429) ;  /* 0xffffffbc007c7947 */ /* 0x000fea000383ffff */
.L_x_1364:
        /* <DEDUP_REMOVED lines=8> */
.L_x_1431:
[----:B------:R-:W-:Y:S05]  /*18b60*/  BSYNC B0 ;  /* 0x0000000000007941 */ /* 0x000fea0003800000 */
.L_x_1430:
[----:B------:R-:W-:Y:S02]  /*18b70*/  IMAD.MOV.U32 R13, RZ, RZ, R0 ;  /* 0x000000ffff0d7224 */ /* 0x000fe400078e0000 */
[----:B------:R-:W-:Y:S02]  /*18b80*/  IMAD.MOV.U32 R12, RZ, RZ, RZ ;  /* 0x000000ffff0c7224 */ /* 0x000fe400078e00ff */
[----:B------:R-:W-:Y:S02]  /*18b90*/  IMAD.MOV.U32 R11, RZ, RZ, 0x181f ;  /* 0x0000181fff0b7424 */ /* 0x000fe400078e00ff */
[----:B------:R-:W-:Y:S02]  /*18ba0*/  IMAD.MOV.U32 R15, RZ, RZ, -0x1 ;  /* 0xffffffffff0f7424 */ /* 0x000fe400078e00ff */
[----:B------:R-:W-:Y:S02]  /*18bb0*/  IMAD.MOV.U32 R2, RZ, RZ, R14 ;  /* 0x000000ffff027224 */ /* 0x000fe400078e000e */
[----:B------:R-:W-:-:S07]  /*18bc0*/  @P0 IMAD R9, R5, 0x2, R17 ;  /* 0x0000000205090824 */ /* 0x000fce00078e0211 */
[----:B------:R-:W-:Y:S05]  /*18bd0*/  WARPSYNC.COLLECTIVE R15, `(.L_x_1432) ;  /* 0x000000000f087348 */ /* 0x000fea0003c00000 */
[----:B------:R0:W1:Y:S02]  /*18be0*/  SHFL.IDX P6, R14, R13, R12, R11 ;  /* 0x0000000c0d0e7389 */ /* 0x00006400000c000b */
[----:B01----:R-:W-:Y:S01]  /*18bf0*/  ENDCOLLECTIVE ;  /* 0x000000000000791b */ /* 0x003fe20003800000 */
.L_x_1432:
[----:B------:R-:W-:Y:S02]  /*18c00*/  IMAD.MOV.U32 R13, RZ, RZ, R6 ;  /* 0x000000ffff0d7224 */ /* 0x000fe400078e0006 */
[----:B------:R-:W-:Y:S02]  /*18c10*/  IMAD.MOV.U32 R12, RZ, RZ, 0x1 ;  /* 0x00000001ff0c7424 */ /* 0x000fe400078e00ff */
[----:B------:R-:W-:-:S07]  /*18c20*/  IMAD.MOV.U32 R3, RZ, RZ, R14 ;  /* 0x000000ffff037224 */ /* 0x000fce00078e000e */
[----:B------:R-:W-:Y:S05]  /*18c30*/  WARPSYNC.COLLECTIVE R15, `(.L_x_1433) ;  /* 0x000000000f087348 */ /* 0x000fea0003c00000 */
[----:B------:R0:W1:Y:S02]  /*18c40*/  SHFL.IDX P6, R14, R13, R12, R11 ;  /* 0x0000000c0d0e7389 */ /* 0x00006400000c000b */
[----:B01----:R-:W-:Y:S01]  /*18c50*/  ENDCOLLECTIVE ;  /* 0x000000000000791b */ /* 0x003fe20003800000 */
.L_x_1433:
        /* <DEDUP_REMOVED lines=10> */
.L_x_1434:
        /* <DEDUP_REMOVED lines=14> */
.L_x_1435:
        /* <DEDUP_REMOVED lines=16> */
.L_x_1436:
[----:B------:R-:W-:Y:S02]  /*18ee0*/  @P0 IMAD R9, R5, 0x2, R17 ;  /* 0x0000000205090824 */ /* 0x000fe400078e0211 */
[----:B------:R-:W-:Y:S02]  /*18ef0*/  IMAD.MOV.U32 R13, RZ, RZ, R6 ;  /* 0x000000ffff0d7224 */ /* 0x000fe400078e0006 */
[----:B------:R-:W-:Y:S02]  /*18f00*/  IMAD.MOV.U32 R12, RZ, RZ, 0x3 ;  /* 0x00000003ff0c7424 */ /* 0x000fe400078e00ff */
[----:B------:R-:W-:-:S07]  /*18f10*/  IMAD.MOV.U32 R2, RZ, RZ, R14 ;  /* 0x000000ffff027224 */ /* 0x000fce00078e000e */
[----:B------:R-:W-:Y:S05]  /*18f20*/  WARPSYNC.COLLECTIVE R15, `(.L_x_1437) ;  /* 0x000000000f087348 */ /* 0x000fea0003c00000 */
[----:B------:R0:W1:Y:S02]  /*18f30*/  SHFL.IDX P6, R14, R13, R12, R11 ;  /* 0x0000000c0d0e7389 */ /* 0x00006400000c000b */
[----:B01----:R-:W-:Y:S01]  /*18f40*/  ENDCOLLECTIVE ;  /* 0x000000000000791b */ /* 0x003fe20003800000 */
.L_x_1437:
        /* <DEDUP_REMOVED lines=14> */
.L_x_1438:
[----:B------:R-:W-:Y:S01]  /*19030*/  IMAD.MOV.U32 R0, RZ, RZ, R14 ;  /* 0x000000ffff007224 */ /* 0x000fe200078e000e */
[----:B------:R-:W-:Y:S06]  /*19040*/  BRA `(.L_x_1439) ;  /* 0xffffffbc00247947 */ /* 0x000fec000383ffff */
.L_x_1369:
[----:B------:R-:W-:Y:S02]  /*19050*/  IMAD.MOV.U32 R13, RZ, RZ, R0 ;  /* 0x000000ffff0d7224 */ /* 0x000fe400078e0000 */
[----:B------:R-:W-:Y:S02]  /*19060*/  IMAD.MOV.U32 R12, RZ, RZ, RZ ;  /* 0x000000ffff0c7224 */ /* 0x000fe400078e00ff */
[----:B------:R-:W-:Y:S02]  /*19070*/  IMAD.MOV.U32 R11, RZ, RZ, 0x181f ;  /* 0x0000181fff0b7424 */ /* 0x000fe400078e00ff */
[----:B------:R-:W-:Y:S02]  /*19080*/  IMAD.MOV.U32 R15, RZ, RZ, -0x1 ;  /* 0xffffffffff0f7424 */ /* 0x000fe400078e00ff */
[----:B------:R-:W-:Y:S02]  /*19090*/  IMAD R5, R29, R5, RZ ;  /* 0x000000051d057224 */ /* 0x000fe400078e02ff */
[----:B------:R-:W-:-:S07]  /*190a0*/  IMAD.IADD R25, R8, 0x1, R25 ;  /* 0x0000000108197824 */ /* 0x000fce00078e0219 */
[----:B------:R-:W-:Y:S05]  /*190b0*/  WARPSYNC.COLLECTIVE R15, `(.L_x_1440) ;  /* 0x000000000f087348 */ /* 0x000fea0003c00000 */
[----:B------:R0:W1:Y:S02]  /*190c0*/  SHFL.IDX P6, R14, R13, R12, R11 ;  /* 0x0000000c0d0e7389 */ /* 0x00006400000c000b */
[----:B01----:R-:W-:Y:S01]  /*190d0*/  ENDCOLLECTIVE ;  /* 0x000000000000791b */ /* 0x003fe20003800000 */
.L_x_1440:
[C---:B------:R-:W-:Y:S01]  /*190e0*/  VIADD R6, R25.reuse, 0x10 ;  /* 0x0000001019067836 */ /* 0x040fe20000000000 */
[----:B------:R-:W-:Y:S01]  /*190f0*/  ISETP.GE.AND P0, PT, R25, R5, PT ;  /* 0x000000051900720c */ /* 0x000fe20003f06270 */
[----:B------:R-:W-:Y:S02]  /*19100*/  IMAD.MOV.U32 R13, RZ, RZ, R4 ;  /* 0x000000ffff0d7224 */ /* 0x000fe400078e0004 */
[----:B------:R-:W-:-:S10]  /*19110*/  IMAD.MOV.U32 R2, RZ, RZ, R14 ;  /* 0x000000ffff027224 */ /* 0x000fd400078e000e */
[----:B------:R-:W-:Y:S05]  /*19120*/  WARPSYNC.COLLECTIVE R15, `(.L_x_1441) ;  /* 0x000000000f087348 */ /* 0x000fea0003c00000 */
[----:B------:R0:W1:Y:S02]  /*19130*/  SHFL.IDX P6, R14, R13, R12, R11 ;  /* 0x0000000c0d0e7389 */ /* 0x00006400000c000b */
[----:B01----:R-:W-:Y:S01]  /*19140*/  ENDCOLLECTIVE ;  /* 0x000000000000791b */ /* 0x003fe20003800000 */
.L_x_1441:
        /* <DEDUP_REMOVED lines=8> */
.L_x_1442:
        /* <DEDUP_REMOVED lines=9> */
[----:B------:R-:W-:Y:S02]  /*19260*/  VIADD R6, R25, 0x20 ;  /* 0x0000002019067836 */ /* 0x000fe40000000000 */
[----:B0-----:R-:W-:-:S10]  /*19270*/  IMAD.MOV.U32 R2, RZ, RZ, R14 ;  /* 0x000000ffff027224 */ /* 0x001fd400078e000e */
[----:B------:R-:W-:Y:S05]  /*19280*/  WARPSYNC.COLLECTIVE R15, `(.L_x_1443) ;  /* 0x000000000f087348 */ /* 0x000fea0003c00000 */
[----:B------:R0:W1:Y:S02]  /*19290*/  SHFL.IDX P6, R14, R13, R12, R11 ;  /* 0x0000000c0d0e7389 */ /* 0x00006400000c000b */
[----:B01----:R-:W-:Y:S01]  /*192a0*/  ENDCOLLECTIVE ;  /* 0x000000000000791b */ /* 0x003fe20003800000 */
.L_x_1443:
        /* <DEDUP_REMOVED lines=8> */
.L_x_1444:
[----:B------:R-:W-:-:S05]  /*19330*/  @!P0 IMAD.MOV.U32 R3, RZ, RZ, R7 ;  /* 0x000000ffff038224 */ /* 0x000fca00078e0007 */
        /* <DEDUP_REMOVED lines=9> */
[----:B------:R-:W-:Y:S02]  /*193d0*/  VIADD R6, R25, 0x30 ;  /* 0x0000003019067836 */ /* 0x000fe40000000000 */
[----:B0-----:R-:W-:-:S10]  /*193e0*/  IMAD.MOV.U32 R2, RZ, RZ, R14 ;  /* 0x000000ffff027224 */ /* 0x001fd400078e000e */
[----:B------:R-:W-:Y:S05]  /*193f0*/  WARPSYNC.COLLECTIVE R15, `(.L_x_1445) ;  /* 0x000000000f087348 */ /* 0x000fea0003c00000 */
[----:B------:R0:W1:Y:S02]  /*19400*/  SHFL.IDX P6, R14, R13, R12, R11 ;  /* 0x0000000c0d0e7389 */ /* 0x00006400000c000b */
[----:B01----:R-:W-:Y:S01]  /*19410*/  ENDCOLLECTIVE ;  /* 0x000000000000791b */ /* 0x003fe20003800000 */
.L_x_1445:
        /* <DEDUP_REMOVED lines=8> */
.L_x_1446:
        /* <DEDUP_REMOVED lines=15> */
.L_x_1447:
        /* <DEDUP_REMOVED lines=8> */
.L_x_1448:
        /* <DEDUP_REMOVED lines=15> */
.L_x_1449:
        /* <DEDUP_REMOVED lines=8> */
.L_x_1450:
        /* <DEDUP_REMOVED lines=15> */
.L_x_1451:
        /* <DEDUP_REMOVED lines=8> */
.L_x_1452:
        /* <DEDUP_REMOVED lines=14> */
.L_x_1453:
        /* <DEDUP_REMOVED lines=8> */
.L_x_1454:
        /* <DEDUP_REMOVED lines=13> */
.L_x_1455:
[----:B------:R-:W-:Y:S05]  /*19b20*/  BRA `(.L_x_1456) ;  /* 0xffffffbc00807947 */ /* 0x000fea000383ffff */
.L_x_1374:
[----:B0-----:R0:W2:Y:S02]  /*19b30*/  SYNCS.PHASECHK.TRANS64.TRYWAIT P0, [R17+URZ+0x30820], R0 ;  /* 0x03082000110075a7 */ /* 0x0010a4000800017f */
[----:B--2---:R-:W-:Y:S05]  /*19b40*/  @!P0 NANOSLEEP.SYNCS 0x989680 ;  /* 0x009896800000895d */ /* 0x004fea0003900000 */
[----:B------:R-:W2:Y:S02]  /*19b50*/  @!P0 SYNCS.PHASECHK.TRANS64 P0, [R17+URZ+0x30820], R0 ;  /* 0x03082000110085a7 */ /* 0x000ea4000800007f */
[----:B--2---:R-:W-:Y:S05]  /*19b60*/  @!P0 BRA `(.L_x_1374) ;  /* 0xfffffffc00f08947 */ /* 0x004fea000383ffff */
[----:B------:R-:W-:Y:S05]  /*19b70*/  BRA `(.L_x_1457) ;  /* 0xffffffbc00fc7947 */ /* 0x000fea000383ffff */
.L_x_1379:
[----:B0-----:R0:W2:Y:S02]  /*19b80*/  SYNCS.PHASECHK.TRANS64.TRYWAIT P0, [R7+URZ+0x30840], R2 ;  /* 0x03084002070075a7 */ /* 0x0010a4000800017f */
[----:B--2---:R-:W-:Y:S05]  /*19b90*/  @!P0 NANOSLEEP.SYNCS 0x989680 ;  /* 0x009896800000895d */ /* 0x004fea0003900000 */
[----:B------:R-:W2:Y:S02]  /*19ba0*/  @!P0 SYNCS.PHASECHK.TRANS64 P0, [R7+URZ+0x30840], R2 ;  /* 0x03084002070085a7 */ /* 0x000ea4000800007f */
[----:B--2---:R-:W-:Y:S05]  /*19bb0*/  @!P0 BRA `(.L_x_1379) ;  /* 0xfffffffc00f08947 */ /* 0x004fea000383ffff */
[----:B------:R-:W-:Y:S05]  /*19bc0*/  BRA `(.L_x_1458) ;  /* 0xffffffc000dc7947 */ /* 0x000fea000383ffff */
.L_x_1380:
[----:B------:R-:W-:Y:S01]  /*19bd0*/  BSSY B1, `(.L_x_1459) ;  /* 0x0000008000017945 */ /* 0x000fe20003800000 */
[----:B------:R-:W-:Y:S02]  /*19be0*/  IMAD.MOV.U32 R13, RZ, RZ, R25 ;  /* 0x000000ffff0d7224 */ /* 0x000fe400078e0019 */
[----:B------:R-:W-:Y:S02]  /*19bf0*/  IMAD.MOV.U32 R12, RZ, RZ, RZ ;  /* 0x000000ffff0c7224 */ /* 0x000fe400078e00ff */
[----:B------:R-:W-:Y:S02]  /*19c00*/  IMAD.MOV.U32 R11, RZ, RZ, 0x181f ;  /* 0x0000181fff0b7424 */ /* 0x000fe400078e00ff */
[----:B------:R-:W-:-:S07]  /*19c10*/  IMAD.MOV.U32 R15, RZ, RZ, -0x1 ;  /* 0xffffffffff0f7424 */ /* 0x000fce00078e00ff */
[----:B-1----:R-:W-:Y:S05]  /*19c20*/  WARPSYNC.COLLECTIVE R15, `(.L_x_1460) ;  /* 0x000000000f087348 */ /* 0x002fea0003c00000 */
[----:B-1----:R0:W1:Y:S02]  /*19c30*/  SHFL.IDX P6, R14, R13, R12, R11 ;  /* 0x0000000c0d0e7389 */ /* 0x00206400000c000b */
[----:B01----:R-:W-:Y:S01]  /*19c40*/  ENDCOLLECTIVE ;  /* 0x000000000000791b */ /* 0x003fe20003800000 */
.L_x_1460:
[----:B------:R-:W-:Y:S05]  /*19c50*/  BSYNC B1 ;  /* 0x0000000000017941 */ /* 0x000fea0003800000 */
.L_x_1459:
        /* <DEDUP_REMOVED lines=12> */
.L_x_1461:
        /* <DEDUP_REMOVED lines=13> */
.L_x_1462:
        /* <DEDUP_REMOVED lines=14> */
.L_x_1463:
[----:B------:R-:W-:Y:S02]  /*19ed0*/  IMAD.MOV.U32 R13, RZ, RZ, R25 ;  /* 0x000000ffff0d7224 */ /* 0x000fe400078e0019 */
[----:B------:R-:W-:Y:S02]  /*19ee0*/  IMAD.MOV.U32 R12, RZ, RZ, 0x2 ;  /* 0x00000002ff0c7424 */ /* 0x000fe400078e00ff */
[----:B------:R-:W-:-:S07]  /*19ef0*/  IMAD.MOV.U32 R2, RZ, RZ, R14 ;  /* 0x000000ffff027224 */ /* 0x000fce00078e000e */
[----:B------:R-:W-:Y:S05]  /*19f00*/  WARPSYNC.COLLECTIVE R15, `(.L_x_1464) ;  /* 0x000000000f087348 */ /* 0x000fea0003c00000 */
[----:B------:R0:W1:Y:S02]  /*19f10*/  SHFL.IDX P6, R14, R13, R12, R11 ;  /* 0x0000000c0d0e7389 */ /* 0x00006400000c000b */
[----:B01----:R-:W-:Y:S01]  /*19f20*/  ENDCOLLECTIVE ;  /* 0x000000000000791b */ /* 0x003fe20003800000 */
.L_x_1464:
        /* <DEDUP_REMOVED lines=14> */
.L_x_1465:
[----:B------:R-:W-:Y:S02]  /*1a010*/  IMAD.MOV.U32 R13, RZ, RZ, R25 ;  /* 0x000000ffff0d7224 */ /* 0x000fe400078e0019 */
[----:B------:R-:W-:Y:S02]  /*1a020*/  IMAD.MOV.U32 R12, RZ, RZ, 0x3 ;  /* 0x00000003ff0c7424 */ /* 0x000fe400078e00ff */
[----:B------:R-:W-:-:S07]  /*1a030*/  IMAD.MOV.U32 R2, RZ, RZ, R14 ;  /* 0x000000ffff027224 */ /* 0x000fce00078e000e */
[----:B------:R-:W-:Y:S05]  /*1a040*/  WARPSYNC.COLLECTIVE R15, `(.L_x_1466) ;  /* 0x000000000f087348 */ /* 0x000fea0003c00000 */
[----:B------:R0:W1:Y:S02]  /*1a050*/  SHFL.IDX P6, R14, R13, R12, R11 ;  /* 0x0000000c0d0e7389 */ /* 0x00006400000c000b */
[----:B01----:R-:W-:Y:S01]  /*1a060*/  ENDCOLLECTIVE ;  /* 0x000000000000791b */ /* 0x003fe20003800000 */
.L_x_1466:
        /* <DEDUP_REMOVED lines=17> */
.L_x_1467:
[----:B------:R-:W-:Y:S01]  /*1a180*/  IMAD.MOV.U32 R2, RZ, RZ, R14 ;  /* 0x000000ffff027224 */ /* 0x000fe200078e000e */
[----:B------:R-:W-:Y:S06]  /*1a190*/  BRA `(.L_x_1468) ;  /* 0xffffffc000587947 */ /* 0x000fec000383ffff */
.L_x_1385:
[----:B--2---:R2:W3:Y:S02]  /*1a1a0*/  SYNCS.PHASECHK.TRANS64.TRYWAIT P0, [R7+URZ+0x30860], R2 ;  /* 0x03086002070075a7 */ /* 0x0044e4000800017f */
[----:B---3--:R-:W-:Y:S05]  /*1a1b0*/  @!P0 NANOSLEEP.SYNCS 0x989680 ;  /* 0x009896800000895d */ /* 0x008fea0003900000 */
[----:B------:R-:W3:Y:S02]  /*1a1c0*/  @!P0 SYNCS.PHASECHK.TRANS64 P0, [R7+URZ+0x30860], R2 ;  /* 0x03086002070085a7 */ /* 0x000ee4000800007f */
[----:B---3--:R-:W-:Y:S05]  /*1a1d0*/  @!P0 BRA `(.L_x_1385) ;  /* 0xfffffffc00f08947 */ /* 0x008fea000383ffff */
[----:B------:R-:W-:Y:S05]  /*1a1e0*/  BRA `(.L_x_1469) ;  /* 0xffffffc000d07947 */ /* 0x000fea000383ffff */
.L_x_1386:
[----:B------:R-:W-:Y:S01]  /*1a1f0*/  BSSY B1, `(.L_x_1470) ;  /* 0x0000008000017945 */ /* 0x000fe20003800000 */
[----:B------:R-:W-:Y:S02]  /*1a200*/  IMAD.MOV.U32 R13, RZ, RZ, R19 ;  /* 0x000000ffff0d7224 */ /* 0x000fe400078e0013 */
[----:B------:R-:W-:Y:S02]  /*1a210*/  IMAD.MOV.U32 R12, RZ, RZ, RZ ;  /* 0x000000ffff0c7224 */ /* 0x000fe400078e00ff */
[----:B------:R-:W-:Y:S02]  /*1a220*/  IMAD.MOV.U32 R11, RZ, RZ, 0x181f ;  /* 0x0000181fff0b7424 */ /* 0x000fe400078e00ff */
[----:B------:R-:W-:-:S07]  /*1a230*/  IMAD.MOV.U32 R15, RZ, RZ, -0x1 ;  /* 0xffffffffff0f7424 */ /* 0x000fce00078e00ff */
[----:B012---:R-:W-:Y:S05]  /*1a240*/  WARPSYNC.COLLECTIVE R15, `(.L_x_1471) ;  /* 0x000000000f087348 */ /* 0x007fea0003c00000 */
[----:B-1----:R1:W3:Y:S02]  /*1a250*/  SHFL.IDX P6, R14, R13, R12, R11 ;  /* 0x0000000c0d0e7389 */ /* 0x0022e400000c000b */
[----:B0123--:R-:W-:Y:S01]  /*1a260*/  ENDCOLLECTIVE ;  /* 0x000000000000791b */ /* 0x00ffe20003800000 */
.L_x_1471:
[----:B------:R-:W-:Y:S05]  /*1a270*/  BSYNC B1 ;  /* 0x0000000000017941 */ /* 0x000fea0003800000 */
.L_x_1470:
[----:B------:R-:W-:Y:S02]  /*1a280*/  IMAD.MOV.U32 R13, RZ, RZ, R18 ;  /* 0x000000ffff0d7224 */ /* 0x000fe400078e0012 */
        /* <DEDUP_REMOVED lines=8> */
.L_x_1472:
[----:B------:R-:W-:Y:S02]  /*1a310*/  IMAD.MOV.U32 R13, RZ, RZ, R19 ;  /* 0x000000ffff0d7224 */ /* 0x000fe400078e0013 */
[----:B------:R-:W-:Y:S02]  /*1a320*/  IMAD.MOV.U32 R12, RZ, RZ, 0x1 ;  /* 0x00000001ff0c7424 */ /* 0x000fe400078e00ff */
[----:B------:R-:W-:-:S07]  /*1a330*/  IMAD.MOV.U32 R2, RZ, RZ, R14 ;  /* 0x000000ffff027224 */ /* 0x000fce00078e000e */
[----:B------:R-:W-:Y:S05]  /*1a340*/  WARPSYNC.COLLECTIVE R15, `(.L_x_1473) ;  /* 0x000000000f087348 */ /* 0x000fea0003c00000 */
[----:B------:R0:W1:Y:S02]  /*1a350*/  SHFL.IDX P6, R14, R13, R12, R11 ;  /* 0x0000000c0d0e7389 */ /* 0x00006400000c000b */
[----:B01----:R-:W-:Y:S01]  /*1a360*/  ENDCOLLECTIVE ;  /* 0x000000000000791b */ /* 0x003fe20003800000 */
.L_x_1473:
        /* <DEDUP_REMOVED lines=18> */
.L_x_1474:
[----:B------:R-:W-:Y:S02]  /*1a490*/  IMAD.MOV.U32 R13, RZ, RZ, R19 ;  /* 0x000000ffff0d7224 */ /* 0x000fe400078e0013 */
[----:B------:R-:W-:Y:S02]  /*1a4a0*/  IMAD.MOV.U32 R12, RZ, RZ, 0x2 ;  /* 0x00000002ff0c7424 */ /* 0x000fe400078e00ff */
[----:B------:R-:W-:-:S07]  /*1a4b0*/  IMAD.MOV.U32 R2, RZ, RZ, R14 ;  /* 0x000000ffff027224 */ /* 0x000fce00078e000e */
[----:B------:R-:W-:Y:S05]  /*1a4c0*/  WARPSYNC.COLLECTIVE R15, `(.L_x_1475) ;  /* 0x000000000f087348 */ /* 0x000fea0003c00000 */
[----:B------:R0:W1:Y:S02]  /*1a4d0*/  SHFL.IDX P6, R14, R13, R12, R11 ;  /* 0x0000000c0d0e7389 */ /* 0x00006400000c000b */
[----:B01----:R-:W-:Y:S01]  /*1a4e0*/  ENDCOLLECTIVE ;  /* 0x000000000000791b */ /* 0x003fe20003800000 */
.L_x_1475:
        /* <DEDUP_REMOVED lines=18> */
.L_x_1476:
[----:B------:R-:W-:Y:S02]  /*1a610*/  IMAD.MOV.U32 R13, RZ, RZ, R19 ;  /* 0x000000ffff0d7224 */ /* 0x000fe400078e0013 */
[----:B------:R-:W-:Y:S02]  /*1a620*/  IMAD.MOV.U32 R12, RZ, RZ, 0x3 ;  /* 0x00000003ff0c7424 */ /* 0x000fe400078e00ff */
[----:B------:R-:W-:-:S07]  /*1a630*/  IMAD.MOV.U32 R2, RZ, RZ, R14 ;  /* 0x000000ffff027224 */ /* 0x000fce00078e000e */
[----:B------:R-:W-:Y:S05]  /*1a640*/  WARPSYNC.COLLECTIVE R15, `(.L_x_1477) ;  /* 0x000000000f087348 */ /* 0x000fea0003c00000 */
[----:B------:R0:W1:Y:S02]  /*1a650*/  SHFL.IDX P6, R14, R13, R12, R11 ;  /* 0x0000000c0d0e7389 */ /* 0x00006400000c000b */
[----:B01----:R-:W-:Y:S01]  /*1a660*/  ENDCOLLECTIVE ;  /* 0x000000000000791b */ /* 0x003fe20003800000 */
.L_x_1477:
        /* <DEDUP_REMOVED lines=13> */
.L_x_1478:
        /* <DEDUP_REMOVED lines=9> */
.L_x_1394:
[----:B0-----:R0:W2:Y:S02]  /*1a7d0*/  SYNCS.PHASECHK.TRANS64.TRYWAIT P0, [R0+URZ+0x30860], R3 ;  /* 0x03086003000075a7 */ /* 0x0010a4000800017f */
[----:B--2---:R-:W-:Y:S05]  /*1a7e0*/  @!P0 NANOSLEEP.SYNCS 0x989680 ;  /* 0x009896800000895d */ /* 0x004fea0003900000 */
[----:B------:R-:W2:Y:S02]  /*1a7f0*/  @!P0 SYNCS.PHASECHK.TRANS64 P0, [R0+URZ+0x30860], R3 ;  /* 0x03086003000085a7 */ /* 0x000ea4000800007f */
[----:B--2---:R-:W-:Y:S05]  /*1a800*/  @!P0 BRA `(.L_x_1394) ;  /* 0xfffffffc00f08947 */ /* 0x004fea000383ffff */
[----:B------:R-:W-:Y:S05]  /*1a810*/  BRA `(.L_x_1480) ;  /* 0xffffffc400407947 */ /* 0x000fea000383ffff */
.L_x_1395:
        /* <DEDUP_REMOVED lines=8> */
.L_x_1482:
[----:B------:R-:W-:Y:S05]  /*1a8a0*/  BSYNC B0 ;  /* 0x0000000000007941 */ /* 0x000fea0003800000 */
.L_x_1481:
        /* <DEDUP_REMOVED lines=9> */
.L_x_1483:
        /* <DEDUP_REMOVED lines=21> */
.L_x_1484:
[----:B------:R-:W-:Y:S01]  /*1aa90*/  @!PT LDS RZ, [RZ] ;  /* 0x00000000fffff984 */ /* 0x000fe20000000800 */
[----:B------:R-:W-:Y:S01]  /*1aaa0*/  @!PT LDS RZ, [RZ] ;  /* 0x00000000fffff984 */ /* 0x000fe20000000800 */
[----:B------:R-:W-:Y:S01]  /*1aab0*/  @!PT LDS RZ, [RZ] ;  /* 0x00000000fffff984 */ /* 0x000fe20000000800 */
[----:B------:R0:W-:Y:S01]  /*1aac0*/  LDGSTS.E.BYPASS.LTC128B.128 [R4+0x4400], desc[UR36][R2.64+0x100], !P4 ;  /* 0x0440010002047fae */ /* 0x0001e2000e101d64 */
[----:B------:R-:W-:Y:S01]  /*1aad0*/  ISETP.LT.OR P4, PT, R5, 0x1, P0 ;  /* 0x000000010500780c */ /* 0x000fe20000781670 */
[----:B------:R-:W-:-:S12]  /*1aae0*/  IMAD.MOV.U32 R13, RZ, RZ, R18 ;  /* 0x000000ffff0d7224 */ /* 0x000fd800078e0012 */
[----:B------:R0:W-:Y:S01]  /*1aaf0*/  LDGSTS.E.BYPASS.LTC128B.128 [R4+0x6400], desc[UR36][R2.64+0x180], !P4 ;  /* 0x0640018002047fae */ /* 0x0001e2000e101d64 */
[----:B------:R-:W-:-:S07]  /*1ab00*/  IMAD.MOV.U32 R7, RZ, RZ, R14 ;  /* 0x000000ffff077224 */ /* 0x000fce00078e000e */
[----:B0-----:R-:W-:Y:S05]  /*1ab10*/  WARPSYNC.COLLECTIVE R15, `(.L_x_1485) ;  /* 0x000000000f087348 */ /* 0x001fea0003c00000 */
[----:B------:R1:W2:Y:S02]  /*1ab20*/  SHFL.IDX P6, R14, R13, R12, R11 ;  /* 0x0000000c0d0e7389 */ /* 0x0002a400000c000b */
[----:B012---:R-:W-:Y:S01]  /*1ab30*/  ENDCOLLECTIVE ;  /* 0x000000000000791b */ /* 0x007fe20003800000 */
.L_x_1485:
[----:B------:R-:W-:Y:S02]  /*1ab40*/  IMAD.MOV.U32 R13, RZ, RZ, R19 ;  /* 0x000000ffff0d7224 */ /* 0x000fe400078e0013 */
[----:B------:R-:W-:Y:S01]  /*1ab50*/  IMAD.MOV.U32 R12, RZ, RZ, 0x2 ;  /* 0x00000002ff0c7424 */ /* 0x000fe200078e00ff */
[----:B------:R-:W-:-:S13]  /*1ab60*/  IADD3 R2, P4, R14, R6, RZ ;  /* 0x000000060e027210 */ /* 0x000fda0007f9e0ff */
[----:B------:R-:W-:Y:S05]  /*1ab70*/  WARPSYNC.COLLECTIVE R15, `(.L_x_1486) ;  /* 0x000000000f087348 */ /* 0x000fea0003c00000 */
[----:B------:R0:W1:Y:S02]  /*1ab80*/  SHFL.IDX P6, R14, R13, R12, R11 ;  /* 0x0000000c0d0e7389 */ /* 0x00006400000c000b */
[----:B01----:R-:W-:Y:S01]  /*1ab90*/  ENDCOLLECTIVE ;  /* 0x000000000000791b */ /* 0x003fe20003800000 */
.L_x_1486:
        /* <DEDUP_REMOVED lines=12> */
.L_x_1487:
        /* <DEDUP_REMOVED lines=14> */
.L_x_1488:
        /* <DEDUP_REMOVED lines=12> */
.L_x_1489:
        /* <DEDUP_REMOVED lines=9> */
.L_x_1400:
        /* <DEDUP_REMOVED lines=8> */
.L_x_1492:
[----:B------:R-:W-:Y:S05]  /*1af10*/  BSYNC B0 ;  /* 0x0000000000007941 */ /* 0x000fea0003800000 */
.L_x_1491:
        /* <DEDUP_REMOVED lines=9> */
.L_x_1493:
[----:B------:R-:W-:Y:S02]  /*1afb0*/  ULDC UR4, c[0x0][0xc3c] ;  /* 0x00030f0000047ab9 */ /* 0x000fe40000000800 */
[----:B------:R-:W-:-:S13]  /*1afc0*/  ISETP.GE.OR P1, PT, R9, UR4, !P0 ;  /* 0x0000000409007c0c */ /* 0x000fda000c726670 */
[----:B------:R-:W0:Y:S08]  /*1afd0*/  @!P1 LDC.64 R2, c[0x0][0xc80] ;  /* 0x00032000ff029b82 */ /* 0x000e300000000a00 */
[----:B------:R-:W1:Y:S01]  /*1afe0*/  @!P1 LDC.64 R4, c[0x0][0xc78] ;  /* 0x00031e00ff049b82 */ /* 0x000e620000000a00 */
[----:B------:R-:W-:Y:S02]  /*1aff0*/  IMAD.MOV.U32 R25, RZ, RZ, RZ ;  /* 0x000000ffff197224 */ /* 0x000fe400078e00ff */
[----:B------:R-:W-:-:S02]  /*1b000*/  IMAD.MOV.U32 R11, RZ, RZ, RZ ;  /* 0x000000ffff0b7224 */ /* 0x000fc400078e00ff */
[----:B------:R-:W-:Y:S02]  /*1b010*/  IMAD.MOV.U32 R7, RZ, RZ, R14 ;  /* 0x000000ffff077224 */ /* 0x000fe400078e000e */
[----:B0-----:R-:W-:-:S05]  /*1b020*/  @!P1 IMAD.WIDE R2, R9, 0x4, R2 ;  /* 0x0000000409029825 */ /* 0x001fca00078e0202 */
[----:B------:R1:W2:Y:S02]  /*1b030*/  @!P1 LDG.E R6, desc[UR36][R2.64] ;  /* 0x0000002402069981 */ /* 0x0002a4000c1e1900 */
[----:B-1----:R-:W-:-:S05]  /*1b040*/  @!P1 IMAD.WIDE R2, R9, 0x4, R4 ;  /* 0x0000000409029825 */ /* 0x002fca00078e0204 */
[----:B------:R-:W3:Y:S01]  /*1b050*/  @!P1 LDG.E R5, desc[UR36][R2.64] ;  /* 0x0000002402059981 */ /* 0x000ee2000c1e1900 */
[----:B------:R-:W-:Y:S01]  /*1b060*/  IMAD.MOV.U32 R4, RZ, RZ, RZ ;  /* 0x000000ffff047224 */ /* 0x000fe200078e00ff */
[C---:B------:R-:W-:Y:S02]  /*1b070*/  ISETP.GE.U32.AND P2, PT, R8.reuse, 0x2, PT ;  /* 0x000000020800780c */ /* 0x040fe40003f46070 */
        /* <DEDUP_REMOVED lines=11> */
.L_x_1494:
[----:B------:R-:W-:Y:S01]  /*1b130*/  IMAD.MOV.U32 R12, RZ, RZ, 0x2 ;  /* 0x00000002ff0c7424 */ /* 0x000fe200078e00ff */
[----:B------:R-:W-:-:S05]  /*1b140*/  SEL R14, R14, RZ, P1 ;  /* 0x000000ff0e0e7207 */ /* 0x000fca0000800000 */
[----:B------:R-:W-:-:S04]  /*1b150*/  IMAD.IADD R5, R13, 0x1, R14 ;  /* 0x000000010d057824 */ /* 0x000fc800078e020e */
[----:B------:R-:W-:-:S07]  /*1b160*/  IMAD.MOV.U32 R13, RZ, RZ, R5 ;  /* 0x000000ffff0d7224 */ /* 0x000fce00078e0005 */
[----:B------:R-:W-:Y:S05]  /*1b170*/  WARPSYNC.COLLECTIVE R15, `(.L_x_1495) ;  /* 0x000000000f087348 */ /* 0x000fea0003c00000 */
[----:B------:R0:W1:Y:S02]  /*1b180*/  SHFL.UP P6, R14, R13, R12, R11 ;  /* 0x0400000c0d0e7389 */ /* 0x00006400000c000b */
[----:B01----:R-:W-:Y:S01]  /*1b190*/  ENDCOLLECTIVE ;  /* 0x000000000000791b */ /* 0x003fe20003800000 */
.L_x_1495:
[----:B------:R-:W-:Y:S01]  /*1b1a0*/  IMAD.MOV.U32 R12, RZ, RZ, 0x4 ;  /* 0x00000004ff0c7424 */ /* 0x000fe200078e00ff */
[----:B------:R-:W-:-:S05]  /*1b1b0*/  SEL R2, R14, RZ, P2 ;  /* 0x000000ff0e027207 */ /* 0x000fca0001000000 */
[----:B------:R-:W-:-:S04]  /*1b1c0*/  IMAD.IADD R2, R5, 0x1, R2 ;  /* 0x0000000105027824 */ /* 0x000fc800078e0202 */
[----:B------:R-:W-:-:S07]  /*1b1d0*/  IMAD.MOV.U32 R13, RZ, RZ, R2 ;  /* 0x000000ffff0d7224 */ /* 0x000fce00078e0002 */
[----:B------:R-:W-:Y:S05]  /*1b1e0*/  WARPSYNC.COLLECTIVE R15, `(.L_x_1496) ;  /* 0x000000000f087348 */ /* 0x000fea0003c00000 */
[----:B------:R0:W1:Y:S02]  /*1b1f0*/  SHFL.UP P6, R14, R13, R12, R11 ;  /* 0x0400000c0d0e7389 */ /* 0x00006400000c000b */
[----:B01----:R-:W-:Y:S01]  /*1b200*/  ENDCOLLECTIVE ;  /* 0x000000000000791b */ /* 0x003fe20003800000 */
.L_x_1496:
[----:B------:R-:W-:Y:S01]  /*1b210*/  IMAD.MOV.U32 R12, RZ, RZ, 0x8 ;  /* 0x00000008ff0c7424 */ /* 0x000fe200078e00ff */
[----:B------:R-:W-:-:S05]  /*1b220*/  SEL R3, R14, RZ, P3 ;  /* 0x000000ff0e037207 */ /* 0x000fca0001800000 */
[----:B------:R-:W-:-:S04]  /*1b230*/  IMAD.IADD R3, R2, 0x1, R3 ;  /* 0x0000000102037824 */ /* 0x000fc800078e0203 */
[----:B------:R-:W-:-:S07]  /*1b240*/  IMAD.MOV.U32 R13, RZ, RZ, R3 ;  /* 0x000000ffff0d7224 */ /* 0x000fce00078e0003 */
[----:B------:R-:W-:Y:S05]  /*1b250*/  WARPSYNC.COLLECTIVE R15, `(.L_x_1497) ;  /* 0x000000000f087348 */ /* 0x000fea0003c00000 */
[----:B------:R0:W1:Y:S02]  /*1b260*/  SHFL.UP P6, R14, R13, R12, R11 ;  /* 0x0400000c0d0e7389 */ /* 0x00006400000c000b */
[----:B01----:R-:W-:Y:S01]  /*1b270*/  ENDCOLLECTIVE ;  /* 0x000000000000791b */ /* 0x003fe20003800000 */
.L_x_1497:
[----:B------:R-:W-:Y:S01]  /*1b280*/  IMAD.MOV.U32 R12, RZ, RZ, 0x10 ;  /* 0x00000010ff0c7424 */ /* 0x000fe200078e00ff */
[----:B------:R-:W-:-:S05]  /*1b290*/  SEL R14, R14, RZ, P4 ;  /* 0x000000ff0e0e7207 */ /* 0x000fca0002000000 */
[----:B------:R-:W-:-:S04]  /*1b2a0*/  IMAD.IADD R5, R3, 0x1, R14 ;  /* 0x0000000103057824 */ /* 0x000fc800078e020e */
[----:B------:R-:W-:-:S07]  /*1b2b0*/  IMAD.MOV.U32 R13, RZ, RZ, R5 ;  /* 0x000000ffff0d7224 */ /* 0x000fce00078e0005 */
[----:B------:R-:W-:Y:S05]  /*1b2c0*/  WARPSYNC.COLLECTIVE R15, `(.L_x_1498) ;  /* 0x000000000f087348 */ /* 0x000fea0003c00000 */
[----:B------:R0:W1:Y:S02]  /*1b2d0*/  SHFL.UP P6, R14, R13, R12, R11 ;  /* 0x0400000c0d0e7389 */ /* 0x00006400000c000b */
[----:B01----:R-:W-:Y:S01]  /*1b2e0*/  ENDCOLLECTIVE ;  /* 0x000000000000791b */ /* 0x003fe20003800000 */
.L_x_1498:
        /* <DEDUP_REMOVED lines=8> */
.L_x_1499:
[----:B------:R-:W-:Y:S05]  /*1b370*/  BRA `(.L_x_1500) ;  /* 0xffffffc000947947 */ /* 0x000fea000383ffff */
.L_x_1403:
[----:B------:R-:W-:Y:S01]  /*1b380*/  BSSY B0, `(.L_x_1501) ;  /* 0x0000007000007945 */ /* 0x000fe20003800000 */
[----:B------:R-:W-:Y:S02]  /*1b390*/  IMAD.MOV.U32 R12, RZ, RZ, 0x1 ;  /* 0x00000001ff0c7424 */ /* 0x000fe400078e00ff */
[----:B------:R-:W-:Y:S02]  /*1b3a0*/  IMAD.MOV.U32 R11, RZ, RZ, RZ ;  /* 0x000000ffff0b7224 */ /* 0x000fe400078e00ff */
[----:B------:R-:W-:-:S07]  /*1b3b0*/  IMAD.MOV.U32 R15, RZ, RZ, -0x1 ;  /* 0xffffffffff0f7424 */ /* 0x000fce00078e00ff */
[----:B------:R-:W-:Y:S05]  /*1b3c0*/  WARPSYNC.COLLECTIVE R15, `(.L_x_1502) ;  /* 0x000000000f087348 */ /* 0x000fea0003c00000 */
[----:B------:R0:W1:Y:S02]  /*1b3d0*/  SHFL.UP P6, R14, R13, R12, R11 ;  /* 0x0400000c0d0e7389 */ /* 0x00006400000c000b */
[----:B01----:R-:W-:Y:S01]  /*1b3e0*/  ENDCOLLECTIVE ;  /* 0x000000000000791b */ /* 0x003fe20003800000 */
.L_x_1502:
[----:B------:R-:W-:Y:S05]  /*1b3f0*/  BSYNC B0 ;  /* 0x0000000000007941 */ /* 0x000fea0003800000 */
.L_x_1501:
        /* <DEDUP_REMOVED lines=8> */
.L_x_1503:
[----:B------:R-:W-:Y:S01]  /*1b480*/  IMAD.MOV.U32 R12, RZ, RZ, 0x4 ;  /* 0x00000004ff0c7424 */ /* 0x000fe200078e00ff */
[----:B------:R-:W-:-:S05]  /*1b490*/  SEL R2, R14, RZ, P2 ;  /* 0x000000ff0e027207 */ /* 0x000fca0001000000 */
[----:B------:R-:W-:-:S04]  /*1b4a0*/  IMAD.IADD R2, R13, 0x1, R2 ;  /* 0x000000010d027824 */ /* 0x000fc800078e0202 */
[----:B------:R-:W-:-:S07]  /*1b4b0*/  IMAD.MOV.U32 R13, RZ, RZ, R2 ;  /* 0x000000ffff0d7224 */ /* 0x000fce00078e0002 */
[----:B------:R-:W-:Y:S05]  /*1b4c0*/  WARPSYNC.COLLECTIVE R15, `(.L_x_1504) ;  /* 0x000000000f087348 */ /* 0x000fea0003c00000 */
[----:B------:R0:W1:Y:S02]  /*1b4d0*/  SHFL.UP P6, R14, R13, R12, R11 ;  /* 0x0400000c0d0e7389 */ /* 0x00006400000c000b */
[----:B01----:R-:W-:Y:S01]  /*1b4e0*/  ENDCOLLECTIVE ;  /* 0x000000000000791b */ /* 0x003fe20003800000 */
.L_x_1504:
[----:B------:R-:W-:Y:S01]  /*1b4f0*/  IMAD.MOV.U32 R12, RZ, RZ, 0x8 ;  /* 0x00000008ff0c7424 */ /* 0x000fe200078e00ff */
[----:B------:R-:W-:-:S05]  /*1b500*/  SEL R3, R14, RZ, P3 ;  /* 0x000000ff0e037207 */ /* 0x000fca0001800000 */
[----:B------:R-:W-:-:S04]  /*1b510*/  IMAD.IADD R3, R2, 0x1, R3 ;  /* 0x0000000102037824 */ /* 0x000fc800078e0203 */
[----:B------:R-:W-:-:S07]  /*1b520*/  IMAD.MOV.U32 R13, RZ, RZ, R3 ;  /* 0x000000ffff0d7224 */ /* 0x000fce00078e0003 */
[----:B------:R-:W-:Y:S05]  /*1b530*/  WARPSYNC.COLLECTIVE R15, `(.L_x_1505) ;  /* 0x000000000f087348 */ /* 0x000fea0003c00000 */
[----:B------:R0:W1:Y:S02]  /*1b540*/  SHFL.UP P6, R14, R13, R12, R11 ;  /* 0x0400000c0d0e7389 */ /* 0x00006400000c000b */
[----:B01----:R-:W-:Y:S01]  /*1b550*/  ENDCOLLECTIVE ;  /* 0x000000000000791b */ /* 0x003fe20003800000 */
.L_x_1505:
[----:B------:R-:W-:Y:S01]  /*1b560*/  IMAD.MOV.U32 R12, RZ, RZ, 0x10 ;  /* 0x00000010ff0c7424 */ /* 0x000fe200078e00ff */
[----:B------:R-:W-:-:S05]  /*1b570*/  SEL R14, R14, RZ, P4 ;  /* 0x000000ff0e0e7207 */ /* 0x000fca0002000000 */
[----:B------:R-:W-:-:S04]  /*1b580*/  IMAD.IADD R5, R3, 0x1, R14 ;  /* 0x0000000103057824 */ /* 0x000fc800078e020e */
[----:B------:R-:W-:-:S07]  /*1b590*/  IMAD.MOV.U32 R13, RZ, RZ, R5 ;  /* 0x000000ffff0d7224 */ /* 0x000fce00078e0005 */
[----:B------:R-:W-:Y:S05]  /*1b5a0*/  WARPSYNC.COLLECTIVE R15, `(.L_x_1506) ;  /* 0x000000000f087348 */ /* 0x000fea0003c00000 */
[----:B------:R0:W1:Y:S02]  /*1b5b0*/  SHFL.UP P6, R14, R13, R12, R11 ;  /* 0x0400000c0d0e7389 */ /* 0x00006400000c000b */
[----:B01----:R-:W-:Y:S01]  /*1b5c0*/  ENDCOLLECTIVE ;  /* 0x000000000000791b */ /* 0x003fe20003800000 */
.L_x_1506:
        /* <DEDUP_REMOVED lines=8> */
.L_x_1507:
[----:B------:R-:W-:Y:S05]  /*1b650*/  BRA `(.L_x_1508) ;  /* 0xffffffc000807947 */ /* 0x000fea000383ffff */
.L_x_1405:
[----:B------:R-:W-:Y:S01]  /*1b660*/  BSSY B0, `(.L_x_1509) ;  /* 0x0000006000007945 */ /* 0x000fe20003800000 */
[----:B------:R-:W-:Y:S01]  /*1b670*/  PLOP3.LUT P6, PT, P6, PT, PT, 0x8, 0x0 ;  /* 0x000000000000781c */ /* 0x000fe200037ce170 */
[----:B------:R-:W-:-:S12]  /*1b680*/  IMAD.MOV.U32 R15, RZ, RZ, -0x1 ;  /* 0xffffffffff0f7424 */ /* 0x000fd800078e00ff */
[----:B0-----:R-:W-:Y:S05]  /*1b690*/  WARPSYNC.COLLECTIVE R15, `(.L_x_1510) ;  /* 0x000000000f087348 */ /* 0x001fea0003c00000 */
[----:B------:R-:W-:Y:S01]  /*1b6a0*/  VOTE.ANY R14, PT, P6 ;  /* 0x00000000000e7806 */ /* 0x000fe200030e0100 */
[----:B0-----:R-:W-:Y:S06]  /*1b6b0*/  ENDCOLLECTIVE ;  /* 0x000000000000791b */ /* 0x001fec0003800000 */
.L_x_1510:
[----:B------:R-:W-:Y:S05]  /*1b6c0*/  BSYNC B0 ;  /* 0x0000000000007941 */ /* 0x000fea0003800000 */
.L_x_1509:
[----:B------:R-:W-:Y:S02]  /*1b6d0*/  IMAD.MOV.U32 R3, RZ, RZ, R14 ;  /* 0x000000ffff037224 */ /* 0x000fe400078e000e */
[----:B------:R-:W-:Y:S02]  /*1b6e0*/  IMAD.MOV.U32 R13, RZ, RZ, R25 ;  /* 0x000000ffff0d7224 */ /* 0x000fe400078e0019 */
[----:B------:R0:W1:Y:S01]  /*1b6f0*/  POPC R12, R3 ;  /* 0x00000003000c7309 */ /* 0x0000620000000000 */
[----:B------:R-:W-:Y:S02]  /*1b700*/  IMAD.MOV.U32 R11, RZ, RZ, 0x1f ;  /* 0x0000001fff0b7424 */ /* 0x000fe400078e00ff */
[----:B------:R-:W-:-:S07]  /*1b710*/  IMAD.MOV.U32 R15, RZ, RZ, -0x1 ;  /* 0xffffffffff0f7424 */ /* 0x000fce00078e00ff */
[----:B01----:R-:W-:Y:S05]  /*1b720*/  WARPSYNC.COLLECTIVE R15, `(.L_x_1511) ;  /* 0x000000000f087348 */ /* 0x003fea0003c00000 */
[----:B-1----:R1:W2:Y:S02]  /*1b730*/  SHFL.IDX P6, R14, R13, R12, R11 ;  /* 0x0000000c0d0e7389 */ /* 0x0022a400000c000b */
[----:B012---:R-:W-:Y:S01]  /*1b740*/  ENDCOLLECTIVE ;  /* 0x000000000000791b */ /* 0x007fe20003800000 */
.L_x_1511:
[----:B------:R-:W-:Y:S02]  /*1b750*/  IMAD.IADD R27, R12, 0x1, R27 ;  /* 0x000000010c1b7824 */ /* 0x000fe400078e021b */
[----:B------:R-:W-:Y:S02]  /*1b760*/  IMAD.MOV.U32 R13, RZ, RZ, R4 ;  /* 0x000000ffff0d7224 */ /* 0x000fe400078e0004 */
[----:B------:R-:W-:-:S07]  /*1b770*/  IMAD.MOV.U32 R25, RZ, RZ, R14 ;  /* 0x000000ffff197224 */ /* 0x000fce00078e000e */
[----:B------:R-:W-:Y:S05]  /*1b780*/  WARPSYNC.COLLECTIVE R15, `(.L_x_1512) ;  /* 0x000000000f087348 */ /* 0x000fea0003c00000 */
[----:B------:R0:W1:Y:S02]  /*1b790*/  SHFL.IDX P6, R14, R13, R12, R11 ;  /* 0x0000000c0d0e7389 */ /* 0x00006400000c000b */
[----:B01----:R-:W-:Y:S01]  /*1b7a0*/  ENDCOLLECTIVE ;  /* 0x000000000000791b */ /* 0x003fe20003800000 */
.L_x_1512:
[----:B------:R-:W-:Y:S01]  /*1b7b0*/  IMAD.MOV.U32 R4, RZ, RZ, R14 ;  /* 0x000000ffff047224 */ /* 0x000fe200078e000e */
[----:B------:R-:W-:Y:S06]  /*1b7c0*/  BRA `(.L_x_1513) ;  /* 0xffffffc000647947 */ /* 0x000fec000383ffff */
.L_x_1407:
[----:B------:R-:W-:Y:S01]  /*1b7d0*/  BSSY B0, `(.L_x_1514) ;  /* 0x0000007000007945 */ /* 0x000fe20003800000 */
[----:B------:R-:W-:Y:S02]  /*1b7e0*/  IMAD.MOV.U32 R13, RZ, RZ, R2 ;  /* 0x000000ffff0d7224 */ /* 0x000fe400078e0002 */
[----:B------:R-:W-:Y:S02]  /*1b7f0*/  IMAD.MOV.U32 R11, RZ, RZ, 0x1f ;  /* 0x0000001fff0b7424 */ /* 0x000fe400078e00ff */
[----:B------:R-:W-:-:S07]  /*1b800*/  IMAD.MOV.U32 R15, RZ, RZ, -0x1 ;  /* 0xffffffffff0f7424 */ /* 0x000fce00078e00ff */
[----:B0-23--:R-:W-:Y:S05]  /*1b810*/  WARPSYNC.COLLECTIVE R15, `(.L_x_1515) ;  /* 0x000000000f087348 */ /* 0x00dfea0003c00000 */
[----:B------:R1:W4:Y:S02]  /*1b820*/  SHFL.IDX P6, R14, R13, R12, R11 ;  /* 0x0000000c0d0e7389 */ /* 0x00032400000c000b */
[----:B01234-:R-:W-:Y:S01]  /*1b830*/  ENDCOLLECTIVE ;  /* 0x000000000000791b */ /* 0x01ffe20003800000 */
.L_x_1515:
[----:B------:R-:W-:Y:S05]  /*1b840*/  BSYNC B0 ;  /* 0x0000000000007941 */ /* 0x000fea0003800000 */
.L_x_1514:
[----:B------:R-:W-:Y:S01]  /*1b850*/  IMAD.MOV.U32 R6, RZ, RZ, R14 ;  /* 0x000000ffff067224 */ /* 0x000fe200078e000e */
[----:B------:R-:W-:Y:S06]  /*1b860*/  BRA `(.L_x_1406) ;  /* 0xffffffc000547947 */ /* 0x000fec000383ffff */
.L_x_1413:
[----:B0-----:R0:W1:Y:S02]  /*1b870*/  SYNCS.PHASECHK.TRANS64.TRYWAIT P0, [R7+URZ+0x30820], R0 ;  /* 0x03082000070075a7 */ /* 0x001064000800017f */
[----:B-1----:R-:W-:Y:S05]  /*1b880*/  @!P0 NANOSLEEP.SYNCS 0x989680 ;  /* 0x009896800000895d */ /* 0x002fea0003900000 */
[----:B------:R-:W1:Y:S02]  /*1b890*/  @!P0 SYNCS.PHASECHK.TRANS64 P0, [R7+URZ+0x30820], R0 ;  /* 0x03082000070085a7 */ /* 0x000e64000800007f */
[----:B-1----:R-:W-:Y:S05]  /*1b8a0*/  @!P0 BRA `(.L_x_1413) ;  /* 0xfffffffc00f08947 */ /* 0x002fea000383ffff */
[----:B------:R-:W-:Y:S05]  /*1b8b0*/  BRA `(.L_x_1516) ;  /* 0xffffffc800ac7947 */ /* 0x000fea000383ffff */
.L_x_1414:
[----:B------:R-:W1:Y:S01]  /*1b8c0*/  S2R R2, SR_TID.X ;  /* 0x0000000000027919 */ /* 0x000e620000002100 */
[----:B------:R-:W-:Y:S01]  /*1b8d0*/  BSSY B0, `(.L_x_1517) ;  /* 0x000000a000007945 */ /* 0x000fe20003800000 */
[----:B------:R-:W-:Y:S02]  /*1b8e0*/  IMAD.MOV.U32 R12, RZ, RZ, RZ ;  /* 0x000000ffff0c7224 */ /* 0x000fe400078e00ff */
[----:B------:R-:W-:Y:S02]  /*1b8f0*/  IMAD.MOV.U32 R11, RZ, RZ, 0x1f ;  /* 0x0000001fff0b7424 */ /* 0x000fe400078e00ff */
[----:B------:R-:W-:Y:S01]  /*1b900*/  IMAD.MOV.U32 R15, RZ, RZ, -0x1 ;  /* 0xffffffffff0f7424 */ /* 0x000fe200078e00ff */
[----:B-1----:R-:W-:-:S04]  /*1b910*/  SHF.R.U32.HI R2, RZ, 0x5, R2 ;  /* 0x00000005ff027819 */ /* 0x002fc80000011602 */
[----:B------:R-:W-:-:S05]  /*1b920*/  LOP3.LUT R2, R2, 0x3, RZ, 0xc0, !PT ;  /* 0x0000000302027812 */ /* 0x000fca00078ec0ff */
[----:B------:R-:W-:-:S07]  /*1b930*/  IMAD.MOV.U32 R13, RZ, RZ, R2 ;  /* 0x000000ffff0d7224 */ /* 0x000fce00078e0002 */
[----:B0-2---:R-:W-:Y:S05]  /*1b940*/  WARPSYNC.COLLECTIVE R15, `(.L_x_1518) ;  /* 0x000000000f087348 */ /* 0x005fea0003c00000 */
[----:B------:R1:W3:Y:S02]  /*1b950*/  SHFL.IDX P6, R14, R13, R12, R11 ;  /* 0x0000000c0d0e7389 */ /* 0x0002e400000c000b */
[----:B0123--:R-:W-:Y:S01]  /*1b960*/  ENDCOLLECTIVE ;  /* 0x000000000000791b */ /* 0x00ffe20003800000 */
.L_x_1518:
[----:B------:R-:W-:Y:S05]  /*1b970*/  BSYNC B0 ;  /* 0x0000000000007941 */ /* 0x000fea0003800000 */
.L_x_1517:
[----:B------:R-:W-:Y:S05]  /*1b980*/  BRA `(.L_x_1519) ;  /* 0xffffffc800947947 */ /* 0x000fea000383ffff */
.L_x_1417:
[----:B------:R-:W-:Y:S01]  /*1b990*/  BSSY B1, `(.L_x_1520) ;  /* 0x0000006000017945 */ /* 0x000fe20003800000 */
[----:B------:R-:W-:-:S07]  /*1b9a0*/  IMAD.MOV.U32 R15, RZ, RZ, -0x1 ;  /* 0xffffffffff0f7424 */ /* 0x000fce00078e00ff */
[----:B0-2---:R-:W-:Y:S05]  /*1b9b0*/  WARPSYNC.COLLECTIVE R15, `(.L_x_1521) ;  /* 0x000000000f0c7348 */ /* 0x005fea0003c00000 */
[----:B------:R-:W-:Y:S02]  /*1b9c0*/  ELECT P6, UR62, PT ;  /* 0x00000000003e782f */ /* 0x000fe400038c0000 */
[----:B------:R-:W-:Y:S01]  /*1b9d0*/  MOV R14, UR62 ;  /* 0x0000003e000e7c02 */ /* 0x000fe20008000f00 */
[----:B0-2---:R-:W-:Y:S10]  /*1b9e0*/  ENDCOLLECTIVE ;  /* 0x000000000000791b */ /* 0x005ff40003800000 */
.L_x_1521:
[----:B------:R-:W-:Y:S05]  /*1b9f0*/  BSYNC B1 ;  /* 0x0000000000017941 */ /* 0x000fea0003800000 */
.L_x_1520:
[----:B------:R-:W-:Y:S05]  /*1ba00*/  BRA `(.L_x_1522) ;  /* 0xffffffc8008c7947 */ /* 0x000fea000383ffff */
.L_x_1419:
[----:B0-----:R0:W1:Y:S02]  /*1ba10*/  SYNCS.PHASECHK.TRANS64.TRYWAIT P1, [R5+URZ+0x30840], R0 ;  /* 0x03084000050075a7 */ /* 0x001064000802017f */
[----:B-1----:R-:W-:Y:S05]  /*1ba20*/  @!P1 NANOSLEEP.SYNCS 0x989680 ;  /* 0x009896800000995d */ /* 0x002fea0003900000 */
[----:B------:R-:W1:Y:S02]  /*1ba30*/  @!P1 SYNCS.PHASECHK.TRANS64 P1, [R5+URZ+0x30840], R0 ;  /* 0x03084000050095a7 */ /* 0x000e64000802007f */
[----:B-1----:R-:W-:Y:S05]  /*1ba40*/  @!P1 BRA `(.L_x_1419) ;  /* 0xfffffffc00f09947 */ /* 0x002fea000383ffff */
[----:B------:R-:W-:Y:S05]  /*1ba50*/  BRA `(.L_x_1523) ;  /* 0xffffffc800b47947 */ /* 0x000fea000383ffff */
.L_x_1421:
[----:B-1----:R1:W3:Y:S02]  /*1ba60*/  SYNCS.PHASECHK.TRANS64.TRYWAIT P1, [R3+URZ+0x30840], R2 ;  /* 0x03084002030075a7 */ /* 0x0022e4000802017f */
[----:B---3--:R-:W-:Y:S05]  /*1ba70*/  @!P1 NANOSLEEP.SYNCS 0x989680 ;  /* 0x009896800000995d */ /* 0x008fea0003900000 */
[----:B------:R-:W3:Y:S02]  /*1ba80*/  @!P1 SYNCS.PHASECHK.TRANS64 P1, [R3+URZ+0x30840], R2 ;  /* 0x03084002030095a7 */ /* 0x000ee4000802007f */
[----:B---3--:R-:W-:Y:S05]  /*1ba90*/  @!P1 BRA `(.L_x_1421) ;  /* 0xfffffffc00f09947 */ /* 0x008fea000383ffff */
[----:B------:R-:W-:Y:S05]  /*1baa0*/  BRA `(.L_x_1524) ;  /* 0xffffffc800c07947 */ /* 0x000fea000383ffff */
.L_x_1423:
[----:B---3--:R3:W4:Y:S02]  /*1bab0*/  SYNCS.PHASECHK.TRANS64.TRYWAIT P1, [R5+URZ+0x30860], R0 ;  /* 0x03086000050075a7 */ /* 0x008724000802017f */
[----:B----4-:R-:W-:Y:S05]  /*1bac0*/  @!P1 NANOSLEEP.SYNCS 0x989680 ;  /* 0x009896800000995d */ /* 0x010fea0003900000 */
[----:B------:R-:W4:Y:S02]  /*1bad0*/  @!P1 SYNCS.PHASECHK.TRANS64 P1, [R5+URZ+0x30860], R0 ;  /* 0x03086000050095a7 */ /* 0x000f24000802007f */
[----:B----4-:R-:W-:Y:S05]  /*1bae0*/  @!P1 BRA `(.L_x_1423) ;  /* 0xfffffffc00f09947 */ /* 0x010fea000383ffff */
[----:B------:R-:W-:Y:S05]  /*1baf0*/  BRA `(.L_x_1525) ;  /* 0xffffffc800bc7947 */ /* 0x000fea000383ffff */
.L_x_1526:
        /* <DEDUP_REMOVED lines=16> */
.L_x_3275:


//--------------------- .text._ZN7cutlass13device_kernelIN5flash11enable_sm90INS1_16FlashAttnFwdSm90INS1_25CollectiveMainloopFwdSm90ILi2EN4cute5tupleIJNS5_1CILi1EEES8_S8_EEENS6_IJNS7_ILi128EEENS7_ILi64EEENS7_ILi256EEEEEELi256ENS_6half_tEfNS_4arch4Sm90ELb0ELb1ELb0ELb1ELb1ELb1ELb0ELb1ELb1ELb1ELb1ELb0EEENS1_21CollectiveEpilogueFwdINS6_IJSA_SC_SB_EEES9_SE_SG_Li256ELb1ELb1ELb1ELb0EEENS1_36VarlenDynamicPersistentTileSchedulerILi128ELi64ELi256ELi128ELb1ELb1ELb1ELb1ELb0ELb1EEEEEEEEEvNT_6ParamsE --------------------------
	.section	.text._ZN7cutlass13device_kernelIN5flash11enable_sm90INS1_16FlashAttnFwdSm90INS1_25CollectiveMainloopFwdSm90ILi2EN4cute5tupleIJNS5_1CILi1EEES8_S8_EEENS6_IJNS7_ILi128EEENS7_ILi64EEENS7_ILi256EEEEEELi256ENS_6half_tEfNS_4arch4Sm90ELb0ELb1ELb0ELb1ELb1ELb1ELb0ELb1ELb1ELb1ELb1ELb0EEENS1_21CollectiveEpilogueFwdINS6_IJSA_SC_SB_EEES9_SE_SG_Li256ELb1ELb1ELb1ELb0EEENS1_36VarlenDynamicPersistentTileSchedulerILi128ELi64ELi256ELi128ELb1ELb1ELb1ELb1ELb0ELb1EEEEEEEEEvNT_6ParamsE,"ax",@progbits
	.align	128
.text._ZN7cutlass13device_kernelIN5flash11enable_sm90INS1_16FlashAttnFwdSm90INS1_25CollectiveMainloopFwdSm90ILi2EN4cute5tupleIJNS5_1CILi1EEES8_S8_EEENS6_IJNS7_ILi128EEENS7_ILi64EEENS7_ILi256EEEEEELi256ENS_6half_tEfNS_4arch4Sm90ELb0ELb1ELb0ELb1ELb1ELb1ELb0ELb1ELb1ELb1ELb1ELb0EEENS1_21CollectiveEpilogueFwdINS6_IJSA_SC_SB_EEES9_SE_SG_Li256ELb1ELb1ELb1ELb0EEENS1_36VarlenDynamicPersistentTileSchedulerILi128ELi64ELi256ELi128ELb1ELb1ELb1ELb1ELb0ELb1EEEEEEEEEvNT_6ParamsE:
        .type           _ZN7cutlass13device_kernelIN5flash11enable_sm90INS1_16FlashAttnFwdSm90INS1_25CollectiveMainloopFwdSm90ILi2EN4cute5tupleIJNS5_1CILi1EEES8_S8_EEENS6_IJNS7_ILi128EEENS7_ILi64EEENS7_ILi256EEEEEELi256ENS_6half_tEfNS_4arch4Sm90ELb0ELb1ELb0ELb1ELb1ELb1ELb0ELb1ELb1ELb1ELb1ELb0EEENS1_21CollectiveEpilogueFwdINS6_IJSA_SC_SB_EEES9_SE_SG_Li256ELb1ELb1ELb1ELb0EEENS1_36VarlenDynamicPersistentTileSchedulerILi128ELi64ELi256ELi128ELb1ELb1ELb1ELb1ELb0ELb1EEEEEEEEEvNT_6ParamsE,@function
        .size           _ZN7cutlass13device_kernelIN5flash11enable_sm90INS1_16FlashAttnFwdSm90INS1_25CollectiveMainloopFwdSm90ILi2EN4cute5tupleIJNS5_1CILi1EEES8_S8_EEENS6_IJNS7_ILi128EEENS7_ILi64EEENS7_ILi256EEEEEELi256ENS_6half_tEfNS_4arch4Sm90ELb0ELb1ELb0ELb1ELb1ELb1ELb0ELb1ELb1ELb1ELb1ELb0EEENS1_21CollectiveEpilogueFwdINS6_IJSA_SC_SB_EEES9_SE_SG_Li256ELb1ELb1ELb1ELb0EEENS1_36VarlenDynamicPersistentTileSchedulerILi128ELi64ELi256ELi128ELb1ELb1ELb1ELb1ELb0ELb1EEEEEEEEEvNT_6ParamsE,(.L_x_3276 - _ZN7cutlass13device_kernelIN5flash11enable_sm90INS1_16FlashAttnFwdSm90INS1_25CollectiveMainloopFwdSm90ILi2EN4cute5tupleIJNS5_1CILi1EEES8_S8_EEENS6_IJNS7_ILi128EEENS7_ILi64EEENS7_ILi256EEEEEELi256ENS_6half_tEfNS_4arch4Sm90ELb0ELb1ELb0ELb1ELb1ELb1ELb0ELb1ELb1ELb1ELb1ELb0EEENS1_21CollectiveEpilogueFwdINS6_IJSA_SC_SB_EEES9_SE_SG_Li256ELb1ELb1ELb1ELb0EEENS1_36VarlenDynamicPersistentTileSchedulerILi128ELi64ELi256ELi128ELb1ELb1ELb1ELb1ELb0ELb1EEEEEEEEEvNT_6ParamsE)
        .other          _ZN7cutlass13device_kernelIN5flash11enable_sm90INS1_16FlashAttnFwdSm90INS1_25CollectiveMainloopFwdSm90ILi2EN4cute5tupleIJNS5_1CILi1EEES8_S8_EEENS6_IJNS7_ILi128EEENS7_ILi64EEENS7_ILi256EEEEEELi256ENS_6half_tEfNS_4arch4Sm90ELb0ELb1ELb0ELb1ELb1ELb1ELb0ELb1ELb1ELb1ELb1ELb0EEENS1_21CollectiveEpilogueFwdINS6_IJSA_SC_SB_EEES9_SE_SG_Li256ELb1ELb1ELb1ELb0EEENS1_36VarlenDynamicPersistentTileSchedulerILi128ELi64ELi256ELi128ELb1ELb1ELb1ELb1ELb0ELb1EEEEEEEEEvNT_6ParamsE,@"STO_CUDA_ENTRY STV_DEFAULT"
_ZN7cutlass13device_kernelIN5flash11enable_sm90INS1_16FlashAttnFwdSm90INS1_25CollectiveMainloopFwdSm90ILi2EN4cute5tupleIJNS5_1CILi1EEES8_S8_EEENS6_IJNS7_ILi128EEENS7_ILi64EEENS7_ILi256EEEEEELi256ENS_6half_tEfNS_4arch4Sm90ELb0ELb1ELb0ELb1ELb1ELb1ELb0ELb1ELb1ELb1ELb1ELb0EEENS1_21CollectiveEpilogueFwdINS6_IJSA_SC_SB_EEES9_SE_SG_Li256ELb1ELb1ELb1ELb0EEENS1_36VarlenDynamicPersistentTileSchedulerILi128ELi64ELi256ELi128ELb1ELb1ELb1ELb1ELb0ELb1EEEEEEEEEvNT_6ParamsE:
        /* <DEDUP_REMOVED lines=18> */
.L_x_1528:
[----:B------:R-:W-:Y:S05]  /*0120*/  BSYNC B0 ;  /* 0x0000000000007941 */ /* 0x000fea0003800000 */
.L_x_1527:
        /* <DEDUP_REMOVED lines=41> */
.L_x_1529:
        /* <DEDUP_REMOVED lines=22> */
.L_x_1530:
        /* <DEDUP_REMOVED lines=18> */
.L_x_1531:
        /* <DEDUP_REMOVED lines=22> */
.L_x_1532:
        /* <DEDUP_REMOVED lines=22> */
.L_x_1533:
[----:B0-----:R-:W-:Y:S01]  /*0900*/  UMOV UR4, 0x1 ;  /* 0x0000000100047882 */ /* 0x001fe20000000000 */
[----:B------:R-:W-:Y:S01]  /*0910*/  PLOP3.LUT P0, PT, PT, PT, UP0, 0x80, 0x0 ;  /* 0x000000000000781c */ /* 0x000fe20003f0f008 */
[----:B------:R-:W-:Y:S01]  /*0920*/  USEL UR4, UR4, 0x2, !UP0 ;  /* 0x0000000204047887 */ /* 0x000fe2000c000000 */
[----:B------:R-:W-:Y:S01]  /*0930*/  NOP ;  /* 0x0000000000007918 */ /* 0x000fe20000000000 */
[----:B------:R-:W-:Y:S01]  /*0940*/  ULDC.64 UR60, c[0x0][0x208] ;  /* 0x00008200003c7ab9 */ /* 0x000fe20000000a00 */
[----:B------:R-:W-:Y:S03]  /*0950*/  BSSY B9, `(.L_x_1534) ;  /* 0x0002b91000097945 */ /* 0x000fe60003800000 */
[----:B------:R-:W-:-:S05]  /*0960*/  IMAD.U32 R3, RZ, RZ, UR4 ;  /* 0x00000004ff037e24 */ /* 0x000fca000f8e00ff */
[----:B------:R0:W-:Y:S01]  /*0970*/  STL [R1+0xd8], R3 ;  /* 0x0000d80301007387 */ /* 0x0001e20000100800 */
[----:B-12-4-:R-:W-:Y:S06]  /*0980*/  BAR.SYNC.DEFER_BLOCKING 0x0 ;  /* 0x0000000000007b1d */ /* 0x016fec0000010000 */
[----:B------:R-:W-:Y:S05]  /*0990*/  @!P0 BRA `(.L_x_1535) ;  /* 0x0000023000e88947 */ /* 0x000fea0003800000 */
.L_x_1536:
[----:B------:R-:W-:-:S08]  /*09a0*/  NOP ;  /* 0x0000000000007918 */ /* 0x000fd00000000000 */
[----:B------:R-:W1:Y:S02]  /*09b0*/  USETMAXREG.TRY_ALLOC.CTAPOOL UP0, 0xe8 ;  /* 0x000000e8000079c8 */ /* 0x000e640008000600 */
[----:B-1----:R-:W-:-:S13]  /*09c0*/  PLOP3.LUT P0, PT, PT, PT, UP0, 0x80, 0x0 ;  /* 0x000000000000781c */ /* 0x002fda0003f0f008 */
[----:B------:R-:W-:Y:S05]  /*09d0*/  @!P0 BRA `(.L_x_1536) ;  /* 0xfffffffc00f08947 */ /* 0x000fea000383ffff */
[----:B------:R-:W1:Y:S08]  /*09e0*/  S2UR UR4, SR_CgaCtaId ;  /* 0x00000000000479c3 */ /* 0x000e700000008800 */
[----:B------:R-:W-:Y:S06]  /*09f0*/  BAR.ARV 0x8, 0x180 ;  /* 0x0206000000007b1d */ /* 0x000fec0000002000 */
[----:B------:R-:W-:-:S02]  /*0a00*/  MOV R17, 0x400 ;  /* 0x0000040000117802 */ /* 0x000fc40000000f00 */
[----:B------:R-:W-:Y:S01]  /*0a10*/  BAR.SYNC.DEFER_BLOCKING 0x5, 0x180 ;  /* 0x0146000000007b1d */ /* 0x000fe20000010000 */
[----:B-1----:R-:W-:-:S05]  /*0a20*/  IMAD.U32 R2, RZ, RZ, UR4 ;  /* 0x00000004ff027e24 */ /* 0x002fca000f8e00ff */
[----:B------:R-:W-:Y:S01]  /*0a30*/  ULDC UR4, c[0x0][0xc3c] ;  /* 0x00030f0000047ab9 */ /* 0x000fe20000000800 */
[----:B------:R-:W-:Y:S01]  /*0a40*/  LEA R17, R2, R17, 0x18 ;  /* 0x0000001102117211 */ /* 0x000fe200078ec0ff */
[----:B------:R-:W-:Y:S04]  /*0a50*/  STL [R1+0x8], R2 ;  /* 0x0000080201007387 */ /* 0x000fe80000100800 */
[----:B------:R-:W1:Y:S01]  /*0a60*/  LDS.128 R24, [R17+0x308d0] ;  /* 0x0308d00011187984 */ /* 0x000e620000000c00 */
[----:B------:R-:W-:Y:S06]  /*0a70*/  BAR.ARV 0x4, 0x180 ;  /* 0x0106000000007b1d */ /* 0x000fec0000002000 */
[----:B-1----:R-:W-:-:S13]  /*0a80*/  ISETP.GE.AND P0, PT, R27, UR4, PT ;  /* 0x000000041b007c0c */ /* 0x002fda000bf06270 */
[----:B------:R-:W-:Y:S05]  /*0a90*/  @P0 BRA `(.L_x_1537) ;  /* 0x000002b400f00947 */ /* 0x000fea0003800000 */
[----:B------:R-:W2:Y:S01]  /*0aa0*/  LDL R2, [R1+0xd8] ;  /* 0x0000d80001027983 */ /* 0x000ea20000100800 */
[----:B------:R-:W-:Y:S02]  /*0ab0*/  VIADD R0, R0, 0xffffff80 ;  /* 0xffffff8000007836 */ /* 0x000fe40000000000 */
[----:B------:R-:W-:Y:S02]  /*0ac0*/  IMAD.MOV.U32 R200, RZ, RZ, RZ ;  /* 0x000000ffffc87224 */ /* 0x000fe400078e00ff */
[----:B------:R-:W-:Y:S01]  /*0ad0*/  IMAD.MOV.U32 R218, RZ, RZ, RZ ;  /* 0x000000ffffda7224 */ /* 0x000fe200078e00ff */
[----:B0-----:R-:W-:Y:S01]  /*0ae0*/  SHF.R.S32.HI R3, RZ, 0x1f, R0 ;  /* 0x0000001fff037819 */ /* 0x001fe20000011400 */
[----:B------:R-:W-:-:S03]  /*0af0*/  IMAD.MOV.U32 R202, RZ, RZ, RZ ;  /* 0x000000ffffca7224 */ /* 0x000fc600078e00ff */
[CC--:B------:R-:W-:Y:S02]  /*0b00*/  LEA.HI R5, R3.reuse, R0.reuse, RZ, 0x2 ;  /* 0x0000000003057211 */ /* 0x0c0fe400078f10ff */
[CC--:B------:R-:W-:Y:S02]  /*0b10*/  LEA.HI R4, R3.reuse, R0.reuse, RZ, 0x5 ;  /* 0x0000000003047211 */ /* 0x0c0fe400078f28ff */
[CC--:B------:R-:W-:Y:S02]  /*0b20*/  LEA.HI R6, R3.reuse, R0.reuse, RZ, 0x3 ;  /* 0x0000000003067211 */ /* 0x0c0fe400078f18ff */
[----:B------:R-:W-:Y:S01]  /*0b30*/  LEA.HI R8, R3, R0, RZ, 0x6 ;  /* 0x0000000003087211 */ /* 0x000fe200078f30ff */
[----:B------:R-:W-:Y:S01]  /*0b40*/  IMAD.SHL.U32 R4, R4, 0x20, RZ ;  /* 0x0000002004047824 */ /* 0x000fe200078e00ff */
[----:B------:R-:W-:Y:S02]  /*0b50*/  LOP3.LUT R13, R5, 0xfffffffc, RZ, 0xc0, !PT ;  /* 0xfffffffc050d7812 */ /* 0x000fe400078ec0ff */
[----:B------:R-:W-:Y:S01]  /*0b60*/  LOP3.LUT R9, R6, 0xfffffff8, RZ, 0xc0, !PT ;  /* 0xfffffff806097812 */ /* 0x000fe200078ec0ff */
[----:B------:R-:W-:Y:S01]  /*0b70*/  IMAD.SHL.U32 R8, R8, 0x8, RZ ;  /* 0x0000000808087824 */ /* 0x000fe200078e00ff */
[----:B------:R-:W-:Y:S01]  /*0b80*/  LOP3.LUT R4, R4, 0xfffffc00, RZ, 0xc0, !PT ;  /* 0xfffffc0004047812 */ /* 0x000fe200078ec0ff */
[C---:B------:R-:W-:Y:S01]  /*0b90*/  IMAD.IADD R13, R0.reuse, 0x1, -R13 ;  /* 0x00000001000d7824 */ /* 0x040fe200078e0a0d */
[----:B------:R-:W-:Y:S01]  /*0ba0*/  SHF.R.S32.HI R22, RZ, 0x3, R6 ;  /* 0x00000003ff167819 */ /* 0x000fe20000011406 */
[----:B------:R-:W-:Y:S01]  /*0bb0*/  IMAD.IADD R12, R0, 0x1, -R9 ;  /* 0x00000001000c7824 */ /* 0x000fe200078e0a09 */
[----:B------:R-:W-:-:S03]  /*0bc0*/  LOP3.LUT R29, R8, 0xfffffe00, RZ, 0xc0, !PT ;  /* 0xfffffe00081d7812 */ /* 0x000fc600078ec0ff */
[----:B------:R-:W-:Y:S01]  /*0bd0*/  IMAD.SHL.U32 R204, R12, 0x4, RZ ;  /* 0x000000040ccc7824 */ /* 0x000fe200078e00ff */
[----:B------:R-:W-:Y:S01]  /*0be0*/  STL [R1+0x80], R12 ;  /* 0x0000800c01007387 */ /* 0x000fe20000100800 */
[----:B------:R-:W-:Y:S02]  /*0bf0*/  VIADD R6, R22, 0x60 ;  /* 0x0000006016067836 */ /* 0x000fe40000000000 */
[----:B------:R-:W-:Y:S02]  /*0c00*/  VIADD R20, R204, 0x40 ;  /* 0x00000040cc147836 */ /* 0x000fe40000000000 */
[----:B------:R-:W-:Y:S02]  /*0c10*/  IMAD.SHL.U32 R18, R12, 0x8, RZ ;  /* 0x000000080c127824 */ /* 0x000fe400078e00ff */
[----:B------:R-:W-:Y:S02]  /*0c20*/  IMAD.IADD R203, R204, 0x1, R20 ;  /* 0x00000001cccb7824 */ /* 0x000fe400078e0214 */
[----:B------:R-:W-:Y:S01]  /*0c30*/  VIADD R28, R22, 0x20 ;  /* 0x00000020161c7836 */ /* 0x000fe20000000000 */
[----:B--2---:R-:W-:-:S02]  /*0c40*/  R2UR UR4, R2 ;  /* 0x00000000020472ca */ /* 0x004fc400000e0000 */
[CC--:B------:R-:W-:Y:S02]  /*0c50*/  LEA.HI R2, R3.reuse, R0.reuse, RZ, 0x4 ;  /* 0x0000000003027211 */ /* 0x0c0fe400078f20ff */
[----:B------:R-:W-:Y:S02]  /*0c60*/  LEA.HI R3, R3, R0, RZ, 0x7 ;  /* 0x0000000003037211 */ /* 0x000fe400078f38ff */
[----:B------:R-:W-:Y:S02]  /*0c70*/  SHF.R.S32.HI R7, RZ, 0x4, R2 ;  /* 0x00000004ff077819 */ /* 0x000fe40000011402 */
[C---:B------:R-:W-:Y:S02]  /*0c80*/  LOP3.LUT R5, R2.reuse, 0x3fffff0, RZ, 0xc0, !PT ;  /* 0x03fffff002057812 */ /* 0x040fe400078ec0ff */
[----:B------:R-:W-:Y:S02]  /*0c90*/  LEA.HI R2, R2, R7, RZ, 0x1 ;  /* 0x0000000702027211 */ /* 0x000fe400078f08ff */
[----:B------:R-:W-:Y:S01]  /*0ca0*/  LOP3.LUT R11, R3, 0xffffff80, RZ, 0xc0, !PT ;  /* 0xffffff80030b7812 */ /* 0x000fe200078ec0ff */
[----:B------:R-:W-:Y:S01]  /*0cb0*/  IMAD.IADD R5, R0, 0x1, -R5 ;  /* 0x0000000100057824 */ /* 0x000fe200078e0a05 */
[----:B------:R-:W-:Y:S01]  /*0cc0*/  LOP3.LUT R2, R2, 0x1ffffffe, RZ, 0xc0, !PT ;  /* 0x1ffffffe02027812 */ /* 0x000fe200078ec0ff */
[----:B------:R-:W-:Y:S01]  /*0cd0*/  ULOP3.LUT UR4, UR4, 0x1, URZ, 0xfc, !UPT ;  /* 0x0000000104047892 */ /* 0x000fe2000f8efc3f */
[----:B------:R-:W-:Y:S01]  /*0ce0*/  IADD3 R24, R0, -R11, RZ ;  /* 0x8000000b00187210 */ /* 0x000fe20007ffe0ff */
[----:B------:R-:W-:Y:S01]  /*0cf0*/  IMAD R5, R5, 0x40, R4 ;  /* 0x0000004005057824 */ /* 0x000fe200078e0204 */
[----:B------:R-:W-:Y:S01]  /*0d00*/  SHF.R.S32.HI R0, RZ, 0x7, R3 ;  /* 0x00000007ff007819 */ /* 0x000fe20000011403 */
[----:B------:R-:W-:Y:S01]  /*0d10*/  IMAD.IADD R2, R7, 0x1, -R2 ;  /* 0x0000000107027824 */ /* 0x000fe200078e0a02 */
[----:B------:R-:W-:Y:S01]  /*0d20*/  SHF.R.S32.HI R9, RZ, 0x1f, R24 ;  /* 0x0000001fff097819 */ /* 0x000fe20000011418 */
[----:B------:R-:W-:Y:S01]  /*0d30*/  STL [R1+0xa4], R24 ;  /* 0x0000a41801007387 */ /* 0x000fe20000100800 */
[----:B------:R-:W-:Y:S01]  /*0d40*/  LEA.HI R3, R3, R0, RZ, 0x1 ;  /* 0x0000000003037211 */ /* 0x000fe200078f08ff */
[----:B------:R-:W-:Y:S01]  /*0d50*/  IMAD R2, R2, 0x8, R5 ;  /* 0x0000000802027824 */ /* 0x000fe200078e0205 */
[----:B------:R-:W-:Y:S01]  /*0d60*/  LEA.HI R10, R9, R24, RZ, 0x2 ;  /* 0x00000018090a7211 */ /* 0x000fe200078f10ff */
[----:B------:R-:W-:Y:S01]  /*0d70*/  STL [R1+0xc], R22 ;  /* 0x00000c1601007387 */ /* 0x000fe20000100800 */
[----:B------:R-:W-:-:S02]  /*0d80*/  LOP3.LUT R3, R3, 0x3fffffe, RZ, 0xc0, !PT ;  /* 0x03fffffe03037812 */ /* 0x000fc400078ec0ff */
[--C-:B------:R-:W-:Y:S01]  /*0d90*/  SHF.R.S32.HI R4, RZ, 0x2, R10.reuse ;  /* 0x00000002ff047819 */ /* 0x100fe2000001140a */
[----:B------:R0:W-:Y:S01]  /*0da0*/  STL [R1+0xd4], R2 ;  /* 0x0000d40201007387 */ /* 0x0001e20000100800 */
[----:B------:R-:W-:Y:S01]  /*0db0*/  SHF.R.S32.HI R7, RZ, 0x1f, R10 ;  /* 0x0000001fff077819 */ /* 0x000fe2000001140a */
[----:B------:R-:W-:Y:S01]  /*0dc0*/  IMAD.IADD R3, R0, 0x1, -R3 ;  /* 0x0000000100037824 */ /* 0x000fe200078e0a03 */
[----:B------:R-:W-:Y:S01]  /*0dd0*/  LEA.HI R0, R13, R13, RZ, 0x1 ;  /* 0x0000000d0d007211 */ /* 0x000fe200078f08ff */
[----:B------:R-:W-:Y:S01]  /*0de0*/  STL [R1+0x34], R20 ;  /* 0x0000341401007387 */ /* 0x000fe20000100800 */
[----:B------:R-:W-:Y:S02]  /*0df0*/  LEA.HI R7, R7, R4, RZ, 0x3 ;  /* 0x0000000407077211 */ /* 0x000fe400078f18ff */
[----:B------:R-:W-:Y:S01]  /*0e00*/  LOP3.LUT R0, R0, 0x1ffffffe, RZ, 0xc0, !PT ;  /* 0x1ffffffe00007812 */ /* 0x000fe200078ec0ff */
[----:B------:R1:W-:Y:S01]  /*0e10*/  STL [R1+0xc4], R28 ;  /* 0x0000c41c01007387 */ /* 0x0003e20000100800 */
[----:B------:R-:W-:-:S02]  /*0e20*/  LOP3.LUT R7, R7, 0xfffffff8, RZ, 0xc0, !PT ;  /* 0xfffffff807077812 */ /* 0x000fc400078ec0ff */
[----:B0-----:R-:W-:Y:S01]  /*0e30*/  IADD3 R2, R22, 0x40, RZ ;  /* 0x0000004016027810 */ /* 0x001fe20007ffe0ff */
[----:B------:R-:W-:Y:S01]  /*0e40*/  IMAD.IADD R13, R13, 0x1, -R0 ;  /* 0x000000010d0d7824 */ /* 0x000fe200078e0a00 */
[----:B------:R-:W-:Y:S01]  /*0e50*/  LEA.HI R9, R9, R24, RZ, 0x5 ;  /* 0x0000001809097211 */ /* 0x000fe200078f28ff */
[----:B------:R-:W-:Y:S01]  /*0e60*/  IMAD.IADD R4, R4, 0x1, -R7 ;  /* 0x0000000104047824 */ /* 0x000fe200078e0a07 */
[----:B------:R-:W-:Y:S02]  /*0e70*/  SHF.R.S32.HI R5, RZ, 0x1f, R2 ;  /* 0x0000001fff057819 */ /* 0x000fe40000011402 */
[----:B------:R-:W-:Y:S02]  /*0e80*/  SHF.R.S32.HI R7, RZ, 0x1f, R6 ;  /* 0x0000001fff077819 */ /* 0x000fe40000011406 */
[----:B------:R-:W-:Y:S01]  /*0e90*/  LEA.HI R5, R5, R2, RZ, 0x3 ;  /* 0x0000000205057211 */ /* 0x000fe200078f18ff */
[----:B------:R-:W-:Y:S01]  /*0ea0*/  IMAD.SHL.U32 R2, R2, 0x40, RZ ;  /* 0x0000004002027824 */ /* 0x000fe200078e00ff */
[----:B------:R-:W-:-:S02]  /*0eb0*/  LEA.HI R7, R7, R6, RZ, 0x3 ;  /* 0x0000000607077211 */ /* 0x000fc400078f18ff */
[----:B------:R-:W-:Y:S01]  /*0ec0*/  SHF.L.U32 R6, R6, 0x6, RZ ;  /* 0x0000000606067819 */ /* 0x000fe200000006ff */
[----:B------:R-:W-:Y:S01]  /*0ed0*/  IMAD.SHL.U32 R5, R5, 0x40, RZ ;  /* 0x0000004005057824 */ /* 0x000fe200078e00ff */
[----:B------:R-:W-:Y:S01]  /*0ee0*/  LOP3.LUT R0, R2, 0x1c0, RZ, 0xc0, !PT ;  /* 0x000001c002007812 */ /* 0x000fe200078ec0ff */
[----:B------:R-:W-:Y:S01]  /*0ef0*/  IMAD.SHL.U32 R14, R7, 0x40, RZ ;  /* 0x00000040070e7824 */ /* 0x000fe200078e00ff */
[----:B------:R-:W-:Y:S02]  /*0f00*/  SHF.R.S32.HI R2, RZ, 0x1f, R203 ;  /* 0x0000001fff027819 */ /* 0x000fe400000114cb */
[----:B------:R-:W-:Y:S02]  /*0f10*/  LOP3.LUT R12, R6, 0x1c0, RZ, 0xc0, !PT ;  /* 0x000001c0060c7812 */ /* 0x000fe400078ec0ff */
[----:B------:R-:W-:Y:S02]  /*0f20*/  LEA.HI R201, R2, R203, RZ, 0x3 ;  /* 0x000000cb02c97211 */ /* 0x000fe400078f18ff */
[----:B------:R-:W-:-:S02]  /*0f30*/  LOP3.LUT R7, R5, 0xfffffe00, RZ, 0xc0, !PT ;  /* 0xfffffe0005077812 */ /* 0x000fc400078ec0ff */
[----:B------:R-:W-:Y:S02]  /*0f40*/  SHF.R.U32.HI R6, RZ, 0x3, R0 ;  /* 0x00000003ff067819 */ /* 0x000fe40000011600 */
[C---:B------:R-:W-:Y:S02]  /*0f50*/  LOP3.LUT R11, R0.reuse, 0x38, R18, 0xf8, !PT ;  /* 0x00000038000b7812 */ /* 0x040fe400078ef812 */
[--C-:B------:R-:W-:Y:S01]  /*0f60*/  LOP3.LUT R5, R0, 0x38, R201.reuse, 0xf8, !PT ;  /* 0x0000003800057812 */ /* 0x100fe200078ef8c9 */
[----:B------:R-:W-:Y:S01]  /*0f70*/  IMAD.SHL.U32 R0, R22, 0x40, RZ ;  /* 0x0000004016007824 */ /* 0x000fe200078e00ff */
[----:B------:R-:W-:Y:S02]  /*0f80*/  SHF.R.U32.HI R16, RZ, 0x3, R12 ;  /* 0x00000003ff107819 */ /* 0x000fe4000001160c */
[C---:B------:R-:W-:Y:S02]  /*0f90*/  LOP3.LUT R19, R12.reuse, 0x38, R18, 0xf8, !PT ;  /* 0x000000380c137812 */ /* 0x040fe400078ef812 */
[----:B------:R-:W-:-:S02]  /*0fa0*/  LOP3.LUT R23, R12, 0x38, R201, 0xf8, !PT ;  /* 0x000000380c177812 */ /* 0x000fc400078ef8c9 */
[----:B------:R-:W-:Y:S02]  /*0fb0*/  LOP3.LUT R11, R7, R11, R6, 0xf6, !PT ;  /* 0x0000000b070b7212 */ /* 0x000fe400078ef606 */
[----:B------:R-:W-:Y:S01]  /*0fc0*/  LOP3.LUT R12, R5, R6, RZ, 0x3c, !PT ;  /* 0x00000006050c7212 */ /* 0x000fe200078e3cff */
[----:B------:R-:W-:Y:S01]  /*0fd0*/  IMAD.SHL.U32 R5, R28, 0x40, RZ ;  /* 0x000000401c057824 */ /* 0x000fe200078e00ff */
[----:B------:R-:W-:Y:S02]  /*0fe0*/  SHF.R.S32.HI R6, RZ, 0x1f, R28 ;  /* 0x0000001fff067819 */ /* 0x000fe4000001141c */
[----:B------:R-:W-:Y:S02]  /*0ff0*/  SHF.R.S32.HI R9, RZ, 0x5, R9 ;  /* 0x00000005ff097819 */ /* 0x000fe40000011409 */
[----:B------:R-:W-:Y:S02]  /*1000*/  LEA.HI R6, R6, R28, RZ, 0x3 ;  /* 0x0000001c06067211 */ /* 0x000fe400078f18ff */
[----:B------:R-:W-:-:S02]  /*1010*/  LOP3.LUT R15, R14, 0xfffffe00, RZ, 0xc0, !PT ;  /* 0xfffffe000e0f7812 */ /* 0x000fc400078ec0ff */
[----:B------:R-:W-:Y:S01]  /*1020*/  LOP3.LUT R22, R0, 0x1c0, RZ, 0xc0, !PT ;  /* 0x000001c000167812 */ /* 0x000fe200078ec0ff */
[----:B------:R-:W-:Y:S01]  /*1030*/  IMAD.SHL.U32 R6, R6, 0x40, RZ ;  /* 0x0000004006067824 */ /* 0x000fe200078e00ff */
[----:B-1----:R-:W-:Y:S02]  /*1040*/  LOP3.LUT R28, R5, 0x1c0, RZ, 0xc0, !PT ;  /* 0x000001c0051c7812 */ /* 0x002fe400078ec0ff */
[----:B------:R-:W-:Y:S01]  /*1050*/  LEA R4, R9, R4, 0x4 ;  /* 0x0000000409047211 */ /* 0x000fe200078e20ff */
[----:B------:R-:W-:Y:S01]  /*1060*/  STL [R1+0x60], R22 ;  /* 0x0000601601007387 */ /* 0x000fe20000100800 */
[----:B------:R-:W-:Y:S02]  /*1070*/  LEA.HI R2, R2, R203, RZ, 0x6 ;  /* 0x000000cb02027211 */ /* 0x000fe400078f30ff */
[----:B------:R-:W-:Y:S01]  /*1080*/  LOP3.LUT R21, R15, R19, R16, 0xf6, !PT ;  /* 0x000000130f157212 */ /* 0x000fe200078ef610 */
[----:B------:R-:W-:Y:S01]  /*1090*/  STL [R1+0x6c], R29 ;  /* 0x00006c1d01007387 */ /* 0x000fe20000100800 */
[----:B------:R-:W-:Y:S01]  /*10a0*/  LOP3.LUT R23, R23, R16, RZ, 0x3c, !PT ;  /* 0x0000001017177212 */ /* 0x000fe200078e3cff */
[----:B------:R-:W-:Y:S01]  /*10b0*/  IMAD R4, R3, 0x40, R4 ;  /* 0x0000004003047824 */ /* 0x000fe200078e0204 */
[----:B------:R-:W-:Y:S01]  /*10c0*/  SHF.R.U32.HI R30, RZ, 0x3, R22 ;  /* 0x00000003ff1e7819 */ /* 0x000fe20000011616 */
[----:B------:R-:W-:Y:S01]  /*10d0*/  IMAD.SHL.U32 R2, R2, 0x80, RZ ;  /* 0x0000008002027824 */ /* 0x000fe200078e00ff */
[----:B------:R-:W-:Y:S01]  /*10e0*/  LOP3.LUT R0, R22, 0x38, R201, 0xf8, !PT ;  /* 0x0000003816007812 */ /* 0x000fe200078ef8c9 */
[----:B------:R-:W-:Y:S01]  /*10f0*/  STL [R1+0x5c], R28 ;  /* 0x00005c1c01007387 */ /* 0x000fe20000100800 */
[----:B------:R-:W-:Y:S01]  /*1100*/  SHF.R.U32.HI R16, RZ, 0x3, R28 ;  /* 0x00000003ff107819 */ /* 0x000fe2000001161c */
[----:B------:R-:W-:Y:S01]  /*1110*/  VIADD R3, R204, 0x60 ;  /* 0x00000060cc037836 */ /* 0x000fe20000000000 */
[----:B------:R-:W-:Y:S01]  /*1120*/  LOP3.LUT R14, R6, 0xfffffe00, RZ, 0xc0, !PT ;  /* 0xfffffe00060e7812 */ /* 0x000fe200078ec0ff */
[----:B------:R-:W-:Y:S01]  /*1130*/  STL [R1+0xcc], R30 ;  /* 0x0000cc1e01007387 */ /* 0x000fe20000100800 */
[----:B------:R-:W-:-:S02]  /*1140*/  LOP3.LUT R5, R0, R30, RZ, 0x3c, !PT ;  /* 0x0000001e00057212 */ /* 0x000fc400078e3cff */
[----:B------:R-:W-:Y:S01]  /*1150*/  MOV R0, UR4 ;  /* 0x0000000400007c02 */ /* 0x000fe20008000f00 */
[----:B------:R-:W-:Y:S01]  /*1160*/  STL [R1+0xc8], R16 ;  /* 0x0000c81001007387 */ /* 0x000fe20000100800 */
[----:B------:R-:W-:Y:S02]  /*1170*/  LOP3.LUT R8, R28, 0x38, R201, 0xf8, !PT ;  /* 0x000000381c087812 */ /* 0x000fe400078ef8c9 */
[----:B------:R-:W-:Y:S01]  /*1180*/  LOP3.LUT R10, R10, 0x7ffffffc, RZ, 0xc0, !PT ;  /* 0x7ffffffc0a0a7812 */ /* 0x000fe200078ec0ff */
[----:B------:R-:W-:Y:S01]  /*1190*/  STL [R1+0x68], R14 ;  /* 0x0000680e01007387 */ /* 0x000fe20000100800 */
[----:B------:R-:W-:Y:S02]  /*11a0*/  LOP3.LUT R2, R2, 0xffffe000, RZ, 0xc0, !PT ;  /* 0xffffe00002027812 */ /* 0x000fe400078ec0ff */
[----:B------:R-:W-:Y:S01]  /*11b0*/  LOP3.LUT R9, R8, R16, RZ, 0x3c, !PT ;  /* 0x0000001008097212 */ /* 0x000fe200078e3cff */
[----:B------:R-:W-:Y:S01]  /*11c0*/  STL [R1+0xd0], R4 ;  /* 0x0000d00401007387 */ /* 0x000fe20000100800 */
[-C--:B------:R-:W-:Y:S01]  /*11d0*/  IADD3 R15, R23, R2.reuse, R15 ;  /* 0x00000002170f7210 */ /* 0x080fe20007ffe00f */
[----:B------:R-:W-:Y:S01]  /*11e0*/  VIADD R8, R204, 0x20 ;  /* 0x00000020cc087836 */ /* 0x000fe20000000000 */
[----:B------:R-:W-:Y:S01]  /*11f0*/  IADD3 R23, R18, 0xc0, RZ ;  /* 0x000000c012177810 */ /* 0x000fe20007ffe0ff */
[----:B------:R-:W-:Y:S01]  /*1200*/  STL [R1+0x8c], RZ ;  /* 0x00008cff01007387 */ /* 0x000fe20000100800 */
[----:B------:R-:W-:Y:S01]  /*1210*/  IMAD.IADD R10, R24, 0x1, -R10 ;  /* 0x00000001180a7824 */ /* 0x000fe200078e0a0a */
[----:B------:R-:W-:-:S02]  /*1220*/  IADD3 R7, R12, R2, R7 ;  /* 0x000000020c077210 */ /* 0x000fc40007ffe007 */
[----:B------:R0:W-:Y:S01]  /*1230*/  STL [R1+0x64], R0 ;  /* 0x0000640001007387 */ /* 0x0001e20000100800 */
[----:B------:R-:W-:Y:S01]  /*1240*/  IMAD.SHL.U32 R225, R10, 0x2, RZ ;  /* 0x000000020ae17824 */ /* 0x000fe200078e00ff */
[----:B------:R-:W-:Y:S02]  /*1250*/  SHF.R.S32.HI R12, RZ, 0x1f, R23 ;  /* 0x0000001fff0c7819 */ /* 0x000fe40000011417 */
[----:B------:R-:W-:Y:S01]  /*1260*/  STL [R1+0x4c], RZ ;  /* 0x00004cff01007387 */ /* 0x000fe20000100800 */
[----:B------:R-:W-:Y:S01]  /*1270*/  VIADD R41, R225, 0x8 ;  /* 0x00000008e1297836 */ /* 0x000fe20000000000 */
[-C--:B------:R-:W-:Y:S01]  /*1280*/  IADD3 R5, R5, R2.reuse, R29 ;  /* 0x0000000205057210 */ /* 0x080fe20007ffe01d */
[C---:B------:R-:W-:Y:S01]  /*1290*/  VIADD R40, R225.reuse, 0x10 ;  /* 0x00000010e1287836 */ /* 0x040fe20000000000 */
[----:B------:R1:W-:Y:S01]  /*12a0*/  STL [R1+0x30], R8 ;  /* 0x0000300801007387 */ /* 0x0003e20000100800 */
[----:B------:R-:W-:Y:S01]  /*12b0*/  VIADD R39, R225, 0x18 ;  /* 0x00000018e1277836 */ /* 0x000fe20000000000 */
[----:B0-----:R-:W-:Y:S01]  /*12c0*/  LOP3.LUT R0, R22, 0x38, R18, 0xf8, !PT ;  /* 0x0000003816007812 */ /* 0x001fe200078ef812 */
[----:B------:R-:W-:Y:S01]  /*12d0*/  VIADD R22, R18, 0x80 ;  /* 0x0000008012167836 */ /* 0x000fe20000000000 */
[----:B------:R-:W-:Y:S01]  /*12e0*/  STL [R1+0x48], R3 ;  /* 0x0000480301007387 */ /* 0x000fe20000100800 */
[----:B------:R-:W-:Y:S01]  /*12f0*/  IADD3 R9, R9, R2, R14 ;  /* 0x0000000209097210 */ /* 0x000fe20007ffe00e */
[----:B------:R-:W-:Y:S01]  /*1300*/  VIADD R2, R17, 0x10400 ;  /* 0x0001040011027836 */ /* 0x000fe20000000000 */
[----:B------:R-:W-:Y:S01]  /*1310*/  LOP3.LUT R6, R29, R0, R30, 0xf6, !PT ;  /* 0x000000001d067212 */ /* 0x000fe200078ef61e */
[C---:B------:R-:W-:Y:S01]  /*1320*/  VIADD R37, R225.reuse, 0x28 ;  /* 0x00000028e1257836 */ /* 0x040fe20000000000 */
[----:B------:R-:W-:Y:S01]  /*1330*/  LOP3.LUT R0, R28, 0x38, R18, 0xf8, !PT ;  /* 0x000000381c007812 */ /* 0x000fe200078ef812 */
[C---:B------:R-:W-:Y:S01]  /*1340*/  VIADD R36, R225.reuse, 0x30 ;  /* 0x00000030e1247836 */ /* 0x040fe20000000000 */
[----:B------:R-:W-:Y:S01]  /*1350*/  SHF.R.S32.HI R28, RZ, 0x1f, R22 ;  /* 0x0000001fff1c7819 */ /* 0x000fe20000011416 */
[----:B------:R-:W-:Y:S01]  /*1360*/  STL [R1+0x7c], R6 ;  /* 0x00007c0601007387 */ /* 0x000fe20000100800 */
[----:B-1----:R-:W-:Y:S01]  /*1370*/  SHF.R.S32.HI R8, RZ, 0x1f, R8 ;  /* 0x0000001fff087819 */ /* 0x002fe20000011408 */
[C---:B------:R-:W-:Y:S01]  /*1380*/  VIADD R35, R225.reuse, 0x38 ;  /* 0x00000038e1237836 */ /* 0x040fe20000000000 */
[C---:B------:R-:W-:Y:S01]  /*1390*/  IADD3 R38, R225.reuse, 0x20, RZ ;  /* 0x00000020e1267810 */ /* 0x040fe20007ffe0ff */
[----:B------:R-:W-:Y:S01]  /*13a0*/  STL [R1+0x4], R28 ;  /* 0x0000041c01007387 */ /* 0x000fe20000100800 */
[----:B------:R-:W-:Y:S01]  /*13b0*/  SHF.R.S32.HI R42, RZ, 0x1f, R41 ;  /* 0x0000001fff2a7819 */ /* 0x000fe20000011429 */
[----:B------:R-:W-:Y:S01]  /*13c0*/  VIADD R34, R225, 0x40 ;  /* 0x00000040e1227836 */ /* 0x000fe20000000000 */
[----:B------:R-:W-:Y:S01]  /*13d0*/  SHF.R.S32.HI R41, RZ, 0x1f, R40 ;  /* 0x0000001fff297819 */ /* 0x000fe20000011428 */
[----:B------:R0:W-:Y:S01]  /*13e0*/  STL [R1], R12 ;  /* 0x0000000c01007387 */ /* 0x0001e20000100800 */
[----:B------:R-:W-:Y:S01]  /*13f0*/  SHF.R.S32.HI R40, RZ, 0x1f, R39 ;  /* 0x0000001fff287819 */ /* 0x000fe20000011427 */
[----:B------:R-:W-:Y:S01]  /*1400*/  IMAD R10, R11, 0x2, R2 ;  /* 0x000000020b0a7824 */ /* 0x000fe200078e0202 */
[----:B------:R-:W-:Y:S01]  /*1410*/  SHF.R.S32.HI R39, RZ, 0x1f, R38 ;  /* 0x0000001fff277819 */ /* 0x000fe20000011426 */
[----:B------:R1:W-:Y:S01]  /*1420*/  STL [R1+0x9c], R8 ;  /* 0x00009c0801007387 */ /* 0x0003e20000100800 */
[C---:B------:R-:W-:Y:S01]  /*1430*/  VIADD R33, R225.reuse, 0x48 ;  /* 0x00000048e1217836 */ /* 0x040fe20000000000 */
[----:B------:R-:W-:Y:S01]  /*1440*/  SHF.R.S32.HI R38, RZ, 0x1f, R37 ;  /* 0x0000001fff267819 */ /* 0x000fe20000011425 */
[C---:B------:R-:W-:Y:S01]  /*1450*/  VIADD R32, R225.reuse, 0x50 ;  /* 0x00000050e1207836 */ /* 0x040fe20000000000 */
[----:B------:R-:W-:Y:S01]  /*1460*/  SHF.R.S32.HI R37, RZ, 0x1f, R36 ;  /* 0x0000001fff257819 */ /* 0x000fe20000011424 */
[C---:B------:R-:W-:Y:S01]  /*1470*/  VIADD R30, R225.reuse, 0x60 ;  /* 0x00000060e11e7836 */ /* 0x040fe20000000000 */
[----:B0-----:R-:W-:Y:S01]  /*1480*/  SHF.R.S32.HI R12, RZ, 0x1f, R20 ;  /* 0x0000001fff0c7819 */ /* 0x001fe20000011414 */
[C---:B------:R-:W-:Y:S01]  /*1490*/  VIADD R29, R225.reuse, 0x68 ;  /* 0x00000068e11d7836 */ /* 0x040fe20000000000 */
[C---:B------:R-:W-:Y:S01]  /*14a0*/  IADD3 R31, R225.reuse, 0x58, RZ ;  /* 0x00000058e11f7810 */ /* 0x040fe20007ffe0ff */
[----:B------:R-:W-:Y:S01]  /*14b0*/  VIADD R28, R225, 0x70 ;  /* 0x00000070e11c7836 */ /* 0x000fe20000000000 */
[----:B-1----:R-:W-:Y:S01]  /*14c0*/  SHF.R.S32.HI R8, RZ, 0x1f, R3 ;  /* 0x0000001fff087819 */ /* 0x002fe20000011403 */
[----:B------:R-:W-:Y:S01]  /*14d0*/  STL [R1+0x98], R12 ;  /* 0x0000980c01007387 */ /* 0x000fe20000100800 */
[----:B------:R-:W-:Y:S01]  /*14e0*/  LOP3.LUT R3, R14, R0, R16, 0xf6, !PT ;  /* 0x000000000e037212 */ /* 0x000fe200078ef610 */
[----:B------:R-:W-:Y:S01]  /*14f0*/  IMAD R0, R21, 0x2, R2 ;  /* 0x0000000215007824 */ /* 0x000fe200078e0202 */
[----:B------:R-:W-:Y:S01]  /*1500*/  SHF.R.S32.HI R36, RZ, 0x1f, R35 ;  /* 0x0000001fff247819 */ /* 0x000fe20000011423 */
[----:B------:R0:W-:Y:S01]  /*1510*/  STL [R1+0x94], R8 ;  /* 0x0000940801007387 */ /* 0x0001e20000100800 */
[----:B------:R-:W-:Y:S01]  /*1520*/  SHF.R.S32.HI R35, RZ, 0x1f, R34 ;  /* 0x0000001fff237819 */ /* 0x000fe20000011422 */
[C---:B------:R-:W-:Y:S01]  /*1530*/  VIADD R24, R225.reuse, 0x78 ;  /* 0x00000078e1187836 */ /* 0x040fe20000000000 */
[----:B------:R-:W-:Y:S01]  /*1540*/  SHF.R.S32.HI R34, RZ, 0x1f, R33 ;  /* 0x0000001fff227819 */ /* 0x000fe20000011421 */
[----:B------:R-:W-:Y:S01]  /*1550*/  STL [R1+0xb4], R10 ;  /* 0x0000b40a01007387 */ /* 0x000fe20000100800 */
[----:B------:R-:W-:Y:S01]  /*1560*/  SHF.R.S32.HI R33, RZ, 0x1f, R32 ;  /* 0x0000001fff217819 */ /* 0x000fe20000011420 */
[C---:B------:R-:W-:Y:S01]  /*1570*/  VIADD R21, R225.reuse, 0x80 ;  /* 0x00000080e1157836 */ /* 0x040fe20000000000 */
[----:B------:R-:W-:Y:S01]  /*1580*/  SHF.R.S32.HI R32, RZ, 0x1f, R31 ;  /* 0x0000001fff207819 */ /* 0x000fe2000001141f */
[----:B------:R1:W-:Y:S01]  /*1590*/  STL [R1+0xac], R0 ;  /* 0x0000ac0001007387 */ /* 0x0003e20000100800 */
[----:B------:R-:W-:Y:S01]  /*15a0*/  VIADD R20, R225, 0x88 ;  /* 0x00000088e1147836 */ /* 0x000fe20000000000 */
[----:B------:R-:W-:Y:S01]  /*15b0*/  SHF.R.S32.HI R31, RZ, 0x1f, R30 ;  /* 0x0000001fff1f7819 */ /* 0x000fe2000001141e */
[--C-:B0-----:R-:W-:Y:S01]  /*15c0*/  IMAD R8, R3, 0x2, R2.reuse ;  /* 0x0000000203087824 */ /* 0x101fe200078e0202 */
[----:B------:R-:W-:Y:S01]  /*15d0*/  SHF.R.S32.HI R30, RZ, 0x1f, R29 ;  /* 0x0000001fff1e7819 */ /* 0x000fe2000001141d */
[----:B------:R-:W-:Y:S01]  /*15e0*/  IMAD R3, R5, 0x2, R2 ;  /* 0x0000000205037824 */ /* 0x000fe200078e0202 */
[C---:B------:R-:W-:Y:S01]  /*15f0*/  IADD3 R16, R225.reuse, 0x90, RZ ;  /* 0x00000090e1107810 */ /* 0x040fe20007ffe0ff */
[----:B------:R-:W-:Y:S01]  /*1600*/  VIADD R14, R225, 0xa0 ;  /* 0x000000a0e10e7836 */ /* 0x000fe20000000000 */
[----:B------:R-:W-:Y:S01]  /*1610*/  STL [R1+0xbc], R8 ;  /* 0x0000bc0801007387 */ /* 0x000fe20000100800 */
[----:B------:R-:W-:Y:S01]  /*1620*/  SHF.R.S32.HI R29, RZ, 0x1f, R28 ;  /* 0x0000001fff1d7819 */ /* 0x000fe2000001141c */
[----:B------:R-:W-:Y:S01]  /*1630*/  IMAD R5, R7, 0x2, R2 ;  /* 0x0000000207057824 */ /* 0x000fe200078e0202 */
[----:B-1----:R-:W-:Y:S01]  /*1640*/  LEA R0, R9, R2, 0x1 ;  /* 0x0000000209007211 */ /* 0x002fe200078e08ff */
[----:B------:R0:W-:Y:S01]  /*1650*/  STL [R1+0xc0], R3 ;  /* 0x0000c00301007387 */ /* 0x0001e20000100800 */
[----:B------:R-:W-:Y:S01]  /*1660*/  SHF.R.S32.HI R28, RZ, 0x1f, R24 ;  /* 0x0000001fff1c7819 */ /* 0x000fe20000011418 */
[C---:B------:R-:W-:Y:S01]  /*1670*/  VIADD R12, R225.reuse, 0xa8 ;  /* 0x000000a8e10c7836 */ /* 0x040fe20000000000 */
[----:B------:R-:W-:Y:S01]  /*1680*/  SHF.R.S32.HI R24, RZ, 0x1f, R21 ;  /* 0x0000001fff187819 */ /* 0x000fe20000011415 */
[----:B------:R1:W-:Y:S01]  /*1690*/  STL [R1+0xb8], R0 ;  /* 0x0000b80001007387 */ /* 0x0003e20000100800 */
[C---:B------:R-:W-:Y:S01]  /*16a0*/  VIADD R11, R225.reuse, 0xb0 ;  /* 0x000000b0e10b7836 */ /* 0x040fe20000000000 */
[----:B------:R-:W-:Y:S01]  /*16b0*/  SHF.R.S32.HI R21, RZ, 0x1f, R20 ;  /* 0x0000001fff157819 */ /* 0x000fe20000011414 */
[C---:B------:R-:W-:Y:S01]  /*16c0*/  VIADD R10, R225.reuse, 0xb8 ;  /* 0x000000b8e10a7836 */ /* 0x040fe20000000000 */
[----:B------:R-:W-:Y:S01]  /*16d0*/  SHF.R.S32.HI R20, RZ, 0x1f, R16 ;  /* 0x0000001fff147819 */ /* 0x000fe20000011410 */
[----:B------:R-:W-:Y:S01]  /*16e0*/  VIADD R9, R225, 0xc0 ;  /* 0x000000c0e1097836 */ /* 0x000fe20000000000 */
[----:B------:R2:W-:Y:S01]  /*16f0*/  STL [R1+0xb0], R5 ;  /* 0x0000b00501007387 */ /* 0x0005e20000100800 */
[----:B0-----:R-:W-:Y:S01]  /*1700*/  IMAD R3, R15, 0x2, R2 ;  /* 0x000000020f037824 */ /* 0x001fe200078e0202 */
[C---:B------:R-:W-:Y:S01]  /*1710*/  IADD3 R8, R225.reuse, 0xc8, RZ ;  /* 0x000000c8e1087810 */ /* 0x040fe20007ffe0ff */
[C---:B------:R-:W-:Y:S01]  /*1720*/  VIADD R15, R225.reuse, 0x98 ;  /* 0x00000098e10f7836 */ /* 0x040fe20000000000 */
[----:B------:R-:W-:Y:S01]  /*1730*/  SHF.R.S32.HI R19, RZ, 0x1f, R18 ;  /* 0x0000001fff137819 */ /* 0x000fe20000011412 */
[----:B-1----:R-:W-:Y:S01]  /*1740*/  IMAD R0, R6, 0x2, R2 ;  /* 0x0000000206007824 */ /* 0x002fe200078e0202 */
[----:B------:R-:W-:Y:S01]  /*1750*/  SHF.R.S32.HI R2, RZ, 0x3, R201 ;  /* 0x00000003ff027819 */ /* 0x000fe200000114c9 */
[C---:B------:R-:W-:Y:S01]  /*1760*/  VIADD R7, R225.reuse, 0xd0 ;  /* 0x000000d0e1077836 */ /* 0x040fe20000000000 */
[----:B------:R-:W-:Y:S01]  /*1770*/  SHF.R.S32.HI R16, RZ, 0x1f, R15 ;  /* 0x0000001fff107819 */ /* 0x000fe2000001140f */
[----:B------:R0:W-:Y:S01]  /*1780*/  STL [R1+0xa8], R3 ;  /* 0x0000a80301007387 */ /* 0x0001e20000100800 */
[----:B------:R-:W-:Y:S01]  /*1790*/  SHF.R.S32.HI R15, RZ, 0x1f, R14 ;  /* 0x0000001fff0f7819 */ /* 0x000fe2000001140e */
[C---:B------:R-:W-:Y:S01]  /*17a0*/  VIADD R6, R225.reuse, 0xd8 ;  /* 0x000000d8e1067836 */ /* 0x040fe20000000000 */
[----:B------:R-:W-:Y:S01]  /*17b0*/  SHF.R.S32.HI R14, RZ, 0x1f, R12 ;  /* 0x0000001fff0e7819 */ /* 0x000fe2000001140c */
[----:B------:R1:W-:Y:S01]  /*17c0*/  STL [R1+0x70], R0 ;  /* 0x0000700001007387 */ /* 0x0003e20000100800 */
[----:B------:R-:W-:Y:S01]  /*17d0*/  SHF.R.S32.HI R12, RZ, 0x1f, R11 ;  /* 0x0000001fff0c7819 */ /* 0x000fe2000001140b */
[C---:B--2---:R-:W-:Y:S01]  /*17e0*/  VIADD R5, R225.reuse, 0xe0 ;  /* 0x000000e0e1057836 */ /* 0x044fe20000000000 */
[----:B------:R-:W-:Y:S01]  /*17f0*/  SHF.R.S32.HI R11, RZ, 0x1f, R10 ;  /* 0x0000001fff0b7819 */ /* 0x000fe2000001140a */
[----:B------:R2:W-:Y:S01]  /*1800*/  STL [R1+0xa0], R2 ;  /* 0x0000a00201007387 */ /* 0x0005e20000100800 */
[----:B------:R-:W-:Y:S01]  /*1810*/  SHF.R.S32.HI R10, RZ, 0x1f, R9 ;  /* 0x0000001fff0a7819 */ /* 0x000fe20000011409 */
[----:B0-----:R-:W-:Y:S01]  /*1820*/  VIADD R3, R225, 0xe8 ;  /* 0x000000e8e1037836 */ /* 0x001fe20000000000 */
[----:B------:R-:W-:-:S02]  /*1830*/  SHF.R.S32.HI R9, RZ, 0x1f, R8 ;  /* 0x0000001fff097819 */ /* 0x000fc40000011408 */
[----:B------:R-:W-:Y:S02]  /*1840*/  SHF.R.S32.HI R8, RZ, 0x1f, R7 ;  /* 0x0000001fff087819 */ /* 0x000fe40000011407 */
[----:B-1----:R-:W-:Y:S01]  /*1850*/  SHF.R.S32.HI R0, RZ, 0x1f, R225 ;  /* 0x0000001fff007819 */ /* 0x002fe200000114e1 */
[C---:B------:R-:W-:Y:S01]  /*1860*/  VIADD R0, R225.reuse, 0xf8 ;  /* 0x000000f8e1007836 */ /* 0x040fe20000000000 */
[----:B------:R-:W-:Y:S01]  /*1870*/  SHF.R.S32.HI R7, RZ, 0x1f, R6 ;  /* 0x0000001fff077819 */ /* 0x000fe20000011406 */
[----:B--2---:R-:W-:Y:S01]  /*1880*/  VIADD R2, R225, 0xf0 ;  /* 0x000000f0e1027836 */ /* 0x004fe20000000000 */
[----:B------:R-:W-:Y:S02]  /*1890*/  SHF.R.S32.HI R6, RZ, 0x1f, R5 ;  /* 0x0000001fff067819 */ /* 0x000fe40000011405 */
[----:B------:R-:W-:Y:S02]  /*18a0*/  SHF.R.S32.HI R5, RZ, 0x1f, R3 ;  /* 0x0000001fff057819 */ /* 0x000fe40000011403 */
[----:B------:R-:W-:-:S02]  /*18b0*/  SHF.R.S32.HI R3, RZ, 0x1f, R2 ;  /* 0x0000001fff037819 */ /* 0x000fc40000011402 */
[----:B------:R-:W-:Y:S02]  /*18c0*/  SHF.R.S32.HI R2, RZ, 0x1f, R0 ;  /* 0x0000001fff027819 */ /* 0x000fe40000011400 */
[----:B------:R-:W-:Y:S02]  /*18d0*/  LEA R0, R13, R4, 0x3 ;  /* 0x000000040d007211 */ /* 0x000fe400078e18ff */
[----:B------:R-:W-:-:S03]  /*18e0*/  LOP3.LUT R201, R201, 0xfffffff8, RZ, 0xc0, !PT ;  /* 0xfffffff8c9c97812 */ /* 0x000fc600078ec0ff */
[----:B------:R0:W-:Y:S01]  /*18f0*/  STL [R1+0x74], R0 ;  /* 0x0000740001007387 */ /* 0x0001e20000100800 */
[----:B------:R-:W-:-:S07]  /*1900*/  SHF.R.S32.HI R224, RZ, 0x1f, R201 ;  /* 0x0000001fffe07819 */ /* 0x000fce00000114c9 */
.L_x_1847:
[----:B------:R-:W-:Y:S01]  /*1910*/  ULDC.64 UR4, c[0x0][0xa28] ;  /* 0x00028a0000047ab9 */ /* 0x000fe20000000a00 */
[----:B01---5:R-:W1:Y:S01]  /*1920*/  LDC.64 R4, c[0x0][0xa08] ;  /* 0x00028200ff047b82 */ /* 0x023e620000000a00 */
[----:B------:R-:W-:Y:S01]  /*1930*/  ISETP.NE.U32.AND P0, PT, RZ, UR4, PT ;  /* 0x00000004ff007c0c */ /* 0x000fe2000bf05070 */
[----:B------:R-:W-:Y:S01]  /*1940*/  IMAD.MOV.U32 R28, RZ, RZ, RZ ;  /* 0x000000ffff1c7224 */ /* 0x000fe200078e00ff */
[----:B------:R-:W-:Y:S01]  /*1950*/  ULDC.64 UR6, c[0x0][0xa20] ;  /* 0x0002880000067ab9 */ /* 0x000fe20000000a00 */
[----:B--2---:R-:W-:Y:S01]  /*1960*/  IMAD.MOV.U32 R8, RZ, RZ, RZ ;  /* 0x000000ffff087224 */ /* 0x004fe200078e00ff */
[----:B------:R-:W-:Y:S01]  /*1970*/  ISETP.NE.AND.EX P0, PT, RZ, UR5, PT, P0 ;  /* 0x00000005ff007c0c */ /* 0x000fe2000bf05300 */
[----:B------:R-:W-:Y:S02]  /*1980*/  ULDC.64 UR4, c[0x0][0xa18] ;  /* 0x0002860000047ab9 */ /* 0x000fe40000000a00 */
[----:B------:R-:W-:-:S04]  /*1990*/  ISETP.NE.U32.AND P1, PT, RZ, UR4, PT ;  /* 0x00000004ff007c0c */ /* 0x000fc8000bf25070 */
[----:B------:R-:W-:Y:S01]  /*19a0*/  ISETP.NE.AND.EX P1, PT, RZ, UR5, PT, P1 ;  /* 0x00000005ff007c0c */ /* 0x000fe2000bf25310 */
[----:B------:R-:W-:Y:S02]  /*19b0*/  ULDC.64 UR4, c[0x0][0xa08] ;  /* 0x0002820000047ab9 */ /* 0x000fe40000000a00 */
[----:B------:R-:W-:-:S03]  /*19c0*/  ISETP.NE.U32.AND P3, PT, RZ, UR4, PT ;  /* 0x00000004ff007c0c */ /* 0x000fc6000bf65070 */
[----:B------:R-:W2:Y:S01]  /*19d0*/  @P0 LDC.64 R6, c[0x0][0xa28] ;  /* 0x00028a00ff060b82 */ /* 0x000ea20000000a00 */
[----:B------:R-:W-:Y:S01]  /*19e0*/  ISETP.NE.AND.EX P3, PT, RZ, UR5, PT, P3 ;  /* 0x00000005ff007c0c */ /* 0x000fe2000bf65330 */
[----:B-1----:R-:W-:-:S06]  /*19f0*/  IMAD.WIDE R4, R27, 0x4, R4 ;  /* 0x000000041b047825 */ /* 0x002fcc00078e0204 */
[----:B---3--:R-:W1:Y:S06]  /*1a00*/  @P1 LDC.64 R2, c[0x0][0xa18] ;  /* 0x00028600ff021b82 */ /* 0x008e6c0000000a00 */
[----:B------:R-:W5:Y:S01]  /*1a10*/  @P3 LDG.E R28, desc[UR60][R4.64] ;  /* 0x0000003c041c3981 */ /* 0x000f62000c1e1900 */
[----:B------:R-:W-:Y:S02]  /*1a20*/  ULDC UR4, c[0x0][0x288] ;  /* 0x0000a20000047ab9 */ /* 0x000fe40000000800 */
[----:B------:R-:W-:Y:S01]  /*1a30*/  IMAD.U32 R219, RZ, RZ, UR4 ;  /* 0x00000004ffdb7e24 */ /* 0x000fe2000f8e00ff */
[----:B------:R3:W-:Y:S01]  /*1a40*/  STL [R1+0x88], R27 ;  /* 0x0000881b01007387 */ /* 0x0007e20000100800 */
[----:B------:R-:W-:-:S02]  /*1a50*/  ULDC.64 UR4, c[0x0][0x418] ;  /* 0x0001060000047ab9 */ /* 0x000fc40000000a00 */
[----:B------:R-:W-:Y:S01]  /*1a60*/  UISETP.NE.U32.AND UP0, UPT, UR4, URZ, UPT ;  /* 0x0000003f0400728c */ /* 0x000fe2000bf05070 */
[----:B--2---:R-:W-:-:S03]  /*1a70*/  @P0 IMAD.WIDE R6, R27, 0x4, R6 ;  /* 0x000000041b060825 */ /* 0x004fc600078e0206 */
[----:B------:R-:W-:Y:S01]  /*1a80*/  UISETP.NE.AND.EX UP0, UPT, UR5, URZ, UPT, UP0 ;  /* 0x0000003f0500728c */ /* 0x000fe2000bf05300 */
[----:B------:R-:W-:Y:S01]  /*1a90*/  ULDC UR4, c[0x0][0x424] ;  /* 0x0001090000047ab9 */ /* 0x000fe20000000800 */
[----:B------:R-:W-:Y:S01]  /*1aa0*/  ISETP.NE.U32.AND P2, PT, RZ, UR6, PT ;  /* 0x00000006ff007c0c */ /* 0x000fe2000bf45070 */
[----:B------:R2:W5:Y:S01]  /*1ab0*/  @P0 LDG.E R8, desc[UR60][R6.64] ;  /* 0x0000003c06080981 */ /* 0x000562000c1e1900 */
[----:B------:R-:W-:Y:S01]  /*1ac0*/  USEL UR4, UR4, 0x1, UP0 ;  /* 0x0000000104047887 */ /* 0x000fe20008000000 */
[----:B-1----:R-:W-:Y:S01]  /*1ad0*/  @P1 IMAD.WIDE R2, R27, 0x4, R2 ;  /* 0x000000041b021825 */ /* 0x002fe200078e0202 */
[----:B------:R-:W-:Y:S01]  /*1ae0*/  ULDC UR5, c[0x0][0x2f0] ;  /* 0x0000bc0000057ab9 */ /* 0x000fe20000000800 */
[C---:B0-----:R-:W-:Y:S01]  /*1af0*/  LOP3.LUT R0, R26.reuse, 0xff0000, RZ, 0xc0, !PT ;  /* 0x00ff00001a007812 */ /* 0x041fe200078ec0ff */
[----:B------:R-:W-:Y:S02]  /*1b00*/  UIMAD UR4, UR4, UR5, URZ ;  /* 0x00000005040472a4 */ /* 0x000fe4000f8e023f */
[----:B------:R0:W5:Y:S01]  /*1b10*/  @P1 LDG.E R219, desc[UR60][R2.64] ;  /* 0x0000003c02db1981 */ /* 0x000162000c1e1900 */
[----:B--2---:R-:W-:Y:S01]  /*1b20*/  LOP3.LUT R6, R26, 0xff000000, RZ, 0xc0, !PT ;  /* 0xff0000001a067812 */ /* 0x004fe200078ec0ff */
[----:B------:R-:W-:Y:S01]  /*1b30*/  ULDC UR5, c[0x0][0x348] ;  /* 0x0000d20000057ab9 */ /* 0x000fe20000000800 */
[----:B------:R-:W-:-:S02]  /*1b40*/  ISETP.NE.AND.EX P2, PT, RZ, UR7, PT, P2 ;  /* 0x00000007ff007c0c */ /* 0x000fc4000bf45320 */
[----:B------:R-:W-:Y:S02]  /*1b50*/  LOP3.LUT R226, R26, 0xffff, RZ, 0xc0, !PT ;  /* 0x0000ffff1ae27812 */ /* 0x000fe400078ec0ff */
[----:B0-----:R-:W-:-:S04]  /*1b60*/  SHF.R.U32.HI R3, RZ, 0x8, R6 ;  /* 0x00000008ff037819 */ /* 0x001fc80000011606 */
[----:B----4-:R-:W-:Y:S01]  /*1b70*/  LEA.HI R11, R0, R3, RZ, 0x10 ;  /* 0x00000003000b7211 */ /* 0x010fe200078f80ff */
[----:B---3--:R-:W-:Y:S06]  /*1b80*/  @P1 BRA `(.L_x_1538) ;  /* 0x0000000000241947 */ /* 0x008fec0003800000 */
[----:B------:R-:W-:Y:S02]  /*1b90*/  ULDC.64 UR6, c[0x0][0xa00] ;  /* 0x0002800000067ab9 */ /* 0x000fe40000000a00 */
[----:B------:R-:W-:-:S04]  /*1ba0*/  ISETP.NE.U32.AND P0, PT, RZ, UR6, PT ;  /* 0x00000006ff007c0c */ /* 0x000fc8000bf05070 */
[----:B------:R-:W-:-:S13]  /*1bb0*/  ISETP.NE.AND.EX P0, PT, RZ, UR7, PT, P0 ;  /* 0x00000007ff007c0c */ /* 0x000fda000bf05300 */
[----:B------:R-:W-:Y:S05]  /*1bc0*/  @!P0 BRA `(.L_x_1538) ;  /* 0x0000000000148947 */ /* 0x000fea0003800000 */
[----:B------:R-:W0:Y:S02]  /*1bd0*/  LDC.64 R2, c[0x0][0xa00] ;  /* 0x00028000ff027b82 */ /* 0x000e240000000a00 */
[----:B0-----:R-:W-:-:S05]  /*1be0*/  IMAD.WIDE R2, R27, 0x4, R2 ;  /* 0x000000041b027825 */ /* 0x001fca00078e0202 */
[----:B-----5:R-:W2:Y:S04]  /*1bf0*/  LDG.E R219, desc[UR60][R2.64] ;  /* 0x0000003c02db7981 */ /* 0x020ea8000c1e1900 */
[----:B------:R-:W2:Y:S02]  /*1c00*/  LDG.E R0, desc[UR60][R2.64+0x4] ;  /* 0x0000043c02007981 */ /* 0x000ea4000c1e1900 */
[----:B--2---:R-:W-:-:S07]  /*1c10*/  IMAD.IADD R219, R0, 0x1, -R219 ;  /* 0x0000000100db7824 */ /* 0x004fce00078e0adb */
.L_x_1538:
[----:B------:R-:W-:Y:S02]  /*1c20*/  IMAD.U32 R2, RZ, RZ, UR5 ;  /* 0x00000005ff027e24 */ /* 0x000fe4000f8e00ff */
[----:B------:R-:W-:Y:S01]  /*1c30*/  IMAD.U32 R29, RZ, RZ, UR4 ;  /* 0x00000004ff1d7e24 */ /* 0x000fe2000f8e00ff */
[----:B------:R-:W-:Y:S06]  /*1c40*/  @!P2 BRA `(.L_x_1539) ;  /* 0x000000000010a947 */ /* 0x000fec0003800000 */
[----:B------:R-:W0:Y:S02]  /*1c50*/  LDC.64 R4, c[0x0][0xa20] ;  /* 0x00028800ff047b82 */ /* 0x000e240000000a00 */
[----:B0-----:R-:W-:-:S05]  /*1c60*/  IMAD.WIDE R4, R27, 0x4, R4 ;  /* 0x000000041b047825 */ /* 0x001fca00078e0204 */
[----:B------:R0:W5:Y:S01]  /*1c70*/  LDG.E R29, desc[UR60][R4.64] ;  /* 0x0000003c041d7981 */ /* 0x000162000c1e1900 */
[----:B------:R-:W-:Y:S05]  /*1c80*/  BRA `(.L_x_1540) ;  /* 0x0000000000107947 */ /* 0x000fea0003800000 */
.L_x_1539:
[----:B------:R-:W-:Y:S05]  /*1c90*/  @!P3 BRA `(.L_x_1540) ;  /* 0x00000000000cb947 */ /* 0x000fea0003800000 */
[----:B------:R-:W2:Y:S04]  /*1ca0*/  LDG.E R0, desc[UR60][R4.64] ;  /* 0x0000003c04007981 */ /* 0x000ea8000c1e1900 */
[----:B------:R-:W2:Y:S02]  /*1cb0*/  LDG.E R29, desc[UR60][R4.64+0x4] ;  /* 0x0000043c041d7981 */ /* 0x000ea4000c1e1900 */
[----:B--2---:R-:W-:-:S07]  /*1cc0*/  IADD3 R29, -R0, R29, RZ ;  /* 0x0000001d001d7210 */ /* 0x004fce0007ffe1ff */
.L_x_1540:
[----:B------:R-:W-:Y:S01]  /*1cd0*/  ULDC.64 UR4, c[0x0][0xa10] ;  /* 0x0002840000047ab9 */ /* 0x000fe20000000a00 */
[----:B------:R-:W1:Y:S01]  /*1ce0*/  LDC R9, c[0x0][0x448] ;  /* 0x00011200ff097b82 */ /* 0x000e620000000800 */
[----:B------:R-:W-:-:S04]  /*1cf0*/  ISETP.NE.U32.AND P0, PT, RZ, UR4, PT ;  /* 0x00000004ff007c0c */ /* 0x000fc8000bf05070 */
[----:B------:R-:W-:Y:S01]  /*1d00*/  ISETP.NE.AND.EX P0, PT, RZ, UR5, PT, P0 ;  /* 0x00000005ff007c0c */ /* 0x000fe2000bf05300 */
[----:B------:R-:W-:Y:S02]  /*1d10*/  ULDC.64 UR4, c[0x0][0xa30] ;  /* 0x00028c0000047ab9 */ /* 0x000fe40000000a00 */
[----:B------:R-:W-:-:S04]  /*1d20*/  ISETP.NE.U32.AND P1, PT, RZ, UR4, PT ;  /* 0x00000004ff007c0c */ /* 0x000fc8000bf25070 */
[----:B------:R-:W-:-:S06]  /*1d30*/  ISETP.NE.AND.EX P1, PT, RZ, UR5, PT, P1 ;  /* 0x00000005ff007c0c */ /* 0x000fcc000bf25310 */
[----:B------:R-:W2:Y:S08]  /*1d40*/  @P0 LDC.64 R6, c[0x0][0xa10] ;  /* 0x00028400ff060b82 */ /* 0x000eb00000000a00 */
[----:B0-----:R-:W0:Y:S01]  /*1d50*/  @P1 LDC.64 R4, c[0x0][0xa30] ;  /* 0x00028c00ff041b82 */ /* 0x001e220000000a00 */
[----:B--2---:R-:W-:-:S05]  /*1d60*/  @P0 IMAD.WIDE R6, R27, 0x4, R6 ;  /* 0x000000041b060825 */ /* 0x004fca00078e0206 */
[----:B------:R-:W2:Y:S04]  /*1d70*/  @P0 LDG.E R0, desc[UR60][R6.64] ;  /* 0x0000003c06000981 */ /* 0x000ea8000c1e1900 */
[----:B------:R-:W2:Y:S01]  /*1d80*/  @P0 LDG.E R3, desc[UR60][R6.64+0x4] ;  /* 0x0000043c06030981 */ /* 0x000ea2000c1e1900 */
[----:B-----5:R-:W-:Y:S02]  /*1d90*/  IMAD.MOV.U32 R92, RZ, RZ, R29 ;  /* 0x000000ffff5c7224 */ /* 0x020fe400078e001d */
[----:B0-----:R-:W-:-:S05]  /*1da0*/  @P1 IMAD.WIDE R4, R27, 0x4, R4 ;  /* 0x000000041b041825 */ /* 0x001fca00078e0204 */
[----:B------:R0:W5:Y:S01]  /*1db0*/  @P1 LDG.E R92, desc[UR60][R4.64] ;  /* 0x0000003c045c1981 */ /* 0x000162000c1e1900 */
[----:B-1----:R-:W-:Y:S01]  /*1dc0*/  ISETP.NE.AND P1, PT, R9, 0x1, PT ;  /* 0x000000010900780c */ /* 0x002fe20003f25270 */
[----:B------:R-:W-:Y:S02]  /*1dd0*/  IMAD.SHL.U32 R12, R25, 0x80, RZ ;  /* 0x00000080190c7824 */ /* 0x000fe400078e00ff */
[----:B------:R-:W-:-:S03]  /*1de0*/  IMAD.IADD R13, R29, 0x1, -R8 ;  /* 0x000000011d0d7824 */ /* 0x000fc600078e0a08 */
[----:B------:R1:W-:Y:S01]  /*1df0*/  STL [R1+0x58], R12 ;  /* 0x0000580c01007387 */ /* 0x0003e20000100800 */
[----:B0-----:R-:W0:Y:S08]  /*1e00*/  LDC.64 R4, c[0x0][0x9e0] ;  /* 0x00027800ff047b82 */ /* 0x001e300000000a00 */
[----:B------:R-:W3:Y:S08]  /*1e10*/  @P1 LDC R9, c[0x0][0x44c] ;  /* 0x00011300ff091b82 */ /* 0x000ef00000000800 */
[----:B------:R-:W4:Y:S01]  /*1e20*/  @P1 LDC R10, c[0x0][0x450] ;  /* 0x00011400ff0a1b82 */ /* 0x000f220000000800 */
[----:B0-----:R-:W-:Y:S01]  /*1e30*/  ISETP.GE.AND P2, PT, R5, 0x1, PT ;  /* 0x000000010500780c */ /* 0x001fe20003f46270 */
[----:B--2---:R-:W-:-:S02]  /*1e40*/  @P0 IMAD.IADD R2, R3, 0x1, -R0 ;  /* 0x0000000103020824 */ /* 0x004fc400078e0a00 */
[----:B------:R-:W-:Y:S02]  /*1e50*/  VIADD R0, R12, 0x7f ;  /* 0x0000007f0c007836 */ /* 0x000fe40000000000 */
[----:B------:R-:W-:Y:S02]  /*1e60*/  IMAD.IADD R220, R13, 0x1, R2 ;  /* 0x000000010ddc7824 */ /* 0x000fe400078e0202 */
[----:B---3--:R-:W-:Y:S01]  /*1e70*/  @P1 IMAD.HI.U32 R3, R0, R9, RZ ;  /* 0x0000000900031227 */ /* 0x008fe200078e00ff */
[----:B------:R-:W-:Y:S02]  /*1e80*/  MOV R6, R0 ;  /* 0x0000000000067202 */ /* 0x000fe40000000f00 */
[C---:B------:R-:W-:Y:S01]  /*1e90*/  IADD3 R7, R220.reuse, 0x1, -R219 ;  /* 0x00000001dc077810 */ /* 0x040fe20007ffe8db */
[----:B------:R-:W-:Y:S01]  /*1ea0*/  VIADD R0, R220, 0x3f ;  /* 0x0000003fdc007836 */ /* 0x000fe20000000000 */
[----:B----4-:R-:W-:-:S04]  /*1eb0*/  @P1 SHF.R.U32.HI R6, RZ, R10, R3 ;  /* 0x0000000aff061219 */ /* 0x010fc80000011603 */
[----:B------:R-:W-:Y:S01]  /*1ec0*/  SHF.R.S32.HI R3, RZ, 0x1f, R0 ;  /* 0x0000001fff037819 */ /* 0x000fe20000011400 */
[----:B------:R-:W-:-:S03]  /*1ed0*/  IMAD.IADD R9, R7, 0x1, R6 ;  /* 0x0000000107097824 */ /* 0x000fc600078e0206 */
[----:B------:R-:W-:Y:S01]  /*1ee0*/  LEA.HI R3, R3, R0, RZ, 0x6 ;  /* 0x0000000003037211 */ /* 0x000fe200078f30ff */
[----:B------:R-:W-:-:S03]  /*1ef0*/  IMAD.IADD R4, R9, 0x1, R4 ;  /* 0x0000000109047824 */ /* 0x000fc600078e0204 */
[----:B------:R-:W-:Y:S01]  /*1f00*/  SHF.R.S32.HI R93, RZ, 0x6, R3 ;  /* 0x00000006ff5d7819 */ /* 0x000fe20000011403 */
        /* <DEDUP_REMOVED lines=12> */
.L_x_1543:
[----:B------:R-:W-:-:S13]  /*1fd0*/  ISETP.NE.AND P0, PT, R5, 0x1, PT ;  /* 0x000000010500780c */ /* 0x000fda0003f05270 */
[----:B------:R-:W0:Y:S02]  /*1fe0*/  @P0 LDC.64 R6, c[0x0][0x9e8] ;  /* 0x00027a00ff060b82 */ /* 0x000e240000000a00 */
[----:B0-----:R-:W-:-:S05]  /*1ff0*/  @P0 IMAD.HI.U32 R6, R0, R6, RZ ;  /* 0x0000000600060227 */ /* 0x001fca00078e00ff */
[----:B------:R-:W-:-:S07]  /*2000*/  @P0 SHF.R.U32.HI R0, RZ, R7, R6 ;  /* 0x00000007ff000219 */ /* 0x000fce0000011606 */
.L_x_1544:
[----:B------:R-:W-:Y:S05]  /*2010*/  BSYNC B0 ;  /* 0x0000000000007941 */ /* 0x000fea0003800000 */
.L_x_1542:
[----:B------:R-:W-:-:S05]  /*2020*/  IMAD R3, R0, R5, R5 ;  /* 0x0000000500037224 */ /* 0x000fca00078e0205 */
[----:B------:R-:W-:-:S07]  /*2030*/  VIMNMX R4, R4, R3, PT ;  /* 0x0000000304047248 */ /* 0x000fce0003fe0100 */
.L_x_1541:
[----:B------:R-:W0:Y:S01]  /*2040*/  @P1 LDC R0, c[0x0][0x44c] ;  /* 0x00011300ff001b82 */ /* 0x000e220000000800 */
[----:B------:R-:W-:Y:S01]  /*2050*/  VIADD R4, R4, 0x3f ;  /* 0x0000003f04047836 */ /* 0x000fe20000000000 */
[----:B------:R-:W-:Y:S01]  /*2060*/  MOV R7, R12 ;  /* 0x0000000c00077202 */ /* 0x000fe20000000f00 */
[----:B------:R-:W-:Y:S01]  /*2070*/  IMAD.IADD R156, R220, 0x1, -R219 ;  /* 0x00000001dc9c7824 */ /* 0x000fe200078e0adb */
[----:B------:R-:W-:Y:S02]  /*2080*/  ULDC UR4, c[0x0][0x9dc] ;  /* 0x0002770000047ab9 */ /* 0x000fe40000000800 */
[----:B------:R-:W-:Y:S02]  /*2090*/  SHF.R.S32.HI R3, RZ, 0x1f, R4 ;  /* 0x0000001fff037819 */ /* 0x000fe40000011404 */
[----:B------:R-:W1:Y:S02]  /*20a0*/  @P1 LDC R9, c[0x0][0x450] ;  /* 0x00011400ff091b82 */ /* 0x000e640000000800 */
[----:B------:R-:W-:Y:S01]  /*20b0*/  LEA.HI R3, R3, R4, RZ, 0x6 ;  /* 0x0000000403037211 */ /* 0x000fe200078f30ff */
[----:B0-----:R-:W-:-:S05]  /*20c0*/  @P1 IMAD.HI.U32 R0, R12, R0, RZ ;  /* 0x000000000c001227 */ /* 0x001fca00078e00ff */
[----:B-1----:R-:W-:Y:S02]  /*20d0*/  @P1 SHF.R.U32.HI R7, RZ, R9, R0 ;  /* 0x00000009ff071219 */ /* 0x002fe40000011600 */
[----:B------:R-:W-:-:S03]  /*20e0*/  SHF.R.S32.HI R0, RZ, 0x6, R3 ;  /* 0x00000006ff007819 */ /* 0x000fc60000011403 */
[----:B------:R-:W-:Y:S01]  /*20f0*/  IMAD.IADD R3, R156, 0x1, R7 ;  /* 0x000000019c037824 */ /* 0x000fe200078e0207 */
[----:B------:R-:W-:-:S03]  /*2100*/  VIMNMX R8, R93, R0, PT ;  /* 0x000000005d087248 */ /* 0x000fc60003fe0100 */
[----:B------:R-:W-:Y:S01]  /*2110*/  VIADD R0, R3, -UR4 ;  /* 0x8000000403007c36 */ /* 0x000fe20008000000 */
[----:B------:R-:W-:Y:S06]  /*2120*/  @!P2 BRA `(.L_x_1545) ;  /* 0x000000000044a947 */ /* 0x000fec0003800000 */
[----:B------:R-:W-:Y:S01]  /*2130*/  ISETP.GT.AND P0, PT, R3, -0x1, PT ;  /* 0xffffffff0300780c */ /* 0x000fe20003f04270 */
[----:B------:R-:W-:-:S12]  /*2140*/  BSSY B0, `(.L_x_1546) ;  /* 0x000000d000007945 */ /* 0x000fd80003800000 */
        /* <DEDUP_REMOVED lines=8> */
.L_x_1547:
[----:B------:R-:W-:-:S13]  /*21d0*/  ISETP.NE.AND P0, PT, R5, 0x1, PT ;  /* 0x000000010500780c */ /* 0x000fda0003f05270 */
[----:B------:R-:W0:Y:S02]  /*21e0*/  @P0 LDC.64 R6, c[0x0][0x9e8] ;  /* 0x00027a00ff060b82 */ /* 0x000e240000000a00 */
[----:B0-----:R-:W-:-:S05]  /*21f0*/  @P0 IMAD.HI.U32 R6, R3, R6, RZ ;  /* 0x0000000603060227 */ /* 0x001fca00078e00ff */
[----:B------:R-:W-:-:S07]  /*2200*/  @P0 SHF.R.U32.HI R3, RZ, R7, R6 ;  /* 0x00000007ff030219 */ /* 0x000fce0000011606 */
.L_x_1548:
[----:B------:R-:W-:Y:S05]  /*2210*/  BSYNC B0 ;  /* 0x0000000000007941 */ /* 0x000fea0003800000 */
.L_x_1546:
[----:B------:R-:W-:-:S05]  /*2220*/  IMAD R3, R3, R5, RZ ;  /* 0x0000000503037224 */ /* 0x000fca00078e02ff */
[----:B------:R-:W-:-:S07]  /*2230*/  VIMNMX R0, R0, R3, !PT ;  /* 0x0000000300007248 */ /* 0x000fce0007fe0100 */
.L_x_1545:
[----:B------:R-:W-:Y:S01]  /*2240*/  SHF.R.S32.HI R3, RZ, 0x1f, R0 ;  /* 0x0000001fff037819 */ /* 0x000fe20000011400 */
[----:B------:R-:W-:Y:S01]  /*2250*/  BSSY B0, `(.L_x_1549) ;  /* 0x000002a000007945 */ /* 0x000fe20003800000 */
[----:B------:R-:W-:Y:S02]  /*2260*/  LOP3.LUT R14, R11, 0xff, RZ, 0xc0, !PT ;  /* 0x000000ff0b0e7812 */ /* 0x000fe400078ec0ff */
[----:B------:R-:W-:Y:S01]  /*2270*/  LEA.HI R3, R3, R0, RZ, 0x6 ;  /* 0x0000000003037211 */ /* 0x000fe200078f30ff */
[----:B------:R-:W-:Y:S01]  /*2280*/  IMAD.MOV.U32 R0, RZ, RZ, RZ ;  /* 0x000000ffff007224 */ /* 0x000fe200078e00ff */
[----:B------:R-:W-:Y:S01]  /*2290*/  SHF.R.U32.HI R4, RZ, 0x10, R11 ;  /* 0x00000010ff047819 */ /* 0x000fe2000001160b */
[----:B------:R0:W-:Y:S01]  /*22a0*/  STL [R1+0x90], R14 ;  /* 0x0000900e01007387 */ /* 0x0001e20000100800 */
[----:B------:R-:W-:-:S03]  /*22b0*/  SHF.R.S32.HI R3, RZ, 0x6, R3 ;  /* 0x00000006ff037819 */ /* 0x000fc60000011403 */
[----:B------:R0:W-:Y:S01]  /*22c0*/  STL [R1+0x84], R4 ;  /* 0x0000840401007387 */ /* 0x0001e20000100800 */
[----:B------:R-:W-:-:S04]  /*22d0*/  VIMNMX R9, RZ, R3, !PT ;  /* 0x00000003ff097248 */ /* 0x000fc80007fe0100 */
[----:B------:R-:W-:-:S13]  /*22e0*/  ISETP.GT.AND P0, PT, R8, R9, PT ;  /* 0x000000090800720c */ /* 0x000fda0003f04270 */
[----:B0-----:R-:W-:Y:S05]  /*22f0*/  @!P0 BRA `(.L_x_1550) ;  /* 0x00000000007c8947 */ /* 0x001fea0003800000 */
[----:B------:R-:W-:Y:S01]  /*2300*/  ISETP.NE.AND P0, PT, R4, RZ, PT ;  /* 0x000000ff0400720c */ /* 0x000fe20003f05270 */
[----:B------:R-:W-:-:S03]  /*2310*/  ULDC UR4, c[0x0][0x9f0] ;  /* 0x00027c0000047ab9 */ /* 0x000fc60000000800 */
[----:B------:R-:W-:-:S04]  /*2320*/  SEL R11, R4, UR4, P0 ;  /* 0x00000004040b7c07 */ /* 0x000fc80008000000 */
[-C--:B------:R-:W-:Y:S02]  /*2330*/  IABS R6, R11.reuse ;  /* 0x0000000b00067213 */ /* 0x080fe40000000000 */
[----:B------:R-:W-:Y:S02]  /*2340*/  IADD3 R0, R11, -0x1, R8 ;  /* 0xffffffff0b007810 */ /* 0x000fe40007ffe008 */
[----:B------:R-:W0:Y:S01]  /*2350*/  I2F.RP R3, R6 ;  /* 0x0000000600037306 */ /* 0x000e220000209400 */
[----:B------:R-:W-:Y:S02]  /*2360*/  IABS R12, R11 ;  /* 0x0000000b000c7213 */ /* 0x000fe40000000000 */
[----:B------:R-:W-:-:S04]  /*2370*/  IADD3 R0, -R9, R0, RZ ;  /* 0x0000000009007210 */ /* 0x000fc80007ffe1ff */
[----:B------:R-:W-:Y:S02]  /*2380*/  IABS R10, R0 ;  /* 0x00000000000a7213 */ /* 0x000fe40000000000 */
[----:B------:R-:W-:-:S04]  /*2390*/  LOP3.LUT R0, R0, R11, RZ, 0x3c, !PT ;  /* 0x0000000b00007212 */ /* 0x000fc800078e3cff */
[----:B------:R-:W-:Y:S01]  /*23a0*/  ISETP.GE.AND P2, PT, R0, RZ, PT ;  /* 0x000000ff0000720c */ /* 0x000fe20003f46270 */
[----:B0-----:R-:W0:Y:S02]  /*23b0*/  MUFU.RCP R3, R3 ;  /* 0x0000000300037308 */ /* 0x001e240000001000 */
[----:B0-----:R-:W-:Y:S02]  /*23c0*/  VIADD R4, R3, 0xffffffe ;  /* 0x0ffffffe03047836 */ /* 0x001fe40000000000 */
[----:B------:R-:W-:-:S04]  /*23d0*/  IMAD.MOV R3, RZ, RZ, -R12 ;  /* 0x000000ffff037224 */ /* 0x000fc800078e0a0c */
[----:B------:R0:W1:Y:S02]  /*23e0*/  F2I.FTZ.U32.TRUNC.NTZ R5, R4 ;  /* 0x0000000400057305 */ /* 0x000064000021f000 */
[----:B0-----:R-:W-:Y:S02]  /*23f0*/  IMAD.MOV.U32 R4, RZ, RZ, RZ ;  /* 0x000000ffff047224 */ /* 0x001fe400078e00ff */
[----:B-1----:R-:W-:-:S04]  /*2400*/  IMAD.MOV R7, RZ, RZ, -R5 ;  /* 0x000000ffff077224 */ /* 0x002fc800078e0a05 */
[----:B------:R-:W-:-:S04]  /*2410*/  IMAD R7, R7, R6, RZ ;  /* 0x0000000607077224 */ /* 0x000fc800078e02ff */
[----:B------:R-:W-:-:S04]  /*2420*/  IMAD.HI.U32 R5, R5, R7, R4 ;  /* 0x0000000705057227 */ /* 0x000fc800078e0004 */
[----:B------:R-:W-:-:S04]  /*2430*/  IMAD.MOV.U32 R4, RZ, RZ, R10 ;  /* 0x000000ffff047224 */ /* 0x000fc800078e000a */
[----:B------:R-:W-:-:S04]  /*2440*/  IMAD.HI.U32 R5, R5, R4, RZ ;  /* 0x0000000405057227 */ /* 0x000fc800078e00ff */
[----:B------:R-:W-:-:S05]  /*2450*/  IMAD R3, R5, R3, R4 ;  /* 0x0000000305037224 */ /* 0x000fca00078e0204 */
[----:B------:R-:W-:-:S13]  /*2460*/  ISETP.GT.U32.AND P1, PT, R6, R3, PT ;  /* 0x000000030600720c */ /* 0x000fda0003f24070 */
[----:B------:R-:W-:Y:S02]  /*2470*/  @!P1 IMAD.IADD R3, R3, 0x1, -R6 ;  /* 0x0000000103039824 */ /* 0x000fe400078e0a06 */
[----:B------:R-:W-:Y:S01]  /*2480*/  @!P1 VIADD R5, R5, 0x1 ;  /* 0x0000000105059836 */ /* 0x000fe20000000000 */
[----:B------:R-:W-:Y:S02]  /*2490*/  ISETP.NE.AND P1, PT, R11, RZ, PT ;  /* 0x000000ff0b00720c */ /* 0x000fe40003f25270 */
[----:B------:R-:W-:-:S13]  /*24a0*/  ISETP.GE.U32.AND P0, PT, R3, R6, PT ;  /* 0x000000060300720c */ /* 0x000fda0003f06070 */
[----:B------:R-:W-:-:S05]  /*24b0*/  @P0 VIADD R5, R5, 0x1 ;  /* 0x0000000105050836 */ /* 0x000fca0000000000 */
[----:B------:R-:W-:-:S05]  /*24c0*/  MOV R0, R5 ;  /* 0x0000000500007202 */ /* 0x000fca0000000f00 */
[----:B------:R-:W-:Y:S01]  /*24d0*/  @!P2 IMAD.MOV R0, RZ, RZ, -R0 ;  /* 0x000000ffff00a224 */ /* 0x000fe200078e0a00 */
[----:B------:R-:W-:-:S07]  /*24e0*/  @!P1 LOP3.LUT R0, RZ, R11, RZ, 0x33, !PT ;  /* 0x0000000bff009212 */ /* 0x000fce00078e33ff */
.L_x_1550:
[----:B------:R-:W-:Y:S05]  /*24f0*/  BSYNC B0 ;  /* 0x0000000000007941 */ /* 0x000fea0003800000 */
.L_x_1549:
[----:B------:R-:W-:-:S05]  /*2500*/  IMAD R3, R14, R0, R9 ;  /* 0x000000000e037224 */ /* 0x000fca00078e0209 */
[C---:B------:R-:W-:Y:S01]  /*2510*/  VIADDMNMX R0, R3.reuse, R0, R8, PT ;  /* 0x0000000003007246 */ /* 0x040fe20003800108 */
[----:B------:R-:W-:-:S04]  /*2520*/  IMAD R3, R3, 0x40, -R13 ;  /* 0x0000004003037824 */ /* 0x000fc800078e0a0d */
[----:B------:R-:W-:Y:S01]  /*2530*/  IMAD R5, R0, 0x40, -R13 ;  /* 0x0000004000057824 */ /* 0x000fe200078e0a0d */
[----:B------:R-:W-:-:S04]  /*2540*/  VIMNMX R3, RZ, R3, !PT ;  /* 0x00000003ff037248 */ /* 0x000fc80007fe0100 */
[----:B------:R-:W-:Y:S02]  /*2550*/  VIMNMX R0, R5, R2, PT ;  /* 0x0000000205007248 */ /* 0x000fe40003fe0100 */
[----:B------:R-:W-:Y:S02]  /*2560*/  SHF.R.U32.HI R24, RZ, 0x6, R3 ;  /* 0x00000006ff187819 */ /* 0x000fe40000011603 */
[----:B------:R-:W-:-:S03]  /*2570*/  ISETP.GT.AND P0, PT, R0, R3, PT ;  /* 0x000000030000720c */ /* 0x000fc60003f04270 */
[----:B------:R-:W-:-:S10]  /*2580*/  IMAD.MOV.U32 R25, RZ, RZ, R24 ;  /* 0x000000ffff197224 */ /* 0x000fd400078e0018 */
[----:B------:R-:W-:-:S05]  /*2590*/  @P0 VIADD R0, R0, 0x3f ;  /* 0x0000003f00000836 */ /* 0x000fca0000000000 */
[----:B------:R-:W-:-:S04]  /*25a0*/  @P0 SHF.R.S32.HI R3, RZ, 0x1f, R0 ;  /* 0x0000001fff030819 */ /* 0x000fc80000011400 */
[----:B------:R-:W-:-:S04]  /*25b0*/  @P0 LEA.HI R3, R3, R0, RZ, 0x6 ;  /* 0x0000000003030211 */ /* 0x000fc800078f30ff */
[----:B------:R-:W-:Y:S02]  /*25c0*/  @P0 SHF.R.S32.HI R25, RZ, 0x6, R3 ;  /* 0x00000006ff190819 */ /* 0x000fe40000011403 */
[----:B------:R-:W-:Y:S02]  /*25d0*/  PLOP3.LUT P0, PT, PT, PT, PT, 0x80, 0x0 ;  /* 0x000000000000781c */ /* 0x000fe40003f0f070 */
[----:B------:R-:W-:-:S13]  /*25e0*/  ISETP.GT.AND P1, PT, R25, R24, PT ;  /* 0x000000181900720c */ /* 0x000fda0003f24270 */
[----:B------:R-:W-:Y:S05]  /*25f0*/  @!P1 BRA `(.L_x_1551) ;  /* 0x00000068003c9947 */ /* 0x000fea0003800000 */
[----:B------:R-:W-:Y:S01]  /*2600*/  VIADD R0, R17, 0x20400 ;  /* 0x0002040011007836 */ /* 0x000fe20000000000 */
[----:B------:R-:W-:Y:S04]  /*2610*/  BSSY B6, `(.L_x_1552) ;  /* 0x0000013000067945 */ /* 0x000fe80003800000 */
[----:B------:R-:W-:-:S13]  /*2620*/  LOP3.LUT P0, RZ, R0, 0x3ff, RZ, 0xc0, !PT ;  /* 0x000003ff00ff7812 */ /* 0x000fda000780c0ff */
        /* <DEDUP_REMOVED lines=16> */
[----:B0----5:R-:W-:Y:S05]  /*2730*/  CALL.ABS.NOINC R14 ;  /* 0x000000000e007343 */ /* 0x021fea0003c00000 */
.L_x_1553:
[----:B------:R-:W-:Y:S05]  /*2740*/  BSYNC B6 ;  /* 0x0000000000067941 */ /* 0x000fea0003800000 */
.L_x_1552:
        /* <DEDUP_REMOVED lines=12> */
[----:B------:R-:W-:Y:S02]  /*2810*/  IMAD.U32 R11, RZ, RZ, UR7 ;  /* 0x00000007ff0b7e24 */ /* 0x000fe4000f8e00ff */
[----:B------:R-:W-:-:S02]  /*2820*/  IMAD.U32 R6, RZ, RZ, UR4 ;  /* 0x00000004ff067e24 */ /* 0x000fc4000f8e00ff */
[----:B------:R-:W-:Y:S02]  /*2830*/  IMAD.U32 R7, RZ, RZ, UR5 ;  /* 0x00000005ff077e24 */ /* 0x000fe4000f8e00ff */
[----:B------:R-:W-:Y:S02]  /*2840*/  IMAD.MOV.U32 R8, RZ, RZ, 0x70 ;  /* 0x00000070ff087424 */ /* 0x000fe400078e00ff */
[----:B------:R-:W-:Y:S02]  /*2850*/  IMAD.MOV.U32 R12, RZ, RZ, 0x1 ;  /* 0x00000001ff0c7424 */ /* 0x000fe400078e00ff */
[----:B------:R-:W-:-:S07]  /*2860*/  IMAD.MOV.U32 R13, RZ, RZ, RZ ;  /* 0x000000ffff0d7224 */ /* 0x000fce00078e00ff */
[----:B------:R-:W-:-:S07]  /*2870*/  LEPC R20, `(.L_x_1555) ;  /* 0x000000001014794e */ /* 0x000fce0000000000 */
[----:B0----5:R-:W-:Y:S05]  /*2880*/  CALL.ABS.NOINC R14 ;  /* 0x000000000e007343 */ /* 0x021fea0003c00000 */
.L_x_1555:
[----:B------:R-:W-:Y:S05]  /*2890*/  BSYNC B6 ;  /* 0x0000000000067941 */ /* 0x000fea0003800000 */
.L_x_1554:
[----:B------:R-:W-:Y:S01]  /*28a0*/  ULDC.64 UR4, c[0x0][0x9f8] ;  /* 0x00027e0000047ab9 */ /* 0x000fe20000000a00 */
[----:B------:R-:W2:Y:S01]  /*28b0*/  LDL R30, [R1+0xc] ;  /* 0x00000c00011e7983 */ /* 0x000ea20000100800 */
[----:B------:R-:W-:-:S03]  /*28c0*/  ISETP.NE.U32.AND P0, PT, RZ, UR4, PT ;  /* 0x00000004ff007c0c */ /* 0x000fc6000bf05070 */
[----:B------:R-:W3:Y:S01]  /*28d0*/  LDL R33, [R1+0x60] ;  /* 0x0000600001217983 */ /* 0x000ee20000100800 */
[----:B------:R-:W-:-:S03]  /*28e0*/  ISETP.NE.AND.EX P0, PT, RZ, UR5, PT, P0 ;  /* 0x00000005ff007c0c */ /* 0x000fc6000bf05300 */
[----:B------:R-:W4:Y:S01]  /*28f0*/  LDL R32, [R1+0x5c] ;  /* 0x00005c0001207983 */ /* 0x000f220000100800 */
[----:B------:R-:W-:Y:S01]  /*2900*/  IMAD.MOV.U32 R3, RZ, RZ, R27 ;  /* 0x000000ffff037224 */ /* 0x000fe200078e001b */
[----:B------:R-:W-:Y:S01]  /*2910*/  ULDC UR4, c[0x0][0x2f4] ;  /* 0x0000bd0000047ab9 */ /* 0x000fe20000000800 */
[----:B------:R-:W0:Y:S01]  /*2920*/  LDC R91, c[0x0][0x3f4] ;  /* 0x0000fd00ff5b7b82 */ /* 0x000e220000000800 */
[----:B------:R-:W4:Y:S04]  /*2930*/  LDL R31, [R1+0xcc] ;  /* 0x0000cc00011f7983 */ /* 0x000f280000100800 */
[----:B------:R-:W4:Y:S03]  /*2940*/  LDL R20, [R1+0xc8] ;  /* 0x0000c80001147983 */ /* 0x000f260000100800 */
[----:B------:R-:W1:Y:S01]  /*2950*/  @P0 LDC.64 R4, c[0x0][0x9f8] ;  /* 0x00027e00ff040b82 */ /* 0x000e620000000a00 */
[----:B------:R-:W-:Y:S01]  /*2960*/  ISETP.GE.AND P1, PT, R203, UR4, PT ;  /* 0x00000004cb007c0c */ /* 0x000fe2000bf26270 */
[----:B------:R-:W4:Y:S04]  /*2970*/  LDL R26, [R1+0x6c] ;  /* 0x00006c00011a7983 */ /* 0x000f280000100800 */
[----:B------:R-:W4:Y:S02]  /*2980*/  LDL R21, [R1+0x68] ;  /* 0x0000680001157983 */ /* 0x000f240000100800 */
[----:B------:R-:W0:Y:S08]  /*2990*/  LDC.64 R12, c[0x0][0x408] ;  /* 0x00010200ff0c7b82 */ /* 0x000e300000000a00 */
[----:B------:R-:W2:Y:S01]  /*29a0*/  LDC.64 R10, c[0x0][0x3f8] ;  /* 0x0000fe00ff0a7b82 */ /* 0x000ea20000000a00 */
[----:B-1----:R-:W-:-:S05]  /*29b0*/  @P0 IMAD.WIDE R4, R27, 0x4, R4 ;  /* 0x000000041b040825 */ /* 0x002fca00078e0204 */
[----:B------:R1:W4:Y:S01]  /*29c0*/  @P0 LDG.E R3, desc[UR60][R4.64] ;  /* 0x0000003c04030981 */ /* 0x000322000c1e1900 */
[----:B------:R-:W-:Y:S02]  /*29d0*/  ISETP.GE.AND P0, PT, R18, UR4, PT ;  /* 0x0000000412007c0c */ /* 0x000fe4000bf06270 */
[----:B-1----:R-:W-:Y:S02]  /*29e0*/  SEL R4, RZ, 0xffffffff, P1 ;  /* 0xffffffffff047807 */ /* 0x002fe40000800000 */
[----:B------:R-:W-:-:S03]  /*29f0*/  SEL R0, RZ, 0x1, P0 ;  /* 0x00000001ff007807 */ /* 0x000fc60000000000 */
[----:B------:R-:W-:-:S05]  /*2a00*/  IMAD.SHL.U32 R5, R4, 0x2, RZ ;  /* 0x0000000204057824 */ /* 0x000fca00078e00ff */
[----:B------:R-:W-:Y:S01]  /*2a10*/  LOP3.LUT R4, R5, 0x2, R0, 0xe2, !PT ;  /* 0x0000000205047812 */ /* 0x000fe200078ee200 */
[----:B------:R-:W-:Y:S02]  /*2a20*/  IMAD.IADD R0, R28, 0x1, R29 ;  /* 0x000000011c007824 */ /* 0x000fe400078e021d */
[----:B------:R-:W4:Y:S01]  /*2a30*/  LDL R28, [R1+0x80] ;  /* 0x00008000011c7983 */ /* 0x000f220000100800 */
[----:B------:R-:W-:-:S04]  /*2a40*/  ISETP.GE.AND P2, PT, R22, UR4, PT ;  /* 0x0000000416007c0c */ /* 0x000fc8000bf46270 */
[----:B------:R-:W-:Y:S02]  /*2a50*/  SEL R5, RZ, 0x4, P2 ;  /* 0x00000004ff057807 */ /* 0x000fe40001000000 */
[----:B0-----:R-:W-:Y:S02]  /*2a60*/  ISETP.GE.AND P2, PT, R18, R91, PT ;  /* 0x0000005b1200720c */ /* 0x001fe40003f46270 */
[----:B------:R-:W-:Y:S02]  /*2a70*/  LOP3.LUT R14, R4, R5, RZ, 0xfc, !PT ;  /* 0x00000005040e7212 */ /* 0x000fe400078efcff */
[----:B------:R-:W-:Y:S02]  /*2a80*/  ISETP.GE.AND P1, PT, R203, R91, PT ;  /* 0x0000005bcb00720c */ /* 0x000fe40003f26270 */
[----:B------:R-:W-:Y:S02]  /*2a90*/  SEL R5, R91, RZ, P2 ;  /* 0x000000ff5b057207 */ /* 0x000fe40001000000 */
[----:B------:R-:W-:-:S03]  /*2aa0*/  SHF.R.S32.HI R205, RZ, 0x1f, R204 ;  /* 0x0000001fffcd7819 */ /* 0x000fc600000114cc */
[----:B------:R-:W-:Y:S01]  /*2ab0*/  IMAD.IADD R5, R18, 0x1, R5 ;  /* 0x0000000112057824 */ /* 0x000fe200078e0205 */
[----:B------:R-:W0:Y:S01]  /*2ac0*/  S2R R94, SR_TID.X ;  /* 0x00000000005e7919 */ /* 0x000e220000002100 */
[----:B-----5:R-:W-:Y:S02]  /*2ad0*/  SHF.R.S32.HI R15, RZ, 0x1f, R92 ;  /* 0x0000001fff0f7819 */ /* 0x020fe4000001145c */
[----:B------:R-:W-:Y:S01]  /*2ae0*/  ISETP.GE.AND P0, PT, R23, UR4, PT ;  /* 0x0000000417007c0c */ /* 0x000fe2000bf06270 */
[----:B------:R-:W-:Y:S01]  /*2af0*/  IMAD.SHL.U32 R27, R12, 0x20, RZ ;  /* 0x000000200c1b7824 */ /* 0x000fe200078e00ff */
[----:B------:R-:W-:Y:S02]  /*2b00*/  LOP3.LUT R29, R14, 0x1, RZ, 0xc0, !PT ;  /* 0x000000010e1d7812 */ /* 0x000fe400078ec0ff */
[----:B0-----:R-:W-:Y:S02]  /*2b10*/  LEA.HI R94, R94, 0x8, RZ, 0x19 ;  /* 0x000000085e5e7811 */ /* 0x001fe400078fc8ff */
[----:B--2---:R-:W-:-:S05]  /*2b20*/  SHF.R.S32.HI R9, RZ, 0x1f, R30 ;  /* 0x0000001fff097819 */ /* 0x004fca000001141e */
[C---:B------:R-:W-:Y:S02]  /*2b30*/  IMAD R4, R9.reuse, R12, RZ ;  /* 0x0000000c09047224 */ /* 0x040fe400078e02ff */
[-C--:B------:R-:W-:Y:S02]  /*2b40*/  IMAD R6, R9, R10.reuse, RZ ;  /* 0x0000000a09067224 */ /* 0x080fe400078e02ff */
[C---:B------:R-:W-:Y:S01]  /*2b50*/  IMAD R9, R30.reuse, R13, R4 ;  /* 0x0000000d1e097224 */ /* 0x040fe200078e0204 */
[----:B------:R-:W-:Y:S01]  /*2b60*/  SEL R4, R91, RZ, P1 ;  /* 0x000000ff5b047207 */ /* 0x000fe20000800000 */
[C---:B------:R-:W-:Y:S02]  /*2b70*/  IMAD R7, R30.reuse, R11, R6 ;  /* 0x0000000b1e077224 */ /* 0x040fe400078e0206 */
[----:B------:R-:W-:-:S04]  /*2b80*/  IMAD.WIDE.U32 R78, R30, R10, R204 ;  /* 0x0000000a1e4e7225 */ /* 0x000fc800078e00cc */
[----:B------:R-:W-:-:S04]  /*2b90*/  IMAD.WIDE.U32 R80, R30, R10, R18 ;  /* 0x0000000a1e507225 */ /* 0x000fc800078e0012 */
[----:B------:R-:W-:Y:S01]  /*2ba0*/  IMAD.IADD R6, R203, 0x1, R4 ;  /* 0x00000001cb067824 */ /* 0x000fe200078e0204 */
[----:B------:R-:W-:Y:S01]  /*2bb0*/  SHF.R.S32.HI R4, RZ, 0x1f, R5 ;  /* 0x0000001fff047819 */ /* 0x000fe20000011405 */
[----:B------:R-:W-:Y:S01]  /*2bc0*/  IMAD.IADD R81, R7, 0x1, R81 ;  /* 0x0000000107517824 */ /* 0x000fe200078e0251 */
[----:B------:R-:W-:Y:S02]  /*2bd0*/  IADD3 R79, R79, R7, RZ ;  /* 0x000000074f4f7210 */ /* 0x000fe40007ffe0ff */
[----:B------:R-:W-:Y:S02]  /*2be0*/  SHF.R.S32.HI R7, RZ, 0x1f, R6 ;  /* 0x0000001fff077819 */ /* 0x000fe40000011406 */
[CC--:B------:R-:W-:Y:S02]  /*2bf0*/  LEA.HI R68, R4.reuse, R5.reuse, RZ, 0x3 ;  /* 0x0000000504447211 */ /* 0x0c0fe400078f18ff */
[----:B------:R-:W-:Y:S02]  /*2c00*/  LEA.HI R4, R4, R5, RZ, 0x6 ;  /* 0x0000000504047211 */ /* 0x000fe400078f30ff */
[----:B------:R-:W-:-:S02]  /*2c10*/  LEA.HI R70, R7, R6, RZ, 0x3 ;  /* 0x0000000607467211 */ /* 0x000fc400078f18ff */
[----:B------:R-:W-:Y:S02]  /*2c20*/  LEA.HI R6, R7, R6, RZ, 0x6 ;  /* 0x0000000607067211 */ /* 0x000fe400078f30ff */
[----:B------:R-:W-:Y:S01]  /*2c30*/  SHF.L.U32 R5, R4, 0x6, RZ ;  /* 0x0000000604057819 */ /* 0x000fe200000006ff */
[-C--:B------:R-:W-:Y:S01]  /*2c40*/  IMAD.WIDE.U32 R82, R30, R12.reuse, R204 ;  /* 0x0000000c1e527225 */ /* 0x080fe200078e00cc */
[--C-:B---3--:R-:W-:Y:S02]  /*2c50*/  LOP3.LUT R4, R33, 0x38, R68.reuse, 0xf8, !PT ;  /* 0x0000003821047812 */ /* 0x108fe400078ef844 */
[----:B----4-:R-:W-:Y:S01]  /*2c60*/  LOP3.LUT R8, R32, 0x38, R68, 0xf8, !PT ;  /* 0x0000003820087812 */ /* 0x010fe200078ef844 */
[----:B------:R-:W-:Y:S01]  /*2c70*/  IMAD.WIDE.U32 R84, R30, R12, R18 ;  /* 0x0000000c1e547225 */ /* 0x000fe200078e0012 */
[----:B------:R-:W-:Y:S02]  /*2c80*/  LOP3.LUT R5, R5, 0xfffff000, RZ, 0xc0, !PT ;  /* 0xfffff00005057812 */ /* 0x000fe400078ec0ff */
[----:B------:R-:W-:Y:S01]  /*2c90*/  LOP3.LUT R4, R4, R31, RZ, 0x3c, !PT ;  /* 0x0000001f04047212 */ /* 0x000fe200078e3cff */
[----:B------:R-:W-:Y:S01]  /*2ca0*/  IMAD.SHL.U32 R7, R6, 0x40, RZ ;  /* 0x0000004006077824 */ /* 0x000fe200078e00ff */
[--C-:B------:R-:W-:Y:S01]  /*2cb0*/  LOP3.LUT R6, R33, 0x38, R70.reuse, 0xf8, !PT ;  /* 0x0000003821067812 */ /* 0x100fe200078ef846 */
[----:B------:R-:W-:Y:S01]  /*2cc0*/  IMAD.IADD R83, R83, 0x1, R9 ;  /* 0x0000000153537824 */ /* 0x000fe200078e0209 */
[----:B------:R-:W-:Y:S01]  /*2cd0*/  LOP3.LUT R8, R8, R20, RZ, 0x3c, !PT ;  /* 0x0000001408087212 */ /* 0x000fe200078e3cff */
[----:B------:R-:W-:Y:S01]  /*2ce0*/  IMAD.IADD R85, R9, 0x1, R85 ;  /* 0x0000000109557824 */ /* 0x000fe200078e0255 */
[----:B------:R-:W-:-:S02]  /*2cf0*/  LOP3.LUT R9, R32, 0x38, R70, 0xf8, !PT ;  /* 0x0000003820097812 */ /* 0x000fc400078ef846 */
[--C-:B------:R-:W-:Y:S02]  /*2d00*/  IADD3 R89, R4, R5, R26.reuse ;  /* 0x0000000504597210 */ /* 0x100fe40007ffe01a */
[----:B------:R-:W-:Y:S02]  /*2d10*/  LOP3.LUT R7, R7, 0xfffff000, RZ, 0xc0, !PT ;  /* 0xfffff00007077812 */ /* 0x000fe400078ec0ff */
[----:B------:R-:W-:Y:S02]  /*2d20*/  LOP3.LUT R6, R6, R31, RZ, 0x3c, !PT ;  /* 0x0000001f06067212 */ /* 0x000fe400078e3cff */
[--C-:B------:R-:W-:Y:S01]  /*2d30*/  IADD3 R4, R8, R5, R21.reuse ;  /* 0x0000000508047210 */ /* 0x100fe20007ffe015 */
[----:B------:R-:W-:Y:S01]  /*2d40*/  IMAD R8, R15, R10, RZ ;  /* 0x0000000a0f087224 */ /* 0x000fe200078e02ff */
[----:B------:R-:W-:Y:S02]  /*2d50*/  LOP3.LUT R20, R9, R20, RZ, 0x3c, !PT ;  /* 0x0000001409147212 */ /* 0x000fe400078e3cff */
[----:B------:R-:W-:Y:S01]  /*2d60*/  IADD3 R5, R6, R7, R26 ;  /* 0x0000000706057210 */ /* 0x000fe20007ffe01a */
[----:B------:R-:W-:Y:S01]  /*2d70*/  IMAD R33, R92, R11, R8 ;  /* 0x0000000b5c217224 */ /* 0x000fe200078e0208 */
[----:B------:R-:W-:Y:S01]  /*2d80*/  IADD3 R6, R20, R7, R21 ;  /* 0x0000000714067210 */ /* 0x000fe20007ffe015 */
[----:B------:R-:W-:Y:S01]  /*2d90*/  IMAD R15, R15, R12, RZ ;  /* 0x0000000c0f0f7224 */ /* 0x000fe200078e02ff */
[----:B------:R-:W-:-:S02]  /*2da0*/  SHF.L.U64.HI R7, R10, 0x6, R11 ;  /* 0x000000060a077819 */ /* 0x000fc4000001020b */
[----:B------:R-:W-:Y:S02]  /*2db0*/  SHF.L.U64.HI R8, R10, 0x5, R11 ;  /* 0x000000050a087819 */ /* 0x000fe4000001020b */
[----:B------:R-:W-:Y:S01]  /*2dc0*/  SEL R11, RZ, 0x8, P0 ;  /* 0x00000008ff0b7807 */ /* 0x000fe20000000000 */
[CC--:B------:R-:W-:Y:S01]  /*2dd0*/  IMAD.WIDE.U32 R78, R92.reuse, R10.reuse, R78 ;  /* 0x0000000a5c4e7225 */ /* 0x0c0fe200078e004e */
[----:B------:R-:W-:Y:S02]  /*2de0*/  SHF.R.S32.HI R35, RZ, 0x3, R68 ;  /* 0x00000003ff237819 */ /* 0x000fe40000011444 */
[----:B------:R-:W-:Y:S01]  /*2df0*/  SHF.R.S32.HI R69, RZ, 0x3, R70 ;  /* 0x00000003ff457819 */ /* 0x000fe20000011446 */
[----:B------:R-:W-:Y:S01]  /*2e00*/  IMAD.WIDE.U32 R80, R92, R10, R80 ;  /* 0x0000000a5c507225 */ /* 0x000fe200078e0050 */
[----:B------:R-:W-:Y:S02]  /*2e10*/  LOP3.LUT R11, R14, R11, RZ, 0xfc, !PT ;  /* 0x0000000b0e0b7212 */ /* 0x000fe400078efcff */
[----:B------:R-:W-:Y:S01]  /*2e20*/  LOP3.LUT R68, R68, 0xfffffff8, RZ, 0xc0, !PT ;  /* 0xfffffff844447812 */ /* 0x000fe200078ec0ff */
[----:B------:R-:W-:Y:S01]  /*2e30*/  IMAD R15, R92, R13, R15 ;  /* 0x0000000d5c0f7224 */ /* 0x000fe200078e020f */
[----:B------:R-:W-:Y:S01]  /*2e40*/  LOP3.LUT R70, R70, 0xfffffff8, RZ, 0xc0, !PT ;  /* 0xfffffff846467812 */ /* 0x000fe200078ec0ff */
[----:B------:R-:W-:-:S04]  /*2e50*/  IMAD.WIDE.U32 R82, R92, R12, R82 ;  /* 0x0000000c5c527225 */ /* 0x000fc800078e0052 */
[----:B------:R-:W-:Y:S01]  /*2e60*/  IMAD.WIDE.U32 R84, R92, R12, R84 ;  /* 0x0000000c5c547225 */ /* 0x000fe200078e0054 */
[C-C-:B------:R-:W-:Y:S02]  /*2e70*/  SHF.L.U64.HI R20, R12.reuse, 0x6, R13.reuse ;  /* 0x000000060c147819 */ /* 0x140fe4000001020d */
[----:B------:R-:W-:Y:S01]  /*2e80*/  SHF.L.U64.HI R21, R12, 0x5, R13 ;  /* 0x000000050c157819 */ /* 0x000fe2000001020d */
[----:B------:R-:W-:Y:S01]  /*2e90*/  IMAD.SHL.U32 R9, R10, 0x40, RZ ;  /* 0x000000400a097824 */ /* 0x000fe200078e00ff */
[----:B------:R-:W-:Y:S01]  /*2ea0*/  SHF.L.U32 R91, R91, 0x1, RZ ;  /* 0x000000015b5b7819 */ /* 0x000fe200000006ff */
[----:B------:R-:W-:Y:S01]  /*2eb0*/  IMAD R28, R28, 0x20, R30 ;  /* 0x000000201c1c7824 */ /* 0x000fe200078e021e */
[----:B------:R-:W-:Y:S01]  /*2ec0*/  SHF.R.S32.HI R30, RZ, 0x1f, R3 ;  /* 0x0000001fff1e7819 */ /* 0x000fe20000011403 */
[----:B------:R-:W-:Y:S01]  /*2ed0*/  IMAD.IADD R31, R79, 0x1, R33 ;  /* 0x000000014f1f7824 */ /* 0x000fe200078e0221 */
[----:B------:R-:W-:Y:S01]  /*2ee0*/  LOP3.LUT R71, R11, 0x2, RZ, 0xc0, !PT ;  /* 0x000000020b477812 */ /* 0x000fe200078ec0ff */
[----:B------:R-:W-:Y:S01]  /*2ef0*/  IMAD.IADD R32, R33, 0x1, R81 ;  /* 0x0000000121207824 */ /* 0x000fe200078e0251 */
[C---:B------:R-:W-:Y:S01]  /*2f00*/  LOP3.LUT R76, R11.reuse, 0x4, RZ, 0xc0, !PT ;  /* 0x000000040b4c7812 */ /* 0x040fe200078ec0ff */
[----:B------:R-:W-:Y:S01]  /*2f10*/  IMAD.SHL.U32 R10, R10, 0x20, RZ ;  /* 0x000000200a0a7824 */ /* 0x000fe200078e00ff */
[----:B------:R-:W-:Y:S01]  /*2f20*/  LOP3.LUT R77, R11, 0x8, RZ, 0xc0, !PT ;  /* 0x000000080b4d7812 */ /* 0x000fe200078ec0ff */
[----:B------:R-:W-:Y:S01]  /*2f30*/  IMAD.SHL.U32 R26, R12, 0x40, RZ ;  /* 0x000000400c1a7824 */ /* 0x000fe200078e00ff */
[----:B------:R-:W-:Y:S01]  /*2f40*/  SHF.R.S32.HI R86, RZ, 0x1f, R68 ;  /* 0x0000001fff567819 */ /* 0x000fe20000011444 */
[----:B------:R-:W-:Y:S01]  /*2f50*/  IMAD.IADD R33, R83, 0x1, R15 ;  /* 0x0000000153217824 */ /* 0x000fe200078e020f */
[----:B------:R-:W-:Y:S01]  /*2f60*/  SHF.R.S32.HI R87, RZ, 0x1f, R70 ;  /* 0x0000001fff577819 */ /* 0x000fe20000011446 */
[----:B------:R-:W-:-:S07]  /*2f70*/  IMAD.IADD R34, R15, 0x1, R85 ;  /* 0x000000010f227824 */ /* 0x000fce00078e0255 */
.L_x_1637:
[----:B--2---:R-:W2:Y:S01]  /*2f80*/  LDL R39, [R1+0x7c] ;  /* 0x00007c0001277983 */ /* 0x004ea20000100800 */
[----:B0-----:R-:W0:Y:S01]  /*2f90*/  LDC R98, c[0x0][0x430] ;  /* 0x00010c00ff627b82 */ /* 0x001e220000000800 */
[----:B------:R-:W-:Y:S02]  /*2fa0*/  VIADD R25, R25, 0xffffffff ;  /* 0xffffffff19197836 */ /* 0x000fe40000000000 */
[----:B------:R-:W-:Y:S02]  /*2fb0*/  IMAD.MOV.U32 R99, RZ, RZ, RZ ;  /* 0x000000ffff637224 */ /* 0x000fe400078e00ff */
[----:B------:R-:W-:-:S03]  /*2fc0*/  IMAD R13, R25, 0x40, R28 ;  /* 0x00000040190d7824 */ /* 0x000fc600078e021c */
[----:B------:R-:W1:Y:S02]  /*2fd0*/  LDC R101, c[0x0][0x3f4] ;  /* 0x0000fd00ff657b82 */ /* 0x000e640000000800 */
[----:B------:R-:W-:Y:S02]  /*2fe0*/  ISETP.GE.AND P0, PT, R13, R2, PT ;  /* 0x000000020d00720c */ /* 0x000fe40003f06270 */
[----:B------:R-:W-:Y:S02]  /*2ff0*/  IADD3 R40, R0, R13, RZ ;  /* 0x0000000d00287210 */ /* 0x000fe40007ffe0ff */
[----:B------:R-:W-:-:S03]  /*3000*/  ISETP.GT.OR P0, PT, R28, 0x3f, P0 ;  /* 0x0000003f1c00780c */ /* 0x000fc60000704670 */
[----:B------:R-:W-:Y:S01]  /*3010*/  IMAD.MOV.U32 R36, RZ, RZ, R40 ;  /* 0x000000ffff247224 */ /* 0x000fe200078e0028 */
[----:B0-----:R-:W-:-:S09]  /*3020*/  ISETP.NE.AND P3, PT, R98, 0x1, PT ;  /* 0x000000016200780c */ /* 0x001fd20003f65270 */
[----:B------:R-:W0:Y:S08]  /*3030*/  @!P0 LDC.64 R14, c[0x0][0x428] ;  /* 0x00010a00ff0e8b82 */ /* 0x000e300000000a00 */
[----:B------:R-:W3:Y:S08]  /*3040*/  @!P0 LDC.64 R12, c[0x0][0x418] ;  /* 0x00010600ff0c8b82 */ /* 0x000ef00000000a00 */
[----:B------:R-:W4:Y:S08]  /*3050*/  @P3 LDC R11, c[0x0][0x434] ;  /* 0x00010d00ff0b3b82 */ /* 0x000f300000000800 */
[----:B------:R-:W1:Y:S01]  /*3060*/  @P3 LDC R38, c[0x0][0x438] ;  /* 0x00010e00ff263b82 */ /* 0x000e620000000800 */
[----:B----4-:R-:W-:-:S05]  /*3070*/  @P3 IMAD.HI.U32 R11, R40, R11, RZ ;  /* 0x0000000b280b3227 */ /* 0x010fca00078e00ff */
[----:B-1----:R-:W-:Y:S01]  /*3080*/  @P3 SHF.R.U32.HI R36, RZ, R38, R11 ;  /* 0x00000026ff243219 */ /* 0x002fe2000001160b */
[----:B0-----:R-:W-:-:S03]  /*3090*/  @!P0 IMAD R38, R30, R14, RZ ;  /* 0x0000000e1e268224 */ /* 0x001fc600078e02ff */
[----:B------:R-:W-:Y:S01]  /*30a0*/  @!P0 SHF.R.S32.HI R37, RZ, 0x1f, R36 ;  /* 0x0000001fff258819 */ /* 0x000fe20000011424 */
[C---:B------:R-:W-:Y:S02]  /*30b0*/  @!P0 IMAD R11, R3.reuse, R15, R38 ;  /* 0x0000000f030b8224 */ /* 0x040fe400078e0226 */
[----:B------:R-:W-:-:S04]  /*30c0*/  @!P0 IMAD.WIDE.U32 R14, R3, R14, R36 ;  /* 0x0000000e030e8225 */ /* 0x000fc800078e0024 */
[----:B------:R-:W-:Y:S01]  /*30d0*/  @!P0 IMAD.IADD R11, R15, 0x1, R11 ;  /* 0x000000010f0b8824 */ /* 0x000fe200078e020b */
[----:B---3--:R-:W-:-:S04]  /*30e0*/  @!P0 LEA R12, P3, R14, R12, 0x2 ;  /* 0x0000000c0e0c8211 */ /* 0x008fc800078610ff */
[----:B------:R-:W-:-:S05]  /*30f0*/  @!P0 LEA.HI.X R13, R14, R13, R11, 0x2, P3 ;  /* 0x0000000d0e0d8211 */ /* 0x000fca00018f140b */
[----:B-----5:R0:W5:Y:S01]  /*3100*/  @!P0 LDG.E R99, desc[UR60][R12.64] ;  /* 0x0000003c0c638981 */ /* 0x020162000c1e1900 */
[----:B------:R-:W-:Y:S01]  /*3110*/  ISETP.GE.AND P0, PT, R101, 0x1, PT ;  /* 0x000000016500780c */ /* 0x000fe20003f06270 */
[----:B------:R-:W-:Y:S01]  /*3120*/  IMAD.MOV R11, RZ, RZ, -R36 ;  /* 0x000000ffff0b7224 */ /* 0x000fe200078e0a24 */
[----:B------:R-:W-:Y:S05]  /*3130*/  YIELD ;  /* 0x0000000000007946 */ /* 0x000fea0003800000 */
[----:B------:R-:W-:Y:S01]  /*3140*/  BSSY B0, `(.L_x_1556) ;  /* 0x0000567000007945 */ /* 0x000fe20003800000 */
[----:B------:R-:W-:Y:S01]  /*3150*/  IMAD R98, R98, R11, R40 ;  /* 0x0000000b62627224 */ /* 0x000fe200078e0228 */
[----:B------:R-:W-:Y:S01]  /*3160*/  ISETP.GT.AND P3, PT, R25, R24, PT ;  /* 0x000000181900720c */ /* 0x000fe20003f64270 */
[----:B--2---:R-:W-:-:S04]  /*3170*/  IMAD R90, R200, 0x4000, R39 ;  /* 0x00004000c85a7824 */ /* 0x004fc800078e0227 */
[----:B------:R-:W-:Y:S01]  /*3180*/  IMAD R90, R90, 0x2, R17 ;  /* 0x000000025a5a7824 */ /* 0x000fe200078e0211 */
[----:B0-----:R-:W-:Y:S07]  /*3190*/  @!P0 BRA `(.L_x_1557) ;  /* 0x0000005000088947 */ /* 0x001fee0003800000 */
        /* <DEDUP_REMOVED lines=21> */
[----:B------:R-:W-:Y:S01]  /*32f0*/  IMAD R105, R226, UR5, R37 ;  /* 0x00000005e2697c24 */ /* 0x000fe2000f8e0225 */
[----:B------:R-:W-:Y:S01]  /*3300*/  ULDC.64 UR4, c[0x0][0x2e8] ;  /* 0x0000ba0000047ab9 */ /* 0x000fe20000000a00 */
[C---:B------:R-:W-:Y:S01]  /*3310*/  IMAD R39, R11.reuse, R9, R14 ;  /* 0x000000090b277224 */ /* 0x040fe200078e020e */
[C---:B------:R-:W-:Y:S01]  /*3320*/  LEA R104, P4, R36.reuse, UR4, 0x1 ;  /* 0x0000000424687c11 */ /* 0x040fe2000f8808ff */
[----:B------:R-:W-:Y:S02]  /*3330*/  IMAD R41, R11, R26, R15 ;  /* 0x0000001a0b297224 */ /* 0x000fe400078e020f */
[----:B------:R-:W-:Y:S01]  /*3340*/  IMAD.WIDE.U32 R14, R9, R25, RZ ;  /* 0x00000019090e7225 */ /* 0x000fe200078e00ff */
[----:B------:R-:W-:-:S03]  /*3350*/  LEA.HI.X R105, R36, UR5, R105, 0x1, P4 ;  /* 0x0000000524697c11 */ /* 0x000fc6000a0f0c69 */
[----:B------:R-:W-:-:S04]  /*3360*/  IMAD.WIDE.U32 R12, R26, R25, RZ ;  /* 0x000000191a0c7225 */ /* 0x000fc800078e00ff */
[----:B------:R-:W-:Y:S02]  /*3370*/  IMAD.IADD R11, R15, 0x1, R39 ;  /* 0x000000010f0b7824 */ /* 0x000fe400078e0227 */
[----:B------:R-:W-:Y:S01]  /*3380*/  IMAD.IADD R72, R13, 0x1, R41 ;  /* 0x000000010d487824 */ /* 0x000fe200078e0229 */
[----:B------:R-:W-:Y:S06]  /*3390*/  @!P0 BRA `(.L_x_1558) ;  /* 0x0000002400708947 */ /* 0x000fec0003800000 */
[----:B------:R-:W2:Y:S04]  /*33a0*/  LDL R38, [R1+0xc] ;  /* 0x00000c0001267983 */ /* 0x000ea80000100800 */
[----:B------:R0:W5:Y:S04]  /*33b0*/  LDL R75, [R1+0x30] ;  /* 0x00003000014b7983 */ /* 0x0001680000100800 */
[----:B------:R0:W5:Y:S04]  /*33c0*/  LDL R74, [R1+0x34] ;  /* 0x00003400014a7983 */ /* 0x0001680000100800 */
[----:B------:R0:W5:Y:S01]  /*33d0*/  LDL R73, [R1+0x48] ;  /* 0x0000480001497983 */ /* 0x0001620000100800 */
[----:B------:R-:W-:Y:S01]  /*33e0*/  BSSY B1, `(.L_x_1559) ;  /* 0x000002a000017945 */ /* 0x000fe20003800000 */
        /* <DEDUP_REMOVED lines=9> */
[----:B--2---:R-:W-:-:S13]  /*3480*/  ISETP.GE.AND P0, PT, R38, R95, PT ;  /* 0x0000005f2600720c */ /* 0x004fda0003f06270 */
[----:B0-----:R-:W-:Y:S05]  /*3490*/  @P0 BRA `(.L_x_1560) ;  /* 0x0000000000780947 */ /* 0x001fea0003800000 */
[----:B------:R-:W-:Y:S01]  /*34a0*/  IADD3 R39, P4, R78, R14, RZ ;  /* 0x0000000e4e277210 */ /* 0x000fe20007f9e0ff */
[----:B------:R-:W-:Y:S01]  /*34b0*/  ULDC.64 UR4, c[0x0][0x3e8] ;  /* 0x0000fa0000047ab9 */ /* 0x000fe20000000a00 */
[----:B------:R-:W-:Y:S02]  /*34c0*/  IADD3 R41, P5, R82, R12, RZ ;  /* 0x0000000c52297210 */ /* 0x000fe40007fbe0ff */
[----:B------:R-:W-:Y:S02]  /*34d0*/  CS2R R64, SRZ ;  /* 0x0000000000407805 */ /* 0x000fe4000001ff00 */
[----:B------:R-:W-:Y:S01]  /*34e0*/  ISETP.GE.AND P6, PT, R204, R101, PT ;  /* 0x00000065cc00720c */ /* 0x000fe20003fc6270 */
[----:B------:R-:W-:Y:S01]  /*34f0*/  IMAD.X R40, R11, 0x1, R31, P4 ;  /* 0x000000010b287824 */ /* 0x000fe200020e061f */
[----:B------:R-:W-:Y:S01]  /*3500*/  LEA R38, P4, R39, UR4, 0x1 ;  /* 0x0000000427267c11 */ /* 0x000fe2000f8808ff */
[----:B------:R-:W-:Y:S01]  /*3510*/  IMAD.X R42, R72, 0x1, R33, P5 ;  /* 0x00000001482a7824 */ /* 0x000fe200028e0621 */
[----:B------:R-:W-:-:S02]  /*3520*/  CS2R R66, SRZ ;  /* 0x0000000000427805 */ /* 0x000fc4000001ff00 */
[-C--:B-----5:R-:W-:Y:S02]  /*3530*/  ISETP.GE.AND P5, PT, R75, R101.reuse, PT ;  /* 0x000000654b00720c */ /* 0x0a0fe40003fa6270 */
[----:B------:R-:W-:Y:S01]  /*3540*/  LEA.HI.X R39, R39, UR5, R40, 0x1, P4 ;  /* 0x0000000527277c11 */ /* 0x000fe2000a0f0c28 */
[----:B------:R-:W-:Y:S02]  /*3550*/  ULDC.64 UR4, c[0x0][0x400] ;  /* 0x0001000000047ab9 */ /* 0x000fe40000000a00 */
[C---:B------:R-:W-:Y:S02]  /*3560*/  LEA R40, P4, R41.reuse, UR4, 0x1 ;  /* 0x0000000429287c11 */ /* 0x040fe4000f8808ff */
[----:B------:R0:W5:Y:S02]  /*3570*/  @!P6 LDG.E.64 R64, desc[UR60][R38.64] ;  /* 0x0000003c2640e981 */ /* 0x000164000c1e1b00 */
[----:B------:R-:W-:Y:S02]  /*3580*/  LEA.HI.X R41, R41, UR5, R42, 0x1, P4 ;  /* 0x0000000529297c11 */ /* 0x000fe4000a0f0c2a */
[----:B------:R-:W-:-:S03]  /*3590*/  ISETP.GE.AND P4, PT, R74, R101, PT ;  /* 0x000000654a00720c */ /* 0x000fc60003f86270 */
[----:B------:R0:W5:Y:S01]  /*35a0*/  @!P6 LDG.E.64 R66, desc[UR60][R40.64] ;  /* 0x0000003c2842e981 */ /* 0x000162000c1e1b00 */
[----:B------:R-:W-:Y:S02]  /*35b0*/  ISETP.GE.AND P6, PT, R73, R101, PT ;  /* 0x000000654900720c */ /* 0x000fe40003fc6270 */
[----:B------:R-:W-:Y:S02]  /*35c0*/  CS2R R60, SRZ ;  /* 0x00000000003c7805 */ /* 0x000fe4000001ff00 */
[----:B------:R-:W-:Y:S02]  /*35d0*/  CS2R R56, SRZ ;  /* 0x0000000000387805 */ /* 0x000fe4000001ff00 */
[----:B------:R-:W-:Y:S02]  /*35e0*/  CS2R R52, SRZ ;  /* 0x0000000000347805 */ /* 0x000fe4000001ff00 */
[----:B------:R-:W-:Y:S02]  /*35f0*/  CS2R R62, SRZ ;  /* 0x00000000003e7805 */ /* 0x000fe4000001ff00 */
[----:B------:R-:W-:-:S02]  /*3600*/  CS2R R58, SRZ ;  /* 0x00000000003a7805 */ /* 0x000fc4000001ff00 */
[----:B------:R-:W-:Y:S01]  /*3610*/  CS2R R54, SRZ ;  /* 0x0000000000367805 */ /* 0x000fe2000001ff00 */
[----:B------:R0:W5:Y:S04]  /*3620*/  @!P5 LDG.E.64 R60, desc[UR60][R38.64+0x40] ;  /* 0x0000403c263cd981 */ /* 0x000168000c1e1b00 */
[----:B------:R0:W5:Y:S04]  /*3630*/  @!P4 LDG.E.64 R56, desc[UR60][R38.64+0x80] ;  /* 0x0000803c2638c981 */ /* 0x000168000c1e1b00 */
[----:B------:R0:W5:Y:S04]  /*3640*/  @!P6 LDG.E.64 R52, desc[UR60][R38.64+0xc0] ;  /* 0x0000c03c2634e981 */ /* 0x000168000c1e1b00 */
[----:B------:R0:W5:Y:S04]  /*3650*/  @!P5 LDG.E.64 R62, desc[UR60][R40.64+0x40] ;  /* 0x0000403c283ed981 */ /* 0x000168000c1e1b00 */
[----:B------:R0:W5:Y:S04]  /*3660*/  @!P4 LDG.E.64 R58, desc[UR60][R40.64+0x80] ;  /* 0x0000803c283ac981 */ /* 0x000168000c1e1b00 */
[----:B------:R0:W5:Y:S02]  /*3670*/  @!P6 LDG.E.64 R54, desc[UR60][R40.64+0xc0] ;  /* 0x0000c03c2836e981 */ /* 0x000164000c1e1b00 */
.L_x_1560:
[----:B------:R-:W-:Y:S05]  /*3680*/  BSYNC B1 ;  /* 0x0000000000017941 */ /* 0x000fea0003800000 */
.L_x_1559:
[----:B0-----:R-:W2:Y:S01]  /*3690*/  LDL R38, [R1+0xc4] ;  /* 0x0000c40001267983 */ /* 0x001ea20000100800 */
[----:B------:R-:W-:Y:S01]  /*36a0*/  BSSY B1, `(.L_x_1561) ;  /* 0x0000028000017945 */ /* 0x000fe20003800000 */
[----:B------:R-:W-:Y:S02]  /*36b0*/  CS2R R40, SRZ ;  /* 0x0000000000287805 */ /* 0x000fe4000001ff00 */
[----:B------:R-:W-:Y:S02]  /*36c0*/  CS2R R44, SRZ ;  /* 0x00000000002c7805 */ /* 0x000fe4000001ff00 */
[----:B------:R-:W-:Y:S02]  /*36d0*/  CS2R R48, SRZ ;  /* 0x0000000000307805 */ /* 0x000fe4000001ff00 */
[----:B------:R-:W-:Y:S02]  /*36e0*/  CS2R R42, SRZ ;  /* 0x00000000002a7805 */ /* 0x000fe4000001ff00 */
[----:B------:R-:W-:-:S02]  /*36f0*/  CS2R R46, SRZ ;  /* 0x00000000002e7805 */ /* 0x000fc4000001ff00 */
[----:B------:R-:W-:Y:S02]  /*3700*/  CS2R R50, SRZ ;  /* 0x0000000000327805 */ /* 0x000fe4000001ff00 */
[----:B--2---:R-:W-:Y:S02]  /*3710*/  ISETP.GE.AND P4, PT, R38, R95, PT ;  /* 0x0000005f2600720c */ /* 0x004fe40003f86270 */
[----:B------:R-:W-:-:S11]  /*3720*/  CS2R R38, SRZ ;  /* 0x0000000000267805 */ /* 0x000fd6000001ff00 */
[----:B------:R-:W-:Y:S05]  /*3730*/  @P4 BRA `(.L_x_1562) ;  /* 0x0000000000784947 */ /* 0x000fea0003800000 */
        /* <DEDUP_REMOVED lines=8> */
[----:B------:R-:W-:Y:S02]  /*37c0*/  CS2R R46, SRZ ;  /* 0x00000000002e7805 */ /* 0x000fe4000001ff00 */
[----:B------:R-:W-:Y:S02]  /*37d0*/  IADD3.X R72, R33, R72, R21, P5, P6 ;  /* 0x0000004821487210 */ /* 0x000fe40002fec415 */
[----:B------:R-:W-:Y:S02]  /*37e0*/  LEA R12, P5, R15, UR4, 0x1 ;  /* 0x000000040f0c7c11 */ /* 0x000fe4000f8a08ff */
[----:B------:R-:W-:Y:S02]  /*37f0*/  LEA R14, P6, R11, UR6, 0x1 ;  /* 0x000000060b0e7c11 */ /* 0x000fe4000f8c08ff */
[----:B------:R-:W-:Y:S02]  /*3800*/  LEA.HI.X R13, R15, UR5, R36, 0x1, P5 ;  /* 0x000000050f0d7c11 */ /* 0x000fe4000a8f0c24 */
[----:B------:R-:W-:-:S02]  /*3810*/  LEA.HI.X R15, R11, UR7, R72, 0x1, P6 ;  /* 0x000000070b0f7c11 */ /* 0x000fc4000b0f0c48 */
[-C--:B------:R-:W-:Y:S02]  /*3820*/  ISETP.GE.AND P5, PT, R204, R101.reuse, PT ;  /* 0x00000065cc00720c */ /* 0x080fe40003fa6270 */
[----:B-----5:R-:W-:Y:S02]  /*3830*/  ISETP.GE.AND P6, PT, R75, R101, PT ;  /* 0x000000654b00720c */ /* 0x020fe40003fc6270 */
[----:B------:R-:W-:Y:S02]  /*3840*/  CS2R R40, SRZ ;  /* 0x0000000000287805 */ /* 0x000fe4000001ff00 */
[----:B------:R-:W-:Y:S02]  /*3850*/  CS2R R36, SRZ ;  /* 0x0000000000247805 */ /* 0x000fe4000001ff00 */
[----:B------:R-:W-:-:S05]  /*3860*/  CS2R R42, SRZ ;  /* 0x00000000002a7805 */ /* 0x000fca000001ff00 */
[----:B------:R0:W5:Y:S04]  /*3870*/  @!P5 LDG.E.64 R48, desc[UR60][R12.64] ;  /* 0x0000003c0c30d981 */ /* 0x000168000c1e1b00 */
[----:B------:R0:W5:Y:S01]  /*3880*/  @!P5 LDG.E.64 R50, desc[UR60][R14.64] ;  /* 0x0000003c0e32d981 */ /* 0x000162000c1e1b00 */
[----:B------:R-:W-:-:S03]  /*3890*/  ISETP.GE.AND P5, PT, R74, R101, PT ;  /* 0x000000654a00720c */ /* 0x000fc60003fa6270 */
[----:B------:R0:W5:Y:S04]  /*38a0*/  @!P6 LDG.E.64 R44, desc[UR60][R12.64+0x40] ;  /* 0x0000403c0c2ce981 */ /* 0x000168000c1e1b00 */
[----:B------:R0:W5:Y:S01]  /*38b0*/  @!P6 LDG.E.64 R46, desc[UR60][R14.64+0x40] ;  /* 0x0000403c0e2ee981 */ /* 0x000162000c1e1b00 */
[----:B------:R-:W-:Y:S02]  /*38c0*/  ISETP.GE.AND P6, PT, R73, R101, PT ;  /* 0x000000654900720c */ /* 0x000fe40003fc6270 */
[----:B------:R-:W-:-:S03]  /*38d0*/  CS2R R38, SRZ ;  /* 0x0000000000267805 */ /* 0x000fc6000001ff00 */
[----:B------:R0:W5:Y:S04]  /*38e0*/  @!P5 LDG.E.64 R40, desc[UR60][R12.64+0x80] ;  /* 0x0000803c0c28d981 */ /* 0x000168000c1e1b00 */
[----:B------:R0:W5:Y:S04]  /*38f0*/  @!P5 LDG.E.64 R42, desc[UR60][R14.64+0x80] ;  /* 0x0000803c0e2ad981 */ /* 0x000168000c1e1b00 */
[----:B------:R0:W5:Y:S04]  /*3900*/  @!P6 LDG.E.64 R36, desc[UR60][R12.64+0xc0] ;  /* 0x0000c03c0c24e981 */ /* 0x000168000c1e1b00 */
[----:B------:R0:W5:Y:S02]  /*3910*/  @!P6 LDG.E.64 R38, desc[UR60][R14.64+0xc0] ;  /* 0x0000c03c0e26e981 */ /* 0x000164000c1e1b00 */
.L_x_1562:
[----:B------:R-:W-:Y:S05]  /*3920*/  BSYNC B1 ;  /* 0x0000000000017941 */ /* 0x000fea0003800000 */
.L_x_1561:
[----:B------:R-:W2:Y:S01]  /*3930*/  LDL R11, [R1+0x64] ;  /* 0x00006400010b7983 */ /* 0x000ea20000100800 */
[----:B0----5:R-:W-:Y:S01]  /*3940*/  MOV R12, R53 ;  /* 0x00000035000c7202 */ /* 0x021fe20000000f00 */
[----:B------:R-:W-:Y:S02]  /*3950*/  IMAD.MOV.U32 R13, RZ, RZ, R60 ;  /* 0x000000ffff0d7224 */ /* 0x000fe400078e003c */
[----:B------:R-:W-:-:S03]  /*3960*/  IMAD.MOV.U32 R14, RZ, RZ, R61 ;  /* 0x000000ffff0e7224 */ /* 0x000fc600078e003d */
[----:B------:R-:W-:Y:S02]  /*3970*/  PRMT R118, R13, 0x7610, R118 ;  /* 0x000076100d767816 */ /* 0x000fe40000000076 */
[----:B------:R-:W-:Y:S01]  /*3980*/  PRMT R117, R14, 0x7610, R117 ;  /* 0x000076100e757816 */ /* 0x000fe20000000075 */
[----:B------:R-:W-:Y:S01]  /*3990*/  IMAD.MOV.U32 R14, RZ, RZ, R55 ;  /* 0x000000ffff0e7224 */ /* 0x000fe200078e0037 */
[----:B------:R-:W-:Y:S02]  /*39a0*/  MOV R13, R54 ;  /* 0x00000036000d7202 */ /* 0x000fe40000000f00 */
[----:B--2---:R-:W-:Y:S01]  /*39b0*/  R2UR UR4, R11 ;  /* 0x000000000b0472ca */ /* 0x004fe200000e0000 */
[----:B------:R-:W-:-:S05]  /*39c0*/  IMAD.MOV.U32 R11, RZ, RZ, R52 ;  /* 0x000000ffff0b7224 */ /* 0x000fca00078e0034 */
[----:B------:R-:W-:Y:S01]  /*39d0*/  PRMT R113, R12, 0x5410, R11 ;  /* 0x000054100c717816 */ /* 0x000fe2000000000b */
[----:B------:R-:W-:Y:S02]  /*39e0*/  IMAD.MOV.U32 R11, RZ, RZ, R56 ;  /* 0x000000ffff0b7224 */ /* 0x000fe400078e0038 */
[----:B------:R-:W-:-:S03]  /*39f0*/  IMAD.MOV.U32 R12, RZ, RZ, R57 ;  /* 0x000000ffff0c7224 */ /* 0x000fc600078e0039 */
[----:B------:R-:W-:Y:S01]  /*3a00*/  PRMT R114, R114, 0x5410, R11 ;  /* 0x0000541072727816 */ /* 0x000fe2000000000b */
[----:B------:R-:W-:Y:S01]  /*3a10*/  IMAD.MOV.U32 R11, RZ, RZ, R64 ;  /* 0x000000ffff0b7224 */ /* 0x000fe200078e0040 */
[----:B------:R-:W-:Y:S01]  /*3a20*/  PRMT R115, R12, 0x7610, R115 ;  /* 0x000076100c737816 */ /* 0x000fe20000000073 */
[----:B------:R-:W-:Y:S01]  /*3a30*/  IMAD.MOV.U32 R12, RZ, RZ, R65 ;  /* 0x000000ffff0c7224 */ /* 0x000fe200078e0041 */
[----:B------:R-:W-:Y:S01]  /*3a40*/  UISETP.NE.AND UP0, UPT, UR4, 0x3, UPT ;  /* 0x000000030400788c */ /* 0x000fe2000bf05270 */
[----:B------:R-:W-:Y:S02]  /*3a50*/  PRMT R114, R14, 0x7610, R114 ;  /* 0x000076100e727816 */ /* 0x000fe40000000072 */
[----:B------:R-:W-:Y:S01]  /*3a60*/  PRMT R75, R11, 0x7610, R75 ;  /* 0x000076100b4b7816 */ /* 0x000fe2000000004b */
[----:B------:R-:W-:Y:S01]  /*3a70*/  IMAD.MOV.U32 R11, RZ, RZ, R58 ;  /* 0x000000ffff0b7224 */ /* 0x000fe200078e003a */
[----:B------:R-:W-:Y:S01]  /*3a80*/  PRMT R119, R12, 0x7610, R119 ;  /* 0x000076100c777816 */ /* 0x000fe20000000077 */
[----:B------:R-:W-:Y:S01]  /*3a90*/  IMAD.MOV.U32 R12, RZ, RZ, R59 ;  /* 0x000000ffff0c7224 */ /* 0x000fe200078e003b */
[----:B------:R-:W-:-:S02]  /*3aa0*/  PLOP3.LUT P5, PT, PT, PT, UP0, 0x80, 0x0 ;  /* 0x000000000000781c */ /* 0x000fc40003faf008 */
[----:B------:R-:W-:Y:S02]  /*3ab0*/  PRMT R115, R115, 0x5410, R13 ;  /* 0x0000541073737816 */ /* 0x000fe4000000000d */
[----:B------:R-:W-:Y:S01]  /*3ac0*/  PRMT R116, R11, 0x5410, R12 ;  /* 0x000054100b747816 */ /* 0x000fe2000000000c */
[----:B------:R-:W-:Y:S02]  /*3ad0*/  IMAD.MOV.U32 R11, RZ, RZ, R62 ;  /* 0x000000ffff0b7224 */ /* 0x000fe400078e003e */
[----:B------:R-:W-:-:S03]  /*3ae0*/  IMAD.MOV.U32 R12, RZ, RZ, R63 ;  /* 0x000000ffff0c7224 */ /* 0x000fc600078e003f */
[----:B------:R-:W-:Y:S01]  /*3af0*/  PRMT R118, R118, 0x5410, R11 ;  /* 0x0000541076767816 */ /* 0x000fe2000000000b */
[----:B------:R-:W-:Y:S01]  /*3b00*/  IMAD.MOV.U32 R11, RZ, RZ, R66 ;  /* 0x000000ffff0b7224 */ /* 0x000fe200078e0042 */
[----:B------:R-:W-:Y:S02]  /*3b10*/  PRMT R117, R117, 0x5410, R12 ;  /* 0x0000541075757816 */ /* 0x000fe4000000000c */
[----:B------:R-:W-:Y:S02]  /*3b20*/  MOV R12, R67 ;  /* 0x00000043000c7202 */ /* 0x000fe40000000f00 */
[----:B------:R-:W-:Y:S01]  /*3b30*/  PRMT R75, R75, 0x5410, R11 ;  /* 0x000054104b4b7816 */ /* 0x000fe2000000000b */
[----:B------:R-:W-:Y:S01]  /*3b40*/  IMAD.MOV.U32 R11, RZ, RZ, R36 ;  /* 0x000000ffff0b7224 */ /* 0x000fe200078e0024 */
[----:B------:R-:W-:Y:S01]  /*3b50*/  PRMT R119, R119, 0x5410, R12 ;  /* 0x0000541077777816 */ /* 0x000fe2000000000c */
[----:B------:R-:W-:-:S05]  /*3b60*/  IMAD.MOV.U32 R12, RZ, RZ, R37 ;  /* 0x000000ffff0c7224 */ /* 0x000fca00078e0025 */
[----:B------:R-:W-:Y:S01]  /*3b70*/  PRMT R103, R11, 0x5410, R12 ;  /* 0x000054100b677816 */ /* 0x000fe2000000000c */
[----:B------:R-:W-:Y:S02]  /*3b80*/  IMAD.MOV.U32 R12, RZ, RZ, R40 ;  /* 0x000000ffff0c7224 */ /* 0x000fe400078e0028 */
[----:B------:R-:W-:-:S05]  /*3b90*/  IMAD.MOV.U32 R11, RZ, RZ, R41 ;  /* 0x000000ffff0b7224 */ /* 0x000fca00078e0029 */
[----:B------:R-:W-:Y:S01]  /*3ba0*/  PRMT R107, R12, 0x5410, R11 ;  /* 0x000054100c6b7816 */ /* 0x000fe2000000000b */
[----:B------:R-:W-:Y:S01]  /*3bb0*/  IMAD.MOV.U32 R12, RZ, RZ, R44 ;  /* 0x000000ffff0c7224 */ /* 0x000fe200078e002c */
[----:B------:R-:W-:-:S04]  /*3bc0*/  MOV R11, R45 ;  /* 0x0000002d000b7202 */ /* 0x000fc80000000f00 */
[----:B------:R-:W-:Y:S01]  /*3bd0*/  PRMT R109, R11, 0x5410, R12 ;  /* 0x000054100b6d7816 */ /* 0x000fe2000000000c */
[----:B------:R-:W-:Y:S02]  /*3be0*/  IMAD.MOV.U32 R12, RZ, RZ, R48 ;  /* 0x000000ffff0c7224 */ /* 0x000fe400078e0030 */
        /* <DEDUP_REMOVED lines=14> */
[----:B------:R-:W-:Y:S06]  /*3cd0*/  @!P5 BRA `(.L_x_1563) ;  /* 0x000000000004d947 */ /* 0x000fec0003800000 */
[----:B------:R-:W-:Y:S01]  /*3ce0*/  BPT.TRAP 0x1 ;  /* 0x000000040000795c */ /* 0x000fe20000300000 */
.L_x_1563:
[----:B------:R-:W2:Y:S01]  /*3cf0*/  LDL R11, [R1+0x4c] ;  /* 0x00004c00010b7983 */ /* 0x000ea20000100800 */
[----:B------:R-:W-:Y:S01]  /*3d00*/  IMAD R88, R200, 0x8, R17 ;  /* 0x00000008c8587824 */ /* 0x000fe200078e0211 */
[----:B------:R-:W-:Y:S01]  /*3d10*/  BSSY B1, `(.L_x_1564) ;  /* 0x0000004000017945 */ /* 0x000fe20003800000 */
[----:B--2---:R-:W-:-:S04]  /*3d20*/  SHF.L.U32 R100, R11, 0x1f, RZ ;  /* 0x0000001f0b647819 */ /* 0x004fc800000006ff */
[----:B------:R-:W0:Y:S02]  /*3d30*/  SYNCS.PHASECHK.TRANS64.TRYWAIT P6, [R88+URZ+0x30890], R100 ;  /* 0x03089064580075a7 */ /* 0x000e2400080c017f */
[----:B0-----:R-:W-:Y:S05]  /*3d40*/  @!P6 BRA `(.L_x_1565) ;  /* 0x00000284004ce947 */ /* 0x001fea0003800000 */
.L_x_1996:
[----:B------:R-:W-:Y:S05]  /*3d50*/  BSYNC B1 ;  /* 0x0000000000017941 */ /* 0x000fea0003800000 */
.L_x_1564:
[----:B------:R-:W-:-:S03]  /*3d60*/  UMOV UR4, 0xffffffff ;  /* 0xffffffff00047882 */ /* 0x000fc60000000000 */
[----:B------:R-:W-:Y:S05]  /*3d70*/  BRA.DIV UR4, `(.L_x_1566) ;  /* 0x0000028604547947 */ /* 0x000fea000b800000 */
[----:B------:R1:W2:Y:S04]  /*3d80*/  SHFL.IDX PT, R72, R105, RZ, 0x181f ;  /* 0x00181fff69487589 */ /* 0x0002a800000e0000 */
[----:B------:R1:W3:Y:S02]  /*3d90*/  SHFL.IDX PT, R11, R104, RZ, 0x181f ;  /* 0x00181fff680b7589 */ /* 0x0002e400000e0000 */
.L_x_2000:
        /* <DEDUP_REMOVED lines=10> */
[--C-:B0-----:R-:W-:Y:S01]  /*3e40*/  HADD2.F32 R73, -RZ, R13.reuse.H0_H0 ;  /* 0x2000000dff497230 */ /* 0x101fe20000004100 */
        /* <DEDUP_REMOVED lines=11> */
[----:B------:R-:W-:Y:S01]  /*3f00*/  HADD2.F32 R67, -RZ, R66.H0_H0 ;  /* 0x20000042ff437230 */ /* 0x000fe20000004100 */
[----:B------:R-:W-:Y:S01]  /*3f10*/  MOV R73, R14 ;  /* 0x0000000e00497202 */ /* 0x000fe20000000f00 */
[--C-:B------:R-:W-:Y:S02]  /*3f20*/  HADD2.F32 R66, -RZ, R15.reuse.H1_H1 ;  /* 0x3000000fff427230 */ /* 0x100fe40000004100 */
[----:B------:R-:W-:Y:S01]  /*3f30*/  HADD2.F32 R74, -RZ, R15.H0_H0 ;  /* 0x2000000fff4a7230 */ /* 0x000fe20000004100 */
[----:B------:R-:W-:Y:S01]  /*3f40*/  F2FP.F16.F32.PACK_AB R13, R64, R13 ;  /* 0x0000000d400d723e */ /* 0x000fe200000000ff */
[----:B------:R-:W-:Y:S02]  /*3f50*/  HADD2.F32 R102, -RZ, R75.H1_H1 ;  /* 0x3000004bff667230 */ /* 0x000fe40000004100 */
[----:B------:R-:W-:Y:S01]  /*3f60*/  FMUL.FTZ R15, R66, R67 ;  /* 0x00000043420f7220 */ /* 0x000fe20000410000 */
[----:B------:R-:W-:-:S02]  /*3f70*/  HADD2.F32 R14, -RZ, R73.H1_H1 ;  /* 0x30000049ff0e7230 */ /* 0x000fc40000004100 */
[C---:B------:R-:W-:Y:S01]  /*3f80*/  FMUL.FTZ R67, R74.reuse, R67 ;  /* 0x000000434a437220 */ /* 0x040fe20000410000 */
[-C--:B------:R-:W-:Y:S01]  /*3f90*/  FFMA.FTZ R15, R74, R65.reuse, -R15 ;  /* 0x000000414a0f7223 */ /* 0x080fe2000001080f */
[----:B------:R-:W-:Y:S02]  /*3fa0*/  HADD2.F32 R74, -RZ, R75.H0_H0 ;  /* 0x2000004bff4a7230 */ /* 0x000fe40000004100 */
        /* <DEDUP_REMOVED lines=11> */
[-C--:B------:R-:W-:Y:S02]  /*4060*/  FMUL.FTZ R73, R14, R75.reuse ;  /* 0x0000004b0e497220 */ /* 0x080fe40000410000 */
[----:B------:R-:W-:Y:S01]  /*4070*/  F2FP.F16.F32.PACK_AB R12, R65, R12 ;  /* 0x0000000c410c723e */ /* 0x000fe200000000ff */
[C---:B------:R-:W-:Y:S01]  /*4080*/  FMUL.FTZ R75, R74.reuse, R75 ;  /* 0x0000004b4a4b7220 */ /* 0x040fe20000410000 */
[----:B------:R-:W-:-:S03]  /*4090*/  FFMA.FTZ R73, R74, R67, -R73 ;  /* 0x000000434a497223 */ /* 0x000fc60000010849 */
[----:B------:R-:W-:-:S05]  /*40a0*/  FFMA.FTZ R14, R14, R67, R75 ;  /* 0x000000430e0e7223 */ /* 0x000fca000001004b */
[----:B------:R-:W-:-:S07]  /*40b0*/  F2FP.F16.F32.PACK_AB R14, R14, R73 ;  /* 0x000000490e0e723e */ /* 0x000fce00000000ff */
.L_x_1572:
[----:B------:R-:W-:Y:S05]  /*40c0*/  BSYNC B3 ;  /* 0x0000000000037941 */ /* 0x000fea0003800000 */
.L_x_1571:
[----:B---3--:R-:W-:-:S04]  /*40d0*/  LEA R64, P0, R18, R11, 0x1 ;  /* 0x0000000b12407211 */ /* 0x008fc800078008ff */
[----:B--2---:R-:W-:-:S05]  /*40e0*/  LEA.HI.X R65, R18, R72, R19, 0x1, P0 ;  /* 0x0000004812417211 */ /* 0x004fca00000f0c13 */
[----:B0-----:R4:W-:Y:S04]  /*40f0*/  ST.E.128 desc[UR60][R64.64], R12 ;  /* 0x0000000c40007985 */ /* 0x0019e8000c101d3c */
.L_x_1570:
[----:B------:R-:W-:Y:S05]  /*4100*/  BSYNC B2 ;  /* 0x0000000000027941 */ /* 0x000fea0003800000 */
.L_x_1569:
[----:B------:R-:W-:Y:S01]  /*4110*/  ISETP.NE.AND P0, PT, R71, RZ, PT ;  /* 0x000000ff4700720c */ /* 0x000fe20003f05270 */
[----:B------:R-:W-:-:S12]  /*4120*/  BSSY B2, `(.L_x_1573) ;  /* 0x0000034000027945 */ /* 0x000fd80003800000 */
[----:B------:R-:W-:Y:S05]  /*4130*/  @!P0 BRA `(.L_x_1574) ;  /* 0x0000000000c88947 */ /* 0x000fea0003800000 */
[----:B----4-:R-:W4:Y:S01]  /*4140*/  LDL R12, [R1+0x30] ;  /* 0x00003000010c7983 */ /* 0x010f220000100800 */
[----:B------:R-:W-:Y:S01]  /*4150*/  BSSY B3, `(.L_x_1575) ;  /* 0x000002d000037945 */ /* 0x000fe20003800000 */
[----:B----4-:R-:W-:Y:S02]  /*4160*/  ISETP.GE.AND P0, PT, R12, R101, PT ;  /* 0x000000650c00720c */ /* 0x010fe40003f06270 */
[----:B------:R4:W0:Y:S11]  /*4170*/  LDS.128 R12, [R90+0x22400] ;  /* 0x022400005a0c7984 */ /* 0x0008360000000c00 */
[----:B----4-:R-:W-:Y:S05]  /*4180*/  @P0 BRA `(.L_x_1576) ;  /* 0x0000000000a40947 */ /* 0x010fea0003800000 */
[----:B------:R-:W-:Y:S01]  /*4190*/  SHF.R.U64 R64, R60, 0x10, R61 ;  /* 0x000000103c407819 */ /* 0x000fe2000000123d */
[----:B0-----:R-:W-:Y:S01]  /*41a0*/  IMAD.MOV.U32 R65, RZ, RZ, R13 ;  /* 0x000000ffff417224 */ /* 0x001fe200078e000d */
[----:B------:R-:W-:Y:S02]  /*41b0*/  SHF.R.U32.HI R60, RZ, 0x10, R61 ;  /* 0x00000010ff3c7819 */ /* 0x000fe4000001163d */
[--C-:B------:R-:W-:Y:S02]  /*41c0*/  SHF.R.U64 R61, R62, 0x10, R63.reuse ;  /* 0x000000103e3d7819 */ /* 0x100fe4000000123f */
[--C-:B------:R-:W-:Y:S01]  /*41d0*/  HADD2.F32 R62, -RZ, R65.reuse.H1_H1 ;  /* 0x30000041ff3e7230 */ /* 0x100fe20000004100 */
[----:B------:R-:W-:Y:S01]  /*41e0*/  SHF.R.U32.HI R63, RZ, 0x10, R63 ;  /* 0x00000010ff3f7819 */ /* 0x000fe2000001163f */
[----:B------:R-:W-:Y:S02]  /*41f0*/  HADD2.F32 R66, -RZ, R65.H0_H0 ;  /* 0x20000041ff427230 */ /* 0x000fe40000004100 */
[----:B------:R-:W-:-:S02]  /*4200*/  HADD2.F32 R13, -RZ, R61.H0_H0 ;  /* 0x2000003dff0d7230 */ /* 0x000fc40000004100 */
[----:B------:R-:W-:Y:S02]  /*4210*/  HADD2.F32 R61, -RZ, R64.H0_H0 ;  /* 0x20000040ff3d7230 */ /* 0x000fe40000004100 */
[----:B------:R-:W-:Y:S02]  /*4220*/  HADD2.F32 R64, -RZ, R63.H0_H0 ;  /* 0x2000003fff407230 */ /* 0x000fe40000004100 */
[-C--:B------:R-:W-:Y:S01]  /*4230*/  FMUL.FTZ R65, R62, R13.reuse ;  /* 0x0000000d3e417220 */ /* 0x080fe20000410000 */
[C---:B------:R-:W-:Y:S01]  /*4240*/  FMUL.FTZ R67, R66.reuse, R13 ;  /* 0x0000000d42437220 */ /* 0x040fe20000410000 */
[----:B------:R-:W-:Y:S02]  /*4250*/  HADD2.F32 R60, -RZ, R60.H0_H0 ;  /* 0x2000003cff3c7230 */ /* 0x000fe40000004100 */
[-C--:B------:R-:W-:Y:S01]  /*4260*/  FFMA.FTZ R13, R66, R61.reuse, -R65 ;  /* 0x0000003d420d7223 */ /* 0x080fe20000010841 */
[----:B------:R-:W-:Y:S01]  /*4270*/  FFMA.FTZ R62, R62, R61, R67 ;  /* 0x0000003d3e3e7223 */ /* 0x000fe20000010043 */
[----:B------:R-:W-:-:S02]  /*4280*/  HADD2.F32 R61, -RZ, R15.H1_H1 ;  /* 0x3000000fff3d7230 */ /* 0x000fc40000004100 */
[----:B------:R-:W-:Y:S02]  /*4290*/  HADD2.F32 R15, -RZ, R15.H0_H0 ;  /* 0x2000000fff0f7230 */ /* 0x000fe40000004100 */
[----:B------:R-:W-:Y:S02]  /*42a0*/  HADD2.F32 R63, -RZ, R12.H1_H1 ;  /* 0x3000000cff3f7230 */ /* 0x000fe40000004100 */
[-C--:B------:R-:W-:Y:S01]  /*42b0*/  FMUL.FTZ R66, R61, R64.reuse ;  /* 0x000000403d427220 */ /* 0x080fe20000410000 */
[----:B------:R-:W-:Y:S02]  /*42c0*/  HADD2.F32 R65, -RZ, R117.H1_H1 ;  /* 0x30000075ff417230 */ /* 0x000fe40000004100 */
[C---:B------:R-:W-:Y:S01]  /*42d0*/  FMUL.FTZ R64, R15.reuse, R64 ;  /* 0x000000400f407220 */ /* 0x040fe20000410000 */
[----:B------:R-:W-:Y:S01]  /*42e0*/  F2FP.F16.F32.PACK_AB R13, R62, R13 ;  /* 0x0000000d3e0d723e */ /* 0x000fe200000000ff */
[----:B------:R-:W-:Y:S01]  /*42f0*/  FFMA.FTZ R15, R15, R60, -R66 ;  /* 0x0000003c0f0f7223 */ /* 0x000fe20000010842 */
[----:B------:R-:W-:-:S02]  /*4300*/  HADD2.F32 R66, -RZ, R118.H1_H1 ;  /* 0x30000076ff427230 */ /* 0x000fc40000004100 */
[----:B------:R-:W-:Y:S01]  /*4310*/  FFMA.FTZ R60, R61, R60, R64 ;  /* 0x0000003c3d3c7223 */ /* 0x000fe20000010040 */
[----:B------:R-:W-:Y:S02]  /*4320*/  HADD2.F32 R61, -RZ, R12.H0_H0 ;  /* 0x2000000cff3d7230 */ /* 0x000fe40000004100 */
[----:B------:R-:W-:Y:S02]  /*4330*/  HADD2.F32 R64, -RZ, R118.H0_H0 ;  /* 0x20000076ff407230 */ /* 0x000fe40000004100 */
[-C--:B------:R-:W-:Y:S01]  /*4340*/  FMUL.FTZ R12, R63, R66.reuse ;  /* 0x000000423f0c7220 */ /* 0x080fe20000410000 */
[----:B------:R-:W-:Y:S01]  /*4350*/  F2FP.F16.F32.PACK_AB R15, R60, R15 ;  /* 0x0000000f3c0f723e */ /* 0x000fe200000000ff */
[C---:B------:R-:W-:Y:S02]  /*4360*/  FMUL.FTZ R66, R61.reuse, R66 ;  /* 0x000000423d427220 */ /* 0x040fe40000410000 */
[-C--:B------:R-:W-:Y:S02]  /*4370*/  FFMA.FTZ R12, R61, R64.reuse, -R12 ;  /* 0x000000403d0c7223 */ /* 0x080fe4000001080c */
[----:B------:R-:W-:Y:S01]  /*4380*/  FFMA.FTZ R61, R63, R64, R66 ;  /* 0x000000403f3d7223 */ /* 0x000fe20000010042 */
[----:B------:R-:W-:-:S02]  /*4390*/  HADD2.F32 R63, -RZ, R14.H0_H0 ;  /* 0x2000000eff3f7230 */ /* 0x000fc40000004100 */
[----:B------:R-:W-:Y:S02]  /*43a0*/  HADD2.F32 R14, -RZ, R14.H1_H1 ;  /* 0x3000000eff0e7230 */ /* 0x000fe40000004100 */
[----:B------:R-:W-:Y:S01]  /*43b0*/  HADD2.F32 R64, -RZ, R117.H0_H0 ;  /* 0x20000075ff407230 */ /* 0x000fe20000004100 */
[----:B------:R-:W-:Y:S02]  /*43c0*/  F2FP.F16.F32.PACK_AB R12, R61, R12 ;  /* 0x0000000c3d0c723e */ /* 0x000fe400000000ff */
[-C--:B------:R-:W-:Y:S01]  /*43d0*/  FMUL.FTZ R66, R14, R65.reuse ;  /* 0x000000410e427220 */ /* 0x080fe20000410000 */
[----:B------:R-:W-:-:S03]  /*43e0*/  FMUL.FTZ R65, R63, R65 ;  /* 0x000000413f417220 */ /* 0x000fc60000410000 */
[-C--:B------:R-:W-:Y:S01]  /*43f0*/  FFMA.FTZ R66, R63, R64.reuse, -R66 ;  /* 0x000000403f427223 */ /* 0x080fe20000010842 */
[----:B------:R-:W-:-:S05]  /*4400*/  FFMA.FTZ R65, R14, R64, R65 ;  /* 0x000000400e417223 */ /* 0x000fca0000010041 */
[----:B------:R-:W-:-:S07]  /*4410*/  F2FP.F16.F32.PACK_AB R14, R65, R66 ;  /* 0x00000042410e723e */ /* 0x000fce00000000ff */
.L_x_1576:
[----:B------:R-:W-:Y:S05]  /*4420*/  BSYNC B3 ;  /* 0x0000000000037941 */ /* 0x000fea0003800000 */
.L_x_1575:
[----:B---3--:R-:W-:-:S04]  /*4430*/  LEA R60, P0, R201, R11, 0x1 ;  /* 0x0000000bc93c7211 */ /* 0x008fc800078008ff */
[----:B--2---:R-:W-:-:S05]  /*4440*/  LEA.HI.X R61, R201, R72, R224, 0x1, P0 ;  /* 0x00000048c93d7211 */ /* 0x004fca00000f0ce0 */
[----:B0-----:R0:W-:Y:S04]  /*4450*/  ST.E.128 desc[UR60][R60.64], R12 ;  /* 0x0000000c3c007985 */ /* 0x0011e8000c101d3c */
.L_x_1574:
[----:B------:R-:W-:Y:S05]  /*4460*/  BSYNC B2 ;  /* 0x0000000000027941 */ /* 0x000fea0003800000 */
.L_x_1573:
[----:B------:R-:W-:Y:S01]  /*4470*/  ISETP.NE.AND P0, PT, R76, RZ, PT ;  /* 0x000000ff4c00720c */ /* 0x000fe20003f05270 */
[----:B------:R-:W-:-:S12]  /*4480*/  BSSY B2, `(.L_x_1577) ;  /* 0x0000038000027945 */ /* 0x000fd80003800000 */
[----:B------:R-:W-:Y:S05]  /*4490*/  @!P0 BRA `(.L_x_1578) ;  /* 0x0000000000d88947 */ /* 0x000fea0003800000 */
[----:B0---4-:R-:W4:Y:S01]  /*44a0*/  LDL R12, [R1+0x34] ;  /* 0x00003400010c7983 */ /* 0x011f220000100800 */
[----:B------:R-:W-:Y:S01]  /*44b0*/  BSSY B3, `(.L_x_1579) ;  /* 0x0000030000037945 */ /* 0x000fe20003800000 */
[----:B----4-:R-:W-:Y:S02]  /*44c0*/  ISETP.GE.AND P0, PT, R12, R101, PT ;  /* 0x000000650c00720c */ /* 0x010fe40003f06270 */
[----:B------:R0:W4:Y:S11]  /*44d0*/  LDS.128 R12, [R90+0x24400] ;  /* 0x024400005a0c7984 */ /* 0x0001360000000c00 */
[----:B0-----:R-:W-:Y:S05]  /*44e0*/  @P0 BRA `(.L_x_1580) ;  /* 0x0000000000b00947 */ /* 0x001fea0003800000 */
[----:B------:R-:W-:Y:S01]  /*44f0*/  SHF.R.U64 R60, R58, 0x10, R59 ;  /* 0x000000103a3c7819 */ /* 0x000fe2000000123b */
[----:B----4-:R-:W-:Y:S01]  /*4500*/  IMAD.MOV.U32 R58, RZ, RZ, R13 ;  /* 0x000000ffff3a7224 */ /* 0x010fe200078e000d */
[----:B------:R-:W-:Y:S01]  /*4510*/  SHF.R.U64 R56, R56, 0x10, R57 ;  /* 0x0000001038387819 */ /* 0x000fe20000001239 */
[----:B------:R-:W-:Y:S01]  /*4520*/  HADD2.F32 R63, -RZ, R116.H1_H1 ;  /* 0x30000074ff3f7230 */ /* 0x000fe20000004100 */
[----:B------:R-:W-:Y:S01]  /*4530*/  SHF.R.U32.HI R59, RZ, 0x10, R59 ;  /* 0x00000010ff3b7819 */ /* 0x000fe2000001163b */
[----:B------:R-:W-:Y:S02]  /*4540*/  HADD2.F32 R60, -RZ, R60.H0_H0 ;  /* 0x2000003cff3c7230 */ /* 0x000fe40000004100 */
[--C-:B------:R-:W-:Y:S02]  /*4550*/  HADD2.F32 R13, -RZ, R58.reuse.H1_H1 ;  /* 0x3000003aff0d7230 */ /* 0x100fe40000004100 */
[----:B------:R-:W-:Y:S02]  /*4560*/  HADD2.F32 R61, -RZ, R58.H0_H0 ;  /* 0x2000003aff3d7230 */ /* 0x000fe40000004100 */
[----:B------:R-:W-:-:S02]  /*4570*/  HADD2.F32 R56, -RZ, R56.H0_H0 ;  /* 0x20000038ff387230 */ /* 0x000fc40000004100 */
[-C--:B------:R-:W-:Y:S01]  /*4580*/  FMUL.FTZ R58, R13, R60.reuse ;  /* 0x0000003c0d3a7220 */ /* 0x080fe20000410000 */
[----:B------:R-:W-:-:S03]  /*4590*/  FMUL.FTZ R60, R61, R60 ;  /* 0x0000003c3d3c7220 */ /* 0x000fc60000410000 */
[-C--:B------:R-:W-:Y:S01]  /*45a0*/  FFMA.FTZ R58, R61, R56.reuse, -R58 ;  /* 0x000000383d3a7223 */ /* 0x080fe2000001083a */
[----:B------:R-:W-:Y:S02]  /*45b0*/  HADD2.F32 R61, -RZ, R116.H0_H0 ;  /* 0x20000074ff3d7230 */ /* 0x000fe40000004100 */
[----:B------:R-:W-:Y:S01]  /*45c0*/  FFMA.FTZ R13, R13, R56, R60 ;  /* 0x000000380d0d7223 */ /* 0x000fe2000001003c */
[----:B------:R-:W-:Y:S01]  /*45d0*/  IMAD.MOV.U32 R60, RZ, RZ, R15 ;  /* 0x000000ffff3c7224 */ /* 0x000fe200078e000f */
[----:B------:R-:W-:Y:S01]  /*45e0*/  SHF.R.U32.HI R56, RZ, 0x10, R57 ;  /* 0x00000010ff387819 */ /* 0x000fe20000011639 */
[----:B------:R-:W-:Y:S02]  /*45f0*/  IMAD.MOV.U32 R57, RZ, RZ, R12 ;  /* 0x000000ffff397224 */ /* 0x000fe400078e000c */
[----:B------:R-:W-:Y:S01]  /*4600*/  HADD2.F32 R12, -RZ, R59.H0_H0 ;  /* 0x2000003bff0c7230 */ /* 0x000fe20000004100 */
[----:B------:R-:W-:Y:S01]  /*4610*/  F2FP.F16.F32.PACK_AB R13, R13, R58 ;  /* 0x0000003a0d0d723e */ /* 0x000fe200000000ff */
[----:B------:R-:W-:-:S02]  /*4620*/  HADD2.F32 R15, -RZ, R60.H1_H1 ;  /* 0x3000003cff0f7230 */ /* 0x000fc40000004100 */
[----:B------:R-:W-:Y:S02]  /*4630*/  HADD2.F32 R59, -RZ, R60.H0_H0 ;  /* 0x2000003cff3b7230 */ /* 0x000fe40000004100 */
[----:B------:R-:W-:Y:S02]  /*4640*/  HADD2.F32 R56, -RZ, R56.H0_H0 ;  /* 0x20000038ff387230 */ /* 0x000fe40000004100 */
[-C--:B------:R-:W-:Y:S01]  /*4650*/  FMUL.FTZ R60, R15, R12.reuse ;  /* 0x0000000c0f3c7220 */ /* 0x080fe20000410000 */
[----:B------:R-:W-:-:S03]  /*4660*/  FMUL.FTZ R62, R59, R12 ;  /* 0x0000000c3b3e7220 */ /* 0x000fc60000410000 */
[-C--:B------:R-:W-:Y:S01]  /*4670*/  FFMA.FTZ R12, R59, R56.reuse, -R60 ;  /* 0x000000383b0c7223 */ /* 0x080fe2000001083c */
[--C-:B------:R-:W-:Y:S02]  /*4680*/  HADD2.F32 R60, -RZ, R57.reuse.H0_H0 ;  /* 0x20000039ff3c7230 */ /* 0x100fe40000004100 */
[----:B------:R-:W-:Y:S01]  /*4690*/  FFMA.FTZ R15, R15, R56, R62 ;  /* 0x000000380f0f7223 */ /* 0x000fe2000001003e */
[----:B------:R-:W-:Y:S02]  /*46a0*/  IMAD.MOV.U32 R56, RZ, RZ, R14 ;  /* 0x000000ffff387224 */ /* 0x000fe400078e000e */
[----:B------:R-:W-:Y:S02]  /*46b0*/  HADD2.F32 R14, -RZ, R57.H1_H1 ;  /* 0x30000039ff0e7230 */ /* 0x000fe40000004100 */
        /* <DEDUP_REMOVED lines=8> */
[----:B------:R-:W-:Y:S02]  /*4740*/  HADD2.F32 R59, -RZ, R115.H0_H0 ;  /* 0x20000073ff3b7230 */ /* 0x000fe40000004100 */
[----:B------:R-:W-:Y:S01]  /*4750*/  F2FP.F16.F32.PACK_AB R12, R14, R57 ;  /* 0x000000390e0c723e */ /* 0x000fe200000000ff */
[-C--:B------:R-:W-:Y:S01]  /*4760*/  FMUL.FTZ R61, R56, R63.reuse ;  /* 0x0000003f383d7220 */ /* 0x080fe20000410000 */
[----:B------:R-:W-:-:S03]  /*4770*/  FMUL.FTZ R63, R60, R63 ;  /* 0x0000003f3c3f7220 */ /* 0x000fc60000410000 */
[-C--:B------:R-:W-:Y:S01]  /*4780*/  FFMA.FTZ R61, R60, R59.reuse, -R61 ;  /* 0x0000003b3c3d7223 */ /* 0x080fe2000001083d */
[----:B------:R-:W-:-:S05]  /*4790*/  FFMA.FTZ R56, R56, R59, R63 ;  /* 0x0000003b38387223 */ /* 0x000fca000001003f */
[----:B------:R-:W-:-:S07]  /*47a0*/  F2FP.F16.F32.PACK_AB R14, R56, R61 ;  /* 0x0000003d380e723e */ /* 0x000fce00000000ff */
.L_x_1580:
[----:B------:R-:W-:Y:S05]  /*47b0*/  BSYNC B3 ;  /* 0x0000000000037941 */ /* 0x000fea0003800000 */
.L_x_1579:
[----:B------:R-:W2:Y:S01]  /*47c0*/  LDL R58, [R1+0x4] ;  /* 0x00000400013a7983 */ /* 0x000ea20000100800 */
[----:B---3--:R-:W-:-:S04]  /*47d0*/  LEA R56, P0, R22, R11, 0x1 ;  /* 0x0000000b16387211 */ /* 0x008fc800078008ff */
[----:B--2---:R-:W-:-:S05]  /*47e0*/  LEA.HI.X R57, R22, R72, R58, 0x1, P0 ;  /* 0x0000004816397211 */ /* 0x004fca00000f0c3a */
[----:B----4-:R0:W-:Y:S04]  /*47f0*/  ST.E.128 desc[UR60][R56.64], R12 ;  /* 0x0000000c38007985 */ /* 0x0101e8000c101d3c */
.L_x_1578:
[----:B------:R-:W-:Y:S05]  /*4800*/  BSYNC B2 ;  /* 0x0000000000027941 */ /* 0x000fea0003800000 */
.L_x_1577:
[----:B------:R-:W-:-:S13]  /*4810*/  ISETP.NE.AND P0, PT, R77, RZ, PT ;  /* 0x000000ff4d00720c */ /* 0x000fda0003f05270 */
[----:B------:R-:W-:Y:S05]  /*4820*/  @!P0 BRA `(.L_x_1568) ;  /* 0x0000000000d88947 */ /* 0x000fea0003800000 */
[----:B------:R-:W5:Y:S04]  /*4830*/  LDL R59, [R1+0x48] ;  /* 0x00004800013b7983 */ /* 0x000f680000100800 */
[----:B------:R-:W2:Y:S01]  /*4840*/  LDL R58, [R1] ;  /* 0x00000000013a7983 */ /* 0x000ea20000100800 */
[----:B0--3--:R-:W-:Y:S01]  /*4850*/  LEA R56, P0, R23, R11, 0x1 ;  /* 0x0000000b17387211 */ /* 0x009fe200078008ff */
[----:B------:R-:W-:Y:S02]  /*4860*/  BSSY B2, `(.L_x_1581) ;  /* 0x0000031000027945 */ /* 0x000fe40003800000 */
[----:B----4-:R0:W3:Y:S01]  /*4870*/  LDS.128 R12, [R90+0x26400] ;  /* 0x026400005a0c7984 */ /* 0x0100e20000000c00 */
[----:B-----5:R-:W-:Y:S02]  /*4880*/  ISETP.GE.AND P6, PT, R59, R101, PT ;  /* 0x000000653b00720c */ /* 0x020fe40003fc6270 */
[----:B--2---:R-:W-:-:S11]  /*4890*/  LEA.HI.X R57, R23, R72, R58, 0x1, P0 ;  /* 0x0000004817397211 */ /* 0x004fd600000f0c3a */
[----:B0--3--:R-:W-:Y:S05]  /*48a0*/  @P6 BRA `(.L_x_1582) ;  /* 0x0000000000b06947 */ /* 0x009fea0003800000 */
[----:B------:R-:W-:Y:S01]  /*48b0*/  SHF.R.U64 R58, R54, 0x10, R55 ;  /* 0x00000010363a7819 */ /* 0x000fe20000001237 */
[--C-:B------:R-:W-:Y:S01]  /*48c0*/  HADD2.F32 R11, -RZ, R13.reuse.H1_H1 ;  /* 0x3000000dff0b7230 */ /* 0x100fe20000004100 */
[----:B------:R-:W-:Y:S01]  /*48d0*/  SHF.R.U64 R52, R52, 0x10, R53 ;  /* 0x0000001034347819 */ /* 0x000fe20000001235 */
[----:B------:R-:W-:Y:S01]  /*48e0*/  HADD2.F32 R13, -RZ, R13.H0_H0 ;  /* 0x2000000dff0d7230 */ /* 0x000fe20000004100 */
[----:B------:R-:W-:Y:S01]  /*48f0*/  SHF.R.U32.HI R55, RZ, 0x10, R55 ;  /* 0x00000010ff377819 */ /* 0x000fe20000011637 */
[----:B------:R-:W-:Y:S02]  /*4900*/  HADD2.F32 R58, -RZ, R58.H0_H0 ;  /* 0x2000003aff3a7230 */ /* 0x000fe40000004100 */
[----:B------:R-:W-:Y:S02]  /*4910*/  HADD2.F32 R52, -RZ, R52.H0_H0 ;  /* 0x20000034ff347230 */ /* 0x000fe40000004100 */
[----:B------:R-:W-:Y:S02]  /*4920*/  HADD2.F32 R55, -RZ, R55.H0_H0 ;  /* 0x20000037ff377230 */ /* 0x000fe40000004100 */
[-C--:B------:R-:W-:Y:S01]  /*4930*/  FMUL.FTZ R54, R11, R58.reuse ;  /* 0x0000003a0b367220 */ /* 0x080fe20000410000 */
[----:B------:R-:W-:Y:S01]  /*4940*/  FMUL.FTZ R58, R13, R58 ;  /* 0x0000003a0d3a7220 */ /* 0x000fe20000410000 */
[----:B------:R-:W-:-:S02]  /*4950*/  HADD2.F32 R115, -RZ, R115.H1_H1 ;  /* 0x30000073ff737230 */ /* 0x000fc40000004100 */
[-C--:B------:R-:W-:Y:S01]  /*4960*/  FFMA.FTZ R54, R13, R52.reuse, -R54 ;  /* 0x000000340d367223 */ /* 0x080fe20000010836 */
[----:B------:R-:W-:Y:S01]  /*4970*/  FFMA.FTZ R11, R11, R52, R58 ;  /* 0x000000340b0b7223 */ /* 0x000fe2000001003a */
[----:B------:R-:W-:Y:S01]  /*4980*/  SHF.R.U32.HI R52, RZ, 0x10, R53 ;  /* 0x00000010ff347819 */ /* 0x000fe20000011635 */
[----:B------:R-:W-:Y:S01]  /*4990*/  HADD2.F32 R114, -RZ, R114.H0_H0 ;  /* 0x20000072ff727230 */ /* 0x000fe20000004100 */
[----:B------:R-:W-:Y:S01]  /*49a0*/  MOV R53, R15 ;  /* 0x0000000f00357202 */ /* 0x000fe20000000f00 */
[----:B------:R-:W-:Y:S01]  /*49b0*/  IMAD.MOV.U32 R15, RZ, RZ, R12 ;  /* 0x000000ffff0f7224 */ /* 0x000fe200078e000c */
[----:B------:R-:W-:Y:S01]  /*49c0*/  F2FP.F16.F32.PACK_AB R11, R11, R54 ;  /* 0x000000360b0b723e */ /* 0x000fe200000000ff */
[----:B------:R-:W-:Y:S02]  /*49d0*/  HADD2.F32 R52, -RZ, R52.H0_H0 ;  /* 0x20000034ff347230 */ /* 0x000fe40000004100 */
[--C-:B------:R-:W-:Y:S02]  /*49e0*/  HADD2.F32 R13, -RZ, R53.reuse.H1_H1 ;  /* 0x30000035ff0d7230 */ /* 0x100fe40000004100 */
[----:B------:R-:W-:-:S03]  /*49f0*/  HADD2.F32 R12, -RZ, R53.H0_H0 ;  /* 0x20000035ff0c7230 */ /* 0x000fc60000004100 */
[CC--:B------:R-:W-:Y:S02]  /*4a00*/  FMUL.FTZ R53, R13.reuse, R55.reuse ;  /* 0x000000370d357220 */ /* 0x0c0fe40000410000 */
[C---:B------:R-:W-:Y:S02]  /*4a10*/  FMUL.FTZ R58, R12.reuse, R55 ;  /* 0x000000370c3a7220 */ /* 0x040fe40000410000 */
[-C--:B------:R-:W-:Y:S01]  /*4a20*/  FFMA.FTZ R12, R12, R52.reuse, -R53 ;  /* 0x000000340c0c7223 */ /* 0x080fe20000010835 */
[----:B------:R-:W-:Y:S02]  /*4a30*/  HADD2.F32 R53, -RZ, R113.H1_H1 ;  /* 0x30000071ff357230 */ /* 0x000fe40000004100 */
[----:B------:R-:W-:Y:S01]  /*4a40*/  FFMA.FTZ R13, R13, R52, R58 ;  /* 0x000000340d0d7223 */ /* 0x000fe2000001003a */
        /* <DEDUP_REMOVED lines=8> */
[----:B------:R-:W-:-:S03]  /*4ad0*/  HADD2.F32 R14, -RZ, R14.H0_H0 ;  /* 0x2000000eff0e7230 */ /* 0x000fc60000004100 */
[CC--:B------:R-:W-:Y:S02]  /*4ae0*/  FMUL.FTZ R55, R53.reuse, R114.reuse ;  /* 0x0000007235377220 */ /* 0x0c0fe40000410000 */
[C---:B------:R-:W-:Y:S02]  /*4af0*/  FMUL.FTZ R114, R14.reuse, R114 ;  /* 0x000000720e727220 */ /* 0x040fe40000410000 */
[-C--:B------:R-:W-:Y:S02]  /*4b00*/  FFMA.FTZ R55, R14, R113.reuse, -R55 ;  /* 0x000000710e377223 */ /* 0x080fe40000010837 */
[----:B------:R-:W-:Y:S01]  /*4b10*/  FFMA.FTZ R114, R53, R113, R114 ;  /* 0x0000007135727223 */ /* 0x000fe20000010072 */
[----:B------:R-:W-:Y:S01]  /*4b20*/  F2FP.F16.F32.PACK_AB R53, R13, R12 ;  /* 0x0000000c0d35723e */ /* 0x000fe200000000ff */
[----:B------:R-:W-:Y:S01]  /*4b30*/  IMAD.MOV.U32 R13, RZ, RZ, R11 ;  /* 0x000000ffff0d7224 */ /* 0x000fe200078e000b */
[----:B------:R-:W-:Y:S02]  /*4b40*/  F2FP.F16.F32.PACK_AB R12, R52, R15 ;  /* 0x0000000f340c723e */ /* 0x000fe400000000ff */
[----:B------:R-:W-:Y:S01]  /*4b50*/  F2FP.F16.F32.PACK_AB R14, R114, R55 ;  /* 0x00000037720e723e */ /* 0x000fe200000000ff */
[----:B------:R-:W-:-:S07]  /*4b60*/  IMAD.MOV.U32 R15, RZ, RZ, R53 ;  /* 0x000000ffff0f7224 */ /* 0x000fce00078e0035 */
.L_x_1582:
[----:B------:R-:W-:Y:S05]  /*4b70*/  BSYNC B2 ;  /* 0x0000000000027941 */ /* 0x000fea0003800000 */
.L_x_1581:
[----:B------:R0:W-:Y:S02]  /*4b80*/  ST.E.128 desc[UR60][R56.64], R12 ;  /* 0x0000000c38007985 */ /* 0x0001e4000c101d3c */
.L_x_1568:
[----:B------:R-:W-:Y:S05]  /*4b90*/  BSYNC B1 ;  /* 0x0000000000017941 */ /* 0x000fea0003800000 */
.L_x_1567:
[----:B------:R-:W-:-:S03]  /*4ba0*/  UMOV UR4, 0xffffffff ;  /* 0xffffffff00047882 */ /* 0x000fc60000000000 */
[----:B------:R-:W-:Y:S05]  /*4bb0*/  BRA.DIV UR4, `(.L_x_1583) ;  /* 0x0000027a04107947 */ /* 0x000fea000b800000 */
[----:B-1----:R-:W1:Y:S04]  /*4bc0*/  SHFL.IDX PT, R105, R105, 0x1, 0x181f ;  /* 0x00381f0069697f89 */ /* 0x002e6800000e0000 */
[----:B------:R-:W0:Y:S02]  /*4bd0*/  SHFL.IDX PT, R104, R104, 0x1, 0x181f ;  /* 0x00381f0068687f89 */ /* 0x000e2400000e0000 */
.L_x_2004:
[----:B------:R-:W-:Y:S05]  /*4be0*/  @P4 BRA `(.L_x_1584) ;  /* 0x0000003800f04947 */ /* 0x000fea0003800000 */
[----:B------:R-:W-:Y:S01]  /*4bf0*/  ISETP.NE.AND P0, PT, R29, RZ, PT ;  /* 0x000000ff1d00720c */ /* 0x000fe20003f05270 */
[----:B------:R-:W-:-:S12]  /*4c00*/  BSSY B1, `(.L_x_1585) ;  /* 0x0000034000017945 */ /* 0x000fd80003800000 */
[----:B------:R-:W-:Y:S05]  /*4c10*/  @!P0 BRA `(.L_x_1586) ;  /* 0x0000000000c88947 */ /* 0x000fea0003800000 */
[----:B0---4-:R0:W4:Y:S01]  /*4c20*/  LDS.128 R12, [R90+0x21400] ;  /* 0x021400005a0c7984 */ /* 0x0111220000000c00 */
[----:B------:R-:W-:Y:S01]  /*4c30*/  ISETP.GE.AND P4, PT, R204, R101, PT ;  /* 0x00000065cc00720c */ /* 0x000fe20003f86270 */
[----:B------:R-:W-:Y:S01]  /*4c40*/  BSSY B2, `(.L_x_1587) ;  /* 0x000002e000027945 */ /* 0x000fe20003800000 */
[----:B------:R-:W-:-:S04]  /*4c50*/  LEA R52, P0, R18, R104, 0x1 ;  /* 0x0000006812347211 */ /* 0x000fc800078008ff */
[----:B-1----:R-:W-:-:S07]  /*4c60*/  LEA.HI.X R53, R18, R105, R19, 0x1, P0 ;  /* 0x0000006912357211 */ /* 0x002fce00000f0c13 */
[----:B0-----:R-:W-:Y:S05]  /*4c70*/  @P4 BRA `(.L_x_1588) ;  /* 0x0000000000a84947 */ /* 0x001fea0003800000 */
[--C-:B------:R-:W-:Y:S01]  /*4c80*/  SHF.R.U64 R54, R48, 0x10, R49.reuse ;  /* 0x0000001030367819 */ /* 0x100fe20000001231 */
[--C-:B---34-:R-:W-:Y:S01]  /*4c90*/  HADD2.F32 R11, -RZ, R13.reuse.H0_H0 ;  /* 0x2000000dff0b7230 */ /* 0x118fe20000004100 */
[----:B------:R-:W-:Y:S01]  /*4ca0*/  SHF.R.U32.HI R48, RZ, 0x10, R49 ;  /* 0x00000010ff307819 */ /* 0x000fe20000011631 */
[----:B------:R-:W-:Y:S01]  /*4cb0*/  IMAD.MOV.U32 R49, RZ, RZ, R15 ;  /* 0x000000ffff317224 */ /* 0x000fe200078e000f */
[--C-:B------:R-:W-:Y:S01]  /*4cc0*/  SHF.R.U64 R56, R50, 0x10, R51.reuse ;  /* 0x0000001032387819 */ /* 0x100fe20000001233 */
[----:B------:R-:W-:Y:S01]  /*4cd0*/  HADD2.F32 R15, -RZ, R13.H1_H1 ;  /* 0x3000000dff0f7230 */ /* 0x000fe20000004100 */
[----:B------:R-:W-:Y:S01]  /*4ce0*/  SHF.R.U32.HI R51, RZ, 0x10, R51 ;  /* 0x00000010ff337819 */ /* 0x000fe20000011633 */
[----:B------:R-:W-:Y:S02]  /*4cf0*/  HADD2.F32 R54, -RZ, R54.H0_H0 ;  /* 0x20000036ff367230 */ /* 0x000fe40000004100 */
[----:B------:R-:W-:Y:S02]  /*4d00*/  HADD2.F32 R56, -RZ, R56.H0_H0 ;  /* 0x20000038ff387230 */ /* 0x000fe40000004100 */
[----:B------:R-:W-:-:S02]  /*4d10*/  HADD2.F32 R51, -RZ, R51.H0_H0 ;  /* 0x20000033ff337230 */ /* 0x000fc40000004100 */
[--C-:B------:R-:W-:Y:S02]  /*4d20*/  HADD2.F32 R50, -RZ, R49.reuse.H1_H1 ;  /* 0x30000031ff327230 */ /* 0x100fe40000004100 */
[----:B------:R-:W-:Y:S02]  /*4d30*/  HADD2.F32 R13, -RZ, R49.H0_H0 ;  /* 0x20000031ff0d7230 */ /* 0x000fe40000004100 */
[----:B------:R-:W-:Y:S02]  /*4d40*/  HADD2.F32 R49, -RZ, R48.H0_H0 ;  /* 0x20000030ff317230 */ /* 0x000fe40000004100 */
[-C--:B------:R-:W-:Y:S01]  /*4d50*/  FMUL.FTZ R48, R15, R56.reuse ;  /* 0x000000380f307220 */ /* 0x080fe20000410000 */
[----:B------:R-:W-:Y:S01]  /*4d60*/  FMUL.FTZ R56, R11, R56 ;  /* 0x000000380b387220 */ /* 0x000fe20000410000 */
[CC--:B------:R-:W-:Y:S01]  /*4d70*/  FMUL.FTZ R58, R50.reuse, R51.reuse ;  /* 0x00000033323a7220 */ /* 0x0c0fe20000410000 */
[----:B------:R-:W-:Y:S01]  /*4d80*/  FMUL.FTZ R51, R13, R51 ;  /* 0x000000330d337220 */ /* 0x000fe20000410000 */
[-C--:B------:R-:W-:Y:S01]  /*4d90*/  FFMA.FTZ R11, R11, R54.reuse, -R48 ;  /* 0x000000360b0b7223 */ /* 0x080fe20000010830 */
[----:B------:R-:W-:Y:S01]  /*4da0*/  FFMA.FTZ R48, R15, R54, R56 ;  /* 0x000000360f307223 */ /* 0x000fe20000010038 */
[-C--:B------:R-:W-:Y:S01]  /*4db0*/  FFMA.FTZ R13, R13, R49.reuse, -R58 ;  /* 0x000000310d0d7223 */ /* 0x080fe2000001083a */
[----:B------:R-:W-:Y:S01]  /*4dc0*/  FFMA.FTZ R50, R50, R49, R51 ;  /* 0x0000003132327223 */ /* 0x000fe20000010033 */
[----:B------:R-:W-:-:S02]  /*4dd0*/  HADD2.F32 R54, -RZ, R112.H0_H0 ;  /* 0x20000070ff367230 */ /* 0x000fc40000004100 */
[----:B------:R-:W-:Y:S01]  /*4de0*/  HADD2.F32 R112, -RZ, R112.H1_H1 ;  /* 0x30000070ff707230 */ /* 0x000fe20000004100 */
[----:B------:R-:W-:Y:S01]  /*4df0*/  F2FP.F16.F32.PACK_AB R11, R48, R11 ;  /* 0x0000000b300b723e */ /* 0x000fe200000000ff */
[----:B------:R-:W-:Y:S02]  /*4e00*/  HADD2.F32 R15, -RZ, R12.H1_H1 ;  /* 0x3000000cff0f7230 */ /* 0x000fe40000004100 */
[----:B------:R-:W-:Y:S02]  /*4e10*/  HADD2.F32 R49, -RZ, R14.H1_H1 ;  /* 0x3000000eff317230 */ /* 0x000fe40000004100 */
[----:B------:R-:W-:Y:S02]  /*4e20*/  HADD2.F32 R12, -RZ, R12.H0_H0 ;  /* 0x2000000cff0c7230 */ /* 0x000fe40000004100 */
[----:B------:R-:W-:Y:S01]  /*4e30*/  FMUL.FTZ R55, R15, R54 ;  /* 0x000000360f377220 */ /* 0x000fe20000410000 */
[----:B------:R-:W-:Y:S02]  /*4e40*/  HADD2.F32 R14, -RZ, R14.H0_H0 ;  /* 0x2000000eff0e7230 */ /* 0x000fe40000004100 */
[----:B------:R-:W-:Y:S01]  /*4e50*/  FMUL.FTZ R57, R49, R112 ;  /* 0x0000007031397220 */ /* 0x000fe20000410000 */
[----:B------:R-:W-:-:S02]  /*4e60*/  HADD2.F32 R51, -RZ, R111.H0_H0 ;  /* 0x2000006fff337230 */ /* 0x000fc40000004100 */
[----:B------:R-:W-:Y:S01]  /*4e70*/  FMUL.FTZ R54, R12, R54 ;  /* 0x000000360c367220 */ /* 0x000fe20000410000 */
[----:B------:R-:W-:Y:S02]  /*4e80*/  HADD2.F32 R111, -RZ, R111.H1_H1 ;  /* 0x3000006fff6f7230 */ /* 0x000fe40000004100 */
[----:B------:R-:W-:Y:S01]  /*4e90*/  FMUL.FTZ R112, R14, R112 ;  /* 0x000000700e707220 */ /* 0x000fe20000410000 */
[-C--:B------:R-:W-:Y:S01]  /*4ea0*/  FFMA.FTZ R55, R12, R51.reuse, -R55 ;  /* 0x000000330c377223 */ /* 0x080fe20000010837 */
[----:B------:R-:W-:Y:S01]  /*4eb0*/  FFMA.FTZ R54, R15, R51, R54 ;  /* 0x000000330f367223 */ /* 0x000fe20000010036 */
[-C--:B------:R-:W-:Y:S01]  /*4ec0*/  FFMA.FTZ R57, R14, R111.reuse, -R57 ;  /* 0x0000006f0e397223 */ /* 0x080fe20000010839 */
[----:B------:R-:W-:Y:S01]  /*4ed0*/  FFMA.FTZ R112, R49, R111, R112 ;  /* 0x0000006f31707223 */ /* 0x000fe20000010070 */
[----:B------:R-:W-:Y:S01]  /*4ee0*/  F2FP.F16.F32.PACK_AB R15, R50, R13 ;  /* 0x0000000d320f723e */ /* 0x000fe200000000ff */
[----:B------:R-:W-:Y:S01]  /*4ef0*/  IMAD.MOV.U32 R13, RZ, RZ, R11 ;  /* 0x000000ffff0d7224 */ /* 0x000fe200078e000b */
[----:B------:R-:W-:-:S02]  /*4f00*/  F2FP.F16.F32.PACK_AB R12, R54, R55 ;  /* 0x00000037360c723e */ /* 0x000fc400000000ff */
[----:B------:R-:W-:-:S07]  /*4f10*/  F2FP.F16.F32.PACK_AB R14, R112, R57 ;  /* 0x00000039700e723e */ /* 0x000fce00000000ff */
.L_x_1588:
[----:B------:R-:W-:Y:S05]  /*4f20*/  BSYNC B2 ;  /* 0x0000000000027941 */ /* 0x000fea0003800000 */
.L_x_1587:
[----:B----4-:R0:W-:Y:S02]  /*4f30*/  ST.E.128 desc[UR60][R52.64], R12 ;  /* 0x0000000c34007985 */ /* 0x0101e4000c101d3c */
.L_x_1586:
[----:B------:R-:W-:Y:S05]  /*4f40*/  BSYNC B1 ;  /* 0x0000000000017941 */ /* 0x000fea0003800000 */
.L_x_1585:
[----:B------:R-:W-:Y:S01]  /*4f50*/  ISETP.NE.AND P0, PT, R71, RZ, PT ;  /* 0x000000ff4700720c */ /* 0x000fe20003f05270 */
[----:B------:R-:W-:-:S12]  /*4f60*/  BSSY B1, `(.L_x_1589) ;  /* 0x0000034000017945 */ /* 0x000fd80003800000 */
[----:B------:R-:W-:Y:S05]  /*4f70*/  @!P0 BRA `(.L_x_1590) ;  /* 0x0000000000c88947 */ /* 0x000fea0003800000 */
[----:B---3--:R-:W3:Y:S01]  /*4f80*/  LDL R11, [R1+0x30] ;  /* 0x00003000010b7983 */ /* 0x008ee20000100800 */
[C---:B0-----:R-:W-:Y:S01]  /*4f90*/  LEA R48, P0, R201.reuse, R104, 0x1 ;  /* 0x00000068c9307211 */ /* 0x041fe200078008ff */
[----:B------:R-:W-:Y:S02]  /*4fa0*/  BSSY B2, `(.L_x_1591) ;  /* 0x000002e000027945 */ /* 0x000fe40003800000 */
[----:B----4-:R0:W4:Y:S01]  /*4fb0*/  LDS.128 R12, [R90+0x23400] ;  /* 0x023400005a0c7984 */ /* 0x0101220000000c00 */
[----:B-1----:R-:W-:Y:S02]  /*4fc0*/  LEA.HI.X R49, R201, R105, R224, 0x1, P0 ;  /* 0x00000069c9317211 */ /* 0x002fe400000f0ce0 */
[----:B---3--:R-:W-:-:S13]  /*4fd0*/  ISETP.GE.AND P4, PT, R11, R101, PT ;  /* 0x000000650b00720c */ /* 0x008fda0003f86270 */
[----:B0---4-:R-:W-:Y:S05]  /*4fe0*/  @P4 BRA `(.L_x_1592) ;  /* 0x0000000000a44947 */ /* 0x011fea0003800000 */
[----:B------:R-:W-:Y:S02]  /*4ff0*/  SHF.R.U64 R11, R44, 0x10, R45 ;  /* 0x000000102c0b7819 */ /* 0x000fe4000000122d */
[--C-:B------:R-:W-:Y:S02]  /*5000*/  SHF.R.U64 R50, R46, 0x10, R47.reuse ;  /* 0x000000102e327819 */ /* 0x100fe4000000122f */
[----:B------:R-:W-:Y:S01]  /*5010*/  MOV R44, R15 ;  /* 0x0000000f002c7202 */ /* 0x000fe20000000f00 */
[----:B------:R-:W-:Y:S01]  /*5020*/  HADD2.F32 R46, -RZ, R11.H0_H0 ;  /* 0x2000000bff2e7230 */ /* 0x000fe20000004100 */
[----:B------:R-:W-:Y:S01]  /*5030*/  SHF.R.U32.HI R47, RZ, 0x10, R47 ;  /* 0x00000010ff2f7819 */ /* 0x000fe2000001162f */
[--C-:B------:R-:W-:Y:S01]  /*5040*/  HADD2.F32 R15, -RZ, R13.reuse.H1_H1 ;  /* 0x3000000dff0f7230 */ /* 0x100fe20000004100 */
[----:B------:R-:W-:Y:S01]  /*5050*/  SHF.R.U32.HI R45, RZ, 0x10, R45 ;  /* 0x00000010ff2d7819 */ /* 0x000fe2000001162d */
[----:B------:R-:W-:Y:S02]  /*5060*/  HADD2.F32 R11, -RZ, R13.H0_H0 ;  /* 0x2000000dff0b7230 */ /* 0x000fe40000004100 */
[----:B------:R-:W-:-:S02]  /*5070*/  HADD2.F32 R13, -RZ, R44.H1_H1 ;  /* 0x3000002cff0d7230 */ /* 0x000fc40000004100 */
[----:B------:R-:W-:Y:S02]  /*5080*/  HADD2.F32 R47, -RZ, R47.H0_H0 ;  /* 0x2000002fff2f7230 */ /* 0x000fe40000004100 */
[----:B------:R-:W-:Y:S02]  /*5090*/  HADD2.F32 R44, -RZ, R44.H0_H0 ;  /* 0x2000002cff2c7230 */ /* 0x000fe40000004100 */
[----:B------:R-:W-:Y:S02]  /*50a0*/  HADD2.F32 R50, -RZ, R50.H0_H0 ;  /* 0x20000032ff327230 */ /* 0x000fe40000004100 */
[-C--:B------:R-:W-:Y:S01]  /*50b0*/  FMUL.FTZ R51, R13, R47.reuse ;  /* 0x0000002f0d337220 */ /* 0x080fe20000410000 */
[----:B------:R-:W-:Y:S02]  /*50c0*/  HADD2.F32 R45, -RZ, R45.H0_H0 ;  /* 0x2000002dff2d7230 */ /* 0x000fe40000004100 */
[----:B------:R-:W-:Y:S01]  /*50d0*/  FMUL.FTZ R54, R44, R47 ;  /* 0x0000002f2c367220 */ /* 0x000fe20000410000 */
[-C--:B------:R-:W-:Y:S01]  /*50e0*/  FMUL.FTZ R52, R15, R50.reuse ;  /* 0x000000320f347220 */ /* 0x080fe20000410000 */
[----:B------:R-:W-:-:S02]  /*50f0*/  FMUL.FTZ R50, R11, R50 ;  /* 0x000000320b327220 */ /* 0x000fc40000410000 */
[-C--:B------:R-:W-:Y:S01]  /*5100*/  FFMA.FTZ R54, R13, R45.reuse, R54 ;  /* 0x0000002d0d367223 */ /* 0x080fe20000010036 */
[----:B------:R-:W-:Y:S01]  /*5110*/  FFMA.FTZ R51, R44, R45, -R51 ;  /* 0x0000002d2c337223 */ /* 0x000fe20000010833 */
[----:B------:R-:W-:Y:S02]  /*5120*/  HADD2.F32 R13, -RZ, R12.H1_H1 ;  /* 0x3000000cff0d7230 */ /* 0x000fe40000004100 */
[-C--:B------:R-:W-:Y:S01]  /*5130*/  FFMA.FTZ R50, R15, R46.reuse, R50 ;  /* 0x0000002e0f327223 */ /* 0x080fe20000010032 */
[----:B------:R-:W-:Y:S02]  /*5140*/  HADD2.F32 R45, -RZ, R110.H0_H0 ;  /* 0x2000006eff2d7230 */ /* 0x000fe40000004100 */
[----:B------:R-:W-:Y:S01]  /*5150*/  FFMA.FTZ R11, R11, R46, -R52 ;  /* 0x0000002e0b0b7223 */ /* 0x000fe20000010834 */
[----:B------:R-:W-:Y:S02]  /*5160*/  HADD2.F32 R12, -RZ, R12.H0_H0 ;  /* 0x2000000cff0c7230 */ /* 0x000fe40000004100 */
[----:B------:R-:W-:-:S02]  /*5170*/  HADD2.F32 R110, -RZ, R110.H1_H1 ;  /* 0x3000006eff6e7230 */ /* 0x000fc40000004100 */
[-C--:B------:R-:W-:Y:S01]  /*5180*/  FMUL.FTZ R47, R13, R45.reuse ;  /* 0x0000002d0d2f7220 */ /* 0x080fe20000410000 */
[--C-:B------:R-:W-:Y:S02]  /*5190*/  HADD2.F32 R15, -RZ, R14.reuse.H1_H1 ;  /* 0x3000000eff0f7230 */ /* 0x100fe40000004100 */
[----:B------:R-:W-:Y:S01]  /*51a0*/  FMUL.FTZ R46, R12, R45 ;  /* 0x0000002d0c2e7220 */ /* 0x000fe20000410000 */
[----:B------:R-:W-:Y:S02]  /*51b0*/  HADD2.F32 R14, -RZ, R14.H0_H0 ;  /* 0x2000000eff0e7230 */ /* 0x000fe40000004100 */
[--C-:B------:R-:W-:Y:S02]  /*51c0*/  HADD2.F32 R44, -RZ, R109.reuse.H1_H1 ;  /* 0x3000006dff2c7230 */ /* 0x100fe40000004100 */
[-C--:B------:R-:W-:Y:S01]  /*51d0*/  FMUL.FTZ R45, R15, R110.reuse ;  /* 0x0000006e0f2d7220 */ /* 0x080fe20000410000 */
[----:B------:R-:W-:Y:S02]  /*51e0*/  HADD2.F32 R109, -RZ, R109.H0_H0 ;  /* 0x2000006dff6d7230 */ /* 0x000fe40000004100 */
[----:B------:R-:W-:Y:S01]  /*51f0*/  FMUL.FTZ R110, R14, R110 ;  /* 0x0000006e0e6e7220 */ /* 0x000fe20000410000 */
[-C--:B------:R-:W-:Y:S01]  /*5200*/  FFMA.FTZ R47, R12, R44.reuse, -R47 ;  /* 0x0000002c0c2f7223 */ /* 0x080fe2000001082f */
[----:B------:R-:W-:Y:S01]  /*5210*/  FFMA.FTZ R46, R13, R44, R46 ;  /* 0x0000002c0d2e7223 */ /* 0x000fe2000001002e */
[-C--:B------:R-:W-:Y:S01]  /*5220*/  FFMA.FTZ R45, R14, R109.reuse, -R45 ;  /* 0x0000006d0e2d7223 */ /* 0x080fe2000001082d */
[----:B------:R-:W-:Y:S01]  /*5230*/  FFMA.FTZ R110, R15, R109, R110 ;  /* 0x0000006d0f6e7223 */ /* 0x000fe2000001006e */
[----:B------:R-:W-:-:S02]  /*5240*/  F2FP.F16.F32.PACK_AB R13, R50, R11 ;  /* 0x0000000b320d723e */ /* 0x000fc400000000ff */
[----:B------:R-:W-:Y:S02]  /*5250*/  F2FP.F16.F32.PACK_AB R15, R54, R51 ;  /* 0x00000033360f723e */ /* 0x000fe400000000ff */
[----:B------:R-:W-:Y:S02]  /*5260*/  F2FP.F16.F32.PACK_AB R12, R46, R47 ;  /* 0x0000002f2e0c723e */ /* 0x000fe400000000ff */
[----:B------:R-:W-:-:S07]  /*5270*/  F2FP.F16.F32.PACK_AB R14, R110, R45 ;  /* 0x0000002d6e0e723e */ /* 0x000fce00000000ff */
.L_x_1592:
[----:B------:R-:W-:Y:S05]  /*5280*/  BSYNC B2 ;  /* 0x0000000000027941 */ /* 0x000fea0003800000 */
.L_x_1591:
[----:B------:R0:W-:Y:S02]  /*5290*/  ST.E.128 desc[UR60][R48.64], R12 ;  /* 0x0000000c30007985 */ /* 0x0001e4000c101d3c */
.L_x_1590:
[----:B------:R-:W-:Y:S05]  /*52a0*/  BSYNC B1 ;  /* 0x0000000000017941 */ /* 0x000fea0003800000 */
.L_x_1589:
[----:B------:R-:W-:Y:S01]  /*52b0*/  ISETP.NE.AND P0, PT, R76, RZ, PT ;  /* 0x000000ff4c00720c */ /* 0x000fe20003f05270 */
[----:B------:R-:W-:-:S12]  /*52c0*/  BSSY B1, `(.L_x_1593) ;  /* 0x0000034000017945 */ /* 0x000fd80003800000 */
[----:B------:R-:W-:Y:S05]  /*52d0*/  @!P0 BRA `(.L_x_1594) ;  /* 0x0000000000c88947 */ /* 0x000fea0003800000 */
[----:B------:R-:W5:Y:S04]  /*52e0*/  LDL R46, [R1+0x34] ;  /* 0x00003400012e7983 */ /* 0x000f680000100800 */
[----:B---3--:R-:W1:Y:S01]  /*52f0*/  LDL R11, [R1+0x4] ;  /* 0x00000400010b7983 */ /* 0x008e620000100800 */
[----:B0-----:R-:W-:Y:S01]  /*5300*/  LEA R44, P0, R22, R104, 0x1 ;  /* 0x00000068162c7211 */ /* 0x001fe200078008ff */
[----:B------:R-:W-:Y:S02]  /*5310*/  BSSY B2, `(.L_x_1595) ;  /* 0x000002d000027945 */ /* 0x000fe40003800000 */
[----:B----4-:R0:W3:Y:S01]  /*5320*/  LDS.128 R12, [R90+0x25400] ;  /* 0x025400005a0c7984 */ /* 0x0100e20000000c00 */
[----:B-----5:R-:W-:Y:S02]  /*5330*/  ISETP.GE.AND P4, PT, R46, R101, PT ;  /* 0x000000652e00720c */ /* 0x020fe40003f86270 */
[----:B-1----:R-:W-:-:S11]  /*5340*/  LEA.HI.X R45, R22, R105, R11, 0x1, P0 ;  /* 0x00000069162d7211 */ /* 0x002fd600000f0c0b */
[----:B0--3--:R-:W-:Y:S05]  /*5350*/  @P4 BRA `(.L_x_1596) ;  /* 0x0000000000a04947 */ /* 0x009fea0003800000 */
[----:B------:R-:W-:Y:S01]  /*5360*/  SHF.R.U64 R11, R40, 0x10, R41 ;  /* 0x00000010280b7819 */ /* 0x000fe20000001229 */
[--C-:B------:R-:W-:Y:S01]  /*5370*/  HADD2.F32 R40, -RZ, R15.reuse.H1_H1 ;  /* 0x3000000fff287230 */ /* 0x100fe20000004100 */
[--C-:B------:R-:W-:Y:S01]  /*5380*/  SHF.R.U64 R46, R42, 0x10, R43.reuse ;  /* 0x000000102a2e7819 */ /* 0x100fe2000000122b */
[----:B------:R-:W-:Y:S01]  /*5390*/  HADD2.F32 R15, -RZ, R15.H0_H0 ;  /* 0x2000000fff0f7230 */ /* 0x000fe20000004100 */
[----:B------:R-:W-:Y:S01]  /*53a0*/  SHF.R.U32.HI R43, RZ, 0x10, R43 ;  /* 0x00000010ff2b7819 */ /* 0x000fe2000001162b */
[----:B------:R-:W-:Y:S01]  /*53b0*/  HADD2.F32 R42, -RZ, R11.H0_H0 ;  /* 0x2000000bff2a7230 */ /* 0x000fe20000004100 */
[----:B------:R-:W-:Y:S01]  /*53c0*/  SHF.R.U32.HI R41, RZ, 0x10, R41 ;  /* 0x00000010ff297819 */ /* 0x000fe20000011629 */
[----:B------:R-:W-:Y:S02]  /*53d0*/  HADD2.F32 R46, -RZ, R46.H0_H0 ;  /* 0x2000002eff2e7230 */ /* 0x000fe40000004100 */
[----:B------:R-:W-:Y:S02]  /*53e0*/  HADD2.F32 R43, -RZ, R43.H0_H0 ;  /* 0x2000002bff2b7230 */ /* 0x000fe40000004100 */
[----:B------:R-:W-:-:S02]  /*53f0*/  HADD2.F32 R11, -RZ, R13.H1_H1 ;  /* 0x3000000dff0b7230 */ /* 0x000fc40000004100 */
[----:B------:R-:W-:Y:S02]  /*5400*/  HADD2.F32 R13, -RZ, R13.H0_H0 ;  /* 0x2000000dff0d7230 */ /* 0x000fe40000004100 */
[-C--:B------:R-:W-:Y:S01]  /*5410*/  FMUL.FTZ R47, R15, R43.reuse ;  /* 0x0000002b0f2f7220 */ /* 0x080fe20000410000 */
[----:B------:R-:W-:Y:S02]  /*5420*/  HADD2.F32 R41, -RZ, R41.H0_H0 ;  /* 0x20000029ff297230 */ /* 0x000fe40000004100 */
[-C--:B------:R-:W-:Y:S01]  /*5430*/  FMUL.FTZ R48, R11, R46.reuse ;  /* 0x0000002e0b307220 */ /* 0x080fe20000410000 */
[C---:B------:R-:W-:Y:S01]  /*5440*/  FMUL.FTZ R50, R40.reuse, R43 ;  /* 0x0000002b28327220 */ /* 0x040fe20000410000 */
[C---:B------:R-:W-:Y:S01]  /*5450*/  FMUL.FTZ R46, R13.reuse, R46 ;  /* 0x0000002e0d2e7220 */ /* 0x040fe20000410000 */
[----:B------:R-:W-:Y:S01]  /*5460*/  FFMA.FTZ R49, R40, R41, R47 ;  /* 0x0000002928317223 */ /* 0x000fe2000001002f */
[-C--:B------:R-:W-:Y:S02]  /*5470*/  FFMA.FTZ R48, R13, R42.reuse, -R48 ;  /* 0x0000002a0d307223 */ /* 0x080fe40000010830 */
[----:B------:R-:W-:Y:S01]  /*5480*/  FFMA.FTZ R43, R11, R42, R46 ;  /* 0x0000002a0b2b7223 */ /* 0x000fe2000001002e */
[----:B------:R-:W-:-:S02]  /*5490*/  HADD2.F32 R40, -RZ, R108.H0_H0 ;  /* 0x2000006cff287230 */ /* 0x000fc40000004100 */
[----:B------:R-:W-:Y:S01]  /*54a0*/  FFMA.FTZ R50, R15, R41, -R50 ;  /* 0x000000290f327223 */ /* 0x000fe20000010832 */
[----:B------:R-:W-:Y:S02]  /*54b0*/  HADD2.F32 R108, -RZ, R108.H1_H1 ;  /* 0x3000006cff6c7230 */ /* 0x000fe40000004100 */
[----:B------:R-:W-:Y:S02]  /*54c0*/  HADD2.F32 R11, -RZ, R12.H1_H1 ;  /* 0x3000000cff0b7230 */ /* 0x000fe40000004100 */
[----:B------:R-:W-:Y:S02]  /*54d0*/  HADD2.F32 R13, -RZ, R14.H1_H1 ;  /* 0x3000000eff0d7230 */ /* 0x000fe40000004100 */
[----:B------:R-:W-:Y:S02]  /*54e0*/  HADD2.F32 R12, -RZ, R12.H0_H0 ;  /* 0x2000000cff0c7230 */ /* 0x000fe40000004100 */
[----:B------:R-:W-:Y:S01]  /*54f0*/  FMUL.FTZ R41, R11, R40 ;  /* 0x000000280b297220 */ /* 0x000fe20000410000 */
[----:B------:R-:W-:-:S02]  /*5500*/  HADD2.F32 R14, -RZ, R14.H0_H0 ;  /* 0x2000000eff0e7230 */ /* 0x000fc40000004100 */
[----:B------:R-:W-:Y:S01]  /*5510*/  FMUL.FTZ R47, R13, R108 ;  /* 0x0000006c0d2f7220 */ /* 0x000fe20000410000 */
[--C-:B------:R-:W-:Y:S02]  /*5520*/  HADD2.F32 R15, -RZ, R107.reuse.H0_H0 ;  /* 0x2000006bff0f7230 */ /* 0x100fe40000004100 */
[----:B------:R-:W-:Y:S01]  /*5530*/  FMUL.FTZ R40, R12, R40 ;  /* 0x000000280c287220 */ /* 0x000fe20000410000 */
        /* <DEDUP_REMOVED lines=10> */
.L_x_1596:
[----:B------:R-:W-:Y:S05]  /*55e0*/  BSYNC B2 ;  /* 0x0000000000027941 */ /* 0x000fea0003800000 */
.L_x_1595:
[----:B------:R0:W-:Y:S02]  /*55f0*/  ST.E.128 desc[UR60][R44.64], R12 ;  /* 0x0000000c2c007985 */ /* 0x0001e4000c101d3c */
.L_x_1594:
[----:B------:R-:W-:Y:S05]  /*5600*/  BSYNC B1 ;  /* 0x0000000000017941 */ /* 0x000fea0003800000 */
.L_x_1593:
[----:B------:R-:W-:-:S13]  /*5610*/  ISETP.NE.AND P0, PT, R77, RZ, PT ;  /* 0x000000ff4d00720c */ /* 0x000fda0003f05270 */
[----:B------:R-:W-:Y:S05]  /*5620*/  @!P0 BRA `(.L_x_1584) ;  /* 0x0000003000608947 */ /* 0x000fea0003800000 */
[----:B------:R-:W5:Y:S04]  /*5630*/  LDL R42, [R1+0x48] ;  /* 0x00004800012a7983 */ /* 0x000f680000100800 */
[----:B---3--:R-:W1:Y:S01]  /*5640*/  LDL R11, [R1] ;  /* 0x00000000010b7983 */ /* 0x008e620000100800 */
[C---:B0-----:R-:W-:Y:S01]  /*5650*/  LEA R40, P0, R23.reuse, R104, 0x1 ;  /* 0x0000006817287211 */ /* 0x041fe200078008ff */
        /* <DEDUP_REMOVED lines=45> */
.L_x_1598:
[----:B------:R-:W-:Y:S05]  /*5930*/  BSYNC B1 ;  /* 0x0000000000017941 */ /* 0x000fea0003800000 */
.L_x_1597:
[----:B------:R0:W-:Y:S01]  /*5940*/  ST.E.128 desc[UR60][R40.64], R12 ;  /* 0x0000000c28007985 */ /* 0x0001e2000c101d3c */
[----:B------:R-:W-:Y:S05]  /*5950*/  BRA `(.L_x_1584) ;  /* 0x0000002c00947947 */ /* 0x000fea0003800000 */
.L_x_1558:
[----:B------:R-:W2:Y:S01]  /*5960*/  LDL R36, [R1+0xc] ;  /* 0x00000c0001247983 */ /* 0x000ea20000100800 */
        /* <DEDUP_REMOVED lines=9> */
[----:B--2---:R-:W-:Y:S02]  /*5a00*/  ISETP.GE.AND P0, PT, R36, R95, PT ;  /* 0x0000005f2400720c */ /* 0x004fe40003f06270 */
[----:B------:R-:W-:-:S11]  /*5a10*/  CS2R R36, SRZ ;  /* 0x0000000000247805 */ /* 0x000fd6000001ff00 */
[----:B------:R-:W-:Y:S05]  /*5a20*/  @P0 BRA `(.L_x_1600) ;  /* 0x0000000000600947 */ /* 0x000fea0003800000 */
[----:B------:R-:W-:Y:S01]  /*5a30*/  IADD3 R38, P4, R80, R14, RZ ;  /* 0x0000000e50267210 */ /* 0x000fe20007f9e0ff */
[----:B------:R-:W-:Y:S01]  /*5a40*/  ULDC.64 UR4, c[0x0][0x3e8] ;  /* 0x0000fa0000047ab9 */ /* 0x000fe20000000a00 */
[----:B------:R-:W-:Y:S01]  /*5a50*/  IADD3 R36, P6, R84, R12, RZ ;  /* 0x0000000c54247210 */ /* 0x000fe20007fde0ff */
[----:B------:R-:W-:Y:S01]  /*5a60*/  ULDC.64 UR6, c[0x0][0x400] ;  /* 0x0001000000067ab9 */ /* 0x000fe20000000a00 */
[----:B------:R-:W-:Y:S01]  /*5a70*/  LEA R52, P5, R38, UR4, 0x1 ;  /* 0x0000000426347c11 */ /* 0x000fe2000f8a08ff */
[----:B------:R-:W-:Y:S01]  /*5a80*/  IMAD.X R39, R11, 0x1, R32, P4 ;  /* 0x000000010b277824 */ /* 0x000fe200020e0620 */
[----:B------:R-:W-:Y:S01]  /*5a90*/  LEA R56, P4, R36, UR6, 0x1 ;  /* 0x0000000624387c11 */ /* 0x000fe2000f8808ff */
[----:B------:R-:W-:Y:S01]  /*5aa0*/  IMAD.X R37, R72, 0x1, R34, P6 ;  /* 0x0000000148257824 */ /* 0x000fe200030e0622 */
[----:B------:R-:W-:Y:S02]  /*5ab0*/  ISETP.GE.AND P6, PT, R203, R101, PT ;  /* 0x00000065cb00720c */ /* 0x000fe40003fc6270 */
[----:B------:R-:W-:-:S02]  /*5ac0*/  CS2R R42, SRZ ;  /* 0x00000000002a7805 */ /* 0x000fc4000001ff00 */
[----:B------:R-:W-:Y:S02]  /*5ad0*/  LEA.HI.X R53, R38, UR5, R39, 0x1, P5 ;  /* 0x0000000526357c11 */ /* 0x000fe4000a8f0c27 */
[----:B------:R-:W-:Y:S02]  /*5ae0*/  CS2R R40, SRZ ;  /* 0x0000000000287805 */ /* 0x000fe4000001ff00 */
[----:B------:R-:W-:Y:S02]  /*5af0*/  ISETP.GE.AND P5, PT, R18, R101, PT ;  /* 0x000000651200720c */ /* 0x000fe40003fa6270 */
[----:B------:R-:W-:Y:S02]  /*5b00*/  CS2R R38, SRZ ;  /* 0x0000000000267805 */ /* 0x000fe4000001ff00 */
[----:B------:R-:W-:Y:S02]  /*5b10*/  LEA.HI.X R57, R36, UR7, R37, 0x1, P4 ;  /* 0x0000000724397c11 */ /* 0x000fe4000a0f0c25 */
[----:B------:R-:W-:-:S02]  /*5b20*/  CS2R R36, SRZ ;  /* 0x0000000000247805 */ /* 0x000fc4000001ff00 */
[----:B------:R-:W-:Y:S02]  /*5b30*/  CS2R R50, SRZ ;  /* 0x0000000000327805 */ /* 0x000fe4000001ff00 */
[----:B------:R-:W-:Y:S02]  /*5b40*/  CS2R R48, SRZ ;  /* 0x0000000000307805 */ /* 0x000fe4000001ff00 */
[----:B------:R-:W-:Y:S02]  /*5b50*/  CS2R R46, SRZ ;  /* 0x00000000002e7805 */ /* 0x000fe4000001ff00 */
[----:B------:R-:W-:Y:S01]  /*5b60*/  CS2R R44, SRZ ;  /* 0x00000000002c7805 */ /* 0x000fe2000001ff00 */
[----:B------:R0:W5:Y:S04]  /*5b70*/  @!P6 LDG.E.128 R36, desc[UR60][R52.64+0x80] ;  /* 0x0000803c3424e981 */ /* 0x000168000c1e1d00 */
[----:B------:R0:W5:Y:S04]  /*5b80*/  @!P5 LDG.E.128 R40, desc[UR60][R52.64] ;  /* 0x0000003c3428d981 */ /* 0x000168000c1e1d00 */
[----:B------:R0:W5:Y:S04]  /*5b90*/  @!P5 LDG.E.128 R48, desc[UR60][R56.64] ;  /* 0x0000003c3830d981 */ /* 0x000168000c1e1d00 */
[----:B------:R0:W5:Y:S02]  /*5ba0*/  @!P6 LDG.E.128 R44, desc[UR60][R56.64+0x80] ;  /* 0x0000803c382ce981 */ /* 0x000164000c1e1d00 */
.L_x_1600:
[----:B------:R-:W-:Y:S05]  /*5bb0*/  BSYNC B1 ;  /* 0x0000000000017941 */ /* 0x000fea0003800000 */
.L_x_1599:
        /* <DEDUP_REMOVED lines=20> */
[----:B------:R-:W-:Y:S02]  /*5d00*/  CS2R R64, SRZ ;  /* 0x0000000000407805 */ /* 0x000fe4000001ff00 */
[----:B------:R-:W-:Y:S02]  /*5d10*/  IADD3.X R72, R34, R72, R21, P5, P6 ;  /* 0x0000004822487210 */ /* 0x000fe40002fec415 */
[----:B------:R-:W-:Y:S02]  /*5d20*/  CS2R R62, SRZ ;  /* 0x00000000003e7805 */ /* 0x000fe4000001ff00 */
[----:B------:R-:W-:Y:S02]  /*5d30*/  LEA R12, P6, R15, UR4, 0x1 ;  /* 0x000000040f0c7c11 */ /* 0x000fe4000f8c08ff */
[----:B------:R-:W-:-:S02]  /*5d40*/  CS2R R60, SRZ ;  /* 0x00000000003c7805 */ /* 0x000fc4000001ff00 */
[----:B------:R-:W-:Y:S02]  /*5d50*/  LEA R14, P5, R11, UR6, 0x1 ;  /* 0x000000060b0e7c11 */ /* 0x000fe4000f8a08ff */
[----:B------:R-:W-:Y:S02]  /*5d60*/  LEA.HI.X R13, R15, UR5, R52, 0x1, P6 ;  /* 0x000000050f0d7c11 */ /* 0x000fe4000b0f0c34 */
[----:B------:R-:W-:Y:S02]  /*5d70*/  CS2R R52, SRZ ;  /* 0x0000000000347805 */ /* 0x000fe4000001ff00 */
[----:B------:R-:W-:Y:S02]  /*5d80*/  LEA.HI.X R15, R11, UR7, R72, 0x1, P5 ;  /* 0x000000070b0f7c11 */ /* 0x000fe4000a8f0c48 */
[-C--:B------:R-:W-:Y:S02]  /*5d90*/  ISETP.GE.AND P6, PT, R18, R101.reuse, PT ;  /* 0x000000651200720c */ /* 0x080fe40003fc6270 */
[----:B------:R-:W-:-:S11]  /*5da0*/  ISETP.GE.AND P5, PT, R203, R101, PT ;  /* 0x00000065cb00720c */ /* 0x000fd60003fa6270 */
[----:B------:R0:W5:Y:S04]  /*5db0*/  @!P6 LDG.E.128 R56, desc[UR60][R12.64] ;  /* 0x0000003c0c38e981 */ /* 0x000168000c1e1d00 */
[----:B------:R0:W5:Y:S04]  /*5dc0*/  @!P5 LDG.E.128 R52, desc[UR60][R12.64+0x80] ;  /* 0x0000803c0c34d981 */ /* 0x000168000c1e1d00 */
[----:B------:R0:W5:Y:S04]  /*5dd0*/  @!P6 LDG.E.128 R64, desc[UR60][R14.64] ;  /* 0x0000003c0e40e981 */ /* 0x000168000c1e1d00 */
[----:B------:R0:W5:Y:S02]  /*5de0*/  @!P5 LDG.E.128 R60, desc[UR60][R14.64+0x80] ;  /* 0x0000803c0e3cd981 */ /* 0x000164000c1e1d00 */
.L_x_1602:
[----:B------:R-:W-:Y:S05]  /*5df0*/  BSYNC B1 ;  /* 0x0000000000017941 */ /* 0x000fea0003800000 */
.L_x_1601:
[----:B------:R-:W2:Y:S01]  /*5e00*/  LDL R11, [R1+0x64] ;  /* 0x00006400010b7983 */ /* 0x000ea20000100800 */
[----:B0----5:R-:W-:Y:S02]  /*5e10*/  IMAD.MOV.U32 R12, RZ, RZ, R39 ;  /* 0x000000ffff0c7224 */ /* 0x021fe400078e0027 */
[----:B------:R-:W-:Y:S02]  /*5e20*/  IMAD.MOV.U32 R14, RZ, RZ, R43 ;  /* 0x000000ffff0e7224 */ /* 0x000fe400078e002b */
[----:B------:R-:W-:Y:S01]  /*5e30*/  IMAD.MOV.U32 R13, RZ, RZ, R42 ;  /* 0x000000ffff0d7224 */ /* 0x000fe200078e002a */
[----:B------:R-:W-:Y:S02]  /*5e40*/  PRMT R124, R12, 0x7610, R124 ;  /* 0x000076100c7c7816 */ /* 0x000fe4000000007c */
[----:B------:R-:W-:Y:S02]  /*5e50*/  MOV R12, R37 ;  /* 0x00000025000c7202 */ /* 0x000fe40000000f00 */
[----:B------:R-:W-:-:S02]  /*5e60*/  PRMT R127, R127, 0x5410, R14 ;  /* 0x000054107f7f7816 */ /* 0x000fc4000000000e */
[----:B------:R-:W-:Y:S01]  /*5e70*/  PRMT R124, R124, 0x5410, R12 ;  /* 0x000054107c7c7816 */ /* 0x000fe2000000000c */
[----:B------:R-:W-:Y:S01]  /*5e80*/  IMAD.MOV.U32 R12, RZ, RZ, R41 ;  /* 0x000000ffff0c7224 */ /* 0x000fe200078e0029 */
[----:B------:R-:W-:Y:S02]  /*5e90*/  MOV R14, R47 ;  /* 0x0000002f000e7202 */ /* 0x000fe40000000f00 */
[----:B------:R-:W-:Y:S01]  /*5ea0*/  PRMT R126, R13, 0x7610, R126 ;  /* 0x000076100d7e7816 */ /* 0x000fe2000000007e */
[----:B------:R-:W-:Y:S01]  /*5eb0*/  IMAD.MOV.U32 R13, RZ, RZ, R46 ;  /* 0x000000ffff0d7224 */ /* 0x000fe200078e002e */
[----:B------:R-:W-:Y:S01]  /*5ec0*/  PRMT R112, R12, 0x7610, R112 ;  /* 0x000076100c707816 */ /* 0x000fe20000000070 */
[----:B------:R-:W-:Y:S01]  /*5ed0*/  IMAD.MOV.U32 R12, RZ, RZ, R45 ;  /* 0x000000ffff0c7224 */ /* 0x000fe200078e002d */
[----:B------:R-:W-:-:S04]  /*5ee0*/  PRMT R125, R14, 0x7610, R125 ;  /* 0x000076100e7d7816 */ /* 0x000fc8000000007d */
[----:B------:R-:W-:Y:S01]  /*5ef0*/  PRMT R125, R125, 0x5410, R12 ;  /* 0x000054107d7d7816 */ /* 0x000fe2000000000c */
[----:B------:R-:W-:-:S05]  /*5f00*/  IMAD.MOV.U32 R12, RZ, RZ, R51 ;  /* 0x000000ffff0c7224 */ /* 0x000fca00078e0033 */
[----:B------:R-:W-:Y:S02]  /*5f10*/  PRMT R128, R12, 0x7610, R128 ;  /* 0x000076100c807816 */ /* 0x000fe40000000080 */
[----:B------:R-:W-:-:S04]  /*5f20*/  MOV R12, R49 ;  /* 0x00000031000c7202 */ /* 0x000fc80000000f00 */
[----:B------:R-:W-:Y:S01]  /*5f30*/  PRMT R111, R12, 0x7610, R111 ;  /* 0x000076100c6f7816 */ /* 0x000fe2000000006f */
[----:B------:R-:W-:Y:S01]  /*5f40*/  IMAD.MOV.U32 R12, RZ, RZ, R55 ;  /* 0x000000ffff0c7224 */ /* 0x000fe200078e0037 */
[----:B--2---:R-:W-:Y:S01]  /*5f50*/  R2UR UR4, R11 ;  /* 0x000000000b0472ca */ /* 0x004fe200000e0000 */
[----:B------:R-:W-:-:S05]  /*5f60*/  IMAD.MOV.U32 R11, RZ, RZ, R38 ;  /* 0x000000ffff0b7224 */ /* 0x000fca00078e0026 */
[----:B------:R-:W-:Y:S01]  /*5f70*/  PRMT R122, R11, 0x7610, R122 ;  /* 0x000076100b7a7816 */ /* 0x000fe2000000007a */
[----:B------:R-:W-:-:S03]  /*5f80*/  IMAD.MOV.U32 R11, RZ, RZ, R36 ;  /* 0x000000ffff0b7224 */ /* 0x000fc600078e0024 */
[----:B------:R-:W-:Y:S02]  /*5f90*/  PRMT R122, R122, 0x5410, R13 ;  /* 0x000054107a7a7816 */ /* 0x000fe4000000000d */
[----:B------:R-:W-:Y:S01]  /*5fa0*/  PRMT R123, R11, 0x7610, R123 ;  /* 0x000076100b7b7816 */ /* 0x000fe2000000007b */
[----:B------:R-:W-:Y:S01]  /*5fb0*/  IMAD.MOV.U32 R11, RZ, RZ, R40 ;  /* 0x000000ffff0b7224 */ /* 0x000fe200078e0028 */
[----:B------:R-:W-:-:S04]  /*5fc0*/  UISETP.NE.AND UP0, UPT, UR4, 0x3, UPT ;  /* 0x000000030400788c */ /* 0x000fc8000bf05270 */
[----:B------:R-:W-:Y:S01]  /*5fd0*/  PRMT R127, R11, 0x7610, R127 ;  /* 0x000076100b7f7816 */ /* 0x000fe2000000007f */
[----:B------:R-:W-:Y:S01]  /*5fe0*/  IMAD.MOV.U32 R11, RZ, RZ, R44 ;  /* 0x000000ffff0b7224 */ /* 0x000fe200078e002c */
[----:B------:R-:W-:-:S04]  /*5ff0*/  PLOP3.LUT P5, PT, PT, PT, UP0, 0x80, 0x0 ;  /* 0x000000000000781c */ /* 0x000fc80003faf008 */
[----:B------:R-:W-:Y:S01]  /*6000*/  PRMT R123, R123, 0x5410, R11 ;  /* 0x000054107b7b7816 */ /* 0x000fe2000000000b */
[----:B------:R-:W-:-:S05]  /*6010*/  IMAD.MOV.U32 R11, RZ, RZ, R50 ;  /* 0x000000ffff0b7224 */ /* 0x000fca00078e0032 */
[----:B------:R-:W-:Y:S01]  /*6020*/  PRMT R126, R126, 0x5410, R11 ;  /* 0x000054107e7e7816 */ /* 0x000fe2000000000b */
[----:B------:R-:W-:-:S05]  /*6030*/  IMAD.MOV.U32 R11, RZ, RZ, R48 ;  /* 0x000000ffff0b7224 */ /* 0x000fca00078e0030 */
        /* <DEDUP_REMOVED lines=26> */
.L_x_1603:
[----:B------:R-:W2:Y:S01]  /*61e0*/  LDL R11, [R1+0x4c] ;  /* 0x00004c00010b7983 */ /* 0x000ea20000100800 */
[----:B------:R-:W-:Y:S01]  /*61f0*/  IMAD R88, R200, 0x8, R17 ;  /* 0x00000008c8587824 */ /* 0x000fe200078e0211 */
[----:B------:R-:W0:Y:S01]  /*6200*/  LDC R106, c[0x0][0x2f4] ;  /* 0x0000bd00ff6a7b82 */ /* 0x000e220000000800 */
[----:B------:R-:W-:Y:S01]  /*6210*/  BSSY B1, `(.L_x_1604) ;  /* 0x0000004000017945 */ /* 0x000fe20003800000 */
[----:B--2---:R-:W-:-:S04]  /*6220*/  SHF.L.U32 R100, R11, 0x1f, RZ ;  /* 0x0000001f0b647819 */ /* 0x004fc800000006ff */
[----:B------:R-:W1:Y:S02]  /*6230*/  SYNCS.PHASECHK.TRANS64.TRYWAIT P6, [R88+URZ+0x30890], R100 ;  /* 0x03089064580075a7 */ /* 0x000e6400080c017f */
[----:B01----:R-:W-:Y:S05]  /*6240*/  @!P6 BRA `(.L_x_1605) ;  /* 0x0000026000b8e947 */ /* 0x003fea0003800000 */
.L_x_2005:
[----:B------:R-:W-:Y:S05]  /*6250*/  BSYNC B1 ;  /* 0x0000000000017941 */ /* 0x000fea0003800000 */
.L_x_1604:
[----:B------:R-:W-:Y:S01]  /*6260*/  UMOV UR4, 0xffffffff ;  /* 0xffffffff00047882 */ /* 0x000fe20000000000 */
[----:B------:R-:W-:Y:S02]  /*6270*/  IADD3 R107, -R91, R106, RZ ;  /* 0x0000006a5b6b7210 */ /* 0x000fe40007ffe1ff */
[----:B------:R-:W-:Y:S05]  /*6280*/  BRA.DIV UR4, `(.L_x_1606) ;  /* 0x0000026204bc7947 */ /* 0x000fea000b800000 */
[----:B------:R1:W2:Y:S04]  /*6290*/  SHFL.IDX PT, R103, R105, RZ, 0x181f ;  /* 0x00181fff69677589 */ /* 0x0002a800000e0000 */
[----:B------:R1:W3:Y:S02]  /*62a0*/  SHFL.IDX PT, R11, R104, RZ, 0x181f ;  /* 0x00181fff680b7589 */ /* 0x0002e400000e0000 */
.L_x_2009:
[----:B------:R-:W-:Y:S04]  /*62b0*/  BSSY B1, `(.L_x_1607) ;  /* 0x00000f9000017945 */ /* 0x000fe80003800000 */
[----:B------:R-:W-:Y:S05]  /*62c0*/  @P0 BRA `(.L_x_1608) ;  /* 0x0000000c00dc0947 */ /* 0x000fea0003800000 */
[----:B------:R-:W-:Y:S01]  /*62d0*/  ISETP.NE.AND P0, PT, R29, RZ, PT ;  /* 0x000000ff1d00720c */ /* 0x000fe20003f05270 */
[----:B------:R-:W-:Y:S01]  /*62e0*/  BSSY B2, `(.L_x_1609) ;  /* 0x000007b000027945 */ /* 0x000fe20003800000 */
[----:B---3--:R-:W-:-:S11]  /*62f0*/  IMAD.MOV.U32 R102, RZ, RZ, R11 ;  /* 0x000000ffff667224 */ /* 0x008fd600078e000b */
[----:B------:R-:W-:Y:S05]  /*6300*/  @!P0 BRA `(.L_x_1610) ;  /* 0x0000000400e08947 */ /* 0x000fea0003800000 */
[----:B------:R-:W3:Y:S04]  /*6310*/  LDL R72, [R1+0x60] ;  /* 0x0000600001487983 */ /* 0x000ee80000100800 */
[----:B------:R-:W4:Y:S04]  /*6320*/  LDL R15, [R1+0xcc] ;  /* 0x0000cc00010f7983 */ /* 0x000f280000100800 */
[----:B------:R-:W5:Y:S01]  /*6330*/  LDL R14, [R1+0x6c] ;  /* 0x00006c00010e7983 */ /* 0x000f620000100800 */
[----:B------:R-:W-:Y:S01]  /*6340*/  SEL R12, R91, R107, !P2 ;  /* 0x0000006b5b0c7207 */ /* 0x000fe20005000000 */
[----:B------:R-:W-:Y:S01]  /*6350*/  BSSY B3, `(.L_x_1611) ;  /* 0x000006d000037945 */ /* 0x000fe20003800000 */
[----:B------:R-:W-:-:S02]  /*6360*/  ISETP.GE.AND P0, PT, R18, R101, PT ;  /* 0x000000651200720c */ /* 0x000fc40003f06270 */
[----:B------:R-:W-:-:S04]  /*6370*/  SHF.R.S32.HI R13, RZ, 0x1f, R12 ;  /* 0x0000001fff0d7819 */ /* 0x000fc8000001140c */
[----:B------:R-:W-:-:S04]  /*6380*/  LEA.HI R13, R13, R12, RZ, 0x4 ;  /* 0x0000000c0d0d7211 */ /* 0x000fc800078f20ff */
[----:B------:R-:W-:-:S04]  /*6390*/  LEA.HI.SX32 R108, R13, R35, 0x1c ;  /* 0x000000230d6c7211 */ /* 0x000fc800078fe2ff */
[----:B------:R-:W-:-:S04]  /*63a0*/  SHF.R.S32.HI R12, RZ, 0x1f, R108 ;  /* 0x0000001fff0c7819 */ /* 0x000fc8000001146c */
[----:B------:R-:W-:Y:S01]  /*63b0*/  LEA.HI R12, R12, R108, RZ, 0x3 ;  /* 0x0000006c0c0c7211 */ /* 0x000fe200078f18ff */
[----:B------:R-:W-:-:S04]  /*63c0*/  IMAD.SHL.U32 R108, R108, 0x8, RZ ;  /* 0x000000086c6c7824 */ /* 0x000fc800078e00ff */
[----:B------:R-:W-:-:S05]  /*63d0*/  IMAD.SHL.U32 R12, R12, 0x200, RZ ;  /* 0x000002000c0c7824 */ /* 0x000fca00078e00ff */
[----:B------:R-:W-:Y:S02]  /*63e0*/  LOP3.LUT R12, R12, 0x7ffff000, RZ, 0xc0, !PT ;  /* 0x7ffff0000c0c7812 */ /* 0x000fe400078ec0ff */
[----:B---3--:R-:W-:-:S04]  /*63f0*/  LOP3.LUT R13, R72, 0x38, R108, 0xf8, !PT ;  /* 0x00000038480d7812 */ /* 0x008fc800078ef86c */
[----:B----4-:R-:W-:-:S04]  /*6400*/  LOP3.LUT R13, R13, R15, RZ, 0x3c, !PT ;  /* 0x0000000f0d0d7212 */ /* 0x010fc800078e3cff */
[----:B-----5:R-:W-:-:S05]  /*6410*/  IADD3 R12, R13, R12, R14 ;  /* 0x0000000c0d0c7210 */ /* 0x020fca0007ffe00e */
[C---:B------:R-:W-:Y:S02]  /*6420*/  IMAD R72, R200.reuse, 0x4000, R12 ;  /* 0x00004000c8487824 */ /* 0x040fe400078e020c */
[----:B------:R-:W-:Y:S02]  /*6430*/  IMAD R12, R200, 0x4000, R89 ;  /* 0x00004000c80c7824 */ /* 0x000fe400078e0259 */
[----:B------:R-:W-:-:S03]  /*6440*/  IMAD R72, R72, 0x2, R17 ;  /* 0x0000000248487824 */ /* 0x000fc600078e0211 */
[----:B------:R-:W-:-:S03]  /*6450*/  LEA R12, R12, R17, 0x1 ;  /* 0x000000110c0c7211 */ /* 0x000fc600078e08ff */
[----:B------:R-:W3:Y:S04]  /*6460*/  LDS.128 R72, [R72+0x20400] ;  /* 0x0204000048487984 */ /* 0x000ee80000000c00 */
[----:B------:R-:W4:Y:S01]  /*6470*/  LDS.128 R12, [R12+0x20400] ;  /* 0x020400000c0c7984 */ /* 0x000f220000000c00 */
[----:B------:R-:W-:Y:S05]  /*6480*/  @P0 BRA `(.L_x_1612) ;  /* 0x0000000400640947 */ /* 0x000fea0003800000 */
[----:B---3--:R-:W-:Y:S01]  /*6490*/  IMAD.MOV.U32 R110, RZ, RZ, R73 ;  /* 0x000000ffff6e7224 */ /* 0x008fe200078e0049 */
[----:B------:R-:W-:Y:S01]  /*64a0*/  SHF.R.U64 R40, R40, 0x10, R41 ;  /* 0x0000001028287819 */ /* 0x000fe20000001229 */
[----:B----4-:R-:W-:Y:S01]  /*64b0*/  IMAD.MOV.U32 R109, RZ, RZ, R13 ;  /* 0x000000ffff6d7224 */ /* 0x010fe200078e000d */
[----:B------:R-:W-:Y:S01]  /*64c0*/  SHF.R.U32.HI R41, RZ, 0x10, R41 ;  /* 0x00000010ff297819 */ /* 0x000fe20000011629 */
[----:B------:R-:W-:Y:S01]  /*64d0*/  HADD2.F32 R111, -RZ, R111.H0_H0 ;  /* 0x2000006fff6f7230 */ /* 0x000fe20000004100 */
[----:B------:R-:W-:Y:S01]  /*64e0*/  SHF.R.U64 R42, R42, 0x10, R43 ;  /* 0x000000102a2a7819 */ /* 0x000fe2000000122b */
[----:B------:R-:W-:Y:S02]  /*64f0*/  HADD2.F32 R13, -RZ, R110.H0_H0 ;  /* 0x2000006eff0d7230 */ /* 0x000fe40000004100 */
[----:B------:R-:W-:Y:S02]  /*6500*/  HADD2.F32 R113, -RZ, R109.H0_H0 ;  /* 0x2000006dff717230 */ /* 0x000fe40000004100 */
[----:B------:R-:W-:-:S02]  /*6510*/  HADD2.F32 R112, -RZ, R112.H0_H0 ;  /* 0x20000070ff707230 */ /* 0x000fc40000004100 */
[-C--:B------:R-:W-:Y:S01]  /*6520*/  FMUL.FTZ R73, R13, R111.reuse ;  /* 0x0000006f0d497220 */ /* 0x080fe20000410000 */
[----:B------:R-:W-:Y:S02]  /*6530*/  HADD2.F32 R110, -RZ, R110.H1_H1 ;  /* 0x3000006eff6e7230 */ /* 0x000fe40000004100 */
[C---:B------:R-:W-:Y:S01]  /*6540*/  FMUL.FTZ R111, R113.reuse, R111 ;  /* 0x0000006f716f7220 */ /* 0x040fe20000410000 */
[----:B------:R-:W-:Y:S02]  /*6550*/  HADD2.F32 R41, -RZ, R41.H0_H0 ;  /* 0x20000029ff297230 */ /* 0x000fe40000004100 */
[-C--:B------:R-:W-:Y:S01]  /*6560*/  FFMA.FTZ R73, R113, R112.reuse, -R73 ;  /* 0x0000007071497223 */ /* 0x080fe20000010849 */
[----:B------:R-:W-:Y:S02]  /*6570*/  HADD2.F32 R40, -RZ, R40.H0_H0 ;  /* 0x20000028ff287230 */ /* 0x000fe40000004100 */
[----:B------:R-:W-:Y:S01]  /*6580*/  FFMA.FTZ R13, R13, R112, R111 ;  /* 0x000000700d0d7223 */ /* 0x000fe2000001006f */
[--C-:B------:R-:W-:Y:S01]  /*6590*/  SHF.R.U32.HI R111, RZ, 0x10, R49.reuse ;  /* 0x00000010ff6f7819 */ /* 0x100fe20000011631 */
[----:B------:R-:W-:Y:S01]  /*65a0*/  HADD2.F32 R112, -RZ, R128.H0_H0 ;  /* 0x20000080ff707230 */ /* 0x000fe20000004100 */
[----:B------:R-:W-:Y:S01]  /*65b0*/  SHF.R.U64 R49, R48, 0x10, R49 ;  /* 0x0000001030317819 */ /* 0x000fe20000001231 */
[----:B------:R-:W-:-:S02]  /*65c0*/  HADD2.F32 R48, -RZ, R109.H1_H1 ;  /* 0x3000006dff307230 */ /* 0x000fc40000004100 */
[----:B------:R-:W-:Y:S02]  /*65d0*/  HADD2.F32 R111, -RZ, R111.H0_H0 ;  /* 0x2000006fff6f7230 */ /* 0x000fe40000004100 */
[----:B------:R-:W-:Y:S02]  /*65e0*/  HADD2.F32 R49, -RZ, R49.H0_H0 ;  /* 0x20000031ff317230 */ /* 0x000fe40000004100 */
[----:B------:R-:W-:Y:S02]  /*65f0*/  HADD2.F32 R42, -RZ, R42.H0_H0 ;  /* 0x2000002aff2a7230 */ /* 0x000fe40000004100 */
[-C--:B------:R-:W-:Y:S01]  /*6600*/  FMUL.FTZ R109, R110, R111.reuse ;  /* 0x0000006f6e6d7220 */ /* 0x080fe20000410000 */
[----:B------:R-:W-:-:S03]  /*6610*/  FMUL.FTZ R111, R48, R111 ;  /* 0x0000006f306f7220 */ /* 0x000fc60000410000 */
[-C--:B------:R-:W-:Y:S01]  /*6620*/  FFMA.FTZ R48, R48, R41.reuse, -R109 ;  /* 0x0000002930307223 */ /* 0x080fe2000001086d */
[----:B------:R-:W-:Y:S02]  /*6630*/  HADD2.F32 R109, -RZ, R75.H0_H0 ;  /* 0x2000004bff6d7230 */ /* 0x000fe40000004100 */
[----:B------:R-:W-:Y:S01]  /*6640*/  FFMA.FTZ R41, R110, R41, R111 ;  /* 0x000000296e297223 */ /* 0x000fe2000001006f */
[----:B------:R-:W-:Y:S02]  /*6650*/  HADD2.F32 R110, -RZ, R127.H1_H1 ;  /* 0x3000007fff6e7230 */ /* 0x000fe40000004100 */
[--C-:B------:R-:W-:Y:S02]  /*6660*/  HADD2.F32 R111, -RZ, R15.reuse.H0_H0 ;  /* 0x2000000fff6f7230 */ /* 0x100fe40000004100 */
[----:B------:R-:W-:Y:S01]  /*6670*/  FMUL.FTZ R113, R109, R112 ;  /* 0x000000706d717220 */ /* 0x000fe20000410000 */
[----:B------:R-:W-:Y:S01]  /*6680*/  HADD2.F32 R15, -RZ, R15.H1_H1 ;  /* 0x3000000fff0f7230 */ /* 0x000fe20000004100 */
[----:B------:R-:W-:-:S02]  /*6690*/  F2FP.F16.F32.PACK_AB R48, R48, R73 ;  /* 0x000000493030723e */ /* 0x000fc400000000ff */
[C---:B------:R-:W-:Y:S01]  /*66a0*/  FFMA.FTZ R113, R111.reuse, R110, -R113 ;  /* 0x0000006e6f717223 */ /* 0x040fe20000010871 */
[----:B------:R-:W-:Y:S01]  /*66b0*/  FMUL.FTZ R111, R111, R112 ;  /* 0x000000706f6f7220 */ /* 0x000fe20000410000 */
[----:B------:R-:W-:Y:S01]  /*66c0*/  HADD2.F32 R112, -RZ, R128.H1_H1 ;  /* 0x30000080ff707230 */ /* 0x000fe20000004100 */
[----:B------:R-:W-:Y:S01]  /*66d0*/  F2FP.F16.F32.PACK_AB R41, R41, R13 ;  /* 0x0000000d2929723e */ /* 0x000fe200000000ff */
[----:B------:R-:W-:Y:S02]  /*66e0*/  IMAD.MOV.U32 R13, RZ, RZ, R48 ;  /* 0x000000ffff0d7224 */ /* 0x000fe400078e0030 */
[----:B------:R-:W-:Y:S01]  /*66f0*/  FFMA.FTZ R111, R109, R110, R111 ;  /* 0x0000006e6d6f7223 */ /* 0x000fe2000001006f */
[----:B------:R-:W-:Y:S02]  /*6700*/  SHF.R.U32.HI R109, RZ, 0x10, R43 ;  /* 0x00000010ff6d7819 */ /* 0x000fe4000001162b */
[--C-:B------:R-:W-:Y:S02]  /*6710*/  SHF.R.U64 R43, R50, 0x10, R51.reuse ;  /* 0x00000010322b7819 */ /* 0x100fe40000001233 */
[----:B------:R-:W-:Y:S01]  /*6720*/  SHF.R.U32.HI R50, RZ, 0x10, R51 ;  /* 0x00000010ff327819 */ /* 0x000fe20000011633 */
[----:B------:R-:W-:Y:S01]  /*6730*/  HADD2.F32 R51, -RZ, R75.H1_H1 ;  /* 0x3000004bff337230 */ /* 0x000fe20000004100 */
[----:B------:R-:W-:Y:S01]  /*6740*/  MOV R73, R41 ;  /* 0x0000002900497202 */ /* 0x000fe20000000f00 */
[----:B------:R-:W-:-:S02]  /*6750*/  HADD2.F32 R109, -RZ, R109.H0_H0 ;  /* 0x2000006dff6d7230 */ /* 0x000fc40000004100 */
        /* <DEDUP_REMOVED lines=9> */
[----:B------:R-:W-:Y:S01]  /*67f0*/  FMUL.FTZ R110, R50, R112 ;  /* 0x00000070326e7220 */ /* 0x000fe20000410000 */
[----:B------:R-:W-:Y:S01]  /*6800*/  HADD2.F32 R51, -RZ, R127.H0_H0 ;  /* 0x2000007fff337230 */ /* 0x000fe20000004100 */
[----:B------:R-:W-:Y:S01]  /*6810*/  F2FP.F16.F32.PACK_AB R75, R75, R113 ;  /* 0x000000714b4b723e */ /* 0x000fe200000000ff */
[----:B------:R-:W-:-:S02]  /*6820*/  HADD2.F32 R12, -RZ, R12.H1_H1 ;  /* 0x3000000cff0c7230 */ /* 0x000fc40000004100 */
[----:B------:R-:W-:Y:S01]  /*6830*/  FMUL.FTZ R112, R109, R112 ;  /* 0x000000706d707220 */ /* 0x000fe20000410000 */
[----:B------:R-:W-:Y:S01]  /*6840*/  F2FP.F16.F32.PACK_AB R111, R15, R111 ;  /* 0x0000006f0f6f723e */ /* 0x000fe200000000ff */
[-C--:B------:R-:W-:Y:S01]  /*6850*/  FFMA.FTZ R110, R109, R51.reuse, -R110 ;  /* 0x000000336d6e7223 */ /* 0x080fe2000001086e */
[----:B------:R-:W-:Y:S02]  /*6860*/  HADD2.F32 R109, -RZ, R126.H1_H1 ;  /* 0x3000007eff6d7230 */ /* 0x000fe40000004100 */
[----:B------:R-:W-:Y:S01]  /*6870*/  FFMA.FTZ R112, R50, R51, R112 ;  /* 0x0000003332707223 */ /* 0x000fe20000010070 */
[-C--:B------:R-:W-:Y:S01]  /*6880*/  FMUL.FTZ R50, R72, R49.reuse ;  /* 0x0000003148327220 */ /* 0x080fe20000410000 */
[C---:B------:R-:W-:Y:S01]  /*6890*/  FMUL.FTZ R49, R12.reuse, R49 ;  /* 0x000000310c317220 */ /* 0x040fe20000410000 */
[----:B------:R-:W-:Y:S02]  /*68a0*/  HADD2.F32 R51, -RZ, R14.H0_H0 ;  /* 0x2000000eff337230 */ /* 0x000fe40000004100 */
[-C--:B------:R-:W-:Y:S01]  /*68b0*/  FFMA.FTZ R12, R12, R40.reuse, -R50 ;  /* 0x000000280c0c7223 */ /* 0x080fe20000010832 */
[----:B------:R-:W-:Y:S01]  /*68c0*/  FFMA.FTZ R40, R72, R40, R49 ;  /* 0x0000002848287223 */ /* 0x000fe20000010031 */
[----:B------:R-:W-:-:S02]  /*68d0*/  HADD2.F32 R49, -RZ, R74.H0_H0 ;  /* 0x2000004aff317230 */ /* 0x000fc40000004100 */
[----:B------:R-:W-:Y:S01]  /*68e0*/  HADD2.F32 R50, -RZ, R126.H0_H0 ;  /* 0x2000007eff327230 */ /* 0x000fe20000004100 */
[----:B------:R-:W-:Y:S01]  /*68f0*/  F2FP.F16.F32.PACK_AB R12, R12, R110 ;  /* 0x0000006e0c0c723e */ /* 0x000fe200000000ff */
[----:B------:R-:W-:Y:S02]  /*6900*/  HADD2.F32 R74, -RZ, R74.H1_H1 ;  /* 0x3000004aff4a7230 */ /* 0x000fe40000004100 */
[-C--:B------:R-:W-:Y:S01]  /*6910*/  FMUL.FTZ R72, R49, R109.reuse ;  /* 0x0000006d31487220 */ /* 0x080fe20000410000 */
[C---:B------:R-:W-:Y:S01]  /*6920*/  FMUL.FTZ R109, R51.reuse, R109 ;  /* 0x0000006d336d7220 */ /* 0x040fe20000410000 */
[----:B------:R-:W-:Y:S01]  /*6930*/  HADD2.F32 R14, -RZ, R14.H1_H1 ;  /* 0x3000000eff0e7230 */ /* 0x000fe20000004100 */
[----:B------:R-:W-:Y:S01]  /*6940*/  F2FP.F16.F32.PACK_AB R40, R40, R112 ;  /* 0x000000702828723e */ /* 0x000fe200000000ff */
[-C--:B------:R-:W-:Y:S01]  /*6950*/  FFMA.FTZ R72, R51, R50.reuse, -R72 ;  /* 0x0000003233487223 */ /* 0x080fe20000010848 */
[----:B------:R-:W-:Y:S01]  /*6960*/  FFMA.FTZ R109, R49, R50, R109 ;  /* 0x00000032316d7223 */ /* 0x000fe2000001006d */
[-C--:B------:R-:W-:Y:S01]  /*6970*/  FMUL.FTZ R49, R74, R43.reuse ;  /* 0x0000002b4a317220 */ /* 0x080fe20000410000 */
[----:B------:R-:W-:Y:S01]  /*6980*/  FMUL.FTZ R43, R14, R43 ;  /* 0x0000002b0e2b7220 */ /* 0x000fe20000410000 */
[----:B------:R-:W-:-:S02]  /*6990*/  IMAD.MOV.U32 R15, RZ, RZ, R75 ;  /* 0x000000ffff0f7224 */ /* 0x000fc400078e004b */
[-C--:B------:R-:W-:Y:S01]  /*69a0*/  FFMA.FTZ R49, R14, R42.reuse, -R49 ;  /* 0x0000002a0e317223 */ /* 0x080fe20000010831 */
[----:B------:R-:W-:Y:S01]  /*69b0*/  FFMA.FTZ R43, R74, R42, R43 ;  /* 0x0000002a4a2b7223 */ /* 0x000fe2000001002b */
[----:B------:R-:W-:-:S03]  /*69c0*/  IMAD.MOV.U32 R75, RZ, RZ, R111 ;  /* 0x000000ffff4b7224 */ /* 0x000fc600078e006f */
[----:B------:R-:W-:Y:S01]  /*69d0*/  F2FP.F16.F32.PACK_AB R49, R49, R72 ;  /* 0x000000483131723e */ /* 0x000fe200000000ff */
[----:B------:R-:W-:Y:S01]  /*69e0*/  IMAD.MOV.U32 R72, RZ, RZ, R40 ;  /* 0x000000ffff487224 */ /* 0x000fe200078e0028 */
[----:B------:R-:W-:-:S03]  /*69f0*/  F2FP.F16.F32.PACK_AB R43, R43, R109 ;  /* 0x0000006d2b2b723e */ /* 0x000fc600000000ff */
[----:B------:R-:W-:Y:S02]  /*6a00*/  IMAD.MOV.U32 R14, RZ, RZ, R49 ;  /* 0x000000ffff0e7224 */ /* 0x000fe400078e0031 */
[----:B------:R-:W-:-:S07]  /*6a10*/  IMAD.MOV.U32 R74, RZ, RZ, R43 ;  /* 0x000000ffff4a7224 */ /* 0x000fce00078e002b */
.L_x_1612:
[----:B------:R-:W-:Y:S05]  /*6a20*/  BSYNC B3 ;  /* 0x0000000000037941 */ /* 0x000fea0003800000 */
.L_x_1611:
[----:B------:R-:W-:-:S04]  /*6a30*/  LEA R40, P0, R68, R11, 0x1 ;  /* 0x0000000b44287211 */ /* 0x000fc800078008ff */
[----:B--2---:R-:W-:Y:S02]  /*6a40*/  LEA.HI.X R41, R68, R103, R86, 0x1, P0 ;  /* 0x0000006744297211 */ /* 0x004fe400000f0c56 */
[----:B------:R-:W-:-:S03]  /*6a50*/  ISETP.GE.AND P0, PT, R108, R106, PT ;  /* 0x0000006a6c00720c */ /* 0x000fc60003f06270 */
[----:B----4-:R2:W-:Y:S10]  /*6a60*/  ST.E.128 desc[UR60][R40.64], R12 ;  /* 0x0000000c28007985 */ /* 0x0105f4000c101d3c */
[----:B--2---:R-:W-:-:S05]  /*6a70*/  @!P0 IMAD.WIDE R12, R108, 0x2, R102 ;  /* 0x000000026c0c8825 */ /* 0x004fca00078e0266 */
[----:B---3--:R3:W-:Y:S02]  /*6a80*/  @!P0 ST.E.128 desc[UR60][R12.64], R72 ;  /* 0x000000480c008985 */ /* 0x0087e4000c101d3c */
.L_x_1610:
[----:B------:R-:W-:Y:S05]  /*6a90*/  BSYNC B2 ;  /* 0x0000000000027941 */ /* 0x000fea0003800000 */
.L_x_1609:
[----:B------:R-:W-:-:S13]  /*6aa0*/  ISETP.NE.AND P0, PT, R71, RZ, PT ;  /* 0x000000ff4700720c */ /* 0x000fda0003f05270 */
[----:B------:R-:W-:Y:S05]  /*6ab0*/  @!P0 BRA `(.L_x_1608) ;  /* 0x0000000400e08947 */ /* 0x000fea0003800000 */
[----:B------:R-:W4:Y:S04]  /*6ac0*/  LDL R40, [R1+0x60] ;  /* 0x0000600001287983 */ /* 0x000f280000100800 */
[----:B------:R-:W5:Y:S04]  /*6ad0*/  LDL R15, [R1+0xcc] ;  /* 0x0000cc00010f7983 */ /* 0x000f680000100800 */
[----:B------:R-:W2:Y:S01]  /*6ae0*/  LDL R14, [R1+0x6c] ;  /* 0x00006c00010e7983 */ /* 0x000ea20000100800 */
[----:B---3--:R-:W-:Y:S01]  /*6af0*/  SEL R12, R91, R107, !P1 ;  /* 0x0000006b5b0c7207 */ /* 0x008fe20004800000 */
[----:B------:R-:W-:Y:S01]  /*6b00*/  BSSY B2, `(.L_x_1613) ;  /* 0x000006d000027945 */ /* 0x000fe20003800000 */
[----:B------:R-:W-:-:S02]  /*6b10*/  ISETP.GE.AND P0, PT, R203, R101, PT ;  /* 0x00000065cb00720c */ /* 0x000fc40003f06270 */
[----:B------:R-:W-:-:S04]  /*6b20*/  SHF.R.S32.HI R13, RZ, 0x1f, R12 ;  /* 0x0000001fff0d7819 */ /* 0x000fc8000001140c */
[----:B------:R-:W-:-:S04]  /*6b30*/  LEA.HI R48, R13, R12, RZ, 0x4 ;  /* 0x0000000c0d307211 */ /* 0x000fc800078f20ff */
[----:B------:R-:W-:-:S04]  /*6b40*/  LEA.HI.SX32 R48, R48, R69, 0x1c ;  /* 0x0000004530307211 */ /* 0x000fc800078fe2ff */
[----:B------:R-:W-:-:S04]  /*6b50*/  SHF.R.S32.HI R13, RZ, 0x1f, R48 ;  /* 0x0000001fff0d7819 */ /* 0x000fc80000011430 */
[----:B------:R-:W-:Y:S01]  /*6b60*/  LEA.HI R12, R13, R48, RZ, 0x3 ;  /* 0x000000300d0c7211 */ /* 0x000fe200078f18ff */
[----:B------:R-:W-:-:S03]  /*6b70*/  IMAD.SHL.U32 R48, R48, 0x8, RZ ;  /* 0x0000000830307824 */ /* 0x000fc600078e00ff */
[----:B------:R-:W-:-:S04]  /*6b80*/  SHF.L.U32 R12, R12, 0x9, RZ ;  /* 0x000000090c0c7819 */ /* 0x000fc800000006ff */
[----:B------:R-:W-:Y:S02]  /*6b90*/  LOP3.LUT R12, R12, 0x7ffff000, RZ, 0xc0, !PT ;  /* 0x7ffff0000c0c7812 */ /* 0x000fe400078ec0ff */
[----:B----4-:R-:W-:-:S04]  /*6ba0*/  LOP3.LUT R13, R40, 0x38, R48, 0xf8, !PT ;  /* 0x00000038280d7812 */ /* 0x010fc800078ef830 */
[----:B-----5:R-:W-:-:S04]  /*6bb0*/  LOP3.LUT R13, R13, R15, RZ, 0x3c, !PT ;  /* 0x0000000f0d0d7212 */ /* 0x020fc800078e3cff */
[----:B--2---:R-:W-:Y:S01]  /*6bc0*/  IADD3 R13, R13, R12, R14 ;  /* 0x0000000c0d0d7210 */ /* 0x004fe20007ffe00e */
[----:B------:R-:W-:-:S04]  /*6bd0*/  IMAD R12, R200, 0x4000, R5 ;  /* 0x00004000c80c7824 */ /* 0x000fc800078e0205 */
[----:B------:R-:W-:Y:S02]  /*6be0*/  IMAD R40, R200, 0x4000, R13 ;  /* 0x00004000c8287824 */ /* 0x000fe400078e020d */
[--C-:B------:R-:W-:Y:S02]  /*6bf0*/  IMAD R12, R12, 0x2, R17.reuse ;  /* 0x000000020c0c7824 */ /* 0x100fe400078e0211 */
[----:B------:R-:W-:-:S04]  /*6c00*/  IMAD R40, R40, 0x2, R17 ;  /* 0x0000000228287824 */ /* 0x000fc800078e0211 */
[----:B------:R-:W2:Y:S04]  /*6c10*/  LDS.128 R12, [R12+0x20400] ;  /* 0x020400000c0c7984 */ /* 0x000ea80000000c00 */
[----:B------:R-:W3:Y:S01]  /*6c20*/  LDS.128 R40, [R40+0x20400] ;  /* 0x0204000028287984 */ /* 0x000ee20000000c00 */
[----:B------:R-:W-:Y:S05]  /*6c30*/  @P0 BRA `(.L_x_1614) ;  /* 0x0000000400640947 */ /* 0x000fea0003800000 */
[----:B---3--:R-:W-:Y:S01]  /*6c40*/  IMAD.MOV.U32 R50, RZ, RZ, R41 ;  /* 0x000000ffff327224 */ /* 0x008fe200078e0029 */
[----:B--2---:R-:W-:Y:S01]  /*6c50*/  MOV R49, R13 ;  /* 0x0000000d00317202 */ /* 0x004fe20000000f00 */
[----:B------:R-:W-:Y:S01]  /*6c60*/  HADD2.F32 R51, -RZ, R125.H1_H1 ;  /* 0x3000007dff337230 */ /* 0x000fe20000004100 */
[--C-:B------:R-:W-:Y:S01]  /*6c70*/  SHF.R.U64 R36, R36, 0x10, R37.reuse ;  /* 0x0000001024247819 */ /* 0x100fe20000001225 */
[----:B------:R-:W-:Y:S01]  /*6c80*/  HADD2.F32 R72, -RZ, R124.H1_H1 ;  /* 0x3000007cff487230 */ /* 0x000fe20000004100 */
        /* <DEDUP_REMOVED lines=81> */
[----:B------:R-:W-:-:S03]  /*71a0*/  F2FP.F16.F32.PACK_AB R39, R39, R49 ;  /* 0x000000312727723e */ /* 0x000fc600000000ff */
[----:B------:R-:W-:Y:S01]  /*71b0*/  IMAD.MOV.U32 R14, RZ, RZ, R46 ;  /* 0x000000ffff0e7224 */ /* 0x000fe200078e002e */
[----:B------:R-:W-:-:S07]  /*71c0*/  MOV R42, R39 ;  /* 0x00000027002a7202 */ /* 0x000fce0000000f00 */
.L_x_1614:
[----:B------:R-:W-:Y:S05]  /*71d0*/  BSYNC B2 ;  /* 0x0000000000027941 */ /* 0x000fea0003800000 */
.L_x_1613:
[----:B------:R-:W-:Y:S02]  /*71e0*/  ISETP.GE.AND P0, PT, R48, R106, PT ;  /* 0x0000006a3000720c */ /* 0x000fe40003f06270 */
[----:B------:R-:W-:-:S04]  /*71f0*/  LEA R36, P6, R70, R11, 0x1 ;  /* 0x0000000b46247211 */ /* 0x000fc800078c08ff */
[----:B------:R-:W-:-:S05]  /*7200*/  LEA.HI.X R37, R70, R103, R87, 0x1, P6 ;  /* 0x0000006746257211 */ /* 0x000fca00030f0c57 */
[----:B--2---:R4:W-:Y:S02]  /*7210*/  ST.E.128 desc[UR60][R36.64], R12 ;  /* 0x0000000c24007985 */ /* 0x0049e4000c101d3c */
[----:B------:R-:W-:-:S05]  /*7220*/  @!P0 IMAD.WIDE R38, R48, 0x2, R102 ;  /* 0x0000000230268825 */ /* 0x000fca00078e0266 */
[----:B---3--:R4:W-:Y:S02]  /*7230*/  @!P0 ST.E.128 desc[UR60][R38.64], R40 ;  /* 0x0000002826008985 */ /* 0x0089e4000c101d3c */
.L_x_1608:
[----:B------:R-:W-:Y:S05]  /*7240*/  BSYNC B1 ;  /* 0x0000000000017941 */ /* 0x000fea0003800000 */
.L_x_1607:
[----:B------:R-:W-:-:S03]  /*7250*/  UMOV UR4, 0xffffffff ;  /* 0xffffffff00047882 */ /* 0x000fc60000000000 */
[----:B------:R-:W-:Y:S05]  /*7260*/  BRA.DIV UR4, `(.L_x_1615) ;  /* 0x0000025604107947 */ /* 0x000fea000b800000 */
[----:B-1----:R-:W1:Y:S04]  /*7270*/  SHFL.IDX PT, R105, R105, 0x1, 0x181f ;  /* 0x00381f0069697f89 */ /* 0x002e6800000e0000 */
[----:B------:R-:W0:Y:S02]  /*7280*/  SHFL.IDX PT, R104, R104, 0x1, 0x181f ;  /* 0x00381f0068687f89 */ /* 0x000e2400000e0000 */
.L_x_2013:
[----:B------:R-:W-:Y:S05]  /*7290*/  @P4 BRA `(.L_x_1584) ;  /* 0x0000001400444947 */ /* 0x000fea0003800000 */
[----:B------:R-:W-:Y:S01]  /*72a0*/  ISETP.NE.AND P0, PT, R29, RZ, PT ;  /* 0x000000ff1d00720c */ /* 0x000fe20003f05270 */
[----:B------:R-:W-:Y:S01]  /*72b0*/  BSSY B1, `(.L_x_1616) ;  /* 0x0000079000017945 */ /* 0x000fe20003800000 */
[----:B0---4-:R-:W-:Y:S02]  /*72c0*/  IMAD.MOV.U32 R40, RZ, RZ, R104 ;  /* 0x000000ffff287224 */ /* 0x011fe400078e0068 */
[----:B-1----:R-:W-:-:S09]  /*72d0*/  IMAD.MOV.U32 R41, RZ, RZ, R105 ;  /* 0x000000ffff297224 */ /* 0x002fd200078e0069 */
[----:B------:R-:W-:Y:S05]  /*72e0*/  @!P0 BRA `(.L_x_1617) ;  /* 0x0000000400d48947 */ /* 0x000fea0003800000 */
[----:B------:R-:W4:Y:S04]  /*72f0*/  LDL R15, [R1+0x5c] ;  /* 0x00005c00010f7983 */ /* 0x000f280000100800 */
[----:B------:R-:W5:Y:S04]  /*7300*/  LDL R14, [R1+0xc8] ;  /* 0x0000c800010e7983 */ /* 0x000f680000100800 */
[----:B---3--:R-:W3:Y:S01]  /*7310*/  LDL R13, [R1+0x68] ;  /* 0x00006800010d7983 */ /* 0x008ee20000100800 */
[----:B------:R-:W-:Y:S01]  /*7320*/  SEL R11, R91, R107, !P2 ;  /* 0x0000006b5b0b7207 */ /* 0x000fe20005000000 */
[----:B------:R-:W-:Y:S01]  /*7330*/  BSSY B2, `(.L_x_1618) ;  /* 0x000006b000027945 */ /* 0x000fe20003800000 */
[----:B------:R-:W-:-:S02]  /*7340*/  ISETP.GE.AND P0, PT, R18, R101, PT ;  /* 0x000000651200720c */ /* 0x000fc40003f06270 */
[----:B------:R-:W-:-:S04]  /*7350*/  SHF.R.S32.HI R12, RZ, 0x1f, R11 ;  /* 0x0000001fff0c7819 */ /* 0x000fc8000001140b */
[----:B------:R-:W-:-:S04]  /*7360*/  LEA.HI R12, R12, R11, RZ, 0x4 ;  /* 0x0000000b0c0c7211 */ /* 0x000fc800078f20ff */
[----:B------:R-:W-:-:S04]  /*7370*/  LEA.HI.SX32 R12, R12, R35, 0x1c ;  /* 0x000000230c0c7211 */ /* 0x000fc800078fe2ff */
[----:B------:R-:W-:Y:S01]  /*7380*/  SHF.R.S32.HI R11, RZ, 0x1f, R12 ;  /* 0x0000001fff0b7819 */ /* 0x000fe2000001140c */
[----:B------:R-:W-:-:S03]  /*7390*/  IMAD.SHL.U32 R44, R12, 0x8, RZ ;  /* 0x000000080c2c7824 */ /* 0x000fc600078e00ff */
[----:B------:R-:W-:Y:S02]  /*73a0*/  LEA.HI R12, R11, R12, RZ, 0x3 ;  /* 0x0000000c0b0c7211 */ /* 0x000fe400078f18ff */
[----:B------:R-:W-:-:S03]  /*73b0*/  ISETP.GE.AND P4, PT, R44, R106, PT ;  /* 0x0000006a2c00720c */ /* 0x000fc60003f86270 */
[----:B------:R-:W-:-:S05]  /*73c0*/  IMAD.SHL.U32 R12, R12, 0x200, RZ ;  /* 0x000002000c0c7824 */ /* 0x000fca00078e00ff */
[----:B------:R-:W-:Y:S02]  /*73d0*/  LOP3.LUT R12, R12, 0x7ffff000, RZ, 0xc0, !PT ;  /* 0x7ffff0000c0c7812 */ /* 0x000fe400078ec0ff */
[----:B----4-:R-:W-:-:S04]  /*73e0*/  LOP3.LUT R11, R15, 0x38, R44, 0xf8, !PT ;  /* 0x000000380f0b7812 */ /* 0x010fc800078ef82c */
[----:B-----5:R-:W-:-:S04]  /*73f0*/  LOP3.LUT R11, R11, R14, RZ, 0x3c, !PT ;  /* 0x0000000e0b0b7212 */ /* 0x020fc800078e3cff */
[----:B---3--:R-:W-:Y:S02]  /*7400*/  IADD3 R11, R11, R12, R13 ;  /* 0x0000000c0b0b7210 */ /* 0x008fe40007ffe00d */
[----:B------:R-:W-:-:S03]  /*7410*/  LEA R12, R200, R4, 0xe ;  /* 0x00000004c80c7211 */ /* 0x000fc600078e70ff */
[----:B------:R-:W-:Y:S02]  /*7420*/  IMAD R14, R200, 0x4000, R11 ;  /* 0x00004000c80e7824 */ /* 0x000fe400078e020b */
[--C-:B------:R-:W-:Y:S02]  /*7430*/  IMAD R12, R12, 0x2, R17.reuse ;  /* 0x000000020c0c7824 */ /* 0x100fe400078e0211 */
[----:B------:R-:W-:-:S04]  /*7440*/  IMAD R36, R14, 0x2, R17 ;  /* 0x000000020e247824 */ /* 0x000fc800078e0211 */
[----:B------:R-:W0:Y:S04]  /*7450*/  LDS.128 R12, [R12+0x20400] ;  /* 0x020400000c0c7984 */ /* 0x000e280000000c00 */
[----:B------:R-:W1:Y:S01]  /*7460*/  LDS.128 R36, [R36+0x20400] ;  /* 0x0204000024247984 */ /* 0x000e620000000c00 */
[----:B------:R-:W-:Y:S05]  /*7470*/  @P0 BRA `(.L_x_1619) ;  /* 0x0000000400580947 */ /* 0x000fea0003800000 */
[----:B0-----:R-:W-:Y:S01]  /*7480*/  IMAD.MOV.U32 R11, RZ, RZ, R13 ;  /* 0x000000ffff0b7224 */ /* 0x001fe200078e000d */
[----:B------:R-:W-:Y:S01]  /*7490*/  SHF.R.U64 R64, R64, 0x10, R65 ;  /* 0x0000001040407819 */ /* 0x000fe20000001241 */
[----:B------:R-:W-:Y:S01]  /*74a0*/  HADD2.F32 R45, -RZ, R121.H1_H1 ;  /* 0x30000079ff2d7230 */ /* 0x000fe20000004100 */
[----:B------:R-:W-:Y:S01]  /*74b0*/  SHF.R.U64 R66, R66, 0x10, R67 ;  /* 0x0000001042427819 */ /* 0x000fe20000001243 */
[----:B-1----:R-:W-:Y:S01]  /*74c0*/  HADD2.F32 R42, -RZ, R37.H0_H0 ;  /* 0x20000025ff2a7230 */ /* 0x002fe20000004100 */
[----:B------:R-:W-:Y:S01]  /*74d0*/  SHF.R.U64 R58, R58, 0x10, R59 ;  /* 0x000000103a3a7819 */ /* 0x000fe2000000123b */
[----:B------:R-:W-:Y:S02]  /*74e0*/  HADD2.F32 R43, -RZ, R11.H0_H0 ;  /* 0x2000000bff2b7230 */ /* 0x000fe40000004100 */
[----:B------:R-:W-:Y:S02]  /*74f0*/  HADD2.F32 R13, -RZ, R119.H1_H1 ;  /* 0x30000077ff0d7230 */ /* 0x000fe40000004100 */
[----:B------:R-:W-:Y:S01]  /*7500*/  FMUL.FTZ R46, R42, R45 ;  /* 0x0000002d2a2e7220 */ /* 0x000fe20000410000 */
[----:B------:R-:W-:-:S02]  /*7510*/  HADD2.F32 R49, -RZ, R64.H0_H0 ;  /* 0x20000040ff317230 */ /* 0x000fc40000004100 */
[C---:B------:R-:W-:Y:S01]  /*7520*/  FMUL.FTZ R45, R43.reuse, R45 ;  /* 0x0000002d2b2d7220 */ /* 0x040fe20000410000 */
[----:B------:R-:W-:Y:S02]  /*7530*/  HADD2.F32 R72, -RZ, R121.H0_H0 ;  /* 0x20000079ff487230 */ /* 0x000fe40000004100 */
[-C--:B------:R-:W-:Y:S01]  /*7540*/  FFMA.FTZ R43, R43, R13.reuse, -R46 ;  /* 0x0000000d2b2b7223 */ /* 0x080fe2000001082e */
[----:B------:R-:W-:Y:S01]  /*7550*/  SHF.R.U32.HI R46, RZ, 0x10, R57 ;  /* 0x00000010ff2e7819 */ /* 0x000fe20000011639 */
[----:B------:R-:W-:Y:S01]  /*7560*/  FFMA.FTZ R42, R42, R13, R45 ;  /* 0x0000000d2a2a7223 */ /* 0x000fe2000001002d */
[----:B------:R-:W-:Y:S01]  /*7570*/  SHF.R.U32.HI R45, RZ, 0x10, R65 ;  /* 0x00000010ff2d7819 */ /* 0x000fe20000011641 */
[----:B------:R-:W-:Y:S02]  /*7580*/  HADD2.F32 R13, -RZ, R37.H1_H1 ;  /* 0x30000025ff0d7230 */ /* 0x000fe40000004100 */
[----:B------:R-:W-:Y:S02]  /*7590*/  HADD2.F32 R50, -RZ, R119.H0_H0 ;  /* 0x20000077ff327230 */ /* 0x000fe40000004100 */
[----:B------:R-:W-:-:S02]  /*75a0*/  HADD2.F32 R37, -RZ, R45.H0_H0 ;  /* 0x2000002dff257230 */ /* 0x000fc40000004100 */
[----:B------:R-:W-:Y:S02]  /*75b0*/  HADD2.F32 R45, -RZ, R11.H1_H1 ;  /* 0x3000000bff2d7230 */ /* 0x000fe40000004100 */
[----:B------:R-:W-:Y:S02]  /*75c0*/  HADD2.F32 R11, -RZ, R46.H0_H0 ;  /* 0x2000002eff0b7230 */ /* 0x000fe40000004100 */
[-C--:B------:R-:W-:Y:S01]  /*75d0*/  FMUL.FTZ R46, R13, R37.reuse ;  /* 0x000000250d2e7220 */ /* 0x080fe20000410000 */
[----:B------:R-:W-:Y:S02]  /*75e0*/  HADD2.F32 R58, -RZ, R58.H0_H0 ;  /* 0x2000003aff3a7230 */ /* 0x000fe40000004100 */
[C---:B------:R-:W-:Y:S01]  /*75f0*/  FMUL.FTZ R47, R45.reuse, R37 ;  /* 0x000000252d2f7220 */ /* 0x040fe20000410000 */
[-C--:B------:R-:W-:Y:S01]  /*7600*/  FFMA.FTZ R37, R45, R11.reuse, -R46 ;  /* 0x0000000b2d257223 */ /* 0x080fe2000001082e */
[----:B------:R-:W-:Y:S02]  /*7610*/  HADD2.F32 R46, -RZ, R120.H1_H1 ;  /* 0x30000078ff2e7230 */ /* 0x000fe40000004100 */
[----:B------:R-:W-:Y:S01]  /*7620*/  FFMA.FTZ R11, R13, R11, R47 ;  /* 0x0000000b0d0b7223 */ /* 0x000fe2000001002f */
[----:B------:R-:W-:-:S02]  /*7630*/  IMAD.MOV.U32 R13, RZ, RZ, R15 ;  /* 0x000000ffff0d7224 */ /* 0x000fc400078e000f */
[----:B------:R-:W-:Y:S01]  /*7640*/  HADD2.F32 R15, -RZ, R39.H0_H0 ;  /* 0x20000027ff0f7230 */ /* 0x000fe20000004100 */
[----:B------:R-:W-:Y:S01]  /*7650*/  F2FP.F16.F32.PACK_AB R37, R37, R43 ;  /* 0x0000002b2525723e */ /* 0x000fe200000000ff */
[----:B------:R-:W-:Y:S01]  /*7660*/  HADD2.F32 R47, -RZ, R118.H1_H1 ;  /* 0x30000076ff2f7230 */ /* 0x000fe20000004100 */
[----:B------:R-:W-:Y:S01]  /*7670*/  F2FP.F16.F32.PACK_AB R11, R11, R42 ;  /* 0x0000002a0b0b723e */ /* 0x000fe200000000ff */
[--C-:B------:R-:W-:Y:S02]  /*7680*/  HADD2.F32 R45, -RZ, R13.reuse.H0_H0 ;  /* 0x2000000dff2d7230 */ /* 0x100fe40000004100 */
[-C--:B------:R-:W-:Y:S01]  /*7690*/  FMUL.FTZ R48, R15, R46.reuse ;  /* 0x0000002e0f307220 */ /* 0x080fe20000410000 */
[----:B------:R-:W-:Y:S02]  /*76a0*/  HADD2.F32 R13, -RZ, R13.H1_H1 ;  /* 0x3000000dff0d7230 */ /* 0x000fe40000004100 */
[----:B------:R-:W-:Y:S02]  /*76b0*/  HADD2.F32 R120, -RZ, R120.H0_H0 ;  /* 0x20000078ff787230 */ /* 0x000fe40000004100 */
[C---:B------:R-:W-:Y:S01]  /*76c0*/  FMUL.FTZ R46, R45.reuse, R46 ;  /* 0x0000002e2d2e7220 */ /* 0x040fe20000410000 */
[----:B------:R-:W-:Y:S01]  /*76d0*/  FFMA.FTZ R48, R45, R47, -R48 ;  /* 0x0000002f2d307223 */ /* 0x000fe20000010830 */
[----:B------:R-:W-:Y:S01]  /*76e0*/  SHF.R.U32.HI R45, RZ, 0x10, R67 ;  /* 0x00000010ff2d7819 */ /* 0x000fe20000011643 */
[----:B------:R-:W-:-:S02]  /*76f0*/  HADD2.F32 R118, -RZ, R118.H0_H0 ;  /* 0x20000076ff767230 */ /* 0x000fc40000004100 */
[----:B------:R-:W-:Y:S01]  /*7700*/  FFMA.FTZ R46, R15, R47, R46 ;  /* 0x0000002f0f2e7223 */ /* 0x000fe2000001002e */
[----:B------:R-:W-:Y:S02]  /*7710*/  HADD2.F32 R15, -RZ, R39.H1_H1 ;  /* 0x30000027ff0f7230 */ /* 0x000fe40000004100 */
[----:B------:R-:W-:Y:S01]  /*7720*/  HADD2.F32 R39, -RZ, R45.H0_H0 ;  /* 0x2000002dff277230 */ /* 0x000fe20000004100 */
[----:B------:R-:W-:-:S04]  /*7730*/  SHF.R.U32.HI R45, RZ, 0x10, R59 ;  /* 0x00000010ff2d7819 */ /* 0x000fc8000001163b */
[-C--:B------:R-:W-:Y:S01]  /*7740*/  FMUL.FTZ R47, R15, R39.reuse ;  /* 0x000000270f2f7220 */ /* 0x080fe20000410000 */
[----:B------:R-:W-:Y:S02]  /*7750*/  HADD2.F32 R45, -RZ, R45.H0_H0 ;  /* 0x2000002dff2d7230 */ /* 0x000fe40000004100 */
[----:B------:R-:W-:-:S04]  /*7760*/  FMUL.FTZ R39, R13, R39 ;  /* 0x000000270d277220 */ /* 0x000fc80000410000 */
[-C--:B------:R-:W-:Y:S01]  /*7770*/  FFMA.FTZ R39, R15, R45.reuse, R39 ;  /* 0x0000002d0f277223 */ /* 0x080fe20000010027 */
[----:B------:R-:W-:Y:S01]  /*7780*/  FFMA.FTZ R47, R13, R45, -R47 ;  /* 0x0000002d0d2f7223 */ /* 0x000fe2000001082f */
[----:B------:R-:W-:Y:S01]  /*7790*/  HADD2.F32 R15, -RZ, R36.H0_H0 ;  /* 0x20000024ff0f7230 */ /* 0x000fe20000004100 */
[----:B------:R-:W-:Y:S01]  /*77a0*/  SHF.R.U64 R45, R56, 0x10, R57 ;  /* 0x00000010382d7819 */ /* 0x000fe20000001239 */
[----:B------:R-:W-:Y:S01]  /*77b0*/  HADD2.F32 R13, -RZ, R12.H0_H0 ;  /* 0x2000000cff0d7230 */ /* 0x000fe20000004100 */
[----:B------:R-:W-:Y:S01]  /*77c0*/  F2FP.F16.F32.PACK_AB R39, R39, R46 ;  /* 0x0000002e2727723e */ /* 0x000fe200000000ff */
[----:B------:R-:W-:Y:S02]  /*77d0*/  HADD2.F32 R36, -RZ, R36.H1_H1 ;  /* 0x30000024ff247230 */ /* 0x000fe40000004100 */
[-C--:B------:R-:W-:Y:S01]  /*77e0*/  FMUL.FTZ R74, R15, R72.reuse ;  /* 0x000000480f4a7220 */ /* 0x080fe20000410000 */
[----:B------:R-:W-:Y:S02]  /*77f0*/  HADD2.F32 R12, -RZ, R12.H1_H1 ;  /* 0x3000000cff0c7230 */ /* 0x000fe40000004100 */
[----:B------:R-:W-:Y:S01]  /*7800*/  FMUL.FTZ R72, R13, R72 ;  /* 0x000000480d487220 */ /* 0x000fe20000410000 */
[----:B------:R-:W-:-:S02]  /*7810*/  HADD2.F32 R45, -RZ, R45.H0_H0 ;  /* 0x2000002dff2d7230 */ /* 0x000fc40000004100 */
[-C--:B------:R-:W-:Y:S01]  /*7820*/  FMUL.FTZ R51, R36, R49.reuse ;  /* 0x0000003124337220 */ /* 0x080fe20000410000 */
[-C--:B------:R-:W-:Y:S01]  /*7830*/  FFMA.FTZ R13, R13, R50.reuse, -R74 ;  /* 0x000000320d0d7223 */ /* 0x080fe2000001084a */
[C---:B------:R-:W-:Y:S01]  /*7840*/  FMUL.FTZ R49, R12.reuse, R49 ;  /* 0x000000310c317220 */ /* 0x040fe20000410000 */
[----:B------:R-:W-:Y:S01]  /*7850*/  FFMA.FTZ R15, R15, R50, R72 ;  /* 0x000000320f0f7223 */ /* 0x000fe20000010048 */
[-C--:B------:R-:W-:Y:S01]  /*7860*/  FFMA.FTZ R12, R12, R45.reuse, -R51 ;  /* 0x0000002d0c0c7223 */ /* 0x080fe20000010833 */
[--C-:B------:R-:W-:Y:S02]  /*7870*/  HADD2.F32 R50, -RZ, R38.reuse.H1_H1 ;  /* 0x30000026ff327230 */ /* 0x100fe40000004100 */
[----:B------:R-:W-:Y:S01]  /*7880*/  FFMA.FTZ R36, R36, R45, R49 ;  /* 0x0000002d24247223 */ /* 0x000fe20000010031 */
[----:B------:R-:W-:Y:S01]  /*7890*/  MOV R45, R14 ;  /* 0x0000000e002d7202 */ /* 0x000fe20000000f00 */
[----:B------:R-:W-:Y:S01]  /*78a0*/  HADD2.F32 R49, -RZ, R38.H0_H0 ;  /* 0x20000026ff317230 */ /* 0x000fe20000004100 */
[----:B------:R-:W-:-:S02]  /*78b0*/  F2FP.F16.F32.PACK_AB R47, R47, R48 ;  /* 0x000000302f2f723e */ /* 0x000fc400000000ff */
[----:B------:R-:W-:Y:S01]  /*78c0*/  F2FP.F16.F32.PACK_AB R12, R12, R13 ;  /* 0x0000000d0c0c723e */ /* 0x000fe200000000ff */
[--C-:B------:R-:W-:Y:S02]  /*78d0*/  HADD2.F32 R14, -RZ, R45.reuse.H0_H0 ;  /* 0x2000002dff0e7230 */ /* 0x100fe40000004100 */
[-C--:B------:R-:W-:Y:S01]  /*78e0*/  FMUL.FTZ R51, R49, R120.reuse ;  /* 0x0000007831337220 */ /* 0x080fe20000410000 */
[----:B------:R-:W-:Y:S01]  /*78f0*/  HADD2.F32 R45, -RZ, R45.H1_H1 ;  /* 0x3000002dff2d7230 */ /* 0x000fe20000004100 */
[----:B------:R-:W-:Y:S01]  /*7900*/  F2FP.F16.F32.PACK_AB R36, R36, R15 ;  /* 0x0000000f2424723e */ /* 0x000fe200000000ff */
[----:B------:R-:W-:Y:S02]  /*7910*/  IMAD.MOV.U32 R13, RZ, RZ, R37 ;  /* 0x000000ffff0d7224 */ /* 0x000fe400078e0025 */
[C---:B------:R-:W-:Y:S01]  /*7920*/  FMUL.FTZ R120, R14.reuse, R120 ;  /* 0x000000780e787220 */ /* 0x040fe20000410000 */
[----:B------:R-:W-:Y:S01]  /*7930*/  FFMA.FTZ R14, R14, R118, -R51 ;  /* 0x000000760e0e7223 */ /* 0x000fe20000010833 */
[----:B------:R-:W-:-:S02]  /*7940*/  HADD2.F32 R51, -RZ, R66.H0_H0 ;  /* 0x20000042ff337230 */ /* 0x000fc40000004100 */
[----:B------:R-:W-:Y:S01]  /*7950*/  FFMA.FTZ R38, R49, R118, R120 ;  /* 0x0000007631267223 */ /* 0x000fe20000010078 */
[----:B------:R-:W-:Y:S02]  /*7960*/  IMAD.MOV.U32 R37, RZ, RZ, R11 ;  /* 0x000000ffff257224 */ /* 0x000fe400078e000b */
[CC--:B------:R-:W-:Y:S01]  /*7970*/  FMUL.FTZ R56, R50.reuse, R51.reuse ;  /* 0x0000003332387220 */ /* 0x0c0fe20000410000 */
[C---:B------:R-:W-:Y:S01]  /*7980*/  FMUL.FTZ R51, R45.reuse, R51 ;  /* 0x000000332d337220 */ /* 0x040fe20000410000 */
[----:B------:R-:W-:Y:S02]  /*7990*/  IMAD.MOV.U32 R15, RZ, RZ, R47 ;  /* 0x000000ffff0f7224 */ /* 0x000fe400078e002f */
[-C--:B------:R-:W-:Y:S01]  /*79a0*/  FFMA.FTZ R45, R45, R58.reuse, -R56 ;  /* 0x0000003a2d2d7223 */ /* 0x080fe20000010838 */
[----:B------:R-:W-:-:S04]  /*79b0*/  FFMA.FTZ R51, R50, R58, R51 ;  /* 0x0000003a32337223 */ /* 0x000fc80000010033 */
[----:B------:R-:W-:Y:S02]  /*79c0*/  F2FP.F16.F32.PACK_AB R14, R45, R14 ;  /* 0x0000000e2d0e723e */ /* 0x000fe400000000ff */
[----:B------:R-:W-:-:S07]  /*79d0*/  F2FP.F16.F32.PACK_AB R38, R51, R38 ;  /* 0x000000263326723e */ /* 0x000fce00000000ff */
.L_x_1619:
[----:B------:R-:W-:Y:S05]  /*79e0*/  BSYNC B2 ;  /* 0x0000000000027941 */ /* 0x000fea0003800000 */
.L_x_1618:
[----:B------:R-:W-:Y:S01]  /*79f0*/  LEA R42, P0, R68, R104, 0x1 ;  /* 0x00000068442a7211 */ /* 0x000fe200078008ff */
[----:B------:R-:W-:-:S03]  /*7a00*/  @!P4 IMAD.WIDE R44, R44, 0x2, R40 ;  /* 0x000000022c2cc825 */ /* 0x000fc600078e0228 */
[----:B------:R-:W-:-:S05]  /*7a10*/  LEA.HI.X R43, R68, R105, R86, 0x1, P0 ;  /* 0x00000069442b7211 */ /* 0x000fca00000f0c56 */
[----:B0-----:R0:W-:Y:S04]  /*7a20*/  ST.E.128 desc[UR60][R42.64], R12 ;  /* 0x0000000c2a007985 */ /* 0x0011e8000c101d3c */
[----:B-1----:R0:W-:Y:S02]  /*7a30*/  @!P4 ST.E.128 desc[UR60][R44.64], R36 ;  /* 0x000000242c00c985 */ /* 0x0021e4000c101d3c */
.L_x_1617:
[----:B------:R-:W-:Y:S05]  /*7a40*/  BSYNC B1 ;  /* 0x0000000000017941 */ /* 0x000fea0003800000 */
.L_x_1616:
[----:B------:R-:W-:-:S13]  /*7a50*/  ISETP.NE.AND P0, PT, R71, RZ, PT ;  /* 0x000000ff4700720c */ /* 0x000fda0003f05270 */
[----:B------:R-:W-:Y:S05]  /*7a60*/  @!P0 BRA `(.L_x_1584) ;  /* 0x0000000c00508947 */ /* 0x000fea0003800000 */
[----:B0-----:R-:W4:Y:S04]  /*7a70*/  LDL R36, [R1+0x5c] ;  /* 0x00005c0001247983 */ /* 0x001f280000100800 */
[----:B------:R-:W5:Y:S04]  /*7a80*/  LDL R15, [R1+0xc8] ;  /* 0x0000c800010f7983 */ /* 0x000f680000100800 */
[----:B------:R-:W2:Y:S01]  /*7a90*/  LDL R14, [R1+0x68] ;  /* 0x00006800010e7983 */ /* 0x000ea20000100800 */
[----:B------:R-:W-:Y:S01]  /*7aa0*/  SEL R107, R91, R107, !P1 ;  /* 0x0000006b5b6b7207 */ /* 0x000fe20004800000 */
[----:B------:R-:W-:Y:S01]  /*7ab0*/  BSSY B1, `(.L_x_1620) ;  /* 0x000006a000017945 */ /* 0x000fe20003800000 */
[----:B------:R-:W-:-:S02]  /*7ac0*/  ISETP.GE.AND P4, PT, R203, R101, PT ;  /* 0x00000065cb00720c */ /* 0x000fc40003f86270 */
[----:B---3--:R-:W-:Y:S02]  /*7ad0*/  SHF.R.S32.HI R12, RZ, 0x1f, R107 ;  /* 0x0000001fff0c7819 */ /* 0x008fe4000001146b */
[----:B------:R-:W-:Y:S02]  /*7ae0*/  LEA R42, P0, R70, R104, 0x1 ;  /* 0x00000068462a7211 */ /* 0x000fe400078008ff */
[----:B------:R-:W-:Y:S02]  /*7af0*/  LEA.HI R12, R12, R107, RZ, 0x4 ;  /* 0x0000006b0c0c7211 */ /* 0x000fe400078f20ff */
[----:B------:R-:W-:Y:S02]  /*7b00*/  LEA.HI.X R43, R70, R105, R87, 0x1, P0 ;  /* 0x00000069462b7211 */ /* 0x000fe400000f0c57 */
[----:B------:R-:W-:-:S04]  /*7b10*/  LEA.HI.SX32 R12, R12, R69, 0x1c ;  /* 0x000000450c0c7211 */ /* 0x000fc800078fe2ff */
[----:B------:R-:W-:Y:S01]  /*7b20*/  SHF.R.S32.HI R13, RZ, 0x1f, R12 ;  /* 0x0000001fff0d7819 */ /* 0x000fe2000001140c */
[----:B------:R-:W-:-:S03]  /*7b30*/  IMAD.SHL.U32 R11, R12, 0x8, RZ ;  /* 0x000000080c0b7824 */ /* 0x000fc600078e00ff */
[----:B------:R-:W-:-:S05]  /*7b40*/  LEA.HI R13, R13, R12, RZ, 0x3 ;  /* 0x0000000c0d0d7211 */ /* 0x000fca00078f18ff */
[----:B------:R-:W-:-:S05]  /*7b50*/  IMAD.SHL.U32 R13, R13, 0x200, RZ ;  /* 0x000002000d0d7824 */ /* 0x000fca00078e00ff */
[----:B------:R-:W-:Y:S02]  /*7b60*/  LOP3.LUT R13, R13, 0x7ffff000, RZ, 0xc0, !PT ;  /* 0x7ffff0000d0d7812 */ /* 0x000fe400078ec0ff */
[----:B----4-:R-:W-:-:S04]  /*7b70*/  LOP3.LUT R12, R36, 0x38, R11, 0xf8, !PT ;  /* 0x00000038240c7812 */ /* 0x010fc800078ef80b */
[----:B-----5:R-:W-:-:S04]  /*7b80*/  LOP3.LUT R12, R12, R15, RZ, 0x3c, !PT ;  /* 0x0000000f0c0c7212 */ /* 0x020fc800078e3cff */
[----:B--2---:R-:W-:Y:S02]  /*7b90*/  IADD3 R13, R12, R13, R14 ;  /* 0x0000000d0c0d7210 */ /* 0x004fe40007ffe00e */
[----:B------:R-:W-:-:S03]  /*7ba0*/  LEA R12, R200, R6, 0xe ;  /* 0x00000006c80c7211 */ /* 0x000fc600078e70ff */
[----:B------:R-:W-:Y:S02]  /*7bb0*/  IMAD R14, R200, 0x4000, R13 ;  /* 0x00004000c80e7824 */ /* 0x000fe400078e020d */
[--C-:B------:R-:W-:Y:S02]  /*7bc0*/  IMAD R12, R12, 0x2, R17.reuse ;  /* 0x000000020c0c7824 */ /* 0x100fe400078e0211 */
[----:B------:R-:W-:-:S04]  /*7bd0*/  IMAD R36, R14, 0x2, R17 ;  /* 0x000000020e247824 */ /* 0x000fc800078e0211 */
[----:B------:R-:W0:Y:S04]  /*7be0*/  LDS.128 R12, [R12+0x20400] ;  /* 0x020400000c0c7984 */ /* 0x000e280000000c00 */
[----:B------:R-:W1:Y:S01]  /*7bf0*/  LDS.128 R36, [R36+0x20400] ;  /* 0x0204000024247984 */ /* 0x000e620000000c00 */
[----:B------:R-:W-:Y:S05]  /*7c00*/  @P4 BRA `(.L_x_1621) ;  /* 0x0000000400504947 */ /* 0x000fea0003800000 */
[----:B------:R-:W-:Y:S01]  /*7c10*/  SHF.R.U64 R44, R52, 0x10, R53 ;  /* 0x00000010342c7819 */ /* 0x000fe20000001235 */
[----:B-1----:R-:W-:Y:S01]  /*7c20*/  IMAD.MOV.U32 R48, RZ, RZ, R37 ;  /* 0x000000ffff307224 */ /* 0x002fe200078e0025 */
[----:B------:R-:W-:Y:S01]  /*7c30*/  SHF.R.U32.HI R51, RZ, 0x10, R53 ;  /* 0x00000010ff337819 */ /* 0x000fe20000011635 */
[----:B0-----:R-:W-:Y:S01]  /*7c40*/  IMAD.MOV.U32 R37, RZ, RZ, R15 ;  /* 0x000000ffff257224 */ /* 0x001fe200078e000f */
[----:B------:R-:W-:Y:S01]  /*7c50*/  SHF.R.U32.HI R53, RZ, 0x10, R61 ;  /* 0x00000010ff357819 */ /* 0x000fe2000001163d */
[----:B------:R-:W-:Y:S01]  /*7c60*/  HADD2.F32 R56, -RZ, R117.H1_H1 ;  /* 0x30000075ff387230 */ /* 0x000fe20000004100 */
[----:B------:R-:W-:Y:S01]  /*7c70*/  MOV R49, R39 ;  /* 0x0000002700317202 */ /* 0x000fe20000000f00 */
[--C-:B------:R-:W-:Y:S01]  /*7c80*/  HADD2.F32 R39, -RZ, R48.reuse.H0_H0 ;  /* 0x20000030ff277230 */ /* 0x100fe20000004100 */
[--C-:B------:R-:W-:Y:S01]  /*7c90*/  SHF.R.U64 R45, R54, 0x10, R55.reuse ;  /* 0x00000010362d7819 */ /* 0x100fe20000001237 */
[----:B------:R-:W-:Y:S01]  /*7ca0*/  HADD2.F32 R50, -RZ, R48.H1_H1 ;  /* 0x30000030ff327230 */ /* 0x000fe20000004100 */
[----:B------:R-:W-:Y:S01]  /*7cb0*/  SHF.R.U32.HI R54, RZ, 0x10, R55 ;  /* 0x00000010ff367819 */ /* 0x000fe20000011637 */
[----:B------:R-:W-:Y:S01]  /*7cc0*/  HADD2.F32 R53, -RZ, R53.H0_H0 ;  /* 0x20000035ff357230 */ /* 0x000fe20000004100 */
[--C-:B------:R-:W-:Y:S01]  /*7cd0*/  SHF.R.U64 R47, R62, 0x10, R63.reuse ;  /* 0x000000103e2f7819 */ /* 0x100fe2000000123f */
[--C-:B------:R-:W-:Y:S01]  /*7ce0*/  HADD2.F32 R48, -RZ, R13.reuse.H1_H1 ;  /* 0x3000000dff307230 */ /* 0x100fe20000004100 */
[----:B------:R-:W-:Y:S01]  /*7cf0*/  SHF.R.U32.HI R62, RZ, 0x10, R63 ;  /* 0x00000010ff3e7819 */ /* 0x000fe2000001163f */
[----:B------:R-:W-:-:S02]  /*7d00*/  HADD2.F32 R15, -RZ, R13.H0_H0 ;  /* 0x2000000dff0f7230 */ /* 0x000fc40000004100 */
[-C--:B------:R-:W-:Y:S01]  /*7d10*/  FMUL.FTZ R55, R50, R53.reuse ;  /* 0x0000003532377220 */ /* 0x080fe20000410000 */
[----:B------:R-:W-:Y:S02]  /*7d20*/  HADD2.F32 R51, -RZ, R51.H0_H0 ;  /* 0x20000033ff337230 */ /* 0x000fe40000004100 */
[C---:B------:R-:W-:Y:S01]  /*7d30*/  FMUL.FTZ R53, R48.reuse, R53 ;  /* 0x0000003530357220 */ /* 0x040fe20000410000 */
[----:B------:R-:W-:Y:S02]  /*7d40*/  HADD2.F32 R52, -RZ, R115.H1_H1 ;  /* 0x30000073ff347230 */ /* 0x000fe40000004100 */
[-C--:B------:R-:W-:Y:S01]  /*7d50*/  FMUL.FTZ R58, R39, R56.reuse ;  /* 0x00000038273a7220 */ /* 0x080fe20000410000 */
[C---:B------:R-:W-:Y:S01]  /*7d60*/  FMUL.FTZ R56, R15.reuse, R56 ;  /* 0x000000380f387220 */ /* 0x040fe20000410000 */
[-C--:B------:R-:W-:Y:S01]  /*7d70*/  FFMA.FTZ R48, R48, R51.reuse, -R55 ;  /* 0x0000003330307223 */ /* 0x080fe20000010837 */
[----:B------:R-:W-:Y:S01]  /*7d80*/  FFMA.FTZ R50, R50, R51, R53 ;  /* 0x0000003332327223 */ /* 0x000fe20000010035 */
[----:B------:R-:W-:Y:S01]  /*7d90*/  FFMA.FTZ R13, R15, R52, -R58 ;  /* 0x000000340f0d7223 */ /* 0x000fe2000001083a */
[----:B------:R-:W-:-:S02]  /*7da0*/  HADD2.F32 R51, -RZ, R49.H0_H0 ;  /* 0x20000031ff337230 */ /* 0x000fc40000004100 */
[----:B------:R-:W-:Y:S01]  /*7db0*/  FFMA.FTZ R15, R39, R52, R56 ;  /* 0x00000034270f7223 */ /* 0x000fe20000010038 */
[----:B------:R-:W-:Y:S01]  /*7dc0*/  HADD2.F32 R49, -RZ, R49.H1_H1 ;  /* 0x30000031ff317230 */ /* 0x000fe20000004100 */
[----:B------:R-:W-:Y:S01]  /*7dd0*/  SHF.R.U64 R46, R60, 0x10, R61 ;  /* 0x000000103c2e7819 */ /* 0x000fe2000000123d */
[----:B------:R-:W-:Y:S01]  /*7de0*/  HADD2.F32 R62, -RZ, R62.H0_H0 ;  /* 0x2000003eff3e7230 */ /* 0x000fe20000004100 */
[----:B------:R-:W-:Y:S01]  /*7df0*/  F2FP.F16.F32.PACK_AB R13, R48, R13 ;  /* 0x0000000d300d723e */ /* 0x000fe200000000ff */
[----:B------:R-:W-:Y:S02]  /*7e00*/  HADD2.F32 R52, -RZ, R37.H1_H1 ;  /* 0x30000025ff347230 */ /* 0x000fe40000004100 */
[----:B------:R-:W-:Y:S02]  /*7e10*/  HADD2.F32 R54, -RZ, R54.H0_H0 ;  /* 0x20000036ff367230 */ /* 0x000fe40000004100 */
[----:B------:R-:W-:Y:S01]  /*7e20*/  FMUL.FTZ R53, R49, R62 ;  /* 0x0000003e31357220 */ /* 0x000fe20000410000 */
[----:B------:R-:W-:-:S02]  /*7e30*/  HADD2.F32 R58, -RZ, R116.H1_H1 ;  /* 0x30000074ff3a7230 */ /* 0x000fc40000004100 */
[C---:B------:R-:W-:Y:S01]  /*7e40*/  FMUL.FTZ R62, R52.reuse, R62 ;  /* 0x0000003e343e7220 */ /* 0x040fe20000410000 */
[----:B------:R-:W-:Y:S02]  /*7e50*/  HADD2.F32 R39, -RZ, R37.H0_H0 ;  /* 0x20000025ff277230 */ /* 0x000fe40000004100 */
[-C--:B------:R-:W-:Y:S01]  /*7e60*/  FFMA.FTZ R52, R52, R54.reuse, -R53 ;  /* 0x0000003634347223 */ /* 0x080fe20000010835 */
[----:B------:R-:W-:Y:S02]  /*7e70*/  HADD2.F32 R56, -RZ, R114.H1_H1 ;  /* 0x30000072ff387230 */ /* 0x000fe40000004100 */
[----:B------:R-:W-:Y:S01]  /*7e80*/  FFMA.FTZ R54, R49, R54, R62 ;  /* 0x0000003631367223 */ /* 0x000fe2000001003e */
[-C--:B------:R-:W-:Y:S01]  /*7e90*/  FMUL.FTZ R60, R51, R58.reuse ;  /* 0x0000003a333c7220 */ /* 0x080fe20000410000 */
[----:B------:R-:W-:Y:S02]  /*7ea0*/  HADD2.F32 R53, -RZ, R46.H0_H0 ;  /* 0x2000002eff357230 */ /* 0x000fe40000004100 */
[----:B------:R-:W-:Y:S01]  /*7eb0*/  FMUL.FTZ R58, R39, R58 ;  /* 0x0000003a273a7220 */ /* 0x000fe20000410000 */
[----:B------:R-:W-:-:S02]  /*7ec0*/  HADD2.F32 R49, -RZ, R36.H0_H0 ;  /* 0x20000024ff317230 */ /* 0x000fc40000004100 */
[-C--:B------:R-:W-:Y:S01]  /*7ed0*/  FFMA.FTZ R37, R39, R56.reuse, -R60 ;  /* 0x0000003827257223 */ /* 0x080fe2000001083c */
[----:B------:R-:W-:Y:S02]  /*7ee0*/  HADD2.F32 R46, -RZ, R12.H0_H0 ;  /* 0x2000000cff2e7230 */ /* 0x000fe40000004100 */
[----:B------:R-:W-:Y:S01]  /*7ef0*/  FFMA.FTZ R39, R51, R56, R58 ;  /* 0x0000003833277223 */ /* 0x000fe2000001003a */
[----:B------:R-:W-:Y:S02]  /*7f00*/  HADD2.F32 R36, -RZ, R36.H1_H1 ;  /* 0x30000024ff247230 */ /* 0x000fe40000004100 */
[----:B------:R-:W-:Y:S01]  /*7f10*/  HADD2.F32 R117, -RZ, R117.H0_H0 ;  /* 0x20000075ff757230 */ /* 0x000fe20000004100 */
[----:B------:R-:W-:Y:S01]  /*7f20*/  F2FP.F16.F32.PACK_AB R52, R52, R37 ;  /* 0x000000253434723e */ /* 0x000fe200000000ff */
[----:B------:R-:W-:Y:S02]  /*7f30*/  HADD2.F32 R12, -RZ, R12.H1_H1 ;  /* 0x3000000cff0c7230 */ /* 0x000fe40000004100 */
[----:B------:R-:W-:Y:S01]  /*7f40*/  FMUL.FTZ R57, R36, R53 ;  /* 0x0000003524397220 */ /* 0x000fe20000410000 */
[----:B------:R-:W-:-:S02]  /*7f50*/  HADD2.F32 R115, -RZ, R115.H0_H0 ;  /* 0x20000073ff737230 */ /* 0x000fc40000004100 */
[----:B------:R-:W-:Y:S01]  /*7f60*/  FMUL.FTZ R55, R49, R117 ;  /* 0x0000007531377220 */ /* 0x000fe20000410000 */
[----:B------:R-:W-:Y:S02]  /*7f70*/  HADD2.F32 R51, -RZ, R44.H0_H0 ;  /* 0x2000002cff337230 */ /* 0x000fe40000004100 */
[----:B------:R-:W-:Y:S01]  /*7f80*/  FMUL.FTZ R53, R12, R53 ;  /* 0x000000350c357220 */ /* 0x000fe20000410000 */
[C---:B------:R-:W-:Y:S01]  /*7f90*/  FMUL.FTZ R44, R46.reuse, R117 ;  /* 0x000000752e2c7220 */ /* 0x040fe20000410000 */
[----:B------:R-:W-:Y:S01]  /*7fa0*/  FFMA.FTZ R55, R46, R115, -R55 ;  /* 0x000000732e377223 */ /* 0x000fe20000010837 */
[----:B------:R-:W-:Y:S02]  /*7fb0*/  HADD2.F32 R47, -RZ, R47.H0_H0 ;  /* 0x2000002fff2f7230 */ /* 0x000fe40000004100 */
[-C--:B------:R-:W-:Y:S01]  /*7fc0*/  FFMA.FTZ R53, R36, R51.reuse, R53 ;  /* 0x0000003324357223 */ /* 0x080fe20000010035 */
[----:B------:R-:W-:Y:S01]  /*7fd0*/  FFMA.FTZ R46, R12, R51, -R57 ;  /* 0x000000330c2e7223 */ /* 0x000fe20000010839 */
[----:B------:R-:W-:-:S02]  /*7fe0*/  HADD2.F32 R36, -RZ, R38.H0_H0 ;  /* 0x20000026ff247230 */ /* 0x000fc40000004100 */
[----:B------:R-:W-:Y:S01]  /*7ff0*/  FFMA.FTZ R44, R49, R115, R44 ;  /* 0x00000073312c7223 */ /* 0x000fe2000001002c */
[----:B------:R-:W-:Y:S01]  /*8000*/  HADD2.F32 R51, -RZ, R116.H0_H0 ;  /* 0x20000074ff337230 */ /* 0x000fe20000004100 */
[----:B------:R-:W-:Y:S01]  /*8010*/  F2FP.F16.F32.PACK_AB R37, R50, R15 ;  /* 0x0000000f3225723e */ /* 0x000fe200000000ff */
        /* <DEDUP_REMOVED lines=8> */
[----:B------:R-:W-:Y:S02]  /*80a0*/  HADD2.F32 R45, -RZ, R45.H0_H0 ;  /* 0x2000002dff2d7230 */ /* 0x000fe40000004100 */
[----:B------:R-:W-:Y:S01]  /*80b0*/  FMUL.FTZ R47, R14, R47 ;  /* 0x0000002f0e2f7220 */ /* 0x000fe20000410000 */
[----:B------:R-:W-:Y:S02]  /*80c0*/  IMAD.MOV.U32 R15, RZ, RZ, R52 ;  /* 0x000000ffff0f7224 */ /* 0x000fe400078e0034 */
        /* <DEDUP_REMOVED lines=8> */
.L_x_1621:
[----:B------:R-:W-:Y:S05]  /*8150*/  BSYNC B1 ;  /* 0x0000000000017941 */ /* 0x000fea0003800000 */
.L_x_1620:
[----:B0-----:R0:W-:Y:S01]  /*8160*/  ST.E.128 desc[UR60][R42.64], R12 ;  /* 0x0000000c2a007985 */ /* 0x0011e2000c101d3c */
[----:B------:R-:W-:-:S13]  /*8170*/  ISETP.GE.AND P0, PT, R11, R106, PT ;  /* 0x0000006a0b00720c */ /* 0x000fda0003f06270 */
[----:B------:R-:W-:Y:S05]  /*8180*/  @P0 BRA `(.L_x_1584) ;  /* 0x0000000400880947 */ /* 0x000fea0003800000 */
[----:B------:R-:W-:-:S05]  /*8190*/  IMAD.WIDE R40, R11, 0x2, R40 ;  /* 0x000000020b287825 */ /* 0x000fca00078e0228 */
[----:B-1----:R1:W-:Y:S01]  /*81a0*/  ST.E.128 desc[UR60][R40.64], R36 ;  /* 0x0000002428007985 */ /* 0x0023e2000c101d3c */
[----:B------:R-:W-:Y:S05]  /*81b0*/  BRA `(.L_x_1584) ;  /* 0x00000004007c7947 */ /* 0x000fea0003800000 */
.L_x_1557:
[----:B------:R-:W2:Y:S02]  /*81c0*/  LDL R11, [R1+0x64] ;  /* 0x00006400010b7983 */ /* 0x000ea40000100800 */
[----:B--2---:R-:W-:-:S13]  /*81d0*/  R2UR UR4, R11 ;  /* 0x000000000b0472ca */ /* 0x004fda00000e0000 */
[----:B------:R-:W-:-:S06]  /*81e0*/  UISETP.NE.AND UP0, UPT, UR4, 0x3, UPT ;  /* 0x000000030400788c */ /* 0x000fcc000bf05270 */
[----:B------:R-:W-:-:S13]  /*81f0*/  PLOP3.LUT P5, PT, PT, PT, UP0, 0x80, 0x0 ;  /* 0x000000000000781c */ /* 0x000fda0003faf008 */
[----:B------:R-:W-:Y:S05]  /*8200*/  @!P5 BRA `(.L_x_1622) ;  /* 0x000000000004d947 */ /* 0x000fea0003800000 */
[----:B------:R-:W-:Y:S01]  /*8210*/  BPT.TRAP 0x1 ;  /* 0x000000040000795c */ /* 0x000fe20000300000 */
.L_x_1622:
[----:B------:R-:W2:Y:S01]  /*8220*/  LDL R11, [R1+0x4c] ;  /* 0x00004c00010b7983 */ /* 0x000ea20000100800 */
[----:B------:R-:W-:Y:S01]  /*8230*/  IMAD R88, R200, 0x8, R17 ;  /* 0x00000008c8587824 */ /* 0x000fe200078e0211 */
[----:B------:R-:W-:Y:S01]  /*8240*/  BSSY B1, `(.L_x_1623) ;  /* 0x0000005000017945 */ /* 0x000fe20003800000 */
[----:B------:R-:W-:Y:S02]  /*8250*/  SHF.R.S32.HI R97, RZ, 0x1f, R98 ;  /* 0x0000001fff617819 */ /* 0x000fe40000011462 */
[----:B--2---:R-:W-:-:S04]  /*8260*/  SHF.L.U32 R100, R11, 0x1f, RZ ;  /* 0x0000001f0b647819 */ /* 0x004fc800000006ff */
[----:B------:R-:W0:Y:S02]  /*8270*/  SYNCS.PHASECHK.TRANS64.TRYWAIT P0, [R88+URZ+0x30890], R100 ;  /* 0x03089064580075a7 */ /* 0x000e24000800017f */
[----:B0-----:R-:W-:Y:S05]  /*8280*/  @!P0 BRA `(.L_x_1624) ;  /* 0x0000024400548947 */ /* 0x001fea0003800000 */
.L_x_2014:
[----:B------:R-:W-:Y:S05]  /*8290*/  BSYNC B1 ;  /* 0x0000000000017941 */ /* 0x000fea0003800000 */
.L_x_1623:
[----:B------:R-:W2:Y:S01]  /*82a0*/  LDL R15, [R1+0xc] ;  /* 0x00000c00010f7983 */ /* 0x000ea20000100800 */
        /* <DEDUP_REMOVED lines=15> */
[----:B------:R-:W-:Y:S01]  /*83a0*/  IMAD.WIDE.U32 R12, R226, UR4, R12 ;  /* 0x00000004e20c7c25 */ /* 0x000fe2000f8e000c */
[----:B------:R-:W-:-:S03]  /*83b0*/  UMOV UR4, 0xffffffff ;  /* 0xffffffff00047882 */ /* 0x000fc60000000000 */
[----:B------:R-:W-:Y:S01]  /*83c0*/  IMAD R41, R226, UR5, R13 ;  /* 0x00000005e2297c24 */ /* 0x000fe2000f8e020d */
[----:B------:R-:W-:-:S04]  /*83d0*/  LEA R40, P0, R12, UR6, 0x1 ;  /* 0x000000060c287c11 */ /* 0x000fc8000f8008ff */
[----:B------:R-:W-:Y:S01]  /*83e0*/  LEA.HI.X R41, R12, UR7, R41, 0x1, P0 ;  /* 0x000000070c297c11 */ /* 0x000fe200080f0c29 */
[----:B--2---:R-:W-:-:S05]  /*83f0*/  IMAD.IADD R42, R95, 0x1, -R15 ;  /* 0x000000015f2a7824 */ /* 0x004fca00078e0a0f */
[----:B------:R-:W-:Y:S01]  /*8400*/  ISETP.GE.AND P0, PT, R42, 0x1, PT ;  /* 0x000000012a00780c */ /* 0x000fe20003f06270 */
[----:B------:R-:W-:-:S12]  /*8410*/  BRA.DIV UR4, `(.L_x_1625) ;  /* 0x0000024604047947 */ /* 0x000fd8000b800000 */
[----:B------:R1:W2:Y:S04]  /*8420*/  SHFL.IDX PT, R39, R41, RZ, 0x181f ;  /* 0x00181fff29277589 */ /* 0x0002a800000e0000 */
[----:B------:R1:W3:Y:S02]  /*8430*/  SHFL.IDX PT, R38, R40, RZ, 0x181f ;  /* 0x00181fff28267589 */ /* 0x0002e400000e0000 */
.L_x_2018:
[----:B------:R-:W-:Y:S04]  /*8440*/  BSSY B1, `(.L_x_1626) ;  /* 0x0000019000017945 */ /* 0x000fe80003800000 */
[----:B------:R-:W-:Y:S05]  /*8450*/  @!P0 BRA `(.L_x_1627) ;  /* 0x00000000005c8947 */ /* 0x000fea0003800000 */
[----:B------:R-:W4:Y:S01]  /*8460*/  LDL R43, [R1+0x4] ;  /* 0x00000400012b7983 */ /* 0x000f220000100800 */
[----:B------:R-:W-:-:S03]  /*8470*/  ULDC UR4, c[0x0][0x2f4] ;  /* 0x0000bd0000047ab9 */ /* 0x000fc60000000800 */
[----:B------:R-:W5:Y:S01]  /*8480*/  LDL R11, [R1] ;  /* 0x00000000010b7983 */ /* 0x000f620000100800 */
[----:B------:R-:W-:Y:S02]  /*8490*/  ISETP.GE.AND P4, PT, R18, UR4, PT ;  /* 0x0000000412007c0c */ /* 0x000fe4000bf86270 */
[----:B------:R-:W-:-:S11]  /*84a0*/  ISETP.GE.AND P0, PT, R203, UR4, PT ;  /* 0x00000004cb007c0c */ /* 0x000fd6000bf06270 */
[----:B------:R-:W0:Y:S01]  /*84b0*/  @!P4 LDS.128 R12, [R90+0x20400] ;  /* 0x020400005a0cc984 */ /* 0x000e220000000c00 */
[----:B---3--:R-:W-:-:S04]  /*84c0*/  @!P4 LEA R36, P6, R18, R38, 0x1 ;  /* 0x000000261224c211 */ /* 0x008fc800078c08ff */
[----:B--2---:R-:W-:-:S05]  /*84d0*/  @!P4 LEA.HI.X R37, R18, R39, R19, 0x1, P6 ;  /* 0x000000271225c211 */ /* 0x004fca00030f0c13 */
[----:B0-----:R0:W-:Y:S01]  /*84e0*/  @!P4 ST.E.128 desc[UR60][R36.64], R12 ;  /* 0x0000000c2400c985 */ /* 0x0011e2000c101d3c */
[----:B------:R-:W-:-:S03]  /*84f0*/  ISETP.GE.AND P4, PT, R22, UR4, PT ;  /* 0x0000000416007c0c */ /* 0x000fc6000bf86270 */
[----:B------:R-:W2:Y:S01]  /*8500*/  @!P0 LDS.128 R12, [R90+0x22400] ;  /* 0x022400005a0c8984 */ /* 0x000ea20000000c00 */
[----:B0-----:R-:W-:-:S04]  /*8510*/  @!P0 LEA R36, P6, R201, R38, 0x1 ;  /* 0x00000026c9248211 */ /* 0x001fc800078c08ff */
[----:B------:R-:W-:-:S05]  /*8520*/  @!P0 LEA.HI.X R37, R201, R39, R224, 0x1, P6 ;  /* 0x00000027c9258211 */ /* 0x000fca00030f0ce0 */
[----:B--2---:R0:W-:Y:S01]  /*8530*/  @!P0 ST.E.128 desc[UR60][R36.64], R12 ;  /* 0x0000000c24008985 */ /* 0x0041e2000c101d3c */
[----:B------:R-:W-:-:S03]  /*8540*/  ISETP.GE.AND P0, PT, R23, UR4, PT ;  /* 0x0000000417007c0c */ /* 0x000fc6000bf06270 */
[----:B------:R-:W2:Y:S01]  /*8550*/  @!P4 LDS.128 R12, [R90+0x24400] ;  /* 0x024400005a0cc984 */ /* 0x000ea20000000c00 */
[----:B0-----:R-:W-:-:S04]  /*8560*/  @!P4 LEA R36, P6, R22, R38, 0x1 ;  /* 0x000000261624c211 */ /* 0x001fc800078c08ff */
[----:B----4-:R-:W-:-:S05]  /*8570*/  @!P4 LEA.HI.X R37, R22, R39, R43, 0x1, P6 ;  /* 0x000000271625c211 */ /* 0x010fca00030f0c2b */
[----:B--2---:R0:W-:Y:S04]  /*8580*/  @!P4 ST.E.128 desc[UR60][R36.64], R12 ;  /* 0x0000000c2400c985 */ /* 0x0041e8000c101d3c */
[----:B------:R-:W2:Y:S01]  /*8590*/  @!P0 LDS.128 R12, [R90+0x26400] ;  /* 0x026400005a0c8984 */ /* 0x000ea20000000c00 */
[----:B0-----:R-:W-:-:S04]  /*85a0*/  @!P0 LEA R36, P4, R23, R38, 0x1 ;  /* 0x0000002617248211 */ /* 0x001fc800078808ff */
[----:B-----5:R-:W-:-:S05]  /*85b0*/  @!P0 LEA.HI.X R37, R23, R39, R11, 0x1, P4 ;  /* 0x0000002717258211 */ /* 0x020fca00020f0c0b */
[----:B--2---:R4:W-:Y:S04]  /*85c0*/  @!P0 ST.E.128 desc[UR60][R36.64], R12 ;  /* 0x0000000c24008985 */ /* 0x0049e8000c101d3c */
.L_x_1627:
[----:B------:R-:W-:Y:S05]  /*85d0*/  BSYNC B1 ;  /* 0x0000000000017941 */ /* 0x000fea0003800000 */
.L_x_1626:
[----:B------:R-:W-:-:S03]  /*85e0*/  UMOV UR4, 0xffffffff ;  /* 0xffffffff00047882 */ /* 0x000fc60000000000 */
[----:B------:R-:W-:Y:S05]  /*85f0*/  BRA.DIV UR4, `(.L_x_1628) ;  /* 0x0000024204d87947 */ /* 0x000fea000b800000 */
[----:B--2---:R2:W0:Y:S04]  /*8600*/  SHFL.IDX PT, R39, R41, 0x1, 0x181f ;  /* 0x00381f0029277f89 */ /* 0x00442800000e0000 */
[----:B---3--:R2:W3:Y:S02]  /*8610*/  SHFL.IDX PT, R38, R40, 0x1, 0x181f ;  /* 0x00381f0028267f89 */ /* 0x0084e400000e0000 */
.L_x_2022:
[----:B------:R-:W-:-:S13]  /*8620*/  ISETP.GE.AND P0, PT, R42, 0x21, PT ;  /* 0x000000212a00780c */ /* 0x000fda0003f06270 */
[----:B------:R-:W-:Y:S05]  /*8630*/  @!P0 BRA `(.L_x_1584) ;  /* 0x00000000005c8947 */ /* 0x000fea0003800000 */
[----:B-12---:R-:W2:Y:S01]  /*8640*/  LDL R40, [R1+0x4] ;  /* 0x0000040001287983 */ /* 0x006ea20000100800 */
[----:B------:R-:W-:-:S03]  /*8650*/  ULDC UR4, c[0x0][0x2f4] ;  /* 0x0000bd0000047ab9 */ /* 0x000fc60000000800 */
[----:B------:R-:W5:Y:S01]  /*8660*/  LDL R11, [R1] ;  /* 0x00000000010b7983 */ /* 0x000f620000100800 */
[----:B------:R-:W-:Y:S02]  /*8670*/  ISETP.GE.AND P6, PT, R18, UR4, PT ;  /* 0x0000000412007c0c */ /* 0x000fe4000bfc6270 */
[----:B------:R-:W-:-:S11]  /*8680*/  ISETP.GE.AND P4, PT, R203, UR4, PT ;  /* 0x00000004cb007c0c */ /* 0x000fd6000bf86270 */
[----:B----4-:R-:W1:Y:S01]  /*8690*/  @!P6 LDS.128 R12, [R90+0x21400] ;  /* 0x021400005a0ce984 */ /* 0x010e620000000c00 */
[----:B---3--:R-:W-:-:S04]  /*86a0*/  @!P6 LEA R36, P0, R18, R38, 0x1 ;  /* 0x000000261224e211 */ /* 0x008fc800078008ff */
[----:B0-----:R-:W-:Y:S02]  /*86b0*/  @!P6 LEA.HI.X R37, R18, R39, R19, 0x1, P0 ;  /* 0x000000271225e211 */ /* 0x001fe400000f0c13 */
[----:B------:R-:W-:-:S03]  /*86c0*/  ISETP.GE.AND P0, PT, R22, UR4, PT ;  /* 0x0000000416007c0c */ /* 0x000fc6000bf06270 */
[----:B-1----:R0:W-:Y:S04]  /*86d0*/  @!P6 ST.E.128 desc[UR60][R36.64], R12 ;  /* 0x0000000c2400e985 */ /* 0x0021e8000c101d3c */
[----:B------:R-:W1:Y:S01]  /*86e0*/  @!P4 LDS.128 R12, [R90+0x23400] ;  /* 0x023400005a0cc984 */ /* 0x000e620000000c00 */
[----:B0-----:R-:W-:-:S04]  /*86f0*/  @!P4 LEA R36, P6, R201, R38, 0x1 ;  /* 0x00000026c924c211 */ /* 0x001fc800078c08ff */
[----:B------:R-:W-:-:S05]  /*8700*/  @!P4 LEA.HI.X R37, R201, R39, R224, 0x1, P6 ;  /* 0x00000027c925c211 */ /* 0x000fca00030f0ce0 */
[----:B-1----:R0:W-:Y:S01]  /*8710*/  @!P4 ST.E.128 desc[UR60][R36.64], R12 ;  /* 0x0000000c2400c985 */ /* 0x0021e2000c101d3c */
[----:B------:R-:W-:-:S03]  /*8720*/  ISETP.GE.AND P4, PT, R23, UR4, PT ;  /* 0x0000000417007c0c */ /* 0x000fc6000bf86270 */
[----:B------:R-:W1:Y:S01]  /*8730*/  @!P0 LDS.128 R12, [R90+0x25400] ;  /* 0x025400005a0c8984 */ /* 0x000e620000000c00 */
[----:B0-----:R-:W-:-:S04]  /*8740*/  @!P0 LEA R36, P6, R22, R38, 0x1 ;  /* 0x0000002616248211 */ /* 0x001fc800078c08ff */
[----:B--2---:R-:W-:-:S05]  /*8750*/  @!P0 LEA.HI.X R37, R22, R39, R40, 0x1, P6 ;  /* 0x0000002716258211 */ /* 0x004fca00030f0c28 */
[----:B-1----:R0:W-:Y:S04]  /*8760*/  @!P0 ST.E.128 desc[UR60][R36.64], R12 ;  /* 0x0000000c24008985 */ /* 0x0021e8000c101d3c */
[----:B------:R-:W1:Y:S01]  /*8770*/  @!P4 LDS.128 R12, [R90+0x27400] ;  /* 0x027400005a0cc984 */ /* 0x000e620000000c00 */
[----:B0-----:R-:W-:-:S04]  /*8780*/  @!P4 LEA R36, P0, R23, R38, 0x1 ;  /* 0x000000261724c211 */ /* 0x001fc800078008ff */
[----:B-----5:R-:W-:-:S05]  /*8790*/  @!P4 LEA.HI.X R37, R23, R39, R11, 0x1, P0 ;  /* 0x000000271725c211 */ /* 0x020fca00000f0c0b */
[----:B-1----:R0:W-:Y:S04]  /*87a0*/  @!P4 ST.E.128 desc[UR60][R36.64], R12 ;  /* 0x0000000c2400c985 */ /* 0x0021e8000c101d3c */
.L_x_1584:
[----:B------:R-:W-:Y:S05]  /*87b0*/  BSYNC B0 ;  /* 0x0000000000007941 */ /* 0x000fea0003800000 */
.L_x_1556:
        /* <DEDUP_REMOVED lines=17> */
.L_x_1630:
[----:B------:R-:W-:Y:S05]  /*88d0*/  BSYNC B0 ;  /* 0x0000000000007941 */ /* 0x000fea0003800000 */
.L_x_1629:
[----:B------:R-:W5:Y:S01]  /*88e0*/  SYNCS.PHASECHK.TRANS64.TRYWAIT P4, [R88+URZ+0x308b0], R100 ;  /* 0x0308b064580075a7 */ /* 0x000f62000808017f */
[----:B------:R-:W-:Y:S04]  /*88f0*/  BSSY B0, `(.L_x_1631) ;  /* 0x0000002000007945 */ /* 0x000fe80003800000 */
[----:B-----5:R-:W-:Y:S05]  /*8900*/  @!P4 BRA `(.L_x_1632) ;  /* 0x000002400060c947 */ /* 0x020fea0003800000 */
.L_x_2023:
[----:B------:R-:W-:Y:S05]  /*8910*/  BSYNC B0 ;  /* 0x0000000000007941 */ /* 0x000fea0003800000 */
.L_x_1631:
[----:B0---4-:R-:W4:Y:S01]  /*8920*/  LDL R14, [R1+0xc] ;  /* 0x00000c00010e7983 */ /* 0x011f220000100800 */
[----:B------:R-:W-:Y:S01]  /*8930*/  ULDC.64 UR4, c[0x0][0x328] ;  /* 0x0000ca0000047ab9 */ /* 0x000fe20000000a00 */
[----:B------:R-:W-:Y:S02]  /*8940*/  ULDC.64 UR6, c[0x0][0x318] ;  /* 0x0000c60000067ab9 */ /* 0x000fe40000000a00 */
[----:B------:R0:W5:Y:S04]  /*8950*/  LDL R42, [R1+0x4] ;  /* 0x00000400012a7983 */ /* 0x0001680000100800 */
[----:B-12---:R0:W5:Y:S01]  /*8960*/  LDL R41, [R1] ;  /* 0x0000000001297983 */ /* 0x0061620000100800 */
[----:B------:R-:W-:Y:S01]  /*8970*/  IMAD R97, R97, UR4, RZ ;  /* 0x0000000461617c24 */ /* 0x000fe2000f8e02ff */
[----:B------:R-:W-:Y:S01]  /*8980*/  BSSY B0, `(.L_x_1633) ;  /* 0x0000028000007945 */ /* 0x000fe20003800000 */
[----:B------:R-:W-:-:S04]  /*8990*/  IMAD.WIDE.U32 R12, R98, UR4, RZ ;  /* 0x00000004620c7c25 */ /* 0x000fc8000f8e00ff */
[----:B------:R-:W-:Y:S01]  /*89a0*/  IMAD R97, R98, UR5, R97 ;  /* 0x0000000562617c24 */ /* 0x000fe2000f8e0261 */
[----:B------:R-:W-:Y:S02]  /*89b0*/  ULDC.64 UR4, c[0x0][0x338] ;  /* 0x0000ce0000047ab9 */ /* 0x000fe40000000a00 */
[----:B------:R-:W-:Y:S02]  /*89c0*/  IMAD R96, R96, UR4, RZ ;  /* 0x0000000460607c24 */ /* 0x000fe4000f8e02ff */
[----:B------:R-:W-:Y:S02]  /*89d0*/  IMAD.IADD R13, R13, 0x1, R97 ;  /* 0x000000010d0d7824 */ /* 0x000fe400078e0261 */
[C---:B---3--:R-:W-:Y:S02]  /*89e0*/  IMAD R11, R99.reuse, UR5, R96 ;  /* 0x00000005630b7c24 */ /* 0x048fe4000f8e0260 */
[----:B------:R-:W-:Y:S01]  /*89f0*/  IMAD.WIDE.U32 R12, R99, UR4, R12 ;  /* 0x00000004630c7c25 */ /* 0x000fe2000f8e000c */
[----:B------:R-:W-:-:S03]  /*8a00*/  ULDC.64 UR4, c[0x0][0x330] ;  /* 0x0000cc0000047ab9 */ /* 0x000fc60000000a00 */
[----:B------:R-:W-:Y:S02]  /*8a10*/  IMAD.IADD R13, R13, 0x1, R11 ;  /* 0x000000010d0d7824 */ /* 0x000fe400078e020b */
[----:B------:R-:W-:-:S04]  /*8a20*/  IMAD.WIDE.U32 R12, R226, UR4, R12 ;  /* 0x00000004e20c7c25 */ /* 0x000fc8000f8e000c */
[----:B------:R-:W-:Y:S01]  /*8a30*/  IMAD R11, R226, UR5, R13 ;  /* 0x00000005e20b7c24 */ /* 0x000fe2000f8e020d */
[----:B------:R-:W-:-:S04]  /*8a40*/  LEA R38, P5, R12, UR6, 0x1 ;  /* 0x000000060c267c11 */ /* 0x000fc8000f8a08ff */
[----:B------:R-:W-:Y:S01]  /*8a50*/  LEA.HI.X R11, R12, UR7, R11, 0x1, P5 ;  /* 0x000000070c0b7c11 */ /* 0x000fe2000a8f0c0b */
[----:B------:R0:W1:Y:S04]  /*8a60*/  SHFL.IDX PT, R40, R38, RZ, 0x181f ;  /* 0x00181fff26287589 */ /* 0x00006800000e0000 */
[----:B------:R0:W2:Y:S01]  /*8a70*/  SHFL.IDX PT, R39, R11, RZ, 0x181f ;  /* 0x00181fff0b277589 */ /* 0x0000a200000e0000 */
[----:B----4-:R-:W-:-:S05]  /*8a80*/  IMAD.IADD R95, R95, 0x1, -R14 ;  /* 0x000000015f5f7824 */ /* 0x010fca00078e0a0e */
[----:B------:R-:W-:-:S13]  /*8a90*/  ISETP.GE.AND P4, PT, R95, 0x1, PT ;  /* 0x000000015f00780c */ /* 0x000fda0003f86270 */
[----:B012---:R-:W-:Y:S05]  /*8aa0*/  @!P4 BRA `(.L_x_1634) ;  /* 0x000000000054c947 */ /* 0x007fea0003800000 */
[----:B------:R-:W-:Y:S02]  /*8ab0*/  ULDC UR4, c[0x0][0x2f4] ;  /* 0x0000bd0000047ab9 */ /* 0x000fe40000000800 */
[----:B------:R-:W-:Y:S02]  /*8ac0*/  ISETP.GE.AND P6, PT, R18, UR4, PT ;  /* 0x0000000412007c0c */ /* 0x000fe4000bfc6270 */
[----:B------:R-:W-:-:S11]  /*8ad0*/  ISETP.GE.AND P5, PT, R203, UR4, PT ;  /* 0x00000004cb007c0c */ /* 0x000fd6000bfa6270 */
[----:B------:R-:W0:Y:S01]  /*8ae0*/  @!P6 LDS.128 R12, [R90+0x400] ;  /* 0x000400005a0ce984 */ /* 0x000e220000000c00 */
[----:B------:R-:W-:-:S04]  /*8af0*/  @!P6 LEA R36, P4, R18, R40, 0x1 ;  /* 0x000000281224e211 */ /* 0x000fc800078808ff */
[----:B------:R-:W-:Y:S02]  /*8b00*/  @!P6 LEA.HI.X R37, R18, R39, R19, 0x1, P4 ;  /* 0x000000271225e211 */ /* 0x000fe400020f0c13 */
[----:B------:R-:W-:-:S03]  /*8b10*/  ISETP.GE.AND P4, PT, R22, UR4, PT ;  /* 0x0000000416007c0c */ /* 0x000fc6000bf86270 */
[----:B0-----:R0:W-:Y:S04]  /*8b20*/  @!P6 ST.E.128 desc[UR60][R36.64], R12 ;  /* 0x0000000c2400e985 */ /* 0x0011e8000c101d3c */
[----:B------:R-:W1:Y:S01]  /*8b30*/  @!P5 LDS.128 R12, [R90+0x2400] ;  /* 0x002400005a0cd984 */ /* 0x000e620000000c00 */
[----:B0-----:R-:W-:-:S04]  /*8b40*/  @!P5 LEA R36, P6, R201, R40, 0x1 ;  /* 0x00000028c924d211 */ /* 0x001fc800078c08ff */
[----:B------:R-:W-:-:S05]  /*8b50*/  @!P5 LEA.HI.X R37, R201, R39, R224, 0x1, P6 ;  /* 0x00000027c925d211 */ /* 0x000fca00030f0ce0 */
[----:B-1----:R0:W-:Y:S01]  /*8b60*/  @!P5 ST.E.128 desc[UR60][R36.64], R12 ;  /* 0x0000000c2400d985 */ /* 0x0021e2000c101d3c */
[----:B------:R-:W-:-:S03]  /*8b70*/  ISETP.GE.AND P5, PT, R23, UR4, PT ;  /* 0x0000000417007c0c */ /* 0x000fc6000bfa6270 */
[----:B------:R-:W1:Y:S01]  /*8b80*/  @!P4 LDS.128 R12, [R90+0x4400] ;  /* 0x004400005a0cc984 */ /* 0x000e620000000c00 */
[----:B0-----:R-:W-:-:S04]  /*8b90*/  @!P4 LEA R36, P6, R22, R40, 0x1 ;  /* 0x000000281624c211 */ /* 0x001fc800078c08ff */
[----:B-----5:R-:W-:-:S05]  /*8ba0*/  @!P4 LEA.HI.X R37, R22, R39, R42, 0x1, P6 ;  /* 0x000000271625c211 */ /* 0x020fca00030f0c2a */
[----:B-1----:R0:W-:Y:S04]  /*8bb0*/  @!P4 ST.E.128 desc[UR60][R36.64], R12 ;  /* 0x0000000c2400c985 */ /* 0x0021e8000c101d3c */
[----:B------:R-:W1:Y:S01]  /*8bc0*/  @!P5 LDS.128 R12, [R90+0x6400] ;  /* 0x006400005a0cd984 */ /* 0x000e620000000c00 */
[----:B0-----:R-:W-:-:S04]  /*8bd0*/  @!P5 LEA R36, P4, R23, R40, 0x1 ;  /* 0x000000281724d211 */ /* 0x001fc800078808ff */
[----:B------:R-:W-:-:S05]  /*8be0*/  @!P5 LEA.HI.X R37, R23, R39, R41, 0x1, P4 ;  /* 0x000000271725d211 */ /* 0x000fca00020f0c29 */
[----:B-1----:R0:W-:Y:S04]  /*8bf0*/  @!P5 ST.E.128 desc[UR60][R36.64], R12 ;  /* 0x0000000c2400d985 */ /* 0x0021e8000c101d3c */
.L_x_1634:
[----:B------:R-:W-:Y:S05]  /*8c00*/  BSYNC B0 ;  /* 0x0000000000007941 */ /* 0x000fea0003800000 */
.L_x_1633:
[----:B------:R-:W-:Y:S01]  /*8c10*/  ISETP.GE.AND P4, PT, R95, 0x21, PT ;  /* 0x000000215f00780c */ /* 0x000fe20003f86270 */
[----:B------:R-:W1:Y:S01]  /*8c20*/  SHFL.IDX PT, R11, R11, 0x1, 0x181f ;  /* 0x00381f000b0b7f89 */ /* 0x000e6200000e0000 */
[----:B------:R-:W-:Y:S03]  /*8c30*/  BSSY B0, `(.L_x_1635) ;  /* 0x0000018000007945 */ /* 0x000fe60003800000 */
[----:B------:R-:W2:Y:S08]  /*8c40*/  SHFL.IDX PT, R38, R38, 0x1, 0x181f ;  /* 0x00381f0026267f89 */ /* 0x000eb000000e0000 */
[----:B------:R-:W-:Y:S05]  /*8c50*/  @!P4 BRA `(.L_x_1636) ;  /* 0x000000000054c947 */ /* 0x000fea0003800000 */
[----:B------:R-:W-:Y:S02]  /*8c60*/  ULDC UR4, c[0x0][0x2f4] ;  /* 0x0000bd0000047ab9 */ /* 0x000fe40000000800 */
[----:B------:R-:W-:Y:S02]  /*8c70*/  ISETP.GE.AND P6, PT, R18, UR4, PT ;  /* 0x0000000412007c0c */ /* 0x000fe4000bfc6270 */
[----:B------:R-:W-:-:S11]  /*8c80*/  ISETP.GE.AND P5, PT, R203, UR4, PT ;  /* 0x00000004cb007c0c */ /* 0x000fd6000bfa6270 */
[----:B0-----:R-:W0:Y:S01]  /*8c90*/  @!P6 LDS.128 R12, [R90+0x1400] ;  /* 0x001400005a0ce984 */ /* 0x001e220000000c00 */
[----:B--2---:R-:W-:-:S04]  /*8ca0*/  @!P6 LEA R36, P4, R18, R38, 0x1 ;  /* 0x000000261224e211 */ /* 0x004fc800078808ff */
[----:B-1----:R-:W-:Y:S02]  /*8cb0*/  @!P6 LEA.HI.X R37, R18, R11, R19, 0x1, P4 ;  /* 0x0000000b1225e211 */ /* 0x002fe400020f0c13 */
        /* <DEDUP_REMOVED lines=15> */
.L_x_1636:
[----:B------:R-:W-:Y:S05]  /*8db0*/  BSYNC B0 ;  /* 0x0000000000007941 */ /* 0x000fea0003800000 */
.L_x_1635:
[----:B0--3--:R-:W3:Y:S01]  /*8dc0*/  LDL.LU R12, [R1+0x4c] ;  /* 0x00004c00010c7983 */ /* 0x009ee20000300800 */
[----:B------:R-:W-:Y:S02]  /*8dd0*/  VIADD R200, R200, 0x1 ;  /* 0x00000001c8c87836 */ /* 0x000fe40000000000 */
[----:B------:R-:W-:Y:S01]  /*8de0*/  @!P0 VIADD R88, R88, 0x308c0 ;  /* 0x000308c058588836 */ /* 0x000fe20000000000 */
[----:B------:R-:W-:Y:S01]  /*8df0*/  @!PT LDS RZ, [RZ] ;  /* 0x00000000fffff984 */ /* 0x000fe20000000800 */
[----:B------:R-:W-:Y:S01]  /*8e00*/  @!PT LDS RZ, [RZ] ;  /* 0x00000000fffff984 */ /* 0x000fe20000000800 */
[----:B------:R-:W-:Y:S01]  /*8e10*/  @!PT LDS RZ, [RZ] ;  /* 0x00000000fffff984 */ /* 0x000fe20000000800 */
[----:B------:R-:W-:Y:S01]  /*8e20*/  @!PT LDS RZ, [RZ] ;  /* 0x00000000fffff984 */ /* 0x000fe20000000800 */
[----:B------:R0:W-:Y:S06]  /*8e30*/  MEMBAR.ALL.CTA ;  /* 0x0000000000007992 */ /* 0x0001ec0000008000 */
[----:B0-----:R-:W0:Y:S02]  /*8e40*/  FENCE.VIEW.ASYNC.S ;  /* 0x00000000000073c6 */ /* 0x001e240000000000 */
[----:B0-----:R0:W-:Y:S01]  /*8e50*/  BAR.SYNC.DEFER_BLOCKING R94, 0x80 ;  /* 0x0002005e0000751d */ /* 0x0011e20000010000 */
[----:B------:R-:W-:-:S02]  /*8e60*/  ISETP.NE.AND P4, PT, R200, 0x2, PT ;  /* 0x00000002c800780c */ /* 0x000fc40003f85270 */
[----:B------:R-:W-:Y:S02]  /*8e70*/  @!P0 PRMT R88, RZ, 0x654, R88 ;  /* 0x00000654ff588816 */ /* 0x000fe40000000058 */
[----:B-1----:R-:W-:Y:S02]  /*8e80*/  SEL R11, RZ, 0x1, P4 ;  /* 0x00000001ff0b7807 */ /* 0x002fe40002000000 */
[----:B------:R-:W-:Y:S01]  /*8e90*/  SEL R200, R200, RZ, P4 ;  /* 0x000000ffc8c87207 */ /* 0x000fe20002000000 */
[----:B------:R0:W-:Y:S01]  /*8ea0*/  @!P0 SYNCS.ARRIVE.TRANS64.RED.A1T0 RZ, [R88+URZ], RZ ;  /* 0x000000ff58ff89a7 */ /* 0x0001e2000810043f */
[----:B------:R-:W-:Y:S02]  /*8eb0*/  PLOP3.LUT P0, PT, PT, PT, PT, 0x8, 0x0 ;  /* 0x000000000000781c */ /* 0x000fe40003f0e170 */
[----:B---3--:R-:W-:-:S05]  /*8ec0*/  LOP3.LUT R12, R12, R11, RZ, 0x3c, !PT ;  /* 0x0000000b0c0c7212 */ /* 0x008fca00078e3cff */
[----:B------:R0:W-:Y:S01]  /*8ed0*/  STL [R1+0x4c], R12 ;  /* 0x00004c0c01007387 */ /* 0x0001e20000100800 */
[----:B------:R-:W-:Y:S05]  /*8ee0*/  @P3 BRA `(.L_x_1637) ;  /* 0xffffffa000243947 */ /* 0x000fea000383ffff */
.L_x_1551:
[----:B------:R-:W3:Y:S01]  /*8ef0*/  LDL R11, [R1+0x58] ;  /* 0x00005800010b7983 */ /* 0x000ee20000100800 */
[----:B------:R-:W1:Y:S01]  /*8f00*/  LDC R0, c[0x0][0x448] ;  /* 0x00011200ff007b82 */ /* 0x000e620000000800 */
[----:B------:R-:W-:Y:S01]  /*8f10*/  IADD3 R7, R220, 0x1, -R219 ;  /* 0x00000001dc077810 */ /* 0x000fe20007ffe8db */
[----:B------:R-:W-:Y:S06]  /*8f20*/  BSSY B0, `(.L_x_1638) ;  /* 0x000000d000007945 */ /* 0x000fec0003800000 */
[----:B------:R-:W4:Y:S01]  /*8f30*/  LDC.64 R2, c[0x0][0x9e0] ;  /* 0x00027800ff027b82 */ /* 0x000f220000000a00 */
[----:B-1----:R-:W-:-:S02]  /*8f40*/  ISETP.NE.AND P1, PT, R0, 0x1, PT ;  /* 0x000000010000780c */ /* 0x002fc40003f25270 */
[----:B----4-:R-:W-:-:S11]  /*8f50*/  ISETP.GE.AND P2, PT, R3, 0x1, PT ;  /* 0x000000010300780c */ /* 0x010fd60003f46270 */
[----:B------:R-:W1:Y:S08]  /*8f60*/  @P1 LDC R5, c[0x0][0x44c] ;  /* 0x00011300ff051b82 */ /* 0x000e700000000800 */
[----:B------:R-:W4:Y:S01]  /*8f70*/  @P1 LDC R4, c[0x0][0x450] ;  /* 0x00011400ff041b82 */ /* 0x000f220000000800 */
[----:B---3--:R-:W-:-:S05]  /*8f80*/  IADD3 R0, R11, 0x7f, RZ ;  /* 0x0000007f0b007810 */ /* 0x008fca0007ffe0ff */
[----:B-1----:R-:W-:-:S05]  /*8f90*/  @P1 IMAD.HI.U32 R5, R0, R5, RZ ;  /* 0x0000000500051227 */ /* 0x002fca00078e00ff */
[----:B----4-:R-:W-:-:S05]  /*8fa0*/  @P1 SHF.R.U32.HI R0, RZ, R4, R5 ;  /* 0x00000004ff001219 */ /* 0x010fca0000011605 */
[----:B------:R-:W-:Y:S01]  /*8fb0*/  IMAD.IADD R7, R7, 0x1, R0 ;  /* 0x0000000107077824 */ /* 0x000fe200078e0200 */
[----:B------:R-:W-:Y:S06]  /*8fc0*/  @P0 BRA `(.L_x_1639) ;  /* 0x0000000000080947 */ /* 0x000fec0003800000 */
[----:B------:R-:W1:Y:S02]  /*8fd0*/  FENCE.VIEW.ASYNC.G ;  /* 0x00000000000073c6 */ /* 0x000e640000000100 */
[----:B-1----:R-:W-:Y:S06]  /*8fe0*/  BAR.ARV 0xc, 0x180 ;  /* 0x0306000000007b1d */ /* 0x002fec0000002000 */
.L_x_1639:
[----:B------:R-:W-:Y:S05]  /*8ff0*/  BSYNC B0 ;  /* 0x0000000000007941 */ /* 0x000fea0003800000 */
.L_x_1638:
[----:B------:R-:W-:Y:S01]  /*9000*/  IMAD.IADD R2, R7, 0x1, R2 ;  /* 0x0000000107027824 */ /* 0x000fe200078e0202 */
[----:B------:R-:W-:Y:S06]  /*9010*/  @!P2 BRA `(.L_x_1640) ;  /* 0x000000000048a947 */ /* 0x000fec0003800000 */
[C---:B------:R-:W-:Y:S01]  /*9020*/  ISETP.GT.AND P0, PT, R7.reuse, RZ, PT ;  /* 0x000000ff0700720c */ /* 0x040fe20003f04270 */
[----:B------:R-:W-:Y:S01]  /*9030*/  BSSY B0, `(.L_x_1641) ;  /* 0x000000e000007945 */ /* 0x000fe20003800000 */
[----:B------:R-:W-:-:S11]  /*9040*/  VIADD R0, R7, 0xffffffff ;  /* 0xffffffff07007836 */ /* 0x000fd60000000000 */
[----:B------:R-:W-:Y:S05]  /*9050*/  @P0 BRA `(.L_x_1642) ;  /* 0x00000000001c0947 */ /* 0x000fea0003800000 */
[----:B------:R-:W-:Y:S01]  /*9060*/  ISETP.NE.AND P0, PT, R3, 0x1, PT ;  /* 0x000000010300780c */ /* 0x000fe20003f05270 */
[----:B------:R-:W-:-:S12]  /*9070*/  IMAD.MOV R7, RZ, RZ, -R7 ;  /* 0x000000ffff077224 */ /* 0x000fd800078e0a07 */
[----:B------:R-:W1:Y:S02]  /*9080*/  @P0 LDC.64 R4, c[0x0][0x9e8] ;  /* 0x00027a00ff040b82 */ /* 0x000e640000000a00 */
[----:B-1----:R-:W-:-:S05]  /*9090*/  @P0 IMAD.HI.U32 R4, R7, R4, RZ ;  /* 0x0000000407040227 */ /* 0x002fca00078e00ff */
[----:B------:R-:W-:-:S04]  /*90a0*/  @P0 SHF.R.U32.HI R7, RZ, R5, R4 ;  /* 0x00000005ff070219 */ /* 0x000fc80000011604 */
[----:B------:R-:W-:Y:S01]  /*90b0*/  LOP3.LUT R0, RZ, R7, RZ, 0x33, !PT ;  /* 0x00000007ff007212 */ /* 0x000fe200078e33ff */
[----:B------:R-:W-:Y:S06]  /*90c0*/  BRA `(.L_x_1643) ;  /* 0x0000000000107947 */ /* 0x000fec0003800000 */
.L_x_1642:
[----:B------:R-:W-:-:S13]  /*90d0*/  ISETP.NE.AND P0, PT, R3, 0x1, PT ;  /* 0x000000010300780c */ /* 0x000fda0003f05270 */
[----:B------:R-:W1:Y:S02]  /*90e0*/  @P0 LDC.64 R4, c[0x0][0x9e8] ;  /* 0x00027a00ff040b82 */ /* 0x000e640000000a00 */
[----:B-1----:R-:W-:-:S05]  /*90f0*/  @P0 IMAD.HI.U32 R4, R0, R4, RZ ;  /* 0x0000000400040227 */ /* 0x002fca00078e00ff */
[----:B------:R-:W-:-:S07]  /*9100*/  @P0 SHF.R.U32.HI R0, RZ, R5, R4 ;  /* 0x00000005ff000219 */ /* 0x000fce0000011604 */
.L_x_1643:
[----:B------:R-:W-:Y:S05]  /*9110*/  BSYNC B0 ;  /* 0x0000000000007941 */ /* 0x000fea0003800000 */
.L_x_1641:
[----:B------:R-:W-:-:S05]  /*9120*/  IMAD R5, R0, R3, R3 ;  /* 0x0000000300057224 */ /* 0x000fca00078e0203 */
[----:B------:R-:W-:-:S07]  /*9130*/  VIMNMX R2, R2, R5, PT ;  /* 0x0000000502027248 */ /* 0x000fce0003fe0100 */
.L_x_1640:
[----:B------:R-:W1:Y:S01]  /*9140*/  @P1 LDC R0, c[0x0][0x44c] ;  /* 0x00011300ff001b82 */ /* 0x000e620000000800 */
[----:B------:R-:W-:Y:S01]  /*9150*/  VIADD R2, R2, 0x3f ;  /* 0x0000003f02027836 */ /* 0x000fe20000000000 */
[----:B------:R-:W-:Y:S01]  /*9160*/  MOV R7, R11 ;  /* 0x0000000b00077202 */ /* 0x000fe20000000f00 */
[----:B------:R-:W-:-:S03]  /*9170*/  ULDC UR4, c[0x0][0x9dc] ;  /* 0x0002770000047ab9 */ /* 0x000fc60000000800 */
[----:B------:R-:W-:Y:S02]  /*9180*/  SHF.R.S32.HI R5, RZ, 0x1f, R2 ;  /* 0x0000001fff057819 */ /* 0x000fe40000011402 */
[----:B------:R-:W3:Y:S02]  /*9190*/  @P1 LDC R9, c[0x0][0x450] ;  /* 0x00011400ff091b82 */ /* 0x000ee40000000800 */
[----:B------:R-:W-:Y:S01]  /*91a0*/  LEA.HI R5, R5, R2, RZ, 0x6 ;  /* 0x0000000205057211 */ /* 0x000fe200078f30ff */
[----:B-1----:R-:W-:-:S05]  /*91b0*/  @P1 IMAD.HI.U32 R0, R11, R0, RZ ;  /* 0x000000000b001227 */ /* 0x002fca00078e00ff */
[----:B---3--:R-:W-:Y:S02]  /*91c0*/  @P1 SHF.R.U32.HI R7, RZ, R9, R0 ;  /* 0x00000009ff071219 */ /* 0x008fe40000011600 */
        /* <DEDUP_REMOVED lines=10> */
[----:B------:R-:W1:Y:S02]  /*9270*/  @P0 LDC.64 R4, c[0x0][0x9e8] ;  /* 0x00027a00ff040b82 */ /* 0x000e640000000a00 */
[----:B-1----:R-:W-:-:S05]  /*9280*/  @P0 IMAD.HI.U32 R4, R7, R4, RZ ;  /* 0x0000000407040227 */ /* 0x002fca00078e00ff */
[----:B------:R-:W-:-:S04]  /*9290*/  @P0 SHF.R.U32.HI R7, RZ, R5, R4 ;  /* 0x00000005ff070219 */ /* 0x000fc80000011604 */
[----:B------:R-:W-:Y:S01]  /*92a0*/  LOP3.LUT R2, RZ, R7, RZ, 0x33, !PT ;  /* 0x00000007ff027212 */ /* 0x000fe200078e33ff */
[----:B------:R-:W-:Y:S06]  /*92b0*/  BRA `(.L_x_1647) ;  /* 0x0000000000107947 */ /* 0x000fec0003800000 */
.L_x_1646:
[----:B------:R-:W-:-:S13]  /*92c0*/  ISETP.NE.AND P0, PT, R3, 0x1, PT ;  /* 0x000000010300780c */ /* 0x000fda0003f05270 */
[----:B------:R-:W1:Y:S02]  /*92d0*/  @P0 LDC.64 R4, c[0x0][0x9e8] ;  /* 0x00027a00ff040b82 */ /* 0x000e640000000a00 */
[----:B-1----:R-:W-:-:S05]  /*92e0*/  @P0 IMAD.HI.U32 R4, R2, R4, RZ ;  /* 0x0000000402040227 */ /* 0x002fca00078e00ff */
[----:B------:R-:W-:-:S07]  /*92f0*/  @P0 SHF.R.U32.HI R2, RZ, R5, R4 ;  /* 0x00000005ff020219 */ /* 0x000fce0000011604 */
.L_x_1647:
[----:B------:R-:W-:Y:S05]  /*9300*/  BSYNC B0 ;  /* 0x0000000000007941 */ /* 0x000fea0003800000 */
.L_x_1645:
[----:B------:R-:W-:-:S05]  /*9310*/  IMAD R3, R2, R3, RZ ;  /* 0x0000000302037224 */ /* 0x000fca00078e02ff */
[----:B------:R-:W-:-:S07]  /*9320*/  VIMNMX R0, R0, R3, !PT ;  /* 0x0000000300007248 */ /* 0x000fce0007fe0100 */
.L_x_1644:
[----:B------:R-:W-:Y:S01]  /*9330*/  SHF.R.S32.HI R3, RZ, 0x1f, R0 ;  /* 0x0000001fff037819 */ /* 0x000fe20000011400 */
[----:B------:R-:W-:Y:S01]  /*9340*/  BSSY B0, `(.L_x_1648) ;  /* 0x0000027000007945 */ /* 0x000fe20003800000 */
[----:B------:R-:W-:Y:S02]  /*9350*/  IMAD.MOV.U32 R93, RZ, RZ, RZ ;  /* 0x000000ffff5d7224 */ /* 0x000fe400078e00ff */
[----:B------:R-:W-:-:S04]  /*9360*/  LEA.HI R3, R3, R0, RZ, 0x6 ;  /* 0x0000000003037211 */ /* 0x000fc800078f30ff */
[----:B------:R-:W-:-:S04]  /*9370*/  SHF.R.S32.HI R3, RZ, 0x6, R3 ;  /* 0x00000006ff037819 */ /* 0x000fc80000011403 */
[----:B------:R-:W-:-:S04]  /*9380*/  VIMNMX R9, RZ, R3, !PT ;  /* 0x00000003ff097248 */ /* 0x000fc80007fe0100 */
[----:B------:R-:W-:-:S13]  /*9390*/  ISETP.GT.AND P0, PT, R6, R9, PT ;  /* 0x000000090600720c */ /* 0x000fda0003f04270 */
[----:B------:R-:W-:Y:S05]  /*93a0*/  @!P0 BRA `(.L_x_1649) ;  /* 0x0000000000808947 */ /* 0x000fea0003800000 */
[----:B------:R-:W3:Y:S01]  /*93b0*/  LDL R2, [R1+0x84] ;  /* 0x0000840001027983 */ /* 0x000ee20000100800 */
[----:B------:R-:W-:Y:S01]  /*93c0*/  ULDC UR4, c[0x0][0x9f0] ;  /* 0x00027c0000047ab9 */ /* 0x000fe20000000800 */
[----:B---3--:R-:W-:-:S04]  /*93d0*/  ISETP.NE.AND P0, PT, R2, RZ, PT ;  /* 0x000000ff0200720c */ /* 0x008fc80003f05270 */
[----:B------:R-:W-:-:S04]  /*93e0*/  SEL R11, R2, UR4, P0 ;  /* 0x00000004020b7c07 */ /* 0x000fc80008000000 */
[-C--:B------:R-:W-:Y:S02]  /*93f0*/  IABS R5, R11.reuse ;  /* 0x0000000b00057213 */ /* 0x080fe40000000000 */
[----:B------:R-:W-:Y:S02]  /*9400*/  IADD3 R0, R11, -0x1, R6 ;  /* 0xffffffff0b007810 */ /* 0x000fe40007ffe006 */
[----:B------:R-:W1:Y:S01]  /*9410*/  I2F.RP R4, R5 ;  /* 0x0000000500047306 */ /* 0x000e620000209400 */
[----:B------:R-:W-:Y:S02]  /*9420*/  IABS R10, R11 ;  /* 0x0000000b000a7213 */ /* 0x000fe40000000000 */
[----:B------:R-:W-:-:S05]  /*9430*/  IADD3 R0, -R9, R0, RZ ;  /* 0x0000000009007210 */ /* 0x000fca0007ffe1ff */
[----:B-1----:R-:W1:Y:S02]  /*9440*/  MUFU.RCP R4, R4 ;  /* 0x0000000400047308 */ /* 0x002e640000001000 */
[----:B-1----:R-:W-:Y:S02]  /*9450*/  VIADD R2, R4, 0xffffffe ;  /* 0x0ffffffe04027836 */ /* 0x002fe40000000000 */
[----:B------:R-:W-:-:S04]  /*9460*/  IMAD.MOV R4, RZ, RZ, -R10 ;  /* 0x000000ffff047224 */ /* 0x000fc800078e0a0a */
[----:B------:R1:W3:Y:S02]  /*9470*/  F2I.FTZ.U32.TRUNC.NTZ R3, R2 ;  /* 0x0000000200037305 */ /* 0x0002e4000021f000 */
[----:B-1----:R-:W-:Y:S02]  /*9480*/  IMAD.MOV.U32 R2, RZ, RZ, RZ ;  /* 0x000000ffff027224 */ /* 0x002fe400078e00ff */
[----:B---3--:R-:W-:-:S04]  /*9490*/  IMAD.MOV R8, RZ, RZ, -R3 ;  /* 0x000000ffff087224 */ /* 0x008fc800078e0a03 */
[----:B------:R-:W-:Y:S01]  /*94a0*/  IMAD R7, R8, R5, RZ ;  /* 0x0000000508077224 */ /* 0x000fe200078e02ff */
[----:B------:R-:W-:Y:S02]  /*94b0*/  IABS R8, R0 ;  /* 0x0000000000087213 */ /* 0x000fe40000000000 */
[----:B------:R-:W-:Y:S01]  /*94c0*/  LOP3.LUT R0, R0, R11, RZ, 0x3c, !PT ;  /* 0x0000000b00007212 */ /* 0x000fe200078e3cff */
[----:B------:R-:W-:-:S03]  /*94d0*/  IMAD.HI.U32 R3, R3, R7, R2 ;  /* 0x0000000703037227 */ /* 0x000fc600078e0002 */
[----:B------:R-:W-:Y:S01]  /*94e0*/  ISETP.GE.AND P2, PT, R0, RZ, PT ;  /* 0x000000ff0000720c */ /* 0x000fe20003f46270 */
        /* <DEDUP_REMOVED lines=12> */
.L_x_1649:
[----:B------:R-:W-:Y:S05]  /*95b0*/  BSYNC B0 ;  /* 0x0000000000007941 */ /* 0x000fea0003800000 */
.L_x_1648:
        /* <DEDUP_REMOVED lines=31> */
[----:B0-----:R-:W-:Y:S02]  /*97b0*/  CS2R R94, SRZ ;  /* 0x00000000005e7805 */ /* 0x001fe4000001ff00 */
        /* <DEDUP_REMOVED lines=25> */
[----:B-----5:R-:W-:Y:S02]  /*9950*/  CS2R R42, SRZ ;  /* 0x00000000002a7805 */ /* 0x020fe4000001ff00 */
[----:B------:R-:W-:Y:S02]  /*9960*/  CS2R R40, SRZ ;  /* 0x0000000000287805 */ /* 0x000fe4000001ff00 */
[----:B--2---:R-:W-:Y:S02]  /*9970*/  CS2R R38, SRZ ;  /* 0x0000000000267805 */ /* 0x004fe4000001ff00 */
[----:B------:R-:W-:-:S02]  /*9980*/  CS2R R36, SRZ ;  /* 0x0000000000247805 */ /* 0x000fc4000001ff00 */
[----:B------:R-:W-:Y:S02]  /*9990*/  CS2R R34, SRZ ;  /* 0x0000000000227805 */ /* 0x000fe4000001ff00 */
[----:B------:R-:W-:Y:S02]  /*99a0*/  CS2R R32, SRZ ;  /* 0x0000000000207805 */ /* 0x000fe4000001ff00 */
[----:B------:R-:W-:Y:S02]  /*99b0*/  CS2R R30, SRZ ;  /* 0x00000000001e7805 */ /* 0x000fe4000001ff00 */
[----:B------:R-:W-:Y:S02]  /*99c0*/  CS2R R28, SRZ ;  /* 0x00000000001c7805 */ /* 0x000fe4000001ff00 */
[----:B------:R-:W-:Y:S02]  /*99d0*/  CS2R R4, SRZ ;  /* 0x0000000000047805 */ /* 0x000fe4000001ff00 */
[----:B------:R-:W-:Y:S01]  /*99e0*/  CS2R R152, SRZ ;  /* 0x0000000000987805 */ /* 0x000fe2000001ff00 */
[----:B---3--:R-:W-:-:S05]  /*99f0*/  IMAD R0, R0, R93, R9 ;  /* 0x0000005d00007224 */ /* 0x008fca00078e0209 */
[----:B------:R0:W-:Y:S01]  /*9a00*/  STL [R1+0x78], R0 ;  /* 0x0000780001007387 */ /* 0x0001e20000100800 */
[----:B------:R-:W-:-:S04]  /*9a10*/  VIADDMNMX R93, R0, R93, R6, PT ;  /* 0x0000005d005d7246 */ /* 0x000fc80003800106 */
[----:B------:R-:W-:-:S13]  /*9a20*/  ISETP.GT.AND P1, PT, R93, R0, PT ;  /* 0x000000005d00720c */ /* 0x000fda0003f24270 */
[----:B0-----:R-:W-:Y:S05]  /*9a30*/  @!P1 BRA `(.L_x_1650) ;  /* 0x0000015800889947 */ /* 0x001fea0003800000 */
[----:B------:R-:W0:Y:S01]  /*9a40*/  S2R R0, SR_TID.X ;  /* 0x0000000000007919 */ /* 0x000e220000002100 */
[----:B------:R-:W-:Y:S01]  /*9a50*/  BSSY B6, `(.L_x_1651) ;  /* 0x0000020000067945 */ /* 0x000fe20003800000 */
[----:B0-----:R-:W-:-:S05]  /*9a60*/  VIADD R0, R0, 0xffffff80 ;  /* 0xffffff8000007836 */ /* 0x001fca0000000000 */
[----:B------:R-:W-:-:S04]  /*9a70*/  SHF.R.S32.HI R3, RZ, 0x1f, R0 ;  /* 0x0000001fff037819 */ /* 0x000fc80000011400 */
[----:B------:R-:W-:-:S04]  /*9a80*/  LEA.HI R3, R3, R0, RZ, 0x7 ;  /* 0x0000000003037211 */ /* 0x000fc800078f38ff */
[----:B------:R-:W-:-:S06]  /*9a90*/  SHF.R.S32.HI R0, RZ, 0x7, R3 ;  /* 0x00000007ff007819 */ /* 0x000fcc0000011403 */
[----:B------:R-:W0:Y:S02]  /*9aa0*/  SHFL.IDX PT, R0, R0, RZ, 0x1f ;  /* 0x00001fff00007589 */ /* 0x000e2400000e0000 */
[----:B0-----:R-:W-:-:S04]  /*9ab0*/  LEA.HI R2, R0, R0, RZ, 0x1 ;  /* 0x0000000000027211 */ /* 0x001fc800078f08ff */
[----:B------:R-:W-:Y:S01]  /*9ac0*/  LOP3.LUT R3, R2, 0x1e, RZ, 0xc0, !PT ;  /* 0x0000001e02037812 */ /* 0x000fe200078ec0ff */
[----:B------:R-:W-:-:S04]  /*9ad0*/  VIADD R2, R17, 0x10400 ;  /* 0x0001040011027836 */ /* 0x000fc80000000000 */
[----:B------:R-:W-:Y:S01]  /*9ae0*/  IMAD.IADD R3, R0, 0x1, -R3 ;  /* 0x0000000100037824 */ /* 0x000fe200078e0a03 */
[----:B------:R-:W-:-:S04]  /*9af0*/  LOP3.LUT P0, RZ, R2, 0x3ff, RZ, 0xc0, !PT ;  /* 0x000003ff02ff7812 */ /* 0x000fc8000780c0ff */
[----:B------:R-:W-:Y:S02]  /*9b00*/  LEA R3, R3, R2, 0xd ;  /* 0x0000000203037211 */ /* 0x000fe400078e68ff */
[----:B------:R-:W-:Y:S02]  /*9b10*/  P2R R24, PR, RZ, 0x1 ;  /* 0x00000001ff187803 */ /* 0x000fe40000000000 */
[----:B------:R-:W-:-:S04]  /*9b20*/  SHF.R.U32.HI R2, RZ, 0x4, R3 ;  /* 0x00000004ff027819 */ /* 0x000fc80000011603 */
[----:B------:R-:W-:Y:S01]  /*9b30*/  LOP3.LUT R2, R2, 0x3fff, RZ, 0xc0, !PT ;  /* 0x00003fff02027812 */ /* 0x000fe200078ec0ff */
[----:B------:R-:W-:Y:S06]  /*9b40*/  @!P0 BRA `(.L_x_1652) ;  /* 0x0000000000408947 */ /* 0x000fec0003800000 */
[----:B------:R-:W-:Y:S01]  /*9b50*/  MOV R14, 0x0 ;  /* 0x00000000000e7802 */ /* 0x000fe20000000f00 */
[----:B------:R-:W-:Y:S01]  /*9b60*/  ULDC.64 UR4, c[0x4][0xa8] ;  /* 0x01002a0000047ab9 */ /* 0x000fe20000000a00 */
[----:B------:R-:W-:Y:S01]  /*9b70*/  ULDC.64 UR6, c[0x4][0xb0] ;  /* 0x01002c0000067ab9 */ /* 0x000fe20000000a00 */
[----:B------:R-:W-:Y:S02]  /*9b80*/  IMAD.U32 R4, RZ, RZ, UR4 ;  /* 0x00000004ff047e24 */ /* 0x000fe4000f8e00ff */
        /* <DEDUP_REMOVED lines=8> */
[----:B------:R-:W-:Y:S02]  /*9c10*/  IMAD.MOV.U32 R12, RZ, RZ, 0x1 ;  /* 0x00000001ff0c7424 */ /* 0x000fe400078e00ff */
[----:B------:R-:W-:-:S07]  /*9c20*/  IMAD.MOV.U32 R13, RZ, RZ, RZ ;  /* 0x000000ffff0d7224 */ /* 0x000fce00078e00ff */
[----:B------:R-:W-:-:S07]  /*9c30*/  LEPC R20, `(.L_x_1652) ;  /* 0x000000001014794e */ /* 0x000fce0000000000 */
[----:B0-----:R-:W-:Y:S05]  /*9c40*/  CALL.ABS.NOINC R14 ;  /* 0x000000000e007343 */ /* 0x001fea0003c00000 */
.L_x_1652:
[----:B------:R-:W-:Y:S05]  /*9c50*/  BSYNC B6 ;  /* 0x0000000000067941 */ /* 0x000fea0003800000 */
.L_x_1651:
        /* <DEDUP_REMOVED lines=13> */
.L_x_1656:
[----:B-1----:R1:W2:Y:S02]  /*9d30*/  SYNCS.PHASECHK.TRANS64.TRYWAIT P0, [R17+URZ+0x30800], R0 ;  /* 0x03080000110075a7 */ /* 0x0022a4000800017f */
[----:B--2---:R-:W-:Y:S05]  /*9d40*/  @!P0 NANOSLEEP.SYNCS 0x989680 ;  /* 0x009896800000895d */ /* 0x004fea0003900000 */
[----:B------:R-:W2:Y:S02]  /*9d50*/  @!P0 SYNCS.PHASECHK.TRANS64 P0, [R17+URZ+0x30800], R0 ;  /* 0x03080000110085a7 */ /* 0x000ea4000800007f */
[----:B--2---:R-:W-:Y:S05]  /*9d60*/  @!P0 BRA `(.L_x_1656) ;  /* 0xfffffffc00f08947 */ /* 0x004fea000383ffff */
.L_x_1655:
[----:B------:R-:W-:Y:S05]  /*9d70*/  BSYNC B0 ;  /* 0x0000000000007941 */ /* 0x000fea0003800000 */
.L_x_1654:
[----:B------:R-:W-:Y:S05]  /*9d80*/  BRA `(.L_x_1657) ;  /* 0x0000009400887947 */ /* 0x000fea0003800000 */
.L_x_1653:
[----:B------:R-:W-:Y:S01]  /*9d90*/  ISETP.NE.AND P0, PT, R24, RZ, PT ;  /* 0x000000ff1800720c */ /* 0x000fe20003f05270 */
[----:B------:R-:W-:Y:S01]  /*9da0*/  ULDC.64 UR6, c[0x0][0x408] ;  /* 0x0001020000067ab9 */ /* 0x000fe20000000a00 */
[----:B------:R-:W-:Y:S01]  /*9db0*/  SHF.R.S32.HI R0, RZ, 0x1f, R92 ;  /* 0x0000001fff007819 */ /* 0x000fe2000001145c */
[----:B------:R-:W-:Y:S01]  /*9dc0*/  ULDC.64 UR4, c[0x0][0x3f8] ;  /* 0x0000fe0000047ab9 */ /* 0x000fe20000000a00 */
[----:B------:R-:W-:Y:S01]  /*9dd0*/  IMAD.WIDE.U32 R26, R92, UR6, RZ ;  /* 0x000000065c1a7c25 */ /* 0x000fe2000f8e00ff */
[----:B------:R-:W-:Y:S03]  /*9de0*/  BSSY B6, `(.L_x_1658) ;  /* 0x0000019000067945 */ /* 0x000fe60003800000 */
[C---:B------:R-:W-:Y:S02]  /*9df0*/  IMAD R5, R0.reuse, UR6, RZ ;  /* 0x0000000600057c24 */ /* 0x040fe4000f8e02ff */
[----:B------:R-:W-:-:S02]  /*9e00*/  IMAD R3, R0, UR4, RZ ;  /* 0x0000000400037c24 */ /* 0x000fc4000f8e02ff */
[C---:B------:R-:W-:Y:S02]  /*9e10*/  IMAD R5, R92.reuse, UR7, R5 ;  /* 0x000000075c057c24 */ /* 0x040fe4000f8e0205 */
[----:B------:R-:W-:-:S03]  /*9e20*/  IMAD.WIDE.U32 R24, R92, UR4, RZ ;  /* 0x000000045c187c25 */ /* 0x000fc6000f8e00ff */
[----:B------:R-:W-:Y:S01]  /*9e30*/  IADD3 R29, R5, R27, RZ ;  /* 0x0000001b051d7210 */ /* 0x000fe20007ffe0ff */
[----:B------:R-:W-:-:S04]  /*9e40*/  IMAD R3, R92, UR5, R3 ;  /* 0x000000055c037c24 */ /* 0x000fc8000f8e0203 */
[----:B------:R-:W-:Y:S01]  /*9e50*/  IMAD.IADD R33, R3, 0x1, R25 ;  /* 0x0000000103217824 */ /* 0x000fe200078e0219 */
        /* <DEDUP_REMOVED lines=17> */
.L_x_1659:
[----:B------:R-:W-:Y:S05]  /*9f70*/  BSYNC B6 ;  /* 0x0000000000067941 */ /* 0x000fea0003800000 */
.L_x_1658:
[----:B------:R-:W2:Y:S01]  /*9f80*/  LDL R28, [R1+0x58] ;  /* 0x00005800011c7983 */ /* 0x000ea20000100800 */
[----:B------:R-:W-:-:S03]  /*9f90*/  ULDC.U8 UR4, c[0x0][0x410] ;  /* 0x0001040000047ab9 */ /* 0x000fc60000000000 */
[----:B------:R-:W2:Y:S04]  /*9fa0*/  LDL R21, [R1+0xc] ;  /* 0x00000c0001157983 */ /* 0x000ea80000100800 */
[----:B------:R-:W3:Y:S01]  /*9fb0*/  LDL R20, [R1+0x80] ;  /* 0x0000800001147983 */ /* 0x000ee20000100800 */
[----:B------:R-:W-:Y:S01]  /*9fc0*/  ISETP.NE.AND P0, PT, RZ, UR4, PT ;  /* 0x00000004ff007c0c */ /* 0x000fe2000bf05270 */
[----:B------:R-:W-:Y:S01]  /*9fd0*/  BSSY B0, `(.L_x_1660) ;  /* 0x0000935000007945 */ /* 0x000fe20003800000 */
[----:B--2---:R-:W-:-:S04]  /*9fe0*/  IMAD.IADD R0, R21, 0x1, R28 ;  /* 0x0000000115007824 */ /* 0x004fc800078e021c */
[----:B---3--:R-:W-:-:S07]  /*9ff0*/  IMAD R3, R20, 0x20, R0 ;  /* 0x0000002014037824 */ /* 0x008fce00078e0200 */
[----:B------:R-:W-:Y:S05]  /*a000*/  @!P0 BRA `(.L_x_1661) ;  /* 0x00000048007c8947 */ /* 0x000fea0003800000 */
[----:B------:R-:W0:Y:S01]  /*a010*/  LDC R10, c[0x0][0x448] ;  /* 0x00011200ff0a7b82 */ /* 0x000e220000000800 */
[----:B------:R-:W-:Y:S01]  /*a020*/  ULDC.64 UR4, c[0x0][0x3f8] ;  /* 0x0000fe0000047ab9 */ /* 0x000fe20000000a00 */
[----:B------:R-:W-:Y:S01]  /*a030*/  MOV R32, R24 ;  /* 0x0000001800207202 */ /* 0x000fe20000000f00 */
[----:B------:R-:W-:Y:S01]  /*a040*/  ULDC.64 UR6, c[0x0][0x408] ;  /* 0x0001020000067ab9 */ /* 0x000fe20000000a00 */
[----:B0-----:R-:W-:-:S13]  /*a050*/  ISETP.NE.AND P0, PT, R10, 0x1, PT ;  /* 0x000000010a00780c */ /* 0x001fda0003f05270 */
[----:B------:R-:W0:Y:S08]  /*a060*/  @P0 LDC R4, c[0x0][0x44c] ;  /* 0x00011300ff040b82 */ /* 0x000e300000000800 */
[----:B------:R-:W1:Y:S01]  /*a070*/  @P0 LDC R5, c[0x0][0x450] ;  /* 0x00011400ff050b82 */ /* 0x000e620000000800 */
[----:B0-----:R-:W-:-:S05]  /*a080*/  @P0 IMAD.HI.U32 R4, R3, R4, RZ ;  /* 0x0000000403040227 */ /* 0x001fca00078e00ff */
[----:B-1----:R-:W-:Y:S01]  /*a090*/  @P0 SHF.R.U32.HI R3, RZ, R5, R4 ;  /* 0x00000005ff030219 */ /* 0x002fe20000011604 */
[----:B------:R-:W-:Y:S02]  /*a0a0*/  IMAD.MOV.U32 R4, RZ, RZ, R26 ;  /* 0x000000ffff047224 */ /* 0x000fe400078e001a */
[----:B------:R-:W-:Y:S01]  /*a0b0*/  IMAD.MOV.U32 R5, RZ, RZ, R29 ;  /* 0x000000ffff057224 */ /* 0x000fe200078e001d */
[----:B------:R-:W-:Y:S01]  /*a0c0*/  SHF.R.S32.HI R6, RZ, 0x1f, R3 ;  /* 0x0000001fff067819 */ /* 0x000fe20000011403 */
[----:B------:R-:W-:-:S04]  /*a0d0*/  IMAD.WIDE.U32 R32, R3, UR4, R32 ;  /* 0x0000000403207c25 */ /* 0x000fc8000f8e0020 */
[C---:B------:R-:W-:Y:S02]  /*a0e0*/  IMAD R8, R6.reuse, UR4, RZ ;  /* 0x0000000406087c24 */ /* 0x040fe4000f8e02ff */
[----:B------:R-:W-:Y:S02]  /*a0f0*/  IMAD R6, R6, UR6, RZ ;  /* 0x0000000606067c24 */ /* 0x000fe4000f8e02ff */
[C---:B------:R-:W-:Y:S01]  /*a100*/  IMAD R7, R3.reuse, UR5, R8 ;  /* 0x0000000503077c24 */ /* 0x040fe2000f8e0208 */
[----:B------:R-:W-:Y:S01]  /*a110*/  ULDC.64 UR4, c[0x0][0x3e8] ;  /* 0x0000fa0000047ab9 */ /* 0x000fe20000000a00 */
[C---:B------:R-:W-:Y:S01]  /*a120*/  IMAD.WIDE.U32 R4, R3.reuse, UR6, R4 ;  /* 0x0000000603047c25 */ /* 0x040fe2000f8e0004 */
[----:B------:R-:W-:Y:S01]  /*a130*/  LEA R30, P0, R32, UR4, 0x1 ;  /* 0x00000004201e7c11 */ /* 0x000fe2000f8008ff */
[----:B------:R-:W-:Y:S02]  /*a140*/  UMOV UR4, 0xffffffff ;  /* 0xffffffff00047882 */ /* 0x000fe40000000000 */
[----:B------:R-:W-:Y:S01]  /*a150*/  IMAD R9, R3, UR7, R6 ;  /* 0x0000000703097c24 */ /* 0x000fe2000f8e0206 */
[----:B------:R-:W-:Y:S01]  /*a160*/  ULDC.64 UR6, c[0x0][0x400] ;  /* 0x0001000000067ab9 */ /* 0x000fe20000000a00 */
[----:B------:R-:W-:Y:S01]  /*a170*/  IMAD.IADD R3, R33, 0x1, R7 ;  /* 0x0000000121037824 */ /* 0x000fe200078e0207 */
[----:B------:R-:W-:Y:S01]  /*a180*/  LEA R31, P1, R4, UR6, 0x1 ;  /* 0x00000006041f7c11 */ /* 0x000fe2000f8208ff */
[----:B------:R-:W-:-:S03]  /*a190*/  IMAD.IADD R33, R5, 0x1, R9 ;  /* 0x0000000105217824 */ /* 0x000fc600078e0209 */
[----:B------:R-:W-:Y:S02]  /*a1a0*/  LEA.HI.X R32, R32, UR5, R3, 0x1, P0 ;  /* 0x0000000520207c11 */ /* 0x000fe400080f0c03 */
[----:B------:R-:W-:Y:S01]  /*a1b0*/  LEA.HI.X R33, R4, UR7, R33, 0x1, P1 ;  /* 0x0000000704217c11 */ /* 0x000fe200088f0c21 */
[----:B------:R-:W-:Y:S06]  /*a1c0*/  BRA.DIV UR4, `(.L_x_1662) ;  /* 0x0000022a04447947 */ /* 0x000fec000b800000 */
[----:B------:R0:W1:Y:S04]  /*a1d0*/  SHFL.IDX PT, R9, R32, RZ, 0x181f ;  /* 0x00181fff20097589 */ /* 0x00006800000e0000 */
[----:B------:R0:W2:Y:S04]  /*a1e0*/  SHFL.IDX PT, R8, R30, RZ, 0x181f ;  /* 0x00181fff1e087589 */ /* 0x0000a800000e0000 */
[----:B------:R0:W3:Y:S04]  /*a1f0*/  SHFL.IDX PT, R26, R33, RZ, 0x181f ;  /* 0x00181fff211a7589 */ /* 0x0000e800000e0000 */
[----:B------:R0:W4:Y:S02]  /*a200*/  SHFL.IDX PT, R5, R31, RZ, 0x181f ;  /* 0x00181fff1f057589 */ /* 0x00012400000e0000 */
.L_x_2029:
[----:B------:R-:W-:Y:S01]  /*a210*/  IMAD R3, R219, R10, RZ ;  /* 0x0000000adb037224 */ /* 0x000fe200078e02ff */
[----:B------:R-:W-:Y:S01]  /*a220*/  BSSY B1, `(.L_x_1663) ;  /* 0x000003c000017945 */ /* 0x000fe20003800000 */
[----:B------:R-:W-:Y:S02]  /*a230*/  CS2R R62, SRZ ;  /* 0x00000000003e7805 */ /* 0x000fe4000001ff00 */
[----:B------:R-:W-:Y:S02]  /*a240*/  CS2R R66, SRZ ;  /* 0x0000000000427805 */ /* 0x000fe4000001ff00 */
[----:B------:R-:W-:Y:S02]  /*a250*/  CS2R R70, SRZ ;  /* 0x0000000000467805 */ /* 0x000fe4000001ff00 */
[----:B------:R-:W-:Y:S02]  /*a260*/  ISETP.GE.AND P0, PT, R0, R3, PT ;  /* 0x000000030000720c */ /* 0x000fe40003f06270 */
[----:B------:R-:W-:-:S02]  /*a270*/  CS2R R74, SRZ ;  /* 0x00000000004a7805 */ /* 0x000fc4000001ff00 */
[----:B------:R-:W-:Y:S02]  /*a280*/  CS2R R64, SRZ ;  /* 0x0000000000407805 */ /* 0x000fe4000001ff00 */
[----:B------:R-:W-:Y:S02]  /*a290*/  CS2R R68, SRZ ;  /* 0x0000000000447805 */ /* 0x000fe4000001ff00 */
[----:B------:R-:W-:Y:S02]  /*a2a0*/  CS2R R72, SRZ ;  /* 0x0000000000487805 */ /* 0x000fe4000001ff00 */
[----:B------:R-:W-:-:S03]  /*a2b0*/  CS2R R76, SRZ ;  /* 0x00000000004c7805 */ /* 0x000fc6000001ff00 */
[----:B------:R-:W-:Y:S05]  /*a2c0*/  @P0 BRA `(.L_x_1664) ;  /* 0x0000000000c40947 */ /* 0x000fea0003800000 */
[----:B------:R-:W3:Y:S01]  /*a2d0*/  LDL R7, [R1+0x30] ;  /* 0x0000300001077983 */ /* 0x000ee20000100800 */
[----:B------:R-:W-:-:S03]  /*a2e0*/  ULDC UR4, c[0x0][0x3f4] ;  /* 0x0000fd0000047ab9 */ /* 0x000fc60000000800 */
[----:B------:R-:W4:Y:S04]  /*a2f0*/  LDL R4, [R1+0x34] ;  /* 0x0000340001047983 */ /* 0x000f280000100800 */
[----:B------:R-:W4:Y:S04]  /*a300*/  LDL R29, [R1+0x48] ;  /* 0x00004800011d7983 */ /* 0x000f280000100800 */
[----:B------:R-:W4:Y:S04]  /*a310*/  LDL R6, [R1+0x98] ;  /* 0x0000980001067983 */ /* 0x000f280000100800 */
[----:B------:R-:W4:Y:S04]  /*a320*/  LDL R11, [R1+0x9c] ;  /* 0x00009c00010b7983 */ /* 0x000f280000100800 */
[----:B------:R-:W4:Y:S01]  /*a330*/  LDL R34, [R1+0x94] ;  /* 0x0000940001227983 */ /* 0x000f220000100800 */
[----:B------:R-:W-:-:S02]  /*a340*/  ISETP.GE.AND P3, PT, R204, UR4, PT ;  /* 0x00000004cc007c0c */ /* 0x000fc4000bf66270 */
[----:B------:R-:W-:Y:S02]  /*a350*/  CS2R R74, SRZ ;  /* 0x00000000004a7805 */ /* 0x000fe4000001ff00 */
[----:B------:R-:W-:Y:S02]  /*a360*/  CS2R R76, SRZ ;  /* 0x00000000004c7805 */ /* 0x000fe4000001ff00 */
[----:B------:R-:W-:Y:S02]  /*a370*/  CS2R R70, SRZ ;  /* 0x0000000000467805 */ /* 0x000fe4000001ff00 */
[----:B------:R-:W-:Y:S02]  /*a380*/  CS2R R72, SRZ ;  /* 0x0000000000487805 */ /* 0x000fe4000001ff00 */
[----:B------:R-:W-:Y:S02]  /*a390*/  CS2R R66, SRZ ;  /* 0x0000000000427805 */ /* 0x000fe4000001ff00 */
[----:B------:R-:W-:Y:S01]  /*a3a0*/  CS2R R68, SRZ ;  /* 0x0000000000447805 */ /* 0x000fe2000001ff00 */
[----:B-12---:R-:W-:Y:S01]  /*a3b0*/  @!P3 IMAD.WIDE R20, R204, 0x2, R8 ;  /* 0x00000002cc14b825 */ /* 0x006fe200078e0208 */
[----:B------:R-:W-:-:S02]  /*a3c0*/  CS2R R62, SRZ ;  /* 0x00000000003e7805 */ /* 0x000fc4000001ff00 */
[----:B------:R-:W-:Y:S02]  /*a3d0*/  CS2R R64, SRZ ;  /* 0x0000000000407805 */ /* 0x000fe4000001ff00 */
[----:B------:R1:W5:Y:S01]  /*a3e0*/  @!P3 LD.E.64 R74, desc[UR60][R20.64] ;  /* 0x0000003c144ab980 */ /* 0x000362000c101b00 */
[----:B---3--:R-:W-:Y:S02]  /*a3f0*/  ISETP.GE.AND P2, PT, R7, UR4, PT ;  /* 0x0000000407007c0c */ /* 0x008fe4000bf46270 */
[----:B----4-:R-:W-:Y:S02]  /*a400*/  ISETP.GE.AND P1, PT, R4, UR4, PT ;  /* 0x0000000404007c0c */ /* 0x010fe4000bf26270 */
[----:B------:R-:W-:-:S09]  /*a410*/  ISETP.GE.AND P0, PT, R29, UR4, PT ;  /* 0x000000041d007c0c */ /* 0x000fd2000bf06270 */
[----:B------:R-:W-:Y:S02]  /*a420*/  @!P2 IMAD.SHL.U32 R12, R7, 0x2, RZ ;  /* 0x00000002070ca824 */ /* 0x000fe400078e00ff */
[C---:B------:R-:W-:Y:S02]  /*a430*/  @!P1 SHF.L.U64.HI R28, R4.reuse, 0x1, R6 ;  /* 0x00000001041c9819 */ /* 0x040fe40000010206 */
[----:B------:R-:W-:Y:S02]  /*a440*/  @!P1 SHF.L.U32 R4, R4, 0x1, RZ ;  /* 0x0000000104049819 */ /* 0x000fe400000006ff */
[CC--:B------:R-:W-:Y:S01]  /*a450*/  @!P2 IADD3 R14, P4, R8.reuse, R12.reuse, RZ ;  /* 0x0000000c080ea210 */ /* 0x0c0fe20007f9e0ff */
[----:B------:R-:W-:Y:S01]  /*a460*/  @!P0 IMAD.SHL.U32 R27, R29, 0x2, RZ ;  /* 0x000000021d1b8824 */ /* 0x000fe200078e00ff */
[----:B------:R-:W-:Y:S01]  /*a470*/  @!P2 SHF.L.U64.HI R11, R7, 0x1, R11 ;  /* 0x00000001070ba819 */ /* 0x000fe2000001020b */
[----:B------:R-:W-:Y:S01]  /*a480*/  @!P3 IMAD.MOV.U32 R6, RZ, RZ, R5 ;  /* 0x000000ffff06b224 */ /* 0x000fe200078e0005 */
[----:B------:R-:W-:Y:S01]  /*a490*/  @!P2 IADD3 R12, P6, R5, R12, RZ ;  /* 0x0000000c050ca210 */ /* 0x000fe20007fde0ff */
[----:B------:R-:W-:Y:S01]  /*a4a0*/  @!P3 IMAD.MOV.U32 R7, RZ, RZ, R26 ;  /* 0x000000ffff07b224 */ /* 0x000fe200078e001a */
[----:B------:R-:W-:Y:S01]  /*a4b0*/  @!P1 IADD3 R10, P5, R8, R4, RZ ;  /* 0x00000004080a9210 */ /* 0x000fe20007fbe0ff */
[----:B------:R-:W-:-:S02]  /*a4c0*/  @!P2 IMAD.X R15, R9, 0x1, R11, P4 ;  /* 0x00000001090fa824 */ /* 0x000fc400020e060b */
[----:B------:R-:W-:-:S04]  /*a4d0*/  @!P3 IMAD.WIDE R24, R204, 0x2, R6 ;  /* 0x00000002cc18b825 */ /* 0x000fc800078e0206 */
[----:B------:R-:W-:Y:S01]  /*a4e0*/  @!P2 IMAD.X R13, R26, 0x1, R11, P6 ;  /* 0x000000011a0da824 */ /* 0x000fe200030e060b */
[-C--:B------:R-:W-:Y:S01]  /*a4f0*/  @!P0 IADD3 R6, P6, R8, R27.reuse, RZ ;  /* 0x0000001b08068210 */ /* 0x080fe20007fde0ff */
[----:B------:R1:W5:Y:S01]  /*a500*/  @!P3 LD.E.64 R76, desc[UR60][R24.64] ;  /* 0x0000003c184cb980 */ /* 0x000362000c101b00 */
[----:B------:R-:W-:Y:S02]  /*a510*/  @!P1 IADD3.X R11, R9, R28, RZ, P5, !PT ;  /* 0x0000001c090b9210 */ /* 0x000fe40002ffe4ff */
[----:B------:R-:W-:Y:S01]  /*a520*/  @!P0 IADD3 R8, P5, R5, R27, RZ ;  /* 0x0000001b05088210 */ /* 0x000fe20007fbe0ff */
[----:B------:R1:W5:Y:S01]  /*a530*/  @!P2 LD.E.64 R70, desc[UR60][R14.64] ;  /* 0x0000003c0e46a980 */ /* 0x000362000c101b00 */
[----:B------:R-:W-:Y:S02]  /*a540*/  @!P0 SHF.L.U64.HI R27, R29, 0x1, R34 ;  /* 0x000000011d1b8819 */ /* 0x000fe40000010222 */
[----:B------:R-:W-:Y:S01]  /*a550*/  @!P1 IADD3 R4, P4, R5, R4, RZ ;  /* 0x0000000405049210 */ /* 0x000fe20007f9e0ff */
[----:B------:R1:W5:Y:S02]  /*a560*/  @!P2 LD.E.64 R72, desc[UR60][R12.64] ;  /* 0x0000003c0c48a980 */ /* 0x000364000c101b00 */
[----:B------:R-:W-:-:S02]  /*a570*/  @!P0 IMAD.X R7, R9, 0x1, R27, P6 ;  /* 0x0000000109078824 */ /* 0x000fc400030e061b */
[C---:B------:R-:W-:Y:S01]  /*a580*/  @!P1 IMAD.X R5, R26.reuse, 0x1, R28, P4 ;  /* 0x000000011a059824 */ /* 0x040fe200020e061c */
[----:B------:R1:W5:Y:S01]  /*a590*/  @!P1 LD.E.64 R66, desc[UR60][R10.64] ;  /* 0x0000003c0a429980 */ /* 0x000362000c101b00 */
[----:B------:R-:W-:-:S03]  /*a5a0*/  @!P0 IMAD.X R9, R26, 0x1, R27, P5 ;  /* 0x000000011a098824 */ /* 0x000fc600028e061b */
[----:B------:R1:W5:Y:S04]  /*a5b0*/  @!P1 LD.E.64 R68, desc[UR60][R4.64] ;  /* 0x0000003c04449980 */ /* 0x000368000c101b00 */
[----:B------:R1:W5:Y:S04]  /*a5c0*/  @!P0 LD.E.64 R62, desc[UR60][R6.64] ;  /* 0x0000003c063e8980 */ /* 0x000368000c101b00 */
[----:B------:R1:W5:Y:S02]  /*a5d0*/  @!P0 LD.E.64 R64, desc[UR60][R8.64] ;  /* 0x0000003c08408980 */ /* 0x000364000c101b00 */
.L_x_1664:
[----:B------:R-:W-:Y:S05]  /*a5e0*/  BSYNC B1 ;  /* 0x0000000000017941 */ /* 0x000fea0003800000 */
.L_x_1663:
[----:B-1--45:R-:W-:Y:S01]  /*a5f0*/  IMAD.MOV.U32 R5, RZ, RZ, R63 ;  /* 0x000000ffff057224 */ /* 0x032fe200078e003f */
[----:B------:R-:W-:Y:S01]  /*a600*/  MOV R6, R66 ;  /* 0x0000004200067202 */ /* 0x000fe20000000f00 */
[----:B------:R-:W-:Y:S01]  /*a610*/  IMAD.MOV.U32 R7, RZ, RZ, R67 ;  /* 0x000000ffff077224 */ /* 0x000fe200078e0043 */
[----:B------:R-:W-:Y:S01]  /*a620*/  UMOV UR4, 0xffffffff ;  /* 0xffffffff00047882 */ /* 0x000fe20000000000 */
[----:B------:R-:W-:Y:S01]  /*a630*/  IMAD.MOV.U32 R4, RZ, RZ, R62 ;  /* 0x000000ffff047224 */ /* 0x000fe200078e003e */
[----:B------:R-:W-:Y:S01]  /*a640*/  PRMT R98, R5, 0x7610, R98 ;  /* 0x0000761005627816 */ /* 0x000fe20000000062 */
        /* <DEDUP_REMOVED lines=16> */
[----:B------:R-:W-:Y:S01]  /*a750*/  PRMT R98, R98, 0x5410, R5 ;  /* 0x0000541062627816 */ /* 0x000fe20000000005 */
[----:B------:R-:W-:Y:S01]  /*a760*/  IMAD.MOV.U32 R5, RZ, RZ, R73 ;  /* 0x000000ffff057224 */ /* 0x000fe200078e0049 */
[----:B------:R-:W-:Y:S01]  /*a770*/  PRMT R104, R104, 0x5410, R4 ;  /* 0x0000541068687816 */ /* 0x000fe20000000004 */
[----:B------:R-:W-:Y:S01]  /*a780*/  IMAD.MOV.U32 R4, RZ, RZ, R72 ;  /* 0x000000ffff047224 */ /* 0x000fe200078e0048 */
[----:B------:R-:W-:Y:S01]  /*a790*/  PRMT R109, R109, 0x5410, R7 ;  /* 0x000054106d6d7816 */ /* 0x000fe20000000007 */
[----:B------:R-:W-:Y:S01]  /*a7a0*/  IMAD.MOV.U32 R7, RZ, RZ, R77 ;  /* 0x000000ffff077224 */ /* 0x000fe200078e004d */
[----:B------:R-:W-:-:S02]  /*a7b0*/  PRMT R110, R6, 0x7610, R110 ;  /* 0x00007610066e7816 */ /* 0x000fc4000000006e */
[----:B------:R-:W-:Y:S02]  /*a7c0*/  MOV R6, R76 ;  /* 0x0000004c00067202 */ /* 0x000fe40000000f00 */
[----:B------:R-:W-:Y:S02]  /*a7d0*/  PRMT R112, R4, 0x7610, R112 ;  /* 0x0000761004707816 */ /* 0x000fe40000000070 */
[----:B------:R-:W-:Y:S02]  /*a7e0*/  PRMT R111, R5, 0x7610, R111 ;  /* 0x00007610056f7816 */ /* 0x000fe4000000006f */
[----:B------:R-:W-:Y:S02]  /*a7f0*/  PRMT R92, R92, 0x5410, R6 ;  /* 0x000054105c5c7816 */ /* 0x000fe40000000006 */
[----:B------:R-:W-:Y:S01]  /*a800*/  PRMT R94, R94, 0x5410, R7 ;  /* 0x000054105e5e7816 */ /* 0x000fe20000000007 */
[----:B------:R-:W-:Y:S06]  /*a810*/  BRA.DIV UR4, `(.L_x_1665) ;  /* 0x0000022604247947 */ /* 0x000fec000b800000 */
[----:B------:R1:W4:Y:S04]  /*a820*/  SHFL.IDX PT, R9, R32, 0x1, 0x181f ;  /* 0x00381f0020097f89 */ /* 0x00032800000e0000 */
[----:B--2---:R1:W2:Y:S04]  /*a830*/  SHFL.IDX PT, R8, R30, 0x1, 0x181f ;  /* 0x00381f001e087f89 */ /* 0x0042a800000e0000 */
[----:B---3--:R1:W3:Y:S04]  /*a840*/  SHFL.IDX PT, R26, R33, 0x1, 0x181f ;  /* 0x00381f00211a7f89 */ /* 0x0082e800000e0000 */
[----:B------:R1:W0:Y:S02]  /*a850*/  SHFL.IDX PT, R5, R31, 0x1, 0x181f ;  /* 0x00381f001f057f89 */ /* 0x00022400000e0000 */
.L_x_2035:
[----:B------:R-:W-:Y:S01]  /*a860*/  VIADD R4, R0, 0x20 ;  /* 0x0000002000047836 */ /* 0x000fe20000000000 */
        /* <DEDUP_REMOVED lines=8> */
[----:B------:R-:W-:-:S05]  /*a8f0*/  CS2R R60, SRZ ;  /* 0x00000000003c7805 */ /* 0x000fca000001ff00 */
[----:B------:R-:W-:Y:S05]  /*a900*/  @P0 BRA `(.L_x_1667) ;  /* 0x0000000000c40947 */ /* 0x000fea0003800000 */
[----:B------:R-:W3:Y:S01]  /*a910*/  LDL R10, [R1+0x30] ;  /* 0x00003000010a7983 */ /* 0x000ee20000100800 */
[----:B------:R-:W-:-:S03]  /*a920*/  ULDC UR4, c[0x0][0x3f4] ;  /* 0x0000fd0000047ab9 */ /* 0x000fc60000000800 */
[----:B------:R-:W3:Y:S04]  /*a930*/  LDL R6, [R1+0x34] ;  /* 0x0000340001067983 */ /* 0x000ee80000100800 */
[----:B------:R-:W3:Y:S04]  /*a940*/  LDL R29, [R1+0x48] ;  /* 0x00004800011d7983 */ /* 0x000ee80000100800 */
[----:B------:R-:W3:Y:S04]  /*a950*/  LDL R7, [R1+0x98] ;  /* 0x0000980001077983 */ /* 0x000ee80000100800 */
[----:B------:R-:W3:Y:S04]  /*a960*/  LDL R11, [R1+0x9c] ;  /* 0x00009c00010b7983 */ /* 0x000ee80000100800 */
[----:B------:R-:W3:Y:S01]  /*a970*/  LDL R34, [R1+0x94] ;  /* 0x0000940001227983 */ /* 0x000ee20000100800 */
[----:B------:R-:W-:-:S02]  /*a980*/  ISETP.GE.AND P3, PT, R204, UR4, PT ;  /* 0x00000004cc007c0c */ /* 0x000fc4000bf66270 */
[----:B------:R-:W-:Y:S02]  /*a990*/  CS2R R58, SRZ ;  /* 0x00000000003a7805 */ /* 0x000fe4000001ff00 */
[----:B------:R-:W-:Y:S02]  /*a9a0*/  CS2R R60, SRZ ;  /* 0x00000000003c7805 */ /* 0x000fe4000001ff00 */
[----:B------:R-:W-:Y:S02]  /*a9b0*/  CS2R R54, SRZ ;  /* 0x0000000000367805 */ /* 0x000fe4000001ff00 */
[----:B------:R-:W-:Y:S02]  /*a9c0*/  CS2R R56, SRZ ;  /* 0x0000000000387805 */ /* 0x000fe4000001ff00 */
[----:B------:R-:W-:Y:S02]  /*a9d0*/  CS2R R50, SRZ ;  /* 0x0000000000327805 */ /* 0x000fe4000001ff00 */
[----:B------:R-:W-:-:S02]  /*a9e0*/  CS2R R52, SRZ ;  /* 0x0000000000347805 */ /* 0x000fc4000001ff00 */
[----:B------:R-:W-:Y:S01]  /*a9f0*/  CS2R R46, SRZ ;  /* 0x00000000002e7805 */ /* 0x000fe2000001ff00 */
[----:B--2-4-:R-:W-:Y:S01]  /*aa00*/  @!P3 IMAD.WIDE R20, R204, 0x2, R8 ;  /* 0x00000002cc14b825 */ /* 0x014fe200078e0208 */
[----:B------:R-:W-:-:S04]  /*aa10*/  CS2R R48, SRZ ;  /* 0x0000000000307805 */ /* 0x000fc8000001ff00 */
[----:B------:R2:W5:Y:S01]  /*aa20*/  @!P3 LD.E.64 R58, desc[UR60][R20.64] ;  /* 0x0000003c143ab980 */ /* 0x000562000c101b00 */
[----:B---3--:R-:W-:Y:S02]  /*aa30*/  ISETP.GE.AND P2, PT, R10, UR4, PT ;  /* 0x000000040a007c0c */ /* 0x008fe4000bf46270 */
[----:B------:R-:W-:Y:S02]  /*aa40*/  ISETP.GE.AND P1, PT, R6, UR4, PT ;  /* 0x0000000406007c0c */ /* 0x000fe4000bf26270 */
[----:B------:R-:W-:-:S09]  /*aa50*/  ISETP.GE.AND P0, PT, R29, UR4, PT ;  /* 0x000000041d007c0c */ /* 0x000fd2000bf06270 */
[----:B------:R-:W-:Y:S02]  /*aa60*/  @!P2 IMAD.SHL.U32 R12, R10, 0x2, RZ ;  /* 0x000000020a0ca824 */ /* 0x000fe400078e00ff */
[C---:B------:R-:W-:Y:S01]  /*aa70*/  @!P1 IMAD.SHL.U32 R4, R6.reuse, 0x2, RZ ;  /* 0x0000000206049824 */ /* 0x040fe200078e00ff */
[----:B------:R-:W-:Y:S02]  /*aa80*/  @!P1 SHF.L.U64.HI R27, R6, 0x1, R7 ;  /* 0x00000001061b9819 */ /* 0x000fe40000010207 */
[-C--:B------:R-:W-:Y:S01]  /*aa90*/  @!P2 IADD3 R14, P4, R8, R12.reuse, RZ ;  /* 0x0000000c080ea210 */ /* 0x080fe20007f9e0ff */
[----:B------:R-:W-:Y:S01]  /*aaa0*/  @!P0 IMAD.SHL.U32 R28, R29, 0x2, RZ ;  /* 0x000000021d1c8824 */ /* 0x000fe200078e00ff */
[----:B------:R-:W-:Y:S01]  /*aab0*/  @!P2 SHF.L.U64.HI R11, R10, 0x1, R11 ;  /* 0x000000010a0ba819 */ /* 0x000fe2000001020b */
[----:B------:R-:W-:Y:S01]  /*aac0*/  @!P3 IMAD.MOV.U32 R7, RZ, RZ, R26 ;  /* 0x000000ffff07b224 */ /* 0x000fe200078e001a */
[----:B0-----:R-:W-:Y:S02]  /*aad0*/  @!P3 MOV R6, R5 ;  /* 0x000000050006b202 */ /* 0x001fe40000000f00 */
[----:B------:R-:W-:-:S02]  /*aae0*/  @!P2 IADD3 R12, P6, R5, R12, RZ ;  /* 0x0000000c050ca210 */ /* 0x000fc40007fde0ff */
[-C--:B------:R-:W-:Y:S01]  /*aaf0*/  @!P1 IADD3 R10, P5, R8, R4.reuse, RZ ;  /* 0x00000004080a9210 */ /* 0x080fe20007fbe0ff */
[----:B------:R-:W-:Y:S02]  /*ab00*/  @!P2 IMAD.X R15, R9, 0x1, R11, P4 ;  /* 0x00000001090fa824 */ /* 0x000fe400020e060b */
[----:B------:R-:W-:Y:S01]  /*ab10*/  @!P3 IMAD.WIDE R24, R204, 0x2, R6 ;  /* 0x00000002cc18b825 */ /* 0x000fe200078e0206 */
[----:B------:R-:W-:Y:S02]  /*ab20*/  @!P1 IADD3 R4, P4, R5, R4, RZ ;  /* 0x0000000405049210 */ /* 0x000fe40007f9e0ff */
[----:B------:R2:W5:Y:S01]  /*ab30*/  @!P2 LD.E.64 R54, desc[UR60][R14.64] ;  /* 0x0000003c0e36a980 */ /* 0x000562000c101b00 */
[----:B------:R-:W-:Y:S01]  /*ab40*/  @!P2 IMAD.X R13, R26, 0x1, R11, P6 ;  /* 0x000000011a0da824 */ /* 0x000fe200030e060b */
[-C--:B------:R-:W-:Y:S01]  /*ab50*/  @!P0 IADD3 R6, P6, R8, R28.reuse, RZ ;  /* 0x0000001c08068210 */ /* 0x080fe20007fde0ff */
[--C-:B------:R-:W-:Y:S01]  /*ab60*/  @!P1 IMAD.X R11, R9, 0x1, R27.reuse, P5 ;  /* 0x00000001090b9824 */ /* 0x100fe200028e061b */
[----:B------:R-:W-:Y:S01]  /*ab70*/  @!P0 IADD3 R8, P5, R5, R28, RZ ;  /* 0x0000001c05088210 */ /* 0x000fe20007fbe0ff */
[----:B------:R2:W5:Y:S01]  /*ab80*/  @!P3 LD.E.64 R60, desc[UR60][R24.64] ;  /* 0x0000003c183cb980 */ /* 0x000562000c101b00 */
[----:B------:R-:W-:Y:S01]  /*ab90*/  @!P0 SHF.L.U64.HI R28, R29, 0x1, R34 ;  /* 0x000000011d1c8819 */ /* 0x000fe20000010222 */
[----:B------:R-:W-:-:S02]  /*aba0*/  @!P1 IMAD.X R5, R26, 0x1, R27, P4 ;  /* 0x000000011a059824 */ /* 0x000fc400020e061b */
[----:B------:R2:W5:Y:S01]  /*abb0*/  @!P2 LD.E.64 R56, desc[UR60][R12.64] ;  /* 0x0000003c0c38a980 */ /* 0x000562000c101b00 */
[----:B------:R-:W-:Y:S01]  /*abc0*/  @!P0 IADD3.X R7, R9, R28, RZ, P6, !PT ;  /* 0x0000001c09078210 */ /* 0x000fe200037fe4ff */
[----:B------:R-:W-:Y:S02]  /*abd0*/  @!P0 IMAD.X R9, R26, 0x1, R28, P5 ;  /* 0x000000011a098824 */ /* 0x000fe400028e061c */
[----:B------:R2:W5:Y:S04]  /*abe0*/  @!P1 LD.E.64 R50, desc[UR60][R10.64] ;  /* 0x0000003c0a329980 */ /* 0x000568000c101b00 */
[----:B------:R2:W5:Y:S04]  /*abf0*/  @!P1 LD.E.64 R52, desc[UR60][R4.64] ;  /* 0x0000003c04349980 */ /* 0x000568000c101b00 */
[----:B------:R2:W5:Y:S04]  /*ac00*/  @!P0 LD.E.64 R46, desc[UR60][R6.64] ;  /* 0x0000003c062e8980 */ /* 0x000568000c101b00 */
[----:B------:R2:W5:Y:S02]  /*ac10*/  @!P0 LD.E.64 R48, desc[UR60][R8.64] ;  /* 0x0000003c08308980 */ /* 0x000564000c101b00 */
.L_x_1667:
[----:B------:R-:W-:Y:S05]  /*ac20*/  BSYNC B1 ;  /* 0x0000000000017941 */ /* 0x000fea0003800000 */
.L_x_1666:
[----:B--2--5:R-:W-:Y:S01]  /*ac30*/  IMAD.MOV.U32 R4, RZ, RZ, R46 ;  /* 0x000000ffff047224 */ /* 0x024fe200078e002e */
[----:B------:R-:W-:Y:S01]  /*ac40*/  UMOV UR4, 0xffffffff ;  /* 0xffffffff00047882 */ /* 0x000fe20000000000 */
[----:B0-----:R-:W-:Y:S02]  /*ac50*/  IMAD.MOV.U32 R5, RZ, RZ, R47 ;  /* 0x000000ffff057224 */ /* 0x001fe400078e002f */
[----:B------:R-:W-:Y:S02]  /*ac60*/  IMAD.MOV.U32 R6, RZ, RZ, R50 ;  /* 0x000000ffff067224 */ /* 0x000fe400078e0032 */
[----:B------:R-:W-:Y:S01]  /*ac70*/  IMAD.MOV.U32 R7, RZ, RZ, R51 ;  /* 0x000000ffff077224 */ /* 0x000fe200078e0033 */
[----:B------:R-:W-:Y:S01]  /*ac80*/  PRMT R87, R5, 0x5410, R4 ;  /* 0x0000541005577816 */ /* 0x000fe20000000004 */
[----:B------:R-:W-:Y:S01]  /*ac90*/  IMAD.MOV.U32 R5, RZ, RZ, R55 ;  /* 0x000000ffff057224 */ /* 0x000fe200078e0037 */
[----:B------:R-:W-:Y:S02]  /*aca0*/  MOV R4, R54 ;  /* 0x0000003600047202 */ /* 0x000fe40000000f00 */
[----:B------:R-:W-:Y:S01]  /*acb0*/  PRMT R96, R6, 0x5410, R7 ;  /* 0x0000541006607816 */ /* 0x000fe20000000007 */
[----:B------:R-:W-:Y:S01]  /*acc0*/  IMAD.MOV.U32 R6, RZ, RZ, R58 ;  /* 0x000000ffff067224 */ /* 0x000fe200078e003a */
[----:B------:R-:W-:Y:S01]  /*acd0*/  PRMT R102, R4, 0x5410, R5 ;  /* 0x0000541004667816 */ /* 0x000fe20000000005 */
[----:B------:R-:W-:-:S02]  /*ace0*/  IMAD.MOV.U32 R7, RZ, RZ, R59 ;  /* 0x000000ffff077224 */ /* 0x000fc400078e003b */
        /* <DEDUP_REMOVED lines=11> */
[----:B------:R-:W-:-:S04]  /*ada0*/  PRMT R103, R4, 0x5410, R5 ;  /* 0x0000541004677816 */ /* 0x000fc80000000005 */
[----:B------:R-:W-:Y:S01]  /*adb0*/  PRMT R107, R6, 0x5410, R7 ;  /* 0x00005410066b7816 */ /* 0x000fe20000000007 */
[----:B------:R-:W-:Y:S06]  /*adc0*/  BRA.DIV UR4, `(.L_x_1668) ;  /* 0x00000222042c7947 */ /* 0x000fec000b800000 */
[----:B----4-:R0:W2:Y:S04]  /*add0*/  SHFL.IDX PT, R9, R32, 0x2, 0x181f ;  /* 0x00581f0020097f89 */ /* 0x0100a800000e0000 */
[----:B------:R0:W4:Y:S04]  /*ade0*/  SHFL.IDX PT, R8, R30, 0x2, 0x181f ;  /* 0x00581f001e087f89 */ /* 0x00012800000e0000 */
[----:B------:R0:W0:Y:S04]  /*adf0*/  SHFL.IDX PT, R78, R33, 0x2, 0x181f ;  /* 0x00581f00214e7f89 */ /* 0x00002800000e0000 */
[----:B------:R0:W0:Y:S02]  /*ae00*/  SHFL.IDX PT, R5, R31, 0x2, 0x181f ;  /* 0x00581f001f057f89 */ /* 0x00002400000e0000 */
.L_x_2041:
[----:B------:R-:W-:Y:S01]  /*ae10*/  IADD3 R4, R0, 0x40, RZ ;  /* 0x0000004000047810 */ /* 0x000fe20007ffe0ff */
[----:B------:R-:W-:Y:S01]  /*ae20*/  BSSY B1, `(.L_x_1669) ;  /* 0x000003c000017945 */ /* 0x000fe20003800000 */
[----:B------:R-:W-:Y:S02]  /*ae30*/  CS2R R28, SRZ ;  /* 0x00000000001c7805 */ /* 0x000fe4000001ff00 */
[----:B------:R-:W-:Y:S02]  /*ae40*/  CS2R R34, SRZ ;  /* 0x0000000000227805 */ /* 0x000fe4000001ff00 */
[----:B------:R-:W-:Y:S02]  /*ae50*/  ISETP.GE.AND P0, PT, R4, R3, PT ;  /* 0x000000030400720c */ /* 0x000fe40003f06270 */
[----:B------:R-:W-:Y:S02]  /*ae60*/  CS2R R38, SRZ ;  /* 0x0000000000267805 */ /* 0x000fe4000001ff00 */
[----:B------:R-:W-:-:S02]  /*ae70*/  CS2R R42, SRZ ;  /* 0x00000000002a7805 */ /* 0x000fc4000001ff00 */
[----:B---3--:R-:W-:Y:S02]  /*ae80*/  CS2R R26, SRZ ;  /* 0x00000000001a7805 */ /* 0x008fe4000001ff00 */
[----:B------:R-:W-:Y:S02]  /*ae90*/  CS2R R36, SRZ ;  /* 0x0000000000247805 */ /* 0x000fe4000001ff00 */
[----:B------:R-:W-:Y:S02]  /*aea0*/  CS2R R40, SRZ ;  /* 0x0000000000287805 */ /* 0x000fe4000001ff00 */
[----:B------:R-:W-:Y:S01]  /*aeb0*/  CS2R R44, SRZ ;  /* 0x00000000002c7805 */ /* 0x000fe2000001ff00 */
[----:B------:R-:W-:Y:S06]  /*aec0*/  @P0 BRA `(.L_x_1670) ;  /* 0x0000000000c40947 */ /* 0x000fec0003800000 */
        /* <DEDUP_REMOVED lines=11> */
[----:B------:R-:W-:-:S05]  /*af80*/  CS2R R40, SRZ ;  /* 0x0000000000287805 */ /* 0x000fca000001ff00 */
[----:B--2-4-:R-:W-:Y:S01]  /*af90*/  @!P3 IMAD.WIDE R20, R204, 0x2, R8 ;  /* 0x00000002cc14b825 */ /* 0x014fe200078e0208 */
[----:B------:R-:W-:Y:S02]  /*afa0*/  CS2R R34, SRZ ;  /* 0x0000000000227805 */ /* 0x000fe4000001ff00 */
[----:B------:R-:W-:Y:S02]  /*afb0*/  CS2R R36, SRZ ;  /* 0x0000000000247805 */ /* 0x000fe4000001ff00 */
[----:B------:R-:W-:Y:S01]  /*afc0*/  CS2R R28, SRZ ;  /* 0x00000000001c7805 */ /* 0x000fe2000001ff00 */
[----:B------:R2:W5:Y:S01]  /*afd0*/  @!P3 LD.E.64 R42, desc[UR60][R20.64] ;  /* 0x0000003c142ab980 */ /* 0x000562000c101b00 */
[----:B---3--:R-:W-:Y:S02]  /*afe0*/  ISETP.GE.AND P2, PT, R10, UR4, PT ;  /* 0x000000040a007c0c */ /* 0x008fe4000bf46270 */
[----:B------:R-:W-:Y:S02]  /*aff0*/  ISETP.GE.AND P1, PT, R6, UR4, PT ;  /* 0x0000000406007c0c */ /* 0x000fe4000bf26270 */
[----:B------:R-:W-:-:S09]  /*b000*/  ISETP.GE.AND P0, PT, R79, UR4, PT ;  /* 0x000000044f007c0c */ /* 0x000fd2000bf06270 */
[----:B------:R-:W-:Y:S02]  /*b010*/  @!P2 IMAD.SHL.U32 R12, R10, 0x2, RZ ;  /* 0x000000020a0ca824 */ /* 0x000fe400078e00ff */
[----:B------:R-:W-:-:S03]  /*b020*/  @!P1 IMAD.SHL.U32 R4, R6, 0x2, RZ ;  /* 0x0000000206049824 */ /* 0x000fc600078e00ff */
[-C--:B------:R-:W-:Y:S02]  /*b030*/  @!P2 IADD3 R14, P4, R8, R12.reuse, RZ ;  /* 0x0000000c080ea210 */ /* 0x080fe40007f9e0ff */
[----:B------:R-:W-:Y:S01]  /*b040*/  @!P2 SHF.L.U64.HI R11, R10, 0x1, R11 ;  /* 0x000000010a0ba819 */ /* 0x000fe2000001020b */
[----:B------:R-:W-:Y:S01]  /*b050*/  @!P0 IMAD.SHL.U32 R27, R79, 0x2, RZ ;  /* 0x000000024f1b8824 */ /* 0x000fe200078e00ff */
[----:B------:R-:W-:Y:S01]  /*b060*/  @!P1 SHF.L.U64.HI R26, R6, 0x1, R7 ;  /* 0x00000001061a9819 */ /* 0x000fe20000010207 */
[----:B0-----:R-:W-:Y:S01]  /*b070*/  @!P3 IMAD.MOV.U32 R6, RZ, RZ, R5 ;  /* 0x000000ffff06b224 */ /* 0x001fe200078e0005 */
[----:B------:R-:W-:Y:S01]  /*b080*/  @!P2 IADD3 R12, P6, R5, R12, RZ ;  /* 0x0000000c050ca210 */ /* 0x000fe20007fde0ff */
[----:B------:R-:W-:Y:S01]  /*b090*/  @!P3 IMAD.MOV.U32 R7, RZ, RZ, R78 ;  /* 0x000000ffff07b224 */ /* 0x000fe200078e004e */
[----:B------:R-:W-:Y:S02]  /*b0a0*/  @!P1 IADD3 R10, P5, R8, R4, RZ ;  /* 0x00000004080a9210 */ /* 0x000fe40007fbe0ff */
[----:B------:R-:W-:Y:S01]  /*b0b0*/  @!P2 IADD3.X R15, R9, R11, RZ, P4, !PT ;  /* 0x0000000b090fa210 */ /* 0x000fe200027fe4ff */
[----:B------:R-:W-:-:S04]  /*b0c0*/  @!P3 IMAD.WIDE R24, R204, 0x2, R6 ;  /* 0x00000002cc18b825 */ /* 0x000fc800078e0206 */
[----:B------:R-:W-:Y:S01]  /*b0d0*/  @!P2 IMAD.X R13, R78, 0x1, R11, P6 ;  /* 0x000000014e0da824 */ /* 0x000fe200030e060b */
[-C--:B------:R-:W-:Y:S01]  /*b0e0*/  @!P0 IADD3 R6, P6, R8, R27.reuse, RZ ;  /* 0x0000001b08068210 */ /* 0x080fe20007fde0ff */
[----:B------:R-:W-:Y:S01]  /*b0f0*/  @!P1 IMAD.X R11, R9, 0x1, R26, P5 ;  /* 0x00000001090b9824 */ /* 0x000fe200028e061a */
        /* <DEDUP_REMOVED lines=8> */
[----:B------:R-:W-:Y:S01]  /*b180*/  @!P0 IMAD.X R9, R78, 0x1, R27, P5 ;  /* 0x000000014e098824 */ /* 0x000fe200028e061b */
[----:B------:R-:W-:Y:S02]  /*b190*/  CS2R R26, SRZ ;  /* 0x00000000001a7805 */ /* 0x000fe4000001ff00 */
[----:B------:R2:W5:Y:S04]  /*b1a0*/  @!P1 LD.E.64 R34, desc[UR60][R10.64] ;  /* 0x0000003c0a229980 */ /* 0x000568000c101b00 */
[----:B------:R2:W5:Y:S04]  /*b1b0*/  @!P1 LD.E.64 R36, desc[UR60][R4.64] ;  /* 0x0000003c04249980 */ /* 0x000568000c101b00 */
[----:B------:R2:W5:Y:S04]  /*b1c0*/  @!P0 LD.E.64 R28, desc[UR60][R6.64] ;  /* 0x0000003c061c8980 */ /* 0x000568000c101b00 */
[----:B------:R2:W5:Y:S02]  /*b1d0*/  @!P0 LD.E.64 R26, desc[UR60][R8.64] ;  /* 0x0000003c081a8980 */ /* 0x000564000c101b00 */
.L_x_1670:
[----:B------:R-:W-:Y:S05]  /*b1e0*/  BSYNC B1 ;  /* 0x0000000000017941 */ /* 0x000fea0003800000 */
.L_x_1669:
[----:B0-2--5:R-:W-:Y:S01]  /*b1f0*/  IMAD.MOV.U32 R5, RZ, RZ, R29 ;  /* 0x000000ffff057224 */ /* 0x025fe200078e001d */
[----:B------:R-:W-:Y:S01]  /*b200*/  MOV R4, R28 ;  /* 0x0000001c00047202 */ /* 0x000fe20000000f00 */
[----:B------:R-:W-:Y:S01]  /*b210*/  IMAD.MOV.U32 R6, RZ, RZ, R34 ;  /* 0x000000ffff067224 */ /* 0x000fe200078e0022 */
[----:B------:R-:W-:Y:S01]  /*b220*/  UMOV UR4, 0xffffffff ;  /* 0xffffffff00047882 */ /* 0x000fe20000000000 */
        /* <DEDUP_REMOVED lines=11> */
[----:B------:R-:W-:Y:S02]  /*b2e0*/  IMAD.MOV.U32 R7, RZ, RZ, R26 ;  /* 0x000000ffff077224 */ /* 0x000fe400078e001a */
[----:B------:R-:W-:Y:S01]  /*b2f0*/  IMAD.MOV.U32 R6, RZ, RZ, R27 ;  /* 0x000000ffff067224 */ /* 0x000fe200078e001b */
[----:B------:R-:W-:Y:S01]  /*b300*/  PRMT R84, R5, 0x5410, R4 ;  /* 0x0000541005547816 */ /* 0x000fe20000000004 */
[----:B------:R-:W-:Y:S02]  /*b310*/  IMAD.MOV.U32 R5, RZ, RZ, R44 ;  /* 0x000000ffff057224 */ /* 0x000fe400078e002c */
[----:B------:R-:W-:Y:S01]  /*b320*/  IMAD.MOV.U32 R4, RZ, RZ, R45 ;  /* 0x000000ffff047224 */ /* 0x000fe200078e002d */
[----:B------:R-:W-:Y:S01]  /*b330*/  PRMT R82, R7, 0x5410, R6 ;  /* 0x0000541007527816 */ /* 0x000fe20000000006 */
[----:B------:R-:W-:Y:S01]  /*b340*/  IMAD.MOV.U32 R6, RZ, RZ, R41 ;  /* 0x000000ffff067224 */ /* 0x000fe200078e0029 */
[----:B------:R-:W-:-:S02]  /*b350*/  MOV R7, R40 ;  /* 0x0000002800077202 */ /* 0x000fc40000000f00 */
[----:B------:R-:W-:Y:S02]  /*b360*/  PRMT R100, R5, 0x5410, R4 ;  /* 0x0000541005647816 */ /* 0x000fe40000000004 */
[----:B------:R-:W-:Y:S02]  /*b370*/  CS2R R4, SRZ ;  /* 0x0000000000047805 */ /* 0x000fe4000001ff00 */
[----:B------:R-:W-:Y:S01]  /*b380*/  PRMT R89, R7, 0x5410, R6 ;  /* 0x0000541007597816 */ /* 0x000fe20000000006 */
[----:B------:R-:W-:Y:S06]  /*b390*/  BRA.DIV UR4, `(.L_x_1671) ;  /* 0x0000021e042c7947 */ /* 0x000fec000b800000 */
[----:B------:R0:W2:Y:S04]  /*b3a0*/  SHFL.IDX PT, R78, R32, 0x3, 0x181f ;  /* 0x00781f00204e7f89 */ /* 0x0000a800000e0000 */
[----:B------:R0:W3:Y:S04]  /*b3b0*/  SHFL.IDX PT, R80, R30, 0x3, 0x181f ;  /* 0x00781f001e507f89 */ /* 0x0000e800000e0000 */
[----:B------:R0:W0:Y:S04]  /*b3c0*/  SHFL.IDX PT, R79, R33, 0x3, 0x181f ;  /* 0x00781f00214f7f89 */ /* 0x00002800000e0000 */
[----:B------:R0:W0:Y:S02]  /*b3d0*/  SHFL.IDX PT, R12, R31, 0x3, 0x181f ;  /* 0x00781f001f0c7f89 */ /* 0x00002400000e0000 */
.L_x_2047:
[----:B------:R-:W-:Y:S01]  /*b3e0*/  VIADD R0, R0, 0x60 ;  /* 0x0000006000007836 */ /* 0x000fe20000000000 */
[----:B------:R-:W-:Y:S01]  /*b3f0*/  BSSY B1, `(.L_x_1672) ;  /* 0x000003d000017945 */ /* 0x000fe20003800000 */
[----:B------:R-:W-:Y:S02]  /*b400*/  CS2R R6, SRZ ;  /* 0x0000000000067805 */ /* 0x000fe4000001ff00 */
[----:B------:R-:W-:Y:S02]  /*b410*/  CS2R R20, SRZ ;  /* 0x0000000000147805 */ /* 0x000fe4000001ff00 */
[----:B01----:R-:W-:Y:S02]  /*b420*/  CS2R R30, SRZ ;  /* 0x00000000001e7805 */ /* 0x003fe4000001ff00 */
[----:B------:R-:W-:Y:S02]  /*b430*/  ISETP.GE.AND P0, PT, R0, R3, PT ;  /* 0x000000030000720c */ /* 0x000fe40003f06270 */
[----:B----4-:R-:W-:-:S02]  /*b440*/  CS2R R8, SRZ ;  /* 0x0000000000087805 */ /* 0x010fc4000001ff00 */
[----:B------:R-:W-:Y:S02]  /*b450*/  CS2R R10, SRZ ;  /* 0x00000000000a7805 */ /* 0x000fe4000001ff00 */
[----:B------:R-:W-:Y:S02]  /*b460*/  CS2R R24, SRZ ;  /* 0x0000000000187805 */ /* 0x000fe4000001ff00 */
[----:B------:R-:W-:-:S05]  /*b470*/  CS2R R32, SRZ ;  /* 0x0000000000207805 */ /* 0x000fca000001ff00 */
[----:B------:R-:W-:Y:S05]  /*b480*/  @P0 BRA `(.L_x_1673) ;  /* 0x0000000000cc0947 */ /* 0x000fea0003800000 */
[----:B------:R-:W4:Y:S01]  /*b490*/  LDL R90, [R1+0x30] ;  /* 0x00003000015a7983 */ /* 0x000f220000100800 */
        /* <DEDUP_REMOVED lines=8> */
[----:B------:R-:W-:-:S09]  /*b520*/  CS2R R30, SRZ ;  /* 0x00000000001e7805 */ /* 0x000fd2000001ff00 */
[----:B---3--:R-:W-:Y:S01]  /*b530*/  @!P2 MOV R4, R80 ;  /* 0x000000500004a202 */ /* 0x008fe20000000f00 */
[----:B--2---:R-:W-:Y:S02]  /*b540*/  @!P2 IMAD.MOV.U32 R5, RZ, RZ, R78 ;  /* 0x000000ffff05a224 */ /* 0x004fe400078e004e */
[----:B------:R-:W-:Y:S02]  /*b550*/  @!P2 IMAD.MOV.U32 R6, RZ, RZ, R12 ;  /* 0x000000ffff06a224 */ /* 0x000fe400078e000c */
[----:B------:R-:W-:Y:S02]  /*b560*/  @!P2 IMAD.MOV.U32 R7, RZ, RZ, R79 ;  /* 0x000000ffff07a224 */ /* 0x000fe400078e004f */
[----:B------:R-:W-:-:S04]  /*b570*/  @!P2 IMAD.WIDE R8, R204, 0x2, R4 ;  /* 0x00000002cc08a825 */ /* 0x000fc800078e0204 */
[----:B------:R-:W-:Y:S01]  /*b580*/  @!P2 IMAD.WIDE R6, R204, 0x2, R6 ;  /* 0x00000002cc06a825 */ /* 0x000fe200078e0206 */
[----:B------:R-:W-:Y:S01]  /*b590*/  CS2R R20, SRZ ;  /* 0x0000000000147805 */ /* 0x000fe2000001ff00 */
[----:B------:R0:W5:Y:S04]  /*b5a0*/  @!P2 LD.E.64 R30, desc[UR60][R8.64] ;  /* 0x0000003c081ea980 */ /* 0x000168000c101b00 */
[----:B------:R1:W5:Y:S01]  /*b5b0*/  @!P2 LD.E.64 R32, desc[UR60][R6.64] ;  /* 0x0000003c0620a980 */ /* 0x000362000c101b00 */
[----:B------:R-:W-:Y:S02]  /*b5c0*/  CS2R R24, SRZ ;  /* 0x0000000000187805 */ /* 0x000fe4000001ff00 */
[----:B----4-:R-:W-:Y:S02]  /*b5d0*/  ISETP.GE.AND P3, PT, R90, UR4, PT ;  /* 0x000000045a007c0c */ /* 0x010fe4000bf66270 */
[----:B------:R-:W-:-:S11]  /*b5e0*/  ISETP.GE.AND P0, PT, R13, UR4, PT ;  /* 0x000000040d007c0c */ /* 0x000fd6000bf06270 */
[C---:B------:R-:W-:Y:S01]  /*b5f0*/  @!P3 IMAD.SHL.U32 R0, R90.reuse, 0x2, RZ ;  /* 0x000000025a00b824 */ /* 0x040fe200078e00ff */
[----:B------:R-:W-:-:S04]  /*b600*/  @!P3 SHF.L.U64.HI R10, R90, 0x1, R91 ;  /* 0x000000015a0ab819 */ /* 0x000fc8000001025b */
[----:B------:R-:W-:Y:S01]  /*b610*/  @!P3 IADD3 R4, P1, R80, R0, RZ ;  /* 0x000000005004b210 */ /* 0x000fe20007f3e0ff */
[----:B0-----:R-:W-:-:S04]  /*b620*/  @!P0 IMAD.SHL.U32 R8, R13, 0x2, RZ ;  /* 0x000000020d088824 */ /* 0x001fc800078e00ff */
[----:B------:R-:W-:Y:S01]  /*b630*/  @!P3 IMAD.X R5, R78, 0x1, R10, P1 ;  /* 0x000000014e05b824 */ /* 0x000fe200008e060a */
[----:B-1----:R-:W-:Y:S02]  /*b640*/  @!P3 IADD3 R6, P1, R12, R0, RZ ;  /* 0x000000000c06b210 */ /* 0x002fe40007f3e0ff */
[----:B------:R-:W-:Y:S02]  /*b650*/  @!P0 SHF.L.U64.HI R0, R13, 0x1, R85 ;  /* 0x000000010d008819 */ /* 0x000fe40000010255 */
[----:B------:R-:W-:Y:S01]  /*b660*/  @!P3 IADD3.X R7, R79, R10, RZ, P1, !PT ;  /* 0x0000000a4f07b210 */ /* 0x000fe20000ffe4ff */
[----:B------:R0:W5:Y:S01]  /*b670*/  @!P3 LD.E.64 R20, desc[UR60][R4.64] ;  /* 0x0000003c0414b980 */ /* 0x000162000c101b00 */
[----:B------:R-:W-:-:S03]  /*b680*/  ISETP.GE.AND P2, PT, R14, UR4, PT ;  /* 0x000000040e007c0c */ /* 0x000fc6000bf46270 */
[----:B------:R1:W5:Y:S01]  /*b690*/  @!P3 LD.E.64 R24, desc[UR60][R6.64] ;  /* 0x0000003c0618b980 */ /* 0x000362000c101b00 */
[----:B0-----:R-:W-:Y:S02]  /*b6a0*/  @!P0 IADD3 R4, P1, R80, R8, RZ ;  /* 0x0000000850048210 */ /* 0x001fe40007f3e0ff */
[----:B-1----:R-:W-:-:S03]  /*b6b0*/  CS2R R6, SRZ ;  /* 0x0000000000067805 */ /* 0x002fc6000001ff00 */
[----:B------:R-:W-:-:S05]  /*b6c0*/  @!P0 IMAD.X R5, R78, 0x1, R0, P1 ;  /* 0x000000014e058824 */ /* 0x000fca00008e0600 */
[----:B------:R0:W5:Y:S01]  /*b6d0*/  @!P0 LD.E.64 R6, desc[UR60][R4.64] ;  /* 0x0000003c04068980 */ /* 0x000162000c101b00 */
[----:B------:R-:W-:Y:S01]  /*b6e0*/  CS2R R10, SRZ ;  /* 0x00000000000a7805 */ /* 0x000fe2000001ff00 */
[----:B------:R-:W-:Y:S01]  /*b6f0*/  @!P2 IMAD.SHL.U32 R13, R14, 0x2, RZ ;  /* 0x000000020e0da824 */ /* 0x000fe200078e00ff */
[----:B0-----:R-:W-:-:S05]  /*b700*/  @!P0 IADD3 R4, P1, R12, R8, RZ ;  /* 0x000000080c048210 */ /* 0x001fca0007f3e0ff */
[----:B------:R-:W-:Y:S01]  /*b710*/  @!P0 IMAD.X R5, R79, 0x1, R0, P1 ;  /* 0x000000014f058824 */ /* 0x000fe200008e0600 */
[----:B------:R-:W-:-:S04]  /*b720*/  @!P2 SHF.L.U64.HI R0, R14, 0x1, R15 ;  /* 0x000000010e00a819 */ /* 0x000fc8000001020f */
[----:B------:R0:W5:Y:S01]  /*b730*/  @!P0 LD.E.64 R10, desc[UR60][R4.64] ;  /* 0x0000003c040a8980 */ /* 0x000162000c101b00 */
[-C--:B------:R-:W-:Y:S02]  /*b740*/  @!P2 IADD3 R8, P0, R80, R13.reuse, RZ ;  /* 0x0000000d5008a210 */ /* 0x080fe40007f1e0ff */
[----:B------:R-:W-:-:S03]  /*b750*/  @!P2 IADD3 R12, P1, R12, R13, RZ ;  /* 0x0000000d0c0ca210 */ /* 0x000fc60007f3e0ff */
[--C-:B------:R-:W-:Y:S01]  /*b760*/  @!P2 IMAD.X R9, R78, 0x1, R0.reuse, P0 ;  /* 0x000000014e09a824 */ /* 0x100fe200000e0600 */
[----:B0-----:R-:W-:Y:S01]  /*b770*/  CS2R R4, SRZ ;  /* 0x0000000000047805 */ /* 0x001fe2000001ff00 */
[----:B------:R-:W-:-:S05]  /*b780*/  @!P2 IMAD.X R13, R79, 0x1, R0, P1 ;  /* 0x000000014f0da824 */ /* 0x000fca00008e0600 */
[----:B------:R0:W5:Y:S02]  /*b790*/  @!P2 LD.E.64 R4, desc[UR60][R8.64] ;  /* 0x0000003c0804a980 */ /* 0x000164000c101b00 */
[----:B0-----:R-:W-:-:S06]  /*b7a0*/  CS2R R8, SRZ ;  /* 0x0000000000087805 */ /* 0x001fcc000001ff00 */
[----:B------:R0:W5:Y:S02]  /*b7b0*/  @!P2 LD.E.64 R8, desc[UR60][R12.64] ;  /* 0x0000003c0c08a980 */ /* 0x000164000c101b00 */
.L_x_1673:
[----:B------:R-:W-:Y:S05]  /*b7c0*/  BSYNC B1 ;  /* 0x0000000000017941 */ /* 0x000fea0003800000 */
.L_x_1672:
[----:B0-----:R-:W4:Y:S01]  /*b7d0*/  LDL R12, [R1+0x8c] ;  /* 0x00008c00010c7983 */ /* 0x001f220000100800 */
[----:B------:R-:W-:Y:S01]  /*b7e0*/  BSSY B1, `(.L_x_1674) ;  /* 0x0000007000017945 */ /* 0x000fe20003800000 */
[----:B----4-:R-:W-:-:S04]  /*b7f0*/  LEA.HI R0, R12, R12, RZ, 0x1 ;  /* 0x0000000c0c007211 */ /* 0x010fc800078f08ff */
[----:B------:R-:W-:-:S04]  /*b800*/  LOP3.LUT R0, R0, 0xfffffffe, RZ, 0xc0, !PT ;  /* 0xfffffffe00007812 */ /* 0x000fc800078ec0ff */
[----:B------:R-:W-:-:S04]  /*b810*/  IADD3 R0, R12, -R0, RZ ;  /* 0x800000000c007210 */ /* 0x000fc80007ffe0ff */
[----:B------:R-:W-:-:S04]  /*b820*/  SHF.L.U32 R0, R0, 0x1f, RZ ;  /* 0x0000001f00007819 */ /* 0x000fc800000006ff */
[----:B------:R-:W0:Y:S02]  /*b830*/  SYNCS.PHASECHK.TRANS64.TRYWAIT P0, [R17+URZ+0x30800], R0 ;  /* 0x03080000110075a7 */ /* 0x000e24000800017f */
[----:B0-----:R-:W-:Y:S05]  /*b840*/  @!P0 BRA `(.L_x_1675) ;  /* 0x0000021800748947 */ /* 0x001fea0003800000 */
.L_x_2048:
[----:B------:R-:W-:Y:S05]  /*b850*/  BSYNC B1 ;  /* 0x0000000000017941 */ /* 0x000fea0003800000 */
.L_x_1674:
[----:B------:R-:W4:Y:S04]  /*b860*/  LDL R13, [R1+0x58] ;  /* 0x00005800010d7983 */ /* 0x000f280000100800 */
[----:B------:R-:W4:Y:S01]  /*b870*/  LDL R113, [R1+0xc] ;  /* 0x00000c0001717983 */ /* 0x000f220000100800 */
[----:B-----5:R-:W-:Y:S01]  /*b880*/  IMAD.MOV.U32 R12, RZ, RZ, R4 ;  /* 0x000000ffff0c7224 */ /* 0x020fe200078e0004 */
[----:B------:R-:W-:Y:S01]  /*b890*/  BSSY B1, `(.L_x_1676) ;  /* 0x00000d7000017945 */ /* 0x000fe20003800000 */
[----:B0-----:R-:W-:-:S05]  /*b8a0*/  IMAD.MOV.U32 R0, RZ, RZ, R5 ;  /* 0x000000ffff007224 */ /* 0x001fca00078e0005 */
[----:B------:R-:W-:Y:S01]  /*b8b0*/  PRMT R79, R0, 0x5410, R12 ;  /* 0x00005410004f7816 */ /* 0x000fe2000000000c */
[----:B------:R-:W-:Y:S02]  /*b8c0*/  IMAD.MOV.U32 R12, RZ, RZ, R6 ;  /* 0x000000ffff0c7224 */ /* 0x000fe400078e0006 */
[----:B------:R-:W-:-:S05]  /*b8d0*/  IMAD.MOV.U32 R0, RZ, RZ, R7 ;  /* 0x000000ffff007224 */ /* 0x000fca00078e0007 */
[----:B---3--:R-:W-:Y:S01]  /*b8e0*/  PRMT R80, R12, 0x5410, R0 ;  /* 0x000054100c507816 */ /* 0x008fe20000000000 */
        /* <DEDUP_REMOVED lines=8> */
[----:B--2---:R-:W-:Y:S01]  /*b970*/  PRMT R78, R0, 0x5410, R12 ;  /* 0x00005410004e7816 */ /* 0x004fe2000000000c */
[----:B------:R-:W-:Y:S01]  /*b980*/  IMAD.MOV.U32 R12, RZ, RZ, R10 ;  /* 0x000000ffff0c7224 */ /* 0x000fe200078e000a */
[----:B------:R-:W-:-:S04]  /*b990*/  MOV R0, R11 ;  /* 0x0000000b00007202 */ /* 0x000fc80000000f00 */
[----:B------:R-:W-:Y:S01]  /*b9a0*/  PRMT R85, R12, 0x5410, R0 ;  /* 0x000054100c557816 */ /* 0x000fe20000000000 */
[----:B------:R-:W-:Y:S01]  /*b9b0*/  IMAD.MOV.U32 R12, RZ, RZ, R24 ;  /* 0x000000ffff0c7224 */ /* 0x000fe200078e0018 */
[----:B----4-:R-:W-:Y:S01]  /*b9c0*/  VIADDMNMX R0, R3, -R13, 0x80, PT ;  /* 0x0000008003007446 */ /* 0x010fe2000380090d */
[----:B------:R-:W-:-:S03]  /*b9d0*/  IMAD.MOV.U32 R3, RZ, RZ, R25 ;  /* 0x000000ffff037224 */ /* 0x000fc600078e0019 */
[----:B------:R-:W-:Y:S02]  /*b9e0*/  ISETP.GE.AND P0, PT, R113, R0, PT ;  /* 0x000000007100720c */ /* 0x000fe40003f06270 */
[----:B------:R-:W-:Y:S01]  /*b9f0*/  PRMT R95, R12, 0x5410, R3 ;  /* 0x000054100c5f7816 */ /* 0x000fe20000000003 */
[----:B------:R-:W-:Y:S02]  /*ba00*/  IMAD.MOV.U32 R12, RZ, RZ, R32 ;  /* 0x000000ffff0c7224 */ /* 0x000fe400078e0020 */
[----:B------:R-:W-:-:S03]  /*ba10*/  IMAD.MOV.U32 R3, RZ, RZ, R33 ;  /* 0x000000ffff037224 */ /* 0x000fc600078e0021 */
[----:B------:R-:W-:Y:S02]  /*ba20*/  PRMT R104, R12, 0x7610, R104 ;  /* 0x000076100c687816 */ /* 0x000fe40000000068 */
[----:B------:R-:W-:-:S03]  /*ba30*/  PRMT R105, R3, 0x7610, R105 ;  /* 0x0000761003697816 */ /* 0x000fc60000000069 */
[----:B------:R-:W-:Y:S05]  /*ba40*/  @P0 BRA `(.L_x_1677) ;  /* 0x0000000800ec0947 */ /* 0x000fea0003800000 */
[----:B------:R0:W5:Y:S01]  /*ba50*/  LDL R114, [R1+0x70] ;  /* 0x0000700001727983 */ /* 0x0001620000100800 */
[----:B------:R-:W1:Y:S01]  /*ba60*/  LDC R108, c[0x0][0x3f4] ;  /* 0x0000fd00ff6c7b82 */ /* 0x000e620000000800 */
[----:B------:R-:W-:Y:S01]  /*ba70*/  BSSY B2, `(.L_x_1678) ;  /* 0x000002d000027945 */ /* 0x000fe20003800000 */
[----:B-1----:R-:W-:-:S13]  /*ba80*/  ISETP.GE.AND P0, PT, R204, R108, PT ;  /* 0x0000006ccc00720c */ /* 0x002fda0003f06270 */
[----:B0-----:R-:W-:Y:S05]  /*ba90*/  @P0 BRA `(.L_x_1679) ;  /* 0x0000000000a80947 */ /* 0x001fea0003800000 */
[----:B-----5:R-:W0:Y:S01]  /*baa0*/  LDS.128 R12, [R114] ;  /* 0x00000000720c7984 */ /* 0x020e220000000c00 */
[--C-:B------:R-:W-:Y:S02]  /*bab0*/  SHF.R.U64 R3, R74, 0x10, R75.reuse ;  /* 0x000000104a037819 */ /* 0x100fe4000000124b */
[----:B------:R-:W-:Y:S02]  /*bac0*/  SHF.R.U32.HI R74, RZ, 0x10, R75 ;  /* 0x00000010ff4a7819 */ /* 0x000fe4000001164b */
[--C-:B------:R-:W-:Y:S01]  /*bad0*/  SHF.R.U32.HI R75, RZ, 0x10, R77.reuse ;  /* 0x00000010ff4b7819 */ /* 0x100fe2000001164d */
[----:B------:R-:W-:Y:S01]  /*bae0*/  HADD2.F32 R3, -RZ, R3.H0_H0 ;  /* 0x20000003ff037230 */ /* 0x000fe20000004100 */
[----:B------:R-:W-:Y:S01]  /*baf0*/  SHF.R.U64 R76, R76, 0x10, R77 ;  /* 0x000000104c4c7819 */ /* 0x000fe2000000124d */
[----:B------:R-:W-:Y:S02]  /*bb00*/  HADD2.F32 R77, -RZ, R74.H0_H0 ;  /* 0x2000004aff4d7230 */ /* 0x000fe40000004100 */
[----:B------:R-:W-:-:S02]  /*bb10*/  HADD2.F32 R75, -RZ, R75.H0_H0 ;  /* 0x2000004bff4b7230 */ /* 0x000fc40000004100 */
[----:B------:R-:W-:Y:S02]  /*bb20*/  HADD2.F32 R76, -RZ, R76.H0_H0 ;  /* 0x2000004cff4c7230 */ /* 0x000fe40000004100 */
[--C-:B0-----:R-:W-:Y:S02]  /*bb30*/  HADD2.F32 R90, -RZ, R15.reuse.H1_H1 ;  /* 0x3000000fff5a7230 */ /* 0x101fe40000004100 */
[----:B------:R-:W-:-:S03]  /*bb40*/  HADD2.F32 R74, -RZ, R15.H0_H0 ;  /* 0x2000000fff4a7230 */ /* 0x000fc60000004100 */
[C---:B------:R-:W-:Y:S01]  /*bb50*/  FMUL.FTZ R15, R90.reuse, R75 ;  /* 0x0000004b5a0f7220 */ /* 0x040fe20000410000 */
[----:B------:R-:W-:-:S03]  /*bb60*/  FMUL.FTZ R90, R90, R77 ;  /* 0x0000004d5a5a7220 */ /* 0x000fc60000410000 */
[C---:B------:R-:W-:Y:S01]  /*bb70*/  FFMA.FTZ R15, R74.reuse, R77, -R15 ;  /* 0x0000004d4a0f7223 */ /* 0x040fe2000001080f */
[----:B------:R-:W-:Y:S01]  /*bb80*/  FFMA.FTZ R75, R74, R75, R90 ;  /* 0x0000004b4a4b7223 */ /* 0x000fe2000001005a */
[--C-:B------:R-:W-:Y:S02]  /*bb90*/  HADD2.F32 R90, -RZ, R92.reuse.H0_H0 ;  /* 0x2000005cff5a7230 */ /* 0x100fe40000004100 */
[----:B------:R-:W-:Y:S02]  /*bba0*/  HADD2.F32 R74, -RZ, R92.H1_H1 ;  /* 0x3000005cff4a7230 */ /* 0x000fe40000004100 */
[--C-:B------:R-:W-:Y:S01]  /*bbb0*/  HADD2.F32 R92, -RZ, R12.reuse.H1_H1 ;  /* 0x3000000cff5c7230 */ /* 0x100fe20000004100 */
[----:B------:R-:W-:Y:S01]  /*bbc0*/  F2FP.F16.F32.PACK_AB R15, R75, R15 ;  /* 0x0000000f4b0f723e */ /* 0x000fe200000000ff */
[----:B------:R-:W-:-:S03]  /*bbd0*/  HADD2.F32 R77, -RZ, R12.H0_H0 ;  /* 0x2000000cff4d7230 */ /* 0x000fc60000004100 */
[C---:B------:R-:W-:Y:S01]  /*bbe0*/  FMUL.FTZ R12, R92.reuse, R74 ;  /* 0x0000004a5c0c7220 */ /* 0x040fe20000410000 */
[----:B------:R-:W-:-:S03]  /*bbf0*/  FMUL.FTZ R92, R92, R90 ;  /* 0x0000005a5c5c7220 */ /* 0x000fc60000410000 */
[C---:B------:R-:W-:Y:S01]  /*bc00*/  FFMA.FTZ R12, R77.reuse, R90, -R12 ;  /* 0x0000005a4d0c7223 */ /* 0x040fe2000001080c */
[----:B------:R-:W-:Y:S01]  /*bc10*/  FFMA.FTZ R74, R77, R74, R92 ;  /* 0x0000004a4d4a7223 */ /* 0x000fe2000001005c */
[----:B------:R-:W-:Y:S02]  /*bc20*/  HADD2.F32 R77, -RZ, R94.H1_H1 ;  /* 0x3000005eff4d7230 */ /* 0x000fe40000004100 */
[----:B------:R-:W-:Y:S02]  /*bc30*/  HADD2.F32 R92, -RZ, R14.H1_H1 ;  /* 0x3000000eff5c7230 */ /* 0x000fe40000004100 */
[----:B------:R-:W-:Y:S01]  /*bc40*/  HADD2.F32 R90, -RZ, R94.H0_H0 ;  /* 0x2000005eff5a7230 */ /* 0x000fe20000004100 */
[----:B------:R-:W-:Y:S01]  /*bc50*/  F2FP.F16.F32.PACK_AB R12, R74, R12 ;  /* 0x0000000c4a0c723e */ /* 0x000fe200000000ff */
[----:B------:R-:W-:Y:S02]  /*bc60*/  HADD2.F32 R14, -RZ, R14.H0_H0 ;  /* 0x2000000eff0e7230 */ /* 0x000fe40000004100 */
[C---:B------:R-:W-:Y:S01]  /*bc70*/  FMUL.FTZ R94, R92.reuse, R77 ;  /* 0x0000004d5c5e7220 */ /* 0x040fe20000410000 */
[----:B------:R-:W-:-:S03]  /*bc80*/  FMUL.FTZ R92, R92, R90 ;  /* 0x0000005a5c5c7220 */ /* 0x000fc60000410000 */
[C---:B------:R-:W-:Y:S01]  /*bc90*/  FFMA.FTZ R94, R14.reuse, R90, -R94 ;  /* 0x0000005a0e5e7223 */ /* 0x040fe2000001085e */
[----:B------:R-:W-:Y:S01]  /*bca0*/  FFMA.FTZ R14, R14, R77, R92 ;  /* 0x0000004d0e0e7223 */ /* 0x000fe2000001005c */
[--C-:B------:R-:W-:Y:S02]  /*bcb0*/  HADD2.F32 R77, -RZ, R13.reuse.H1_H1 ;  /* 0x3000000dff4d7230 */ /* 0x100fe40000004100 */
[----:B------:R-:W-:Y:S02]  /*bcc0*/  HADD2.F32 R13, -RZ, R13.H0_H0 ;  /* 0x2000000dff0d7230 */ /* 0x000fe40000004100 */
[----:B------:R-:W-:Y:S01]  /*bcd0*/  F2FP.F16.F32.PACK_AB R14, R14, R94 ;  /* 0x0000005e0e0e723e */ /* 0x000fe200000000ff */
[C---:B------:R-:W-:Y:S01]  /*bce0*/  FMUL.FTZ R90, R77.reuse, R76 ;  /* 0x0000004c4d5a7220 */ /* 0x040fe20000410000 */
[----:B------:R-:W-:-:S03]  /*bcf0*/  FMUL.FTZ R77, R77, R3 ;  /* 0x000000034d4d7220 */ /* 0x000fc60000410000 */
[C---:B------:R-:W-:Y:S01]  /*bd00*/  FFMA.FTZ R3, R13.reuse, R3, -R90 ;  /* 0x000000030d037223 */ /* 0x040fe2000001085a */
[----:B------:R-:W-:-:S05]  /*bd10*/  FFMA.FTZ R13, R13, R76, R77 ;  /* 0x0000004c0d0d7223 */ /* 0x000fca000001004d */
[----:B------:R-:W-:-:S05]  /*bd20*/  F2FP.F16.F32.PACK_AB R13, R13, R3 ;  /* 0x000000030d0d723e */ /* 0x000fca00000000ff */
[----:B------:R0:W-:Y:S02]  /*bd30*/  STS.128 [R114], R12 ;  /* 0x0000000c72007388 */ /* 0x0001e40000000c00 */
.L_x_1679:
[----:B------:R-:W-:Y:S05]  /*bd40*/  BSYNC B2 ;  /* 0x0000000000027941 */ /* 0x000fea0003800000 */
.L_x_1678:
[----:B0-----:R-:W2:Y:S04]  /*bd50*/  LDL R13, [R1+0x30] ;  /* 0x00003000010d7983 */ /* 0x001ea80000100800 */
[----:B------:R-:W3:Y:S04]  /*bd60*/  LDL R12, [R1+0x34] ;  /* 0x00003400010c7983 */ /* 0x000ee80000100800 */
[----:B------:R-:W4:Y:S01]  /*bd70*/  LDL R3, [R1+0x48] ;  /* 0x0000480001037983 */ /* 0x000f220000100800 */
[----:B------:R-:W-:Y:S01]  /*bd80*/  BSSY B2, `(.L_x_1680) ;  /* 0x000002f000027945 */ /* 0x000fe20003800000 */
[----:B--2---:R-:W-:-:S02]  /*bd90*/  ISETP.GE.AND P0, PT, R13, R108, PT ;  /* 0x0000006c0d00720c */ /* 0x004fc40003f06270 */
[-C--:B---3--:R-:W-:Y:S02]  /*bda0*/  ISETP.GE.AND P1, PT, R12, R108.reuse, PT ;  /* 0x0000006c0c00720c */ /* 0x088fe40003f26270 */
[----:B----4-:R-:W-:-:S09]  /*bdb0*/  ISETP.GE.AND P2, PT, R3, R108, PT ;  /* 0x0000006c0300720c */ /* 0x010fd20003f46270 */
[----:B------:R-:W-:Y:S05]  /*bdc0*/  @P0 BRA `(.L_x_1681) ;  /* 0x0000000000a80947 */ /* 0x000fea0003800000 */
[----:B-----5:R-:W0:Y:S01]  /*bdd0*/  LDS.128 R12, [R114+0x4000] ;  /* 0x00400000720c7984 */ /* 0x020e220000000c00 */
[----:B------:R-:W-:Y:S02]  /*bde0*/  SHF.R.U32.HI R74, RZ, 0x10, R73 ;  /* 0x00000010ff4a7819 */ /* 0x000fe40000011649 */
[--C-:B------:R-:W-:Y:S02]  /*bdf0*/  SHF.R.U32.HI R3, RZ, 0x10, R71.reuse ;  /* 0x00000010ff037819 */ /* 0x100fe40000011647 */
[----:B------:R-:W-:Y:S01]  /*be00*/  SHF.R.U64 R70, R70, 0x10, R71 ;  /* 0x0000001046467819 */ /* 0x000fe20000001247 */
[----:B------:R-:W-:Y:S01]  /*be10*/  HADD2.F32 R74, -RZ, R74.H0_H0 ;  /* 0x2000004aff4a7230 */ /* 0x000fe20000004100 */
[----:B------:R-:W-:Y:S01]  /*be20*/  SHF.R.U64 R72, R72, 0x10, R73 ;  /* 0x0000001048487819 */ /* 0x000fe20000001249 */
[----:B------:R-:W-:Y:S02]  /*be30*/  HADD2.F32 R3, -RZ, R3.H0_H0 ;  /* 0x20000003ff037230 */ /* 0x000fe40000004100 */
[----:B------:R-:W-:-:S02]  /*be40*/  HADD2.F32 R71, -RZ, R111.H0_H0 ;  /* 0x2000006fff477230 */ /* 0x000fc40000004100 */
[----:B------:R-:W-:Y:S02]  /*be50*/  HADD2.F32 R73, -RZ, R111.H1_H1 ;  /* 0x3000006fff497230 */ /* 0x000fe40000004100 */
[----:B------:R-:W-:Y:S02]  /*be60*/  HADD2.F32 R72, -RZ, R72.H0_H0 ;  /* 0x20000048ff487230 */ /* 0x000fe40000004100 */
[----:B------:R-:W-:Y:S02]  /*be70*/  HADD2.F32 R70, -RZ, R70.H0_H0 ;  /* 0x20000046ff467230 */ /* 0x000fe40000004100 */
[--C-:B0-----:R-:W-:Y:S02]  /*be80*/  HADD2.F32 R75, -RZ, R15.reuse.H1_H1 ;  /* 0x3000000fff4b7230 */ /* 0x101fe40000004100 */
[----:B------:R-:W-:-:S03]  /*be90*/  HADD2.F32 R15, -RZ, R15.H0_H0 ;  /* 0x2000000fff0f7230 */ /* 0x000fc60000004100 */
[C---:B------:R-:W-:Y:S01]  /*bea0*/  FMUL.FTZ R76, R75.reuse, R74 ;  /* 0x0000004a4b4c7220 */ /* 0x040fe20000410000 */
[----:B------:R-:W-:-:S03]  /*beb0*/  FMUL.FTZ R75, R75, R3 ;  /* 0x000000034b4b7220 */ /* 0x000fc60000410000 */
[C---:B------:R-:W-:Y:S01]  /*bec0*/  FFMA.FTZ R3, R15.reuse, R3, -R76 ;  /* 0x000000030f037223 */ /* 0x040fe2000001084c */
[----:B------:R-:W-:Y:S01]  /*bed0*/  FFMA.FTZ R15, R15, R74, R75 ;  /* 0x0000004a0f0f7223 */ /* 0x000fe2000001004b */
[----:B------:R-:W-:Y:S02]  /*bee0*/  HADD2.F32 R74, -RZ, R112.H0_H0 ;  /* 0x20000070ff4a7230 */ /* 0x000fe40000004100 */
[----:B------:R-:W-:Y:S02]  /*bef0*/  HADD2.F32 R76, -RZ, R12.H1_H1 ;  /* 0x3000000cff4c7230 */ /* 0x000fe40000004100 */
[----:B------:R-:W-:Y:S01]  /*bf00*/  HADD2.F32 R75, -RZ, R112.H1_H1 ;  /* 0x30000070ff4b7230 */ /* 0x000fe20000004100 */
        /* <DEDUP_REMOVED lines=21> */
[----:B------:R0:W-:Y:S02]  /*c060*/  STS.128 [R114+0x4000], R12 ;  /* 0x0040000c72007388 */ /* 0x0001e40000000c00 */
.L_x_1681:
[----:B------:R-:W-:Y:S05]  /*c070*/  BSYNC B2 ;  /* 0x0000000000027941 */ /* 0x000fea0003800000 */
.L_x_1680:
[----:B------:R-:W-:Y:S04]  /*c080*/  BSSY B2, `(.L_x_1682) ;  /* 0x000002c000027945 */ /* 0x000fe80003800000 */
[----:B------:R-:W-:Y:S05]  /*c090*/  @P1 BRA `(.L_x_1683) ;  /* 0x0000000000a81947 */ /* 0x000fea0003800000 */
[----:B0----5:R-:W0:Y:S01]  /*c0a0*/  LDS.128 R12, [R114+0x8000] ;  /* 0x00800000720c7984 */ /* 0x021e220000000c00 */
[----:B------:R-:W-:Y:S02]  /*c0b0*/  SHF.R.U32.HI R70, RZ, 0x10, R69 ;  /* 0x00000010ff467819 */ /* 0x000fe40000011645 */
[--C-:B------:R-:W-:Y:S02]  /*c0c0*/  SHF.R.U32.HI R3, RZ, 0x10, R67.reuse ;  /* 0x00000010ff037819 */ /* 0x100fe40000011643 */
[----:B------:R-:W-:Y:S01]  /*c0d0*/  SHF.R.U64 R66, R66, 0x10, R67 ;  /* 0x0000001042427819 */ /* 0x000fe20000001243 */
[----:B------:R-:W-:Y:S01]  /*c0e0*/  HADD2.F32 R70, -RZ, R70.H0_H0 ;  /* 0x20000046ff467230 */ /* 0x000fe20000004100 */
[----:B------:R-:W-:Y:S01]  /*c0f0*/  SHF.R.U64 R68, R68, 0x10, R69 ;  /* 0x0000001044447819 */ /* 0x000fe20000001245 */
[----:B------:R-:W-:Y:S02]  /*c100*/  HADD2.F32 R3, -RZ, R3.H0_H0 ;  /* 0x20000003ff037230 */ /* 0x000fe40000004100 */
[----:B------:R-:W-:-:S02]  /*c110*/  HADD2.F32 R67, -RZ, R109.H1_H1 ;  /* 0x3000006dff437230 */ /* 0x000fc40000004100 */
[----:B------:R-:W-:Y:S02]  /*c120*/  HADD2.F32 R69, -RZ, R109.H0_H0 ;  /* 0x2000006dff457230 */ /* 0x000fe40000004100 */
        /* <DEDUP_REMOVED lines=33> */
.L_x_1683:
[----:B------:R-:W-:Y:S05]  /*c340*/  BSYNC B2 ;  /* 0x0000000000027941 */ /* 0x000fea0003800000 */
.L_x_1682:
[----:B------:R-:W-:Y:S05]  /*c350*/  @P2 BRA `(.L_x_1677) ;  /* 0x0000000000a82947 */ /* 0x000fea0003800000 */
[----:B01---5:R-:W0:Y:S01]  /*c360*/  LDS.128 R12, [R114+0xc000] ;  /* 0x00c00000720c7984 */ /* 0x023e220000000c00 */
[----:B------:R-:W-:Y:S02]  /*c370*/  SHF.R.U32.HI R66, RZ, 0x10, R65 ;  /* 0x00000010ff427819 */ /* 0x000fe40000011641 */
[----:B------:R-:W-:Y:S02]  /*c380*/  SHF.R.U32.HI R67, RZ, 0x10, R63 ;  /* 0x00000010ff437819 */ /* 0x000fe4000001163f */
[----:B------:R-:W-:Y:S01]  /*c390*/  SHF.R.U64 R64, R64, 0x10, R65 ;  /* 0x0000001040407819 */ /* 0x000fe20000001241 */
[----:B------:R-:W-:Y:S01]  /*c3a0*/  HADD2.F32 R66, -RZ, R66.H0_H0 ;  /* 0x20000042ff427230 */ /* 0x000fe20000004100 */
[----:B------:R-:W-:Y:S01]  /*c3b0*/  SHF.R.U64 R62, R62, 0x10, R63 ;  /* 0x000000103e3e7819 */ /* 0x000fe2000000123f */
[----:B------:R-:W-:Y:S02]  /*c3c0*/  HADD2.F32 R67, -RZ, R67.H0_H0 ;  /* 0x20000043ff437230 */ /* 0x000fe40000004100 */
[----:B------:R-:W-:-:S02]  /*c3d0*/  HADD2.F32 R63, -RZ, R105.H1_H1 ;  /* 0x30000069ff3f7230 */ /* 0x000fc40000004100 */
[----:B------:R-:W-:Y:S02]  /*c3e0*/  HADD2.F32 R64, -RZ, R64.H0_H0 ;  /* 0x20000040ff407230 */ /* 0x000fe40000004100 */
[----:B------:R-:W-:Y:S02]  /*c3f0*/  HADD2.F32 R62, -RZ, R62.H0_H0 ;  /* 0x2000003eff3e7230 */ /* 0x000fe40000004100 */
[--C-:B0-----:R-:W-:Y:S02]  /*c400*/  HADD2.F32 R3, -RZ, R15.reuse.H1_H1 ;  /* 0x3000000fff037230 */ /* 0x101fe40000004100 */
[----:B------:R-:W-:Y:S02]  /*c410*/  HADD2.F32 R68, -RZ, R15.H0_H0 ;  /* 0x2000000fff447230 */ /* 0x000fe40000004100 */
[--C-:B------:R-:W-:Y:S02]  /*c420*/  HADD2.F32 R65, -RZ, R12.reuse.H1_H1 ;  /* 0x3000000cff417230 */ /* 0x100fe40000004100 */
[C---:B------:R-:W-:Y:S01]  /*c430*/  FMUL.FTZ R15, R3.reuse, R66 ;  /* 0x00000042030f7220 */ /* 0x040fe20000410000 */
[----:B------:R-:W-:Y:S01]  /*c440*/  FMUL.FTZ R3, R3, R67 ;  /* 0x0000004303037220 */ /* 0x000fe20000410000 */
[----:B------:R-:W-:-:S02]  /*c450*/  HADD2.F32 R69, -RZ, R12.H0_H0 ;  /* 0x2000000cff457230 */ /* 0x000fc40000004100 */
[C---:B------:R-:W-:Y:S01]  /*c460*/  FFMA.FTZ R15, R68.reuse, R67, -R15 ;  /* 0x00000043440f7223 */ /* 0x040fe2000001080f */
[----:B------:R-:W-:Y:S02]  /*c470*/  HADD2.F32 R67, -RZ, R104.H1_H1 ;  /* 0x30000068ff437230 */ /* 0x000fe40000004100 */
[----:B------:R-:W-:Y:S01]  /*c480*/  FFMA.FTZ R3, R68, R66, R3 ;  /* 0x0000004244037223 */ /* 0x000fe20000010003 */
[--C-:B------:R-:W-:Y:S02]  /*c490*/  HADD2.F32 R12, -RZ, R14.reuse.H0_H0 ;  /* 0x2000000eff0c7230 */ /* 0x100fe40000004100 */
[----:B------:R-:W-:Y:S02]  /*c4a0*/  HADD2.F32 R14, -RZ, R14.H1_H1 ;  /* 0x3000000eff0e7230 */ /* 0x000fe40000004100 */
[C---:B------:R-:W-:Y:S01]  /*c4b0*/  FMUL.FTZ R71, R65.reuse, R67 ;  /* 0x0000004341477220 */ /* 0x040fe20000410000 */
[----:B------:R-:W-:Y:S01]  /*c4c0*/  FMUL.FTZ R65, R65, R63 ;  /* 0x0000003f41417220 */ /* 0x000fe20000410000 */
[----:B------:R-:W-:Y:S01]  /*c4d0*/  HADD2.F32 R70, -RZ, R13.H0_H0 ;  /* 0x2000000dff467230 */ /* 0x000fe20000004100 */
[----:B------:R-:W-:Y:S01]  /*c4e0*/  F2FP.F16.F32.PACK_AB R15, R3, R15 ;  /* 0x0000000f030f723e */ /* 0x000fe200000000ff */
[----:B------:R-:W-:Y:S01]  /*c4f0*/  FFMA.FTZ R71, R69, R63, -R71 ;  /* 0x0000003f45477223 */ /* 0x000fe20000010847 */
[----:B------:R-:W-:-:S02]  /*c500*/  HADD2.F32 R63, -RZ, R98.H1_H1 ;  /* 0x30000062ff3f7230 */ /* 0x000fc40000004100 */
[----:B------:R-:W-:Y:S01]  /*c510*/  FFMA.FTZ R65, R69, R67, R65 ;  /* 0x0000004345417223 */ /* 0x000fe20000010041 */
[----:B------:R-:W-:Y:S02]  /*c520*/  HADD2.F32 R98, -RZ, R98.H0_H0 ;  /* 0x20000062ff627230 */ /* 0x000fe40000004100 */
[----:B------:R-:W-:Y:S02]  /*c530*/  HADD2.F32 R13, -RZ, R13.H1_H1 ;  /* 0x3000000dff0d7230 */ /* 0x000fe40000004100 */
[CC--:B------:R-:W-:Y:S01]  /*c540*/  FMUL.FTZ R66, R14.reuse, R63.reuse ;  /* 0x0000003f0e427220 */ /* 0x0c0fe20000410000 */
[----:B------:R-:W-:Y:S02]  /*c550*/  FMUL.FTZ R67, R14, R98 ;  /* 0x000000620e437220 */ /* 0x000fe40000410000 */
[C---:B------:R-:W-:Y:S01]  /*c560*/  FMUL.FTZ R14, R13.reuse, R64 ;  /* 0x000000400d0e7220 */ /* 0x040fe20000410000 */
[----:B------:R-:W-:Y:S01]  /*c570*/  FMUL.FTZ R13, R13, R62 ;  /* 0x0000003e0d0d7220 */ /* 0x000fe20000410000 */
[C---:B------:R-:W-:Y:S01]  /*c580*/  FFMA.FTZ R66, R12.reuse, R98, -R66 ;  /* 0x000000620c427223 */ /* 0x040fe20000010842 */
[----:B------:R-:W-:Y:S01]  /*c590*/  FFMA.FTZ R67, R12, R63, R67 ;  /* 0x0000003f0c437223 */ /* 0x000fe20000010043 */
[C---:B------:R-:W-:Y:S01]  /*c5a0*/  FFMA.FTZ R62, R70.reuse, R62, -R14 ;  /* 0x0000003e463e7223 */ /* 0x040fe2000001080e */
[----:B------:R-:W-:Y:S01]  /*c5b0*/  FFMA.FTZ R13, R70, R64, R13 ;  /* 0x00000040460d7223 */ /* 0x000fe2000001000d */
[----:B------:R-:W-:-:S02]  /*c5c0*/  F2FP.F16.F32.PACK_AB R12, R65, R71 ;  /* 0x00000047410c723e */ /* 0x000fc400000000ff */
[----:B------:R-:W-:Y:S02]  /*c5d0*/  F2FP.F16.F32.PACK_AB R14, R67, R66 ;  /* 0x00000042430e723e */ /* 0x000fe400000000ff */
[----:B------:R-:W-:-:S05]  /*c5e0*/  F2FP.F16.F32.PACK_AB R13, R13, R62 ;  /* 0x0000003e0d0d723e */ /* 0x000fca00000000ff */
[----:B------:R2:W-:Y:S02]  /*c5f0*/  STS.128 [R114+0xc000], R12 ;  /* 0x00c0000c72007388 */ /* 0x0005e40000000c00 */
.L_x_1677:
[----:B------:R-:W-:Y:S05]  /*c600*/  BSYNC B1 ;  /* 0x0000000000017941 */ /* 0x000fea0003800000 */
.L_x_1676:
[----:B------:R-:W3:Y:S01]  /*c610*/  LDL R3, [R1+0xc4] ;  /* 0x0000c40001037983 */ /* 0x000ee20000100800 */
[----:B------:R-:W-:Y:S01]  /*c620*/  BSSY B1, `(.L_x_1684) ;  /* 0x00000be000017945 */ /* 0x000fe20003800000 */
[----:B---3--:R-:W-:-:S13]  /*c630*/  ISETP.GE.AND P0, PT, R3, R0, PT ;  /* 0x000000000300720c */ /* 0x008fda0003f06270 */
[----:B------:R-:W-:Y:S05]  /*c640*/  @P0 BRA `(.L_x_1685) ;  /* 0x0000000800ec0947 */ /* 0x000fea0003800000 */
[----:B012---:R-:W2:Y:S01]  /*c650*/  LDL R14, [R1+0x30] ;  /* 0x00003000010e7983 */ /* 0x007ea20000100800 */
[----:B------:R-:W0:Y:S03]  /*c660*/  LDC R3, c[0x0][0x3f4] ;  /* 0x0000fd00ff037b82 */ /* 0x000e260000000800 */
[----:B------:R-:W3:Y:S04]  /*c670*/  LDL R13, [R1+0x34] ;  /* 0x00003400010d7983 */ /* 0x000ee80000100800 */
[----:B------:R-:W4:Y:S04]  /*c680*/  LDL R12, [R1+0x48] ;  /* 0x00004800010c7983 */ /* 0x000f280000100800 */
[----:B------:R1:W5:Y:S01]  /*c690*/  LDL R69, [R1+0x70] ;  /* 0x0000700001457983 */ /* 0x0003620000100800 */
[----:B------:R-:W-:Y:S01]  /*c6a0*/  BSSY B2, `(.L_x_1686) ;  /* 0x0000030000027945 */ /* 0x000fe20003800000 */
[----:B0-----:R-:W-:-:S02]  /*c6b0*/  ISETP.GE.AND P0, PT, R204, R3, PT ;  /* 0x00000003cc00720c */ /* 0x001fc40003f06270 */
[-C--:B--2---:R-:W-:Y:S02]  /*c6c0*/  ISETP.GE.AND P1, PT, R14, R3.reuse, PT ;  /* 0x000000030e00720c */ /* 0x084fe40003f26270 */
[-C--:B---3--:R-:W-:Y:S02]  /*c6d0*/  ISETP.GE.AND P2, PT, R13, R3.reuse, PT ;  /* 0x000000030d00720c */ /* 0x088fe40003f46270 */
[----:B----4-:R-:W-:-:S07]  /*c6e0*/  ISETP.GE.AND P3, PT, R12, R3, PT ;  /* 0x000000030c00720c */ /* 0x010fce0003f66270 */
[----:B-1----:R-:W-:Y:S06]  /*c6f0*/  @P0 BRA `(.L_x_1687) ;  /* 0x0000000000a80947 */ /* 0x002fec0003800000 */
[----:B-----5:R-:W0:Y:S01]  /*c700*/  LDS.128 R12, [R69+0x1000] ;  /* 0x00100000450c7984 */ /* 0x020e220000000c00 */
[----:B------:R-:W-:Y:S01]  /*c710*/  SHF.R.U64 R3, R58, 0x10, R59 ;  /* 0x000000103a037819 */ /* 0x000fe2000000123b */
[--C-:B------:R-:W-:Y:S01]  /*c720*/  HADD2.F32 R63, -RZ, R107.reuse.H0_H0 ;  /* 0x2000006bff3f7230 */ /* 0x100fe20000004100 */
[--C-:B------:R-:W-:Y:S01]  /*c730*/  SHF.R.U64 R58, R60, 0x10, R61.reuse ;  /* 0x000000103c3a7819 */ /* 0x100fe2000000123d */
[----:B------:R-:W-:Y:S01]  /*c740*/  HADD2.F32 R107, -RZ, R107.H1_H1 ;  /* 0x3000006bff6b7230 */ /* 0x000fe20000004100 */
[----:B------:R-:W-:Y:S01]  /*c750*/  SHF.R.U32.HI R60, RZ, 0x10, R61 ;  /* 0x00000010ff3c7819 */ /* 0x000fe2000001163d */
[--C-:B------:R-:W-:Y:S01]  /*c760*/  HADD2.F32 R61, -RZ, R106.reuse.H0_H0 ;  /* 0x2000006aff3d7230 */ /* 0x100fe20000004100 */
[----:B------:R-:W-:Y:S01]  /*c770*/  SHF.R.U32.HI R59, RZ, 0x10, R59 ;  /* 0x00000010ff3b7819 */ /* 0x000fe2000001163b */
[----:B------:R-:W-:Y:S02]  /*c780*/  HADD2.F32 R106, -RZ, R106.H1_H1 ;  /* 0x3000006aff6a7230 */ /* 0x000fe40000004100 */
[----:B------:R-:W-:-:S02]  /*c790*/  HADD2.F32 R60, -RZ, R60.H0_H0 ;  /* 0x2000003cff3c7230 */ /* 0x000fc40000004100 */
[----:B------:R-:W-:Y:S02]  /*c7a0*/  HADD2.F32 R59, -RZ, R59.H0_H0 ;  /* 0x2000003bff3b7230 */ /* 0x000fe40000004100 */
[----:B------:R-:W-:Y:S02]  /*c7b0*/  HADD2.F32 R58, -RZ, R58.H0_H0 ;  /* 0x2000003aff3a7230 */ /* 0x000fe40000004100 */
[----:B------:R-:W-:Y:S02]  /*c7c0*/  HADD2.F32 R3, -RZ, R3.H0_H0 ;  /* 0x20000003ff037230 */ /* 0x000fe40000004100 */
[--C-:B0-----:R-:W-:Y:S02]  /*c7d0*/  HADD2.F32 R64, -RZ, R12.reuse.H0_H0 ;  /* 0x2000000cff407230 */ /* 0x101fe40000004100 */
[----:B------:R-:W-:Y:S02]  /*c7e0*/  HADD2.F32 R12, -RZ, R12.H1_H1 ;  /* 0x3000000cff0c7230 */ /* 0x000fe40000004100 */
[----:B------:R-:W-:-:S02]  /*c7f0*/  HADD2.F32 R62, -RZ, R15.H0_H0 ;  /* 0x2000000fff3e7230 */ /* 0x000fc40000004100 */
[----:B------:R-:W-:Y:S02]  /*c800*/  HADD2.F32 R15, -RZ, R15.H1_H1 ;  /* 0x3000000fff0f7230 */ /* 0x000fe40000004100 */
[C---:B------:R-:W-:Y:S01]  /*c810*/  FMUL.FTZ R68, R12.reuse, R63 ;  /* 0x0000003f0c447220 */ /* 0x040fe20000410000 */
[--C-:B------:R-:W-:Y:S02]  /*c820*/  HADD2.F32 R65, -RZ, R14.reuse.H0_H0 ;  /* 0x2000000eff417230 */ /* 0x100fe40000004100 */
[----:B------:R-:W-:Y:S01]  /*c830*/  FMUL.FTZ R12, R12, R61 ;  /* 0x0000003d0c0c7220 */ /* 0x000fe20000410000 */
[----:B------:R-:W-:Y:S02]  /*c840*/  HADD2.F32 R14, -RZ, R14.H1_H1 ;  /* 0x3000000eff0e7230 */ /* 0x000fe40000004100 */
[----:B------:R-:W-:Y:S01]  /*c850*/  FMUL.FTZ R67, R15, R60 ;  /* 0x0000003c0f437220 */ /* 0x000fe20000410000 */
[--C-:B------:R-:W-:Y:S02]  /*c860*/  HADD2.F32 R66, -RZ, R13.reuse.H0_H0 ;  /* 0x2000000dff427230 */ /* 0x100fe40000004100 */
[----:B------:R-:W-:Y:S01]  /*c870*/  FFMA.FTZ R63, R64, R63, R12 ;  /* 0x0000003f403f7223 */ /* 0x000fe2000001000c */
[----:B------:R-:W-:-:S02]  /*c880*/  HADD2.F32 R13, -RZ, R13.H1_H1 ;  /* 0x3000000dff0d7230 */ /* 0x000fc40000004100 */
[-C--:B------:R-:W-:Y:S01]  /*c890*/  FMUL.FTZ R15, R15, R59.reuse ;  /* 0x0000003b0f0f7220 */ /* 0x080fe20000410000 */
[----:B------:R-:W-:Y:S01]  /*c8a0*/  FFMA.FTZ R67, R62, R59, -R67 ;  /* 0x0000003b3e437223 */ /* 0x000fe20000010843 */
[C---:B------:R-:W-:Y:S01]  /*c8b0*/  FMUL.FTZ R12, R14.reuse, R107 ;  /* 0x0000006b0e0c7220 */ /* 0x040fe20000410000 */
[----:B------:R-:W-:Y:S01]  /*c8c0*/  FMUL.FTZ R14, R14, R106 ;  /* 0x0000006a0e0e7220 */ /* 0x000fe20000410000 */
[C---:B------:R-:W-:Y:S01]  /*c8d0*/  FMUL.FTZ R59, R13.reuse, R58 ;  /* 0x0000003a0d3b7220 */ /* 0x040fe20000410000 */
[----:B------:R-:W-:Y:S01]  /*c8e0*/  FMUL.FTZ R13, R13, R3 ;  /* 0x000000030d0d7220 */ /* 0x000fe20000410000 */
[C---:B------:R-:W-:Y:S01]  /*c8f0*/  FFMA.FTZ R12, R65.reuse, R106, -R12 ;  /* 0x0000006a410c7223 */ /* 0x040fe2000001080c */
[----:B------:R-:W-:Y:S01]  /*c900*/  FFMA.FTZ R65, R65, R107, R14 ;  /* 0x0000006b41417223 */ /* 0x000fe2000001000e */
[----:B------:R-:W-:Y:S01]  /*c910*/  FFMA.FTZ R15, R62, R60, R15 ;  /* 0x0000003c3e0f7223 */ /* 0x000fe2000001000f */
[----:B------:R-:W-:Y:S01]  /*c920*/  FFMA.FTZ R68, R64, R61, -R68 ;  /* 0x0000003d40447223 */ /* 0x000fe20000010844 */
[C---:B------:R-:W-:Y:S01]  /*c930*/  FFMA.FTZ R59, R66.reuse, R3, -R59 ;  /* 0x00000003423b7223 */ /* 0x040fe2000001083b */
[----:B------:R-:W-:Y:S01]  /*c940*/  FFMA.FTZ R58, R66, R58, R13 ;  /* 0x0000003a423a7223 */ /* 0x000fe2000001000d */
[----:B------:R-:W-:-:S02]  /*c950*/  F2FP.F16.F32.PACK_AB R14, R65, R12 ;  /* 0x0000000c410e723e */ /* 0x000fc400000000ff */
[----:B------:R-:W-:Y:S02]  /*c960*/  F2FP.F16.F32.PACK_AB R15, R15, R67 ;  /* 0x000000430f0f723e */ /* 0x000fe400000000ff */
[----:B------:R-:W-:Y:S02]  /*c970*/  F2FP.F16.F32.PACK_AB R12, R63, R68 ;  /* 0x000000443f0c723e */ /* 0x000fe400000000ff */
[----:B------:R-:W-:-:S05]  /*c980*/  F2FP.F16.F32.PACK_AB R13, R58, R59 ;  /* 0x0000003b3a0d723e */ /* 0x000fca00000000ff */
[----:B------:R0:W-:Y:S02]  /*c990*/  STS.128 [R69+0x1000], R12 ;  /* 0x0010000c45007388 */ /* 0x0001e40000000c00 */
.L_x_1687:
[----:B------:R-:W-:Y:S05]  /*c9a0*/  BSYNC B2 ;  /* 0x0000000000027941 */ /* 0x000fea0003800000 */
.L_x_1686:
        /* <DEDUP_REMOVED lines=9> */
[----:B------:R-:W-:-:S02]  /*ca40*/  HADD2.F32 R55, -RZ, R103.H0_H0 ;  /* 0x20000067ff377230 */ /* 0x000fc40000004100 */
[----:B------:R-:W-:Y:S02]  /*ca50*/  HADD2.F32 R57, -RZ, R102.H0_H0 ;  /* 0x20000066ff397230 */ /* 0x000fe40000004100 */
[----:B------:R-:W-:Y:S02]  /*ca60*/  HADD2.F32 R103, -RZ, R103.H1_H1 ;  /* 0x30000067ff677230 */ /* 0x000fe40000004100 */
[----:B------:R-:W-:Y:S02]  /*ca70*/  HADD2.F32 R54, -RZ, R54.H0_H0 ;  /* 0x20000036ff367230 */ /* 0x000fe40000004100 */
[--C-:B0-----:R-:W-:Y:S02]  /*ca80*/  HADD2.F32 R61, -RZ, R15.reuse.H1_H1 ;  /* 0x3000000fff3d7230 */ /* 0x101fe40000004100 */
[----:B------:R-:W-:Y:S02]  /*ca90*/  HADD2.F32 R60, -RZ, R12.H1_H1 ;  /* 0x3000000cff3c7230 */ /* 0x000fe40000004100 */
[----:B------:R-:W-:-:S02]  /*caa0*/  HADD2.F32 R59, -RZ, R15.H0_H0 ;  /* 0x2000000fff3b7230 */ /* 0x000fc40000004100 */
[C---:B------:R-:W-:Y:S01]  /*cab0*/  FMUL.FTZ R64, R61.reuse, R62 ;  /* 0x0000003e3d407220 */ /* 0x040fe20000410000 */
[-C--:B------:R-:W-:Y:S01]  /*cac0*/  FMUL.FTZ R63, R61, R58.reuse ;  /* 0x0000003a3d3f7220 */ /* 0x080fe20000410000 */
[----:B------:R-:W-:Y:S02]  /*cad0*/  HADD2.F32 R56, -RZ, R12.H0_H0 ;  /* 0x2000000cff387230 */ /* 0x000fe40000004100 */
[C---:B------:R-:W-:Y:S01]  /*cae0*/  FMUL.FTZ R61, R60.reuse, R55 ;  /* 0x000000373c3d7220 */ /* 0x040fe20000410000 */
[C---:B------:R-:W-:Y:S01]  /*caf0*/  FFMA.FTZ R58, R59.reuse, R58, -R64 ;  /* 0x0000003a3b3a7223 */ /* 0x040fe20000010840 */
[----:B------:R-:W-:Y:S01]  /*cb00*/  FFMA.FTZ R59, R59, R62, R63 ;  /* 0x0000003e3b3b7223 */ /* 0x000fe2000001003f */
[-C--:B------:R-:W-:Y:S01]  /*cb10*/  FMUL.FTZ R63, R60, R57.reuse ;  /* 0x000000393c3f7220 */ /* 0x080fe20000410000 */
[--C-:B------:R-:W-:Y:S02]  /*cb20*/  HADD2.F32 R12, -RZ, R14.reuse.H0_H0 ;  /* 0x2000000eff0c7230 */ /* 0x100fe40000004100 */
[----:B------:R-:W-:Y:S01]  /*cb30*/  FFMA.FTZ R57, R56, R57, -R61 ;  /* 0x0000003938397223 */ /* 0x000fe2000001083d */
[----:B------:R-:W-:-:S02]  /*cb40*/  HADD2.F32 R14, -RZ, R14.H1_H1 ;  /* 0x3000000eff0e7230 */ /* 0x000fc40000004100 */
[----:B------:R-:W-:Y:S01]  /*cb50*/  FFMA.FTZ R56, R56, R55, R63 ;  /* 0x0000003738387223 */ /* 0x000fe2000001003f */
[--C-:B------:R-:W-:Y:S02]  /*cb60*/  HADD2.F32 R15, -RZ, R13.reuse.H0_H0 ;  /* 0x2000000dff0f7230 */ /* 0x100fe40000004100 */
[----:B------:R-:W-:Y:S02]  /*cb70*/  HADD2.F32 R61, -RZ, R102.H1_H1 ;  /* 0x30000066ff3d7230 */ /* 0x000fe40000004100 */
[C---:B------:R-:W-:Y:S01]  /*cb80*/  FMUL.FTZ R55, R14.reuse, R103 ;  /* 0x000000670e377220 */ /* 0x040fe20000410000 */
[----:B------:R-:W-:Y:S02]  /*cb90*/  HADD2.F32 R13, -RZ, R13.H1_H1 ;  /* 0x3000000dff0d7230 */ /* 0x000fe40000004100 */
[----:B------:R-:W-:Y:S02]  /*cba0*/  HADD2.F32 R60, -RZ, R3.H0_H0 ;  /* 0x20000003ff3c7230 */ /* 0x000fe40000004100 */
[-C--:B------:R-:W-:Y:S01]  /*cbb0*/  FMUL.FTZ R62, R14, R61.reuse ;  /* 0x0000003d0e3e7220 */ /* 0x080fe20000410000 */
[C---:B------:R-:W-:Y:S01]  /*cbc0*/  FFMA.FTZ R55, R12.reuse, R61, -R55 ;  /* 0x0000003d0c377223 */ /* 0x040fe20000010837 */
[C---:B------:R-:W-:Y:S01]  /*cbd0*/  FMUL.FTZ R14, R13.reuse, R54 ;  /* 0x000000360d0e7220 */ /* 0x040fe20000410000 */
[----:B------:R-:W-:Y:S01]  /*cbe0*/  FMUL.FTZ R3, R13, R60 ;  /* 0x0000003c0d037220 */ /* 0x000fe20000410000 */
[----:B------:R-:W-:-:S02]  /*cbf0*/  FFMA.FTZ R62, R12, R103, R62 ;  /* 0x000000670c3e7223 */ /* 0x000fc4000001003e */
[C---:B------:R-:W-:Y:S01]  /*cc00*/  FFMA.FTZ R13, R15.reuse, R60, -R14 ;  /* 0x0000003c0f0d7223 */ /* 0x040fe2000001080e */
[----:B------:R-:W-:Y:S01]  /*cc10*/  F2FP.F16.F32.PACK_AB R12, R56, R57 ;  /* 0x00000039380c723e */ /* 0x000fe200000000ff */
[----:B------:R-:W-:Y:S01]  /*cc20*/  FFMA.FTZ R54, R15, R54, R3 ;  /* 0x000000360f367223 */ /* 0x000fe20000010003 */
[----:B------:R-:W-:Y:S02]  /*cc30*/  F2FP.F16.F32.PACK_AB R15, R59, R58 ;  /* 0x0000003a3b0f723e */ /* 0x000fe400000000ff */
[----:B------:R-:W-:Y:S02]  /*cc40*/  F2FP.F16.F32.PACK_AB R14, R62, R55 ;  /* 0x000000373e0e723e */ /* 0x000fe400000000ff */
[----:B------:R-:W-:-:S05]  /*cc50*/  F2FP.F16.F32.PACK_AB R13, R54, R13 ;  /* 0x0000000d360d723e */ /* 0x000fca00000000ff */
[----:B------:R1:W-:Y:S02]  /*cc60*/  STS.128 [R69+0x5000], R12 ;  /* 0x0050000c45007388 */ /* 0x0003e40000000c00 */
.L_x_1689:
[----:B------:R-:W-:Y:S05]  /*cc70*/  BSYNC B2 ;  /* 0x0000000000027941 */ /* 0x000fea0003800000 */
.L_x_1688:
[----:B------:R-:W-:Y:S04]  /*cc80*/  BSSY B2, `(.L_x_1690) ;  /* 0x000002c000027945 */ /* 0x000fe80003800000 */
[----:B------:R-:W-:Y:S05]  /*cc90*/  @P2 BRA `(.L_x_1691) ;  /* 0x0000000000a82947 */ /* 0x000fea0003800000 */
[----:B01---5:R-:W0:Y:S01]  /*cca0*/  LDS.128 R12, [R69+0x9000] ;  /* 0x00900000450c7984 */ /* 0x023e220000000c00 */
[----:B------:R-:W-:Y:S01]  /*ccb0*/  SHF.R.U32.HI R59, RZ, 0x10, R53 ;  /* 0x00000010ff3b7819 */ /* 0x000fe20000011635 */
[--C-:B------:R-:W-:Y:S01]  /*ccc0*/  HADD2.F32 R57, -RZ, R96.reuse.H0_H0 ;  /* 0x20000060ff397230 */ /* 0x100fe20000004100 */
[--C-:B------:R-:W-:Y:S01]  /*ccd0*/  SHF.R.U32.HI R58, RZ, 0x10, R51.reuse ;  /* 0x00000010ff3a7819 */ /* 0x100fe20000011633 */
[----:B------:R-:W-:Y:S01]  /*cce0*/  HADD2.F32 R96, -RZ, R96.H1_H1 ;  /* 0x30000060ff607230 */ /* 0x000fe20000004100 */
[----:B------:R-:W-:Y:S01]  /*ccf0*/  SHF.R.U64 R3, R50, 0x10, R51 ;  /* 0x0000001032037819 */ /* 0x000fe20000001233 */
[----:B------:R-:W-:Y:S01]  /*cd00*/  HADD2.F32 R59, -RZ, R59.H0_H0 ;  /* 0x2000003bff3b7230 */ /* 0x000fe20000004100 */
[----:B------:R-:W-:Y:S01]  /*cd10*/  SHF.R.U64 R50, R52, 0x10, R53 ;  /* 0x0000001034327819 */ /* 0x000fe20000001235 */
[----:B------:R-:W-:Y:S02]  /*cd20*/  HADD2.F32 R58, -RZ, R58.H0_H0 ;  /* 0x2000003aff3a7230 */ /* 0x000fe40000004100 */
[----:B------:R-:W-:-:S02]  /*cd30*/  HADD2.F32 R51, -RZ, R97.H0_H0 ;  /* 0x20000061ff337230 */ /* 0x000fc40000004100 */
[----:B------:R-:W-:Y:S02]  /*cd40*/  HADD2.F32 R3, -RZ, R3.H0_H0 ;  /* 0x20000003ff037230 */ /* 0x000fe40000004100 */
[--C-:B0-----:R-:W-:Y:S02]  /*cd50*/  HADD2.F32 R56, -RZ, R15.reuse.H1_H1 ;  /* 0x3000000fff387230 */ /* 0x101fe40000004100 */
[----:B------:R-:W-:Y:S02]  /*cd60*/  HADD2.F32 R55, -RZ, R15.H0_H0 ;  /* 0x2000000fff377230 */ /* 0x000fe40000004100 */
[--C-:B------:R-:W-:Y:S02]  /*cd70*/  HADD2.F32 R54, -RZ, R12.reuse.H1_H1 ;  /* 0x3000000cff367230 */ /* 0x100fe40000004100 */
[C---:B------:R-:W-:Y:S01]  /*cd80*/  FMUL.FTZ R60, R56.reuse, R59 ;  /* 0x0000003b383c7220 */ /* 0x040fe20000410000 */
[----:B------:R-:W-:Y:S01]  /*cd90*/  FMUL.FTZ R56, R56, R58 ;  /* 0x0000003a38387220 */ /* 0x000fe20000410000 */
[----:B------:R-:W-:-:S02]  /*cda0*/  HADD2.F32 R52, -RZ, R12.H0_H0 ;  /* 0x2000000cff347230 */ /* 0x000fc40000004100 */
[--C-:B------:R-:W-:Y:S02]  /*cdb0*/  HADD2.F32 R15, -RZ, R14.reuse.H0_H0 ;  /* 0x2000000eff0f7230 */ /* 0x100fe40000004100 */
[C---:B------:R-:W-:Y:S01]  /*cdc0*/  FFMA.FTZ R56, R55.reuse, R59, R56 ;  /* 0x0000003b37387223 */ /* 0x040fe20000010038 */
[----:B------:R-:W-:Y:S02]  /*cdd0*/  HADD2.F32 R53, -RZ, R14.H1_H1 ;  /* 0x3000000eff357230 */ /* 0x000fe40000004100 */
[C---:B------:R-:W-:Y:S01]  /*cde0*/  FMUL.FTZ R61, R54.reuse, R51 ;  /* 0x00000033363d7220 */ /* 0x040fe20000410000 */
[--C-:B------:R-:W-:Y:S02]  /*cdf0*/  HADD2.F32 R12, -RZ, R13.reuse.H0_H0 ;  /* 0x2000000dff0c7230 */ /* 0x100fe40000004100 */
[----:B------:R-:W-:Y:S01]  /*ce00*/  FMUL.FTZ R59, R54, R57 ;  /* 0x00000039363b7220 */ /* 0x000fe20000410000 */
[----:B------:R-:W-:Y:S02]  /*ce10*/  HADD2.F32 R14, -RZ, R13.H1_H1 ;  /* 0x3000000dff0e7230 */ /* 0x000fe40000004100 */
[----:B------:R-:W-:Y:S01]  /*ce20*/  FFMA.FTZ R13, R55, R58, -R60 ;  /* 0x0000003a370d7223 */ /* 0x000fe2000001083c */
[----:B------:R-:W-:-:S02]  /*ce30*/  HADD2.F32 R54, -RZ, R97.H1_H1 ;  /* 0x30000061ff367230 */ /* 0x000fc40000004100 */
[C---:B------:R-:W-:Y:S01]  /*ce40*/  FFMA.FTZ R61, R52.reuse, R57, -R61 ;  /* 0x00000039343d7223 */ /* 0x040fe2000001083d */
[----:B------:R-:W-:Y:S02]  /*ce50*/  HADD2.F32 R55, -RZ, R50.H0_H0 ;  /* 0x20000032ff377230 */ /* 0x000fe40000004100 */
[----:B------:R-:W-:Y:S01]  /*ce60*/  FFMA.FTZ R52, R52, R51, R59 ;  /* 0x0000003334347223 */ /* 0x000fe2000001003b */
[C---:B------:R-:W-:Y:S01]  /*ce70*/  FMUL.FTZ R50, R53.reuse, R54 ;  /* 0x0000003635327220 */ /* 0x040fe20000410000 */
[-C--:B------:R-:W-:Y:S01]  /*ce80*/  FMUL.FTZ R53, R53, R96.reuse ;  /* 0x0000006035357220 */ /* 0x080fe20000410000 */
[C---:B------:R-:W-:Y:S01]  /*ce90*/  FMUL.FTZ R51, R14.reuse, R55 ;  /* 0x000000370e337220 */ /* 0x040fe20000410000 */
        /* <DEDUP_REMOVED lines=8> */
[----:B------:R-:W-:-:S05]  /*cf20*/  F2FP.F16.F32.PACK_AB R13, R50, R51 ;  /* 0x00000033320d723e */ /* 0x000fca00000000ff */
[----:B------:R2:W-:Y:S02]  /*cf30*/  STS.128 [R69+0x9000], R12 ;  /* 0x0090000c45007388 */ /* 0x0005e40000000c00 */
.L_x_1691:
[----:B------:R-:W-:Y:S05]  /*cf40*/  BSYNC B2 ;  /* 0x0000000000027941 */ /* 0x000fea0003800000 */
.L_x_1690:
[----:B------:R-:W-:Y:S05]  /*cf50*/  @P3 BRA `(.L_x_1685) ;  /* 0x0000000000a83947 */ /* 0x000fea0003800000 */
[----:B012--5:R-:W0:Y:S01]  /*cf60*/  LDS.128 R12, [R69+0xd000] ;  /* 0x00d00000450c7984 */ /* 0x027e220000000c00 */
[----:B------:R-:W-:Y:S01]  /*cf70*/  SHF.R.U32.HI R52, RZ, 0x10, R49 ;  /* 0x00000010ff347819 */ /* 0x000fe20000011631 */
[--C-:B------:R-:W-:Y:S01]  /*cf80*/  HADD2.F32 R51, -RZ, R86.reuse.H1_H1 ;  /* 0x30000056ff337230 */ /* 0x100fe20000004100 */
[----:B------:R-:W-:Y:S01]  /*cf90*/  SHF.R.U32.HI R50, RZ, 0x10, R47 ;  /* 0x00000010ff327819 */ /* 0x000fe2000001162f */
[----:B------:R-:W-:Y:S01]  /*cfa0*/  HADD2.F32 R86, -RZ, R86.H0_H0 ;  /* 0x20000056ff567230 */ /* 0x000fe20000004100 */
[----:B------:R-:W-:Y:S01]  /*cfb0*/  SHF.R.U64 R55, R48, 0x10, R49 ;  /* 0x0000001030377819 */ /* 0x000fe20000001231 */
[----:B------:R-:W-:Y:S01]  /*cfc0*/  HADD2.F32 R52, -RZ, R52.H0_H0 ;  /* 0x20000034ff347230 */ /* 0x000fe20000004100 */
[----:B------:R-:W-:Y:S01]  /*cfd0*/  SHF.R.U64 R56, R46, 0x10, R47 ;  /* 0x000000102e387819 */ /* 0x000fe2000000122f */
[----:B------:R-:W-:Y:S02]  /*cfe0*/  HADD2.F32 R50, -RZ, R50.H0_H0 ;  /* 0x20000032ff327230 */ /* 0x000fe40000004100 */
[----:B------:R-:W-:-:S02]  /*cff0*/  HADD2.F32 R49, -RZ, R87.H1_H1 ;  /* 0x30000057ff317230 */ /* 0x000fc40000004100 */
[----:B------:R-:W-:Y:S02]  /*d000*/  HADD2.F32 R87, -RZ, R87.H0_H0 ;  /* 0x20000057ff577230 */ /* 0x000fe40000004100 */
[--C-:B0-----:R-:W-:Y:S02]  /*d010*/  HADD2.F32 R48, -RZ, R15.reuse.H1_H1 ;  /* 0x3000000fff307230 */ /* 0x101fe40000004100 */
[--C-:B------:R-:W-:Y:S02]  /*d020*/  HADD2.F32 R3, -RZ, R12.reuse.H0_H0 ;  /* 0x2000000cff037230 */ /* 0x100fe40000004100 */
[----:B------:R-:W-:Y:S02]  /*d030*/  HADD2.F32 R47, -RZ, R15.H0_H0 ;  /* 0x2000000fff2f7230 */ /* 0x000fe40000004100 */
[C---:B------:R-:W-:Y:S01]  /*d040*/  FMUL.FTZ R54, R48.reuse, R52 ;  /* 0x0000003430367220 */ /* 0x040fe20000410000 */
[----:B------:R-:W-:Y:S02]  /*d050*/  HADD2.F32 R12, -RZ, R12.H1_H1 ;  /* 0x3000000cff0c7230 */ /* 0x000fe40000004100 */
[----:B------:R-:W-:Y:S01]  /*d060*/  FMUL.FTZ R53, R48, R50 ;  /* 0x0000003230357220 */ /* 0x000fe20000410000 */
[----:B------:R-:W-:-:S02]  /*d070*/  HADD2.F32 R15, -RZ, R14.H0_H0 ;  /* 0x2000000eff0f7230 */ /* 0x000fc40000004100 */
[C---:B------:R-:W-:Y:S01]  /*d080*/  FFMA.FTZ R54, R47.reuse, R50, -R54 ;  /* 0x000000322f367223 */ /* 0x040fe20000010836 */
[----:B------:R-:W-:Y:S02]  /*d090*/  HADD2.F32 R46, -RZ, R14.H1_H1 ;  /* 0x3000000eff2e7230 */ /* 0x000fe40000004100 */
[C---:B------:R-:W-:Y:S01]  /*d0a0*/  FMUL.FTZ R48, R12.reuse, R51 ;  /* 0x000000330c307220 */ /* 0x040fe20000410000 */
[--C-:B------:R-:W-:Y:S02]  /*d0b0*/  HADD2.F32 R14, -RZ, R13.reuse.H0_H0 ;  /* 0x2000000dff0e7230 */ /* 0x100fe40000004100 */
[----:B------:R-:W-:Y:S01]  /*d0c0*/  FFMA.FTZ R53, R47, R52, R53 ;  /* 0x000000342f357223 */ /* 0x000fe20000010035 */
[-C--:B------:R-:W-:Y:S01]  /*d0d0*/  FMUL.FTZ R50, R12, R49.reuse ;  /* 0x000000310c327220 */ /* 0x080fe20000410000 */
[----:B------:R-:W-:Y:S02]  /*d0e0*/  HADD2.F32 R13, -RZ, R13.H1_H1 ;  /* 0x3000000dff0d7230 */ /* 0x000fe40000004100 */
[----:B------:R-:W-:Y:S01]  /*d0f0*/  FFMA.FTZ R48, R3, R49, -R48 ;  /* 0x0000003103307223 */ /* 0x000fe20000010830 */
[----:B------:R-:W-:-:S02]  /*d100*/  HADD2.F32 R47, -RZ, R55.H0_H0 ;  /* 0x20000037ff2f7230 */ /* 0x000fc40000004100 */
[----:B------:R-:W-:Y:S01]  /*d110*/  FFMA.FTZ R3, R3, R51, R50 ;  /* 0x0000003303037223 */ /* 0x000fe20000010032 */
[----:B------:R-:W-:Y:S02]  /*d120*/  HADD2.F32 R12, -RZ, R56.H0_H0 ;  /* 0x20000038ff0c7230 */ /* 0x000fe40000004100 */
[C---:B------:R-:W-:Y:S01]  /*d130*/  FMUL.FTZ R50, R46.reuse, R86 ;  /* 0x000000562e327220 */ /* 0x040fe20000410000 */
[----:B------:R-:W-:Y:S01]  /*d140*/  FMUL.FTZ R51, R46, R87 ;  /* 0x000000572e337220 */ /* 0x000fe20000410000 */
        /* <DEDUP_REMOVED lines=11> */
.L_x_1685:
[----:B------:R-:W-:Y:S05]  /*d200*/  BSYNC B1 ;  /* 0x0000000000017941 */ /* 0x000fea0003800000 */
.L_x_1684:
[----:B------:R-:W-:Y:S01]  /*d210*/  VIADD R3, R113, 0x40 ;  /* 0x0000004071037836 */ /* 0x000fe20000000000 */
[----:B------:R-:W-:Y:S04]  /*d220*/  BSSY B1, `(.L_x_1692) ;  /* 0x00000be000017945 */ /* 0x000fe80003800000 */
[----:B------:R-:W-:-:S13]  /*d230*/  ISETP.GE.AND P0, PT, R3, R0, PT ;  /* 0x000000000300720c */ /* 0x000fda0003f06270 */
[----:B------:R-:W-:Y:S05]  /*d240*/  @P0 BRA `(.L_x_1693) ;  /* 0x0000000800ec0947 */ /* 0x000fea0003800000 */
[----:B0123--:R-:W2:Y:S01]  /*d250*/  LDL R14, [R1+0x30] ;  /* 0x00003000010e7983 */ /* 0x00fea20000100800 */
        /* <DEDUP_REMOVED lines=11> */
[----:B------:R-:W-:Y:S01]  /*d310*/  SHF.R.U32.HI R48, RZ, 0x10, R45 ;  /* 0x00000010ff307819 */ /* 0x000fe2000001162d */
[--C-:B------:R-:W-:Y:S01]  /*d320*/  HADD2.F32 R47, -RZ, R100.reuse.H0_H0 ;  /* 0x20000064ff2f7230 */ /* 0x100fe20000004100 */
[----:B------:R-:W-:Y:S01]  /*d330*/  SHF.R.U32.HI R46, RZ, 0x10, R43 ;  /* 0x00000010ff2e7819 */ /* 0x000fe2000001162b */
[----:B------:R-:W-:Y:S01]  /*d340*/  HADD2.F32 R100, -RZ, R100.H1_H1 ;  /* 0x30000064ff647230 */ /* 0x000fe20000004100 */
[----:B------:R-:W-:Y:S01]  /*d350*/  SHF.R.U64 R51, R44, 0x10, R45 ;  /* 0x000000102c337819 */ /* 0x000fe2000000122d */
[----:B------:R-:W-:Y:S01]  /*d360*/  HADD2.F32 R48, -RZ, R48.H0_H0 ;  /* 0x20000030ff307230 */ /* 0x000fe20000004100 */
[----:B------:R-:W-:Y:S01]  /*d370*/  SHF.R.U64 R52, R42, 0x10, R43 ;  /* 0x000000102a347819 */ /* 0x000fe2000000122b */
[----:B------:R-:W-:Y:S02]  /*d380*/  HADD2.F32 R46, -RZ, R46.H0_H0 ;  /* 0x2000002eff2e7230 */ /* 0x000fe40000004100 */
[----:B------:R-:W-:-:S02]  /*d390*/  HADD2.F32 R45, -RZ, R99.H0_H0 ;  /* 0x20000063ff2d7230 */ /* 0x000fc40000004100 */
[----:B------:R-:W-:Y:S02]  /*d3a0*/  HADD2.F32 R99, -RZ, R99.H1_H1 ;  /* 0x30000063ff637230 */ /* 0x000fe40000004100 */
        /* <DEDUP_REMOVED lines=31> */
.L_x_1695:
[----:B------:R-:W-:Y:S05]  /*d5a0*/  BSYNC B2 ;  /* 0x0000000000027941 */ /* 0x000fea0003800000 */
.L_x_1694:
[----:B------:R-:W-:Y:S04]  /*d5b0*/  BSSY B2, `(.L_x_1696) ;  /* 0x000002c000027945 */ /* 0x000fe80003800000 */
[----:B------:R-:W-:Y:S05]  /*d5c0*/  @P1 BRA `(.L_x_1697) ;  /* 0x0000000000a81947 */ /* 0x000fea0003800000 */
[----:B0----5:R-:W0:Y:S01]  /*d5d0*/  LDS.128 R12, [R53+0x6000] ;  /* 0x00600000350c7984 */ /* 0x021e220000000c00 */
        /* <DEDUP_REMOVED lines=41> */
.L_x_1697:
[----:B------:R-:W-:Y:S05]  /*d870*/  BSYNC B2 ;  /* 0x0000000000027941 */ /* 0x000fea0003800000 */
.L_x_1696:
[----:B------:R-:W-:Y:S04]  /*d880*/  BSSY B2, `(.L_x_1698) ;  /* 0x000002c000027945 */ /* 0x000fe80003800000 */
[----:B------:R-:W-:Y:S05]  /*d890*/  @P2 BRA `(.L_x_1699) ;  /* 0x0000000000a82947 */ /* 0x000fea0003800000 */
[----:B01---5:R-:W0:Y:S01]  /*d8a0*/  LDS.128 R12, [R53+0xa000] ;  /* 0x00a00000350c7984 */ /* 0x023e220000000c00 */
        /* <DEDUP_REMOVED lines=41> */
.L_x_1699:
[----:B------:R-:W-:Y:S05]  /*db40*/  BSYNC B2 ;  /* 0x0000000000027941 */ /* 0x000fea0003800000 */
.L_x_1698:
[----:B------:R-:W-:Y:S05]  /*db50*/  @P3 BRA `(.L_x_1693) ;  /* 0x0000000000a83947 */ /* 0x000fea0003800000 */
[----:B012--5:R-:W0:Y:S01]  /*db60*/  LDS.128 R12, [R53+0xe000] ;  /* 0x00e00000350c7984 */ /* 0x027e220000000c00 */
        /* <DEDUP_REMOVED lines=41> */
.L_x_1693:
[----:B------:R-:W-:Y:S05]  /*de00*/  BSYNC B1 ;  /* 0x0000000000017941 */ /* 0x000fea0003800000 */
.L_x_1692:
[----:B------:R-:W-:-:S04]  /*de10*/  IADD3 R3, R113, 0x60, RZ ;  /* 0x0000006071037810 */ /* 0x000fc80007ffe0ff */
[----:B------:R-:W-:-:S13]  /*de20*/  ISETP.GE.AND P0, PT, R3, R0, PT ;  /* 0x000000000300720c */ /* 0x000fda0003f06270 */
[----:B------:R-:W-:Y:S05]  /*de30*/  @P0 BRA `(.L_x_1700) ;  /* 0x0000005400380947 */ /* 0x000fea0003800000 */
[----:B01234-:R-:W2:Y:S01]  /*de40*/  LDL R14, [R1+0x30] ;  /* 0x00003000010e7983 */ /* 0x01fea20000100800 */
        /* <DEDUP_REMOVED lines=12> */
[----:B------:R-:W-:Y:S01]  /*df10*/  HADD2.F32 R29, -RZ, R101.H0_H0 ;  /* 0x20000065ff1d7230 */ /* 0x000fe20000004100 */
[----:B------:R-:W-:Y:S01]  /*df20*/  SHF.R.U32.HI R30, RZ, 0x10, R33 ;  /* 0x00000010ff1e7819 */ /* 0x000fe20000011621 */
[----:B------:R-:W-:Y:S01]  /*df30*/  HADD2.F32 R105, -RZ, R105.H0_H0 ;  /* 0x20000069ff697230 */ /* 0x000fe20000004100 */
[----:B------:R-:W-:Y:S01]  /*df40*/  SHF.R.U32.HI R28, RZ, 0x10, R31 ;  /* 0x00000010ff1c7819 */ /* 0x000fe2000001161f */
[----:B------:R-:W-:Y:S01]  /*df50*/  HADD2.F32 R31, -RZ, R104.H0_H0 ;  /* 0x20000068ff1f7230 */ /* 0x000fe20000004100 */
[----:B------:R-:W-:Y:S01]  /*df60*/  SHF.R.U64 R34, R32, 0x10, R33 ;  /* 0x0000001020227819 */ /* 0x000fe20000001221 */
[----:B------:R-:W-:Y:S02]  /*df70*/  HADD2.F32 R30, -RZ, R30.H0_H0 ;  /* 0x2000001eff1e7230 */ /* 0x000fe40000004100 */
[----:B------:R-:W-:-:S02]  /*df80*/  HADD2.F32 R28, -RZ, R28.H0_H0 ;  /* 0x2000001cff1c7230 */ /* 0x000fc40000004100 */
[----:B------:R-:W-:Y:S02]  /*df90*/  HADD2.F32 R101, -RZ, R101.H1_H1 ;  /* 0x30000065ff657230 */ /* 0x000fe40000004100 */
[--C-:B0-----:R-:W-:Y:S02]  /*dfa0*/  HADD2.F32 R27, -RZ, R15.reuse.H1_H1 ;  /* 0x3000000fff1b7230 */ /* 0x101fe40000004100 */
[----:B------:R-:W-:Y:S02]  /*dfb0*/  HADD2.F32 R26, -RZ, R15.H0_H0 ;  /* 0x2000000fff1a7230 */ /* 0x000fe40000004100 */
[--C-:B------:R-:W-:Y:S02]  /*dfc0*/  HADD2.F32 R0, -RZ, R12.reuse.H0_H0 ;  /* 0x2000000cff007230 */ /* 0x100fe40000004100 */
[C---:B------:R-:W-:Y:S01]  /*dfd0*/  FMUL.FTZ R33, R27.reuse, R30 ;  /* 0x0000001e1b217220 */ /* 0x040fe20000410000 */
[----:B------:R-:W-:Y:S02]  /*dfe0*/  HADD2.F32 R12, -RZ, R12.H1_H1 ;  /* 0x3000000cff0c7230 */ /* 0x000fe40000004100 */
[----:B------:R-:W-:Y:S01]  /*dff0*/  FMUL.FTZ R35, R27, R28 ;  /* 0x0000001c1b237220 */ /* 0x000fe20000410000 */
[----:B------:R-:W-:-:S02]  /*e000*/  HADD2.F32 R15, -RZ, R14.H0_H0 ;  /* 0x2000000eff0f7230 */ /* 0x000fc40000004100 */
[----:B------:R-:W-:Y:S01]  /*e010*/  FFMA.FTZ R32, R26, R28, -R33 ;  /* 0x0000001c1a207223 */ /* 0x000fe20000010821 */
[----:B------:R-:W-:Y:S02]  /*e020*/  HADD2.F32 R14, -RZ, R14.H1_H1 ;  /* 0x3000000eff0e7230 */ /* 0x000fe40000004100 */
[----:B------:R-:W-:Y:S01]  /*e030*/  FMUL.FTZ R27, R12, R31 ;  /* 0x0000001f0c1b7220 */ /* 0x000fe20000410000 */
[--C-:B------:R-:W-:Y:S02]  /*e040*/  HADD2.F32 R3, -RZ, R13.reuse.H0_H0 ;  /* 0x2000000dff037230 */ /* 0x100fe40000004100 */
[----:B------:R-:W-:Y:S01]  /*e050*/  FFMA.FTZ R35, R26, R30, R35 ;  /* 0x0000001e1a237223 */ /* 0x000fe20000010023 */
[-C--:B------:R-:W-:Y:S01]  /*e060*/  FMUL.FTZ R33, R12, R29.reuse ;  /* 0x0000001d0c217220 */ /* 0x080fe20000410000 */
[----:B------:R-:W-:Y:S02]  /*e070*/  HADD2.F32 R13, -RZ, R13.H1_H1 ;  /* 0x3000000dff0d7230 */ /* 0x000fe40000004100 */
[----:B------:R-:W-:Y:S01]  /*e080*/  FFMA.FTZ R27, R0, R29, -R27 ;  /* 0x0000001d001b7223 */ /* 0x000fe2000001081b */
[----:B------:R-:W-:-:S02]  /*e090*/  HADD2.F32 R26, -RZ, R34.H0_H0 ;  /* 0x20000022ff1a7230 */ /* 0x000fc40000004100 */
[C---:B------:R-:W-:Y:S01]  /*e0a0*/  FMUL.FTZ R28, R14.reuse, R105 ;  /* 0x000000690e1c7220 */ /* 0x040fe20000410000 */
[----:B------:R-:W-:Y:S02]  /*e0b0*/  HADD2.F32 R12, -RZ, R36.H0_H0 ;  /* 0x20000024ff0c7230 */ /* 0x000fe40000004100 */
[----:B------:R-:W-:Y:S01]  /*e0c0*/  FMUL.FTZ R30, R14, R101 ;  /* 0x000000650e1e7220 */ /* 0x000fe20000410000 */
[----:B------:R-:W-:Y:S01]  /*e0d0*/  FFMA.FTZ R0, R0, R31, R33 ;  /* 0x0000001f00007223 */ /* 0x000fe20000010021 */
[----:B------:R-:W-:Y:S01]  /*e0e0*/  FMUL.FTZ R14, R13, R26 ;  /* 0x0000001a0d0e7220 */ /* 0x000fe20000410000 */
[----:B------:R-:W-:Y:S01]  /*e0f0*/  FFMA.FTZ R28, R15, R101, -R28 ;  /* 0x000000650f1c7223 */ /* 0x000fe2000001081c */
[-C--:B------:R-:W-:Y:S01]  /*e100*/  FMUL.FTZ R29, R13, R12.reuse ;  /* 0x0000000c0d1d7220 */ /* 0x080fe20000410000 */
[----:B------:R-:W-:Y:S01]  /*e110*/  FFMA.FTZ R105, R15, R105, R30 ;  /* 0x000000690f697223 */ /* 0x000fe2000001001e */
[----:B------:R-:W-:Y:S01]  /*e120*/  FFMA.FTZ R13, R3, R12, -R14 ;  /* 0x0000000c030d7223 */ /* 0x000fe2000001080e */
[----:B------:R-:W-:Y:S01]  /*e130*/  F2FP.F16.F32.PACK_AB R15, R35, R32 ;  /* 0x00000020230f723e */ /* 0x000fe200000000ff */
[----:B------:R-:W-:Y:S01]  /*e140*/  FFMA.FTZ R26, R3, R26, R29 ;  /* 0x0000001a031a7223 */ /* 0x000fe2000001001d */
[----:B------:R-:W-:-:S02]  /*e150*/  F2FP.F16.F32.PACK_AB R12, R0, R27 ;  /* 0x0000001b000c723e */ /* 0x000fc400000000ff */
[----:B------:R-:W-:Y:S02]  /*e160*/  F2FP.F16.F32.PACK_AB R14, R105, R28 ;  /* 0x0000001c690e723e */ /* 0x000fe400000000ff */
[----:B------:R-:W-:-:S05]  /*e170*/  F2FP.F16.F32.PACK_AB R13, R26, R13 ;  /* 0x0000000d1a0d723e */ /* 0x000fca00000000ff */
[----:B------:R0:W-:Y:S02]  /*e180*/  STS.128 [R37+0x3000], R12 ;  /* 0x0030000c25007388 */ /* 0x0001e40000000c00 */
.L_x_1702:
[----:B------:R-:W-:Y:S05]  /*e190*/  BSYNC B1 ;  /* 0x0000000000017941 */ /* 0x000fea0003800000 */
.L_x_1701:
[----:B------:R-:W-:Y:S04]  /*e1a0*/  BSSY B1, `(.L_x_1703) ;  /* 0x000002c000017945 */ /* 0x000fe80003800000 */
[----:B------:R-:W-:Y:S05]  /*e1b0*/  @P1 BRA `(.L_x_1704) ;  /* 0x0000000000a81947 */ /* 0x000fea0003800000 */
[----:B0----5:R-:W0:Y:S01]  /*e1c0*/  LDS.128 R12, [R37+0x7000] ;  /* 0x00700000250c7984 */ /* 0x021e220000000c00 */
        /* <DEDUP_REMOVED lines=8> */
[----:B------:R-:W-:-:S02]  /*e250*/  HADD2.F32 R25, -RZ, R91.H1_H1 ;  /* 0x3000005bff197230 */ /* 0x000fc40000004100 */
[----:B------:R-:W-:Y:S02]  /*e260*/  HADD2.F32 R91, -RZ, R91.H0_H0 ;  /* 0x2000005bff5b7230 */ /* 0x000fe40000004100 */
        /* <DEDUP_REMOVED lines=31> */
.L_x_1704:
[----:B------:R-:W-:Y:S05]  /*e460*/  BSYNC B1 ;  /* 0x0000000000017941 */ /* 0x000fea0003800000 */
.L_x_1703:
[----:B------:R-:W-:Y:S04]  /*e470*/  BSSY B1, `(.L_x_1705) ;  /* 0x000002c000017945 */ /* 0x000fe80003800000 */
[----:B------:R-:W-:Y:S05]  /*e480*/  @P2 BRA `(.L_x_1706) ;  /* 0x0000000000a82947 */ /* 0x000fea0003800000 */
[----:B01---5:R-:W0:Y:S01]  /*e490*/  LDS.128 R12, [R37+0xb000] ;  /* 0x00b00000250c7984 */ /* 0x023e220000000c00 */
[--C-:B------:R-:W-:Y:S01]  /*e4a0*/  SHF.R.U64 R28, R6, 0x10, R7.reuse ;  /* 0x00000010061c7819 */ /* 0x100fe20000001207 */
[--C-:B------:R-:W-:Y:S01]  /*e4b0*/  HADD2.F32 R21, -RZ, R85.reuse.H0_H0 ;  /* 0x20000055ff157230 */ /* 0x100fe20000004100 */
[----:B------:R-:W-:Y:S01]  /*e4c0*/  SHF.R.U32.HI R6, RZ, 0x10, R7 ;  /* 0x00000010ff067819 */ /* 0x000fe20000011607 */
[----:B------:R-:W-:Y:S01]  /*e4d0*/  HADD2.F32 R85, -RZ, R85.H1_H1 ;  /* 0x30000055ff557230 */ /* 0x000fe20000004100 */
[--C-:B------:R-:W-:Y:S02]  /*e4e0*/  SHF.R.U32.HI R20, RZ, 0x10, R11.reuse ;  /* 0x00000010ff147819 */ /* 0x100fe4000001160b */
[----:B------:R-:W-:Y:S01]  /*e4f0*/  SHF.R.U64 R26, R10, 0x10, R11 ;  /* 0x000000100a1a7819 */ /* 0x000fe2000000120b */
[----:B------:R-:W-:Y:S02]  /*e500*/  HADD2.F32 R10, -RZ, R6.H0_H0 ;  /* 0x20000006ff0a7230 */ /* 0x000fe40000004100 */
[----:B------:R-:W-:-:S02]  /*e510*/  HADD2.F32 R20, -RZ, R20.H0_H0 ;  /* 0x20000014ff147230 */ /* 0x000fc40000004100 */
[----:B------:R-:W-:Y:S02]  /*e520*/  HADD2.F32 R11, -RZ, R80.H0_H0 ;  /* 0x20000050ff0b7230 */ /* 0x000fe40000004100 */
[--C-:B0-----:R-:W-:Y:S02]  /*e530*/  HADD2.F32 R7, -RZ, R15.reuse.H0_H0 ;  /* 0x2000000fff077230 */ /* 0x101fe40000004100 */
[----:B------:R-:W-:Y:S02]  /*e540*/  HADD2.F32 R15, -RZ, R15.H1_H1 ;  /* 0x3000000fff0f7230 */ /* 0x000fe40000004100 */
[--C-:B------:R-:W-:Y:S02]  /*e550*/  HADD2.F32 R0, -RZ, R12.reuse.H0_H0 ;  /* 0x2000000cff007230 */ /* 0x100fe40000004100 */
[----:B------:R-:W-:Y:S02]  /*e560*/  HADD2.F32 R12, -RZ, R12.H1_H1 ;  /* 0x3000000cff0c7230 */ /* 0x000fe40000004100 */
[C---:B------:R-:W-:Y:S01]  /*e570*/  FMUL.FTZ R24, R15.reuse, R20 ;  /* 0x000000140f187220 */ /* 0x040fe20000410000 */
[----:B------:R-:W-:Y:S01]  /*e580*/  FMUL.FTZ R25, R15, R10 ;  /* 0x0000000a0f197220 */ /* 0x000fe20000410000 */
[----:B------:R-:W-:-:S02]  /*e590*/  HADD2.F32 R6, -RZ, R14.H0_H0 ;  /* 0x2000000eff067230 */ /* 0x000fc40000004100 */
[C---:B------:R-:W-:Y:S01]  /*e5a0*/  FMUL.FTZ R15, R12.reuse, R21 ;  /* 0x000000150c0f7220 */ /* 0x040fe20000410000 */
[C---:B------:R-:W-:Y:S01]  /*e5b0*/  FFMA.FTZ R24, R7.reuse, R10, -R24 ;  /* 0x0000000a07187223 */ /* 0x040fe20000010818 */
[----:B------:R-:W-:Y:S01]  /*e5c0*/  FFMA.FTZ R27, R7, R20, R25 ;  /* 0x00000014071b7223 */ /* 0x000fe20000010019 */
[----:B------:R-:W-:Y:S02]  /*e5d0*/  HADD2.F32 R14, -RZ, R14.H1_H1 ;  /* 0x3000000eff0e7230 */ /* 0x000fe40000004100 */
[-C--:B------:R-:W-:Y:S01]  /*e5e0*/  FMUL.FTZ R25, R12, R11.reuse ;  /* 0x0000000b0c197220 */ /* 0x080fe20000410000 */
[--C-:B------:R-:W-:Y:S02]  /*e5f0*/  HADD2.F32 R3, -RZ, R13.reuse.H0_H0 ;  /* 0x2000000dff037230 */ /* 0x100fe40000004100 */
[C---:B------:R-:W-:Y:S01]  /*e600*/  FFMA.FTZ R11, R0.reuse, R11, -R15 ;  /* 0x0000000b000b7223 */ /* 0x040fe2000001080f */
[----:B------:R-:W-:Y:S02]  /*e610*/  HADD2.F32 R7, -RZ, R80.H1_H1 ;  /* 0x30000050ff077230 */ /* 0x000fe40000004100 */
[----:B------:R-:W-:Y:S01]  /*e620*/  FFMA.FTZ R0, R0, R21, R25 ;  /* 0x0000001500007223 */ /* 0x000fe20000010019 */
[----:B------:R-:W-:-:S02]  /*e630*/  HADD2.F32 R13, -RZ, R13.H1_H1 ;  /* 0x3000000dff0d7230 */ /* 0x000fc40000004100 */
[C---:B------:R-:W-:Y:S01]  /*e640*/  FMUL.FTZ R21, R14.reuse, R85 ;  /* 0x000000550e157220 */ /* 0x040fe20000410000 */
[----:B------:R-:W-:Y:S02]  /*e650*/  HADD2.F32 R12, -RZ, R26.H0_H0 ;  /* 0x2000001aff0c7230 */ /* 0x000fe40000004100 */
[-C--:B------:R-:W-:Y:S01]  /*e660*/  FMUL.FTZ R20, R14, R7.reuse ;  /* 0x000000070e147220 */ /* 0x080fe20000410000 */
[----:B------:R-:W-:Y:S02]  /*e670*/  HADD2.F32 R10, -RZ, R28.H0_H0 ;  /* 0x2000001cff0a7230 */ /* 0x000fe40000004100 */
[C---:B------:R-:W-:Y:S01]  /*e680*/  FFMA.FTZ R21, R6.reuse, R7, -R21 ;  /* 0x0000000706157223 */ /* 0x040fe20000010815 */
[C---:B------:R-:W-:Y:S01]  /*e690*/  FMUL.FTZ R14, R13.reuse, R12 ;  /* 0x0000000c0d0e7220 */ /* 0x040fe20000410000 */
[----:B------:R-:W-:Y:S01]  /*e6a0*/  FFMA.FTZ R20, R6, R85, R20 ;  /* 0x0000005506147223 */ /* 0x000fe20000010014 */
[-C--:B------:R-:W-:Y:S02]  /*e6b0*/  FMUL.FTZ R15, R13, R10.reuse ;  /* 0x0000000a0d0f7220 */ /* 0x080fe40000410000 */
[----:B------:R-:W-:-:S02]  /*e6c0*/  FFMA.FTZ R13, R3, R10, -R14 ;  /* 0x0000000a030d7223 */ /* 0x000fc4000001080e */
[----:B------:R-:W-:Y:S01]  /*e6d0*/  FFMA.FTZ R6, R3, R12, R15 ;  /* 0x0000000c03067223 */ /* 0x000fe2000001000f */
[----:B------:R-:W-:Y:S02]  /*e6e0*/  F2FP.F16.F32.PACK_AB R15, R27, R24 ;  /* 0x000000181b0f723e */ /* 0x000fe400000000ff */
[----:B------:R-:W-:Y:S02]  /*e6f0*/  F2FP.F16.F32.PACK_AB R14, R20, R21 ;  /* 0x00000015140e723e */ /* 0x000fe400000000ff */
[----:B------:R-:W-:Y:S02]  /*e700*/  F2FP.F16.F32.PACK_AB R12, R0, R11 ;  /* 0x0000000b000c723e */ /* 0x000fe400000000ff */
[----:B------:R-:W-:-:S05]  /*e710*/  F2FP.F16.F32.PACK_AB R13, R6, R13 ;  /* 0x0000000d060d723e */ /* 0x000fca00000000ff */
[----:B------:R2:W-:Y:S02]  /*e720*/  STS.128 [R37+0xb000], R12 ;  /* 0x00b0000c25007388 */ /* 0x0005e40000000c00 */
.L_x_1706:
[----:B------:R-:W-:Y:S05]  /*e730*/  BSYNC B1 ;  /* 0x0000000000017941 */ /* 0x000fea0003800000 */
.L_x_1705:
[----:B------:R-:W-:Y:S05]  /*e740*/  @P3 BRA `(.L_x_1700) ;  /* 0x0000004800f43947 */ /* 0x000fea0003800000 */
[----:B012--5:R-:W0:Y:S01]  /*e750*/  LDS.128 R12, [R37+0xf000] ;  /* 0x00f00000250c7984 */ /* 0x027e220000000c00 */
[--C-:B------:R-:W-:Y:S01]  /*e760*/  SHF.R.U64 R24, R8, 0x10, R9.reuse ;  /* 0x0000001008187819 */ /* 0x100fe20000001209 */
[--C-:B------:R-:W-:Y:S01]  /*e770*/  HADD2.F32 R7, -RZ, R79.reuse.H1_H1 ;  /* 0x3000004fff077230 */ /* 0x100fe20000004100 */
[----:B------:R-:W-:Y:S01]  /*e780*/  SHF.R.U32.HI R8, RZ, 0x10, R9 ;  /* 0x00000010ff087819 */ /* 0x000fe20000011609 */
[----:B------:R-:W-:Y:S01]  /*e790*/  HADD2.F32 R9, -RZ, R78.H1_H1 ;  /* 0x3000004eff097230 */ /* 0x000fe20000004100 */
[--C-:B------:R-:W-:Y:S01]  /*e7a0*/  SHF.R.U32.HI R6, RZ, 0x10, R5.reuse ;  /* 0x00000010ff067819 */ /* 0x100fe20000011605 */
[----:B------:R-:W-:Y:S01]  /*e7b0*/  HADD2.F32 R79, -RZ, R79.H0_H0 ;  /* 0x2000004fff4f7230 */ /* 0x000fe20000004100 */
[----:B------:R-:W-:Y:S01]  /*e7c0*/  SHF.R.U64 R25, R4, 0x10, R5 ;  /* 0x0000001004197819 */ /* 0x000fe20000001205 */
[----:B------:R-:W-:Y:S02]  /*e7d0*/  HADD2.F32 R8, -RZ, R8.H0_H0 ;  /* 0x20000008ff087230 */ /* 0x000fe40000004100 */
[----:B------:R-:W-:-:S02]  /*e7e0*/  HADD2.F32 R6, -RZ, R6.H0_H0 ;  /* 0x20000006ff067230 */ /* 0x000fc40000004100 */
[--C-:B0-----:R-:W-:Y:S02]  /*e7f0*/  HADD2.F32 R5, -RZ, R15.reuse.H0_H0 ;  /* 0x2000000fff057230 */ /* 0x101fe40000004100 */
[----:B------:R-:W-:Y:S02]  /*e800*/  HADD2.F32 R15, -RZ, R15.H1_H1 ;  /* 0x3000000fff0f7230 */ /* 0x000fe40000004100 */
[--C-:B------:R-:W-:Y:S02]  /*e810*/  HADD2.F32 R0, -RZ, R12.reuse.H0_H0 ;  /* 0x2000000cff007230 */ /* 0x100fe40000004100 */
[----:B------:R-:W-:Y:S02]  /*e820*/  HADD2.F32 R12, -RZ, R12.H1_H1 ;  /* 0x3000000cff0c7230 */ /* 0x000fe40000004100 */
[C---:B------:R-:W-:Y:S01]  /*e830*/  FMUL.FTZ R10, R15.reuse, R8 ;  /* 0x000000080f0a7220 */ /* 0x040fe20000410000 */
[----:B------:R-:W-:Y:S01]  /*e840*/  FMUL.FTZ R15, R15, R6 ;  /* 0x000000060f0f7220 */ /* 0x000fe20000410000 */
[----:B------:R-:W-:-:S02]  /*e850*/  HADD2.F32 R4, -RZ, R14.H0_H0 ;  /* 0x2000000eff047230 */ /* 0x000fc40000004100 */
[C---:B------:R-:W-:Y:S01]  /*e860*/  FFMA.FTZ R20, R5.reuse, R6, -R10 ;  /* 0x0000000605147223 */ /* 0x040fe2000001080a */
[----:B------:R-:W-:Y:S01]  /*e870*/  FFMA.FTZ R21, R5, R8, R15 ;  /* 0x0000000805157223 */ /* 0x000fe2000001000f */
[----:B------:R-:W-:Y:S02]  /*e880*/  HADD2.F32 R14, -RZ, R14.H1_H1 ;  /* 0x3000000eff0e7230 */ /* 0x000fe40000004100 */
[C---:B------:R-:W-:Y:S01]  /*e890*/  FMUL.FTZ R11, R12.reuse, R9 ;  /* 0x000000090c0b7220 */ /* 0x040fe20000410000 */
[--C-:B------:R-:W-:Y:S02]  /*e8a0*/  HADD2.F32 R3, -RZ, R13.reuse.H0_H0 ;  /* 0x2000000dff037230 */ /* 0x100fe40000004100 */
[-C--:B------:R-:W-:Y:S01]  /*e8b0*/  FMUL.FTZ R15, R12, R7.reuse ;  /* 0x000000070c0f7220 */ /* 0x080fe20000410000 */
[----:B------:R-:W-:Y:S02]  /*e8c0*/  HADD2.F32 R5, -RZ, R78.H0_H0 ;  /* 0x2000004eff057230 */ /* 0x000fe40000004100 */
[----:B------:R-:W-:Y:S01]  /*e8d0*/  FFMA.FTZ R11, R0, R7, -R11 ;  /* 0x00000007000b7223 */ /* 0x000fe2000001080b */
[----:B------:R-:W-:-:S02]  /*e8e0*/  HADD2.F32 R13, -RZ, R13.H1_H1 ;  /* 0x3000000dff0d7230 */ /* 0x000fc40000004100 */
[----:B------:R-:W-:Y:S01]  /*e8f0*/  FFMA.FTZ R0, R0, R9, R15 ;  /* 0x0000000900007223 */ /* 0x000fe2000001000f */
[----:B------:R-:W-:Y:S02]  /*e900*/  HADD2.F32 R8, -RZ, R24.H0_H0 ;  /* 0x20000018ff087230 */ /* 0x000fe40000004100 */
[C---:B------:R-:W-:Y:S01]  /*e910*/  FMUL.FTZ R7, R14.reuse, R5 ;  /* 0x000000050e077220 */ /* 0x040fe20000410000 */
[----:B------:R-:W-:Y:S02]  /*e920*/  HADD2.F32 R6, -RZ, R25.H0_H0 ;  /* 0x20000019ff067230 */ /* 0x000fe40000004100 */
[-C--:B------:R-:W-:Y:S01]  /*e930*/  FMUL.FTZ R14, R14, R79.reuse ;  /* 0x0000004f0e0e7220 */ /* 0x080fe20000410000 */
[C---:B------:R-:W-:Y:S01]  /*e940*/  FMUL.FTZ R10, R13.reuse, R8 ;  /* 0x000000080d0a7220 */ /* 0x040fe20000410000 */
[C---:B------:R-:W-:Y:S01]  /*e950*/  FFMA.FTZ R79, R4.reuse, R79, -R7 ;  /* 0x0000004f044f7223 */ /* 0x040fe20000010807 */
        /* <DEDUP_REMOVED lines=8> */
[----:B------:R0:W-:Y:S01]  /*e9e0*/  STS.128 [R37+0xf000], R4 ;  /* 0x00f0000425007388 */ /* 0x0001e20000000c00 */
[----:B------:R-:W-:Y:S05]  /*e9f0*/  BRA `(.L_x_1700) ;  /* 0x0000004800487947 */ /* 0x000fea0003800000 */
.L_x_1661:
[----:B------:R-:W0:Y:S01]  /*ea00*/  LDC R76, c[0x0][0x448] ;  /* 0x00011200ff4c7b82 */ /* 0x000e220000000800 */
[----:B------:R-:W-:Y:S01]  /*ea10*/  ULDC.64 UR4, c[0x0][0x3f8] ;  /* 0x0000fe0000047ab9 */ /* 0x000fe20000000a00 */
[----:B------:R-:W-:Y:S01]  /*ea20*/  ULDC.64 UR6, c[0x0][0x408] ;  /* 0x0001020000067ab9 */ /* 0x000fe20000000a00 */
[----:B------:R-:W-:Y:S02]  /*ea30*/  IMAD.MOV.U32 R25, RZ, RZ, R33 ;  /* 0x000000ffff197224 */ /* 0x000fe400078e0021 */
[----:B------:R-:W-:Y:S01]  /*ea40*/  IMAD.MOV.U32 R27, RZ, RZ, R29 ;  /* 0x000000ffff1b7224 */ /* 0x000fe200078e001d */
[----:B0-----:R-:W-:-:S13]  /*ea50*/  ISETP.NE.AND P0, PT, R76, 0x1, PT ;  /* 0x000000014c00780c */ /* 0x001fda0003f05270 */
[----:B------:R-:W0:Y:S08]  /*ea60*/  @P0 LDC R4, c[0x0][0x44c] ;  /* 0x00011300ff040b82 */ /* 0x000e300000000800 */
[----:B------:R-:W1:Y:S01]  /*ea70*/  @P0 LDC R5, c[0x0][0x450] ;  /* 0x00011400ff050b82 */ /* 0x000e620000000800 */
[----:B0-----:R-:W-:-:S05]  /*ea80*/  @P0 IMAD.HI.U32 R4, R3, R4, RZ ;  /* 0x0000000403040227 */ /* 0x001fca00078e00ff */
[----:B-1----:R-:W-:-:S04]  /*ea90*/  @P0 SHF.R.U32.HI R3, RZ, R5, R4 ;  /* 0x00000005ff030219 */ /* 0x002fc80000011604 */
        /* <DEDUP_REMOVED lines=21> */
.L_x_2054:
        /* <DEDUP_REMOVED lines=12> */
[----:B------:R-:W-:Y:S01]  /*ecb0*/  ULDC UR4, c[0x0][0x3f4] ;  /* 0x0000fd0000047ab9 */ /* 0x000fe20000000800 */
[----:B------:R-:W-:Y:S02]  /*ecc0*/  CS2R R60, SRZ ;  /* 0x00000000003c7805 */ /* 0x000fe4000001ff00 */
[----:B------:R-:W-:Y:S02]  /*ecd0*/  ISETP.GE.AND P4, PT, R18, UR4, PT ;  /* 0x0000000412007c0c */ /* 0x000fe4000bf86270 */
[----:B------:R-:W-:Y:S02]  /*ece0*/  CS2R R62, SRZ ;  /* 0x00000000003e7805 */ /* 0x000fe4000001ff00 */
[----:B------:R-:W-:Y:S02]  /*ecf0*/  ISETP.GE.AND P5, PT, R203, UR4, PT ;  /* 0x00000004cb007c0c */ /* 0x000fe4000bfa6270 */
[----:B------:R-:W-:-:S07]  /*ed00*/  CS2R R68, SRZ ;  /* 0x0000000000447805 */ /* 0x000fce000001ff00 */
[C---:B------:R-:W-:Y:S01]  /*ed10*/  @!P4 IMAD.SHL.U32 R11, R18.reuse, 0x2, RZ ;  /* 0x00000002120bc824 */ /* 0x040fe200078e00ff */
[----:B------:R-:W-:-:S03]  /*ed20*/  @!P4 SHF.L.U64.HI R24, R18, 0x1, R19 ;  /* 0x000000011218c819 */ /* 0x000fc60000010213 */
[----:B------:R-:W-:Y:S02]  /*ed30*/  @!P5 SHF.L.U32 R5, R201, 0x1, RZ ;  /* 0x00000001c905d819 */ /* 0x000fe400000006ff */
[-C--:B--2---:R-:W-:Y:S02]  /*ed40*/  @!P4 IADD3 R10, P0, R6, R11.reuse, RZ ;  /* 0x0000000b060ac210 */ /* 0x084fe40007f1e0ff */
[----:B----4-:R-:W-:Y:S02]  /*ed50*/  @!P4 IADD3 R4, P1, R14, R11, RZ ;  /* 0x0000000b0e04c210 */ /* 0x010fe40007f3e0ff */
[-C--:B------:R-:W-:Y:S01]  /*ed60*/  @!P5 IADD3 R6, P2, R6, R5.reuse, RZ ;  /* 0x000000050606d210 */ /* 0x080fe20007f5e0ff */
[--C-:B-1----:R-:W-:Y:S01]  /*ed70*/  @!P4 IMAD.X R11, R7, 0x1, R24.reuse, P0 ;  /* 0x00000001070bc824 */ /* 0x102fe200000e0618 */
[----:B------:R-:W-:Y:S01]  /*ed80*/  @!P5 IADD3 R8, P3, R14, R5, RZ ;  /* 0x000000050e08d210 */ /* 0x000fe20007f7e0ff */
[----:B---3--:R-:W-:Y:S01]  /*ed90*/  @!P4 IMAD.X R5, R9, 0x1, R24, P1 ;  /* 0x000000010905c824 */ /* 0x008fe200008e0618 */
[----:B------:R-:W-:-:S02]  /*eda0*/  @!P5 SHF.L.U64.HI R12, R201, 0x1, R224 ;  /* 0x00000001c90cd819 */ /* 0x000fc400000102e0 */
[----:B------:R-:W-:Y:S02]  /*edb0*/  CS2R R70, SRZ ;  /* 0x0000000000467805 */ /* 0x000fe4000001ff00 */
[----:B------:R-:W-:Y:S02]  /*edc0*/  CS2R R56, SRZ ;  /* 0x0000000000387805 */ /* 0x000fe4000001ff00 */
[----:B------:R-:W-:Y:S02]  /*edd0*/  CS2R R58, SRZ ;  /* 0x00000000003a7805 */ /* 0x000fe4000001ff00 */
[----:B------:R-:W-:Y:S02]  /*ede0*/  CS2R R64, SRZ ;  /* 0x0000000000407805 */ /* 0x000fe4000001ff00 */
[----:B------:R-:W-:Y:S01]  /*edf0*/  CS2R R66, SRZ ;  /* 0x0000000000427805 */ /* 0x000fe2000001ff00 */
[--C-:B------:R-:W-:Y:S01]  /*ee00*/  @!P5 IMAD.X R7, R7, 0x1, R12.reuse, P2 ;  /* 0x000000010707d824 */ /* 0x100fe200010e060c */
[----:B------:R1:W5:Y:S01]  /*ee10*/  @!P4 LD.E.128 R60, desc[UR60][R10.64] ;  /* 0x0000003c0a3cc980 */ /* 0x000362000c101d00 */
[----:B------:R-:W-:-:S03]  /*ee20*/  @!P5 IMAD.X R9, R9, 0x1, R12, P3 ;  /* 0x000000010909d824 */ /* 0x000fc600018e060c */
[----:B------:R1:W5:Y:S04]  /*ee30*/  @!P4 LD.E.128 R68, desc[UR60][R4.64] ;  /* 0x0000003c0444c980 */ /* 0x000368000c101d00 */
[----:B------:R1:W5:Y:S04]  /*ee40*/  @!P5 LD.E.128 R56, desc[UR60][R6.64] ;  /* 0x0000003c0638d980 */ /* 0x000368000c101d00 */
[----:B------:R1:W5:Y:S02]  /*ee50*/  @!P5 LD.E.128 R64, desc[UR60][R8.64] ;  /* 0x0000003c0840d980 */ /* 0x000364000c101d00 */
.L_x_1709:
[----:B------:R-:W-:Y:S05]  /*ee60*/  BSYNC B1 ;  /* 0x0000000000017941 */ /* 0x000fea0003800000 */
.L_x_1708:
[----:B-1---5:R-:W-:Y:S01]  /*ee70*/  IMAD.MOV.U32 R4, RZ, RZ, R68 ;  /* 0x000000ffff047224 */ /* 0x022fe200078e0044 */
[----:B------:R-:W-:Y:S01]  /*ee80*/  MOV R5, R69 ;  /* 0x0000004500057202 */ /* 0x000fe20000000f00 */
[----:B--2---:R-:W-:Y:S01]  /*ee90*/  IMAD.MOV.U32 R6, RZ, RZ, R70 ;  /* 0x000000ffff067224 */ /* 0x004fe200078e0046 */
        /* <DEDUP_REMOVED lines=25> */
[----:B------:R-:W-:Y:S02]  /*f030*/  PRMT R119, R119, 0x5410, R4 ;  /* 0x0000541077777816 */ /* 0x000fe40000000004 */
[----:B------:R-:W-:Y:S02]  /*f040*/  PRMT R120, R120, 0x5410, R5 ;  /* 0x0000541078787816 */ /* 0x000fe40000000005 */
[----:B------:R-:W-:Y:S02]  /*f050*/  PRMT R118, R118, 0x5410, R6 ;  /* 0x0000541076767816 */ /* 0x000fe40000000006 */
[----:B------:R-:W-:Y:S01]  /*f060*/  PRMT R117, R117, 0x5410, R7 ;  /* 0x0000541075757816 */ /* 0x000fe20000000007 */
[----:B------:R-:W-:Y:S06]  /*f070*/  BRA.DIV UR4, `(.L_x_1710) ;  /* 0x000001e204ec7947 */ /* 0x000fec000b800000 */
[----:B------:R1:W2:Y:S04]  /*f080*/  SHFL.IDX PT, R7, R21, 0x1, 0x181f ;  /* 0x00381f0015077f89 */ /* 0x0002a800000e0000 */
[----:B------:R1:W0:Y:S04]  /*f090*/  SHFL.IDX PT, R6, R20, 0x1, 0x181f ;  /* 0x00381f0014067f89 */ /* 0x00022800000e0000 */
[----:B---3--:R1:W3:Y:S04]  /*f0a0*/  SHFL.IDX PT, R9, R72, 0x1, 0x181f ;  /* 0x00381f0048097f89 */ /* 0x0082e800000e0000 */
[----:B----4-:R1:W4:Y:S02]  /*f0b0*/  SHFL.IDX PT, R14, R3, 0x1, 0x181f ;  /* 0x00381f00030e7f89 */ /* 0x01032400000e0000 */
.L_x_2060:
        /* <DEDUP_REMOVED lines=19> */
[----:B------:R-:W-:Y:S01]  /*f1f0*/  @!P5 IMAD.SHL.U32 R11, R201, 0x2, RZ ;  /* 0x00000002c90bd824 */ /* 0x000fe200078e00ff */
[-C--:B0-----:R-:W-:Y:S02]  /*f200*/  @!P4 IADD3 R10, P0, R6, R5.reuse, RZ ;  /* 0x00000005060ac210 */ /* 0x081fe40007f1e0ff */
[C---:B----4-:R-:W-:Y:S02]  /*f210*/  @!P4 IADD3 R4, P1, R14.reuse, R5, RZ ;  /* 0x000000050e04c210 */ /* 0x050fe40007f3e0ff */
[-C--:B------:R-:W-:Y:S02]  /*f220*/  @!P5 IADD3 R8, P3, R14, R11.reuse, RZ ;  /* 0x0000000b0e08d210 */ /* 0x080fe40007f7e0ff */
[----:B------:R-:W-:Y:S01]  /*f230*/  @!P5 IADD3 R6, P2, R6, R11, RZ ;  /* 0x0000000b0606d210 */ /* 0x000fe20007f5e0ff */
[----:B---3--:R-:W-:Y:S01]  /*f240*/  @!P4 IMAD.X R5, R9, 0x1, R12, P1 ;  /* 0x000000010905c824 */ /* 0x008fe200008e060c */
[----:B------:R-:W-:Y:S02]  /*f250*/  @!P5 SHF.L.U64.HI R14, R201, 0x1, R224 ;  /* 0x00000001c90ed819 */ /* 0x000fe400000102e0 */
[----:B------:R-:W-:-:S02]  /*f260*/  CS2R R54, SRZ ;  /* 0x0000000000367805 */ /* 0x000fc4000001ff00 */
[C---:B--2---:R-:W-:Y:S02]  /*f270*/  @!P4 IADD3.X R11, R7.reuse, R12, RZ, P0, !PT ;  /* 0x0000000c070bc210 */ /* 0x044fe400007fe4ff */
        /* <DEDUP_REMOVED lines=10> */
.L_x_1712:
[----:B------:R-:W-:Y:S05]  /*f320*/  BSYNC B1 ;  /* 0x0000000000017941 */ /* 0x000fea0003800000 */
.L_x_1711:
[----:B0----5:R-:W-:Y:S01]  /*f330*/  IMAD.MOV.U32 R4, RZ, RZ, R52 ;  /* 0x000000ffff047224 */ /* 0x021fe200078e0034 */
[----:B------:R-:W-:Y:S01]  /*f340*/  MOV R6, R54 ;  /* 0x0000003600067202 */ /* 0x000fe20000000f00 */
[----:B------:R-:W-:Y:S01]  /*f350*/  IMAD.MOV.U32 R5, RZ, RZ, R53 ;  /* 0x000000ffff057224 */ /* 0x000fe200078e0035 */
[----:B------:R-:W-:Y:S01]  /*f360*/  UMOV UR4, 0xffffffff ;  /* 0xffffffff00047882 */ /* 0x000fe20000000000 */
[----:B--2---:R-:W-:-:S03]  /*f370*/  IMAD.MOV.U32 R7, RZ, RZ, R55 ;  /* 0x000000ffff077224 */ /* 0x004fc600078e0037 */
[----:B------:R-:W-:Y:S01]  /*f380*/  PRMT R116, R5, 0x5410, R4 ;  /* 0x0000541005747816 */ /* 0x000fe20000000004 */
[----:B------:R-:W-:Y:S01]  /*f390*/  IMAD.MOV.U32 R4, RZ, RZ, R48 ;  /* 0x000000ffff047224 */ /* 0x000fe200078e0030 */
[----:B------:R-:W-:Y:S01]  /*f3a0*/  PRMT R115, R7, 0x5410, R6 ;  /* 0x0000541007737816 */ /* 0x000fe20000000006 */
[----:B------:R-:W-:Y:S02]  /*f3b0*/  IMAD.MOV.U32 R5, RZ, RZ, R49 ;  /* 0x000000ffff057224 */ /* 0x000fe400078e0031 */
[----:B------:R-:W-:Y:S02]  /*f3c0*/  IMAD.MOV.U32 R6, RZ, RZ, R50 ;  /* 0x000000ffff067224 */ /* 0x000fe400078e0032 */
[----:B------:R-:W-:Y:S01]  /*f3d0*/  IMAD.MOV.U32 R7, RZ, RZ, R51 ;  /* 0x000000ffff077224 */ /* 0x000fe200078e0033 */
[----:B------:R-:W-:Y:S01]  /*f3e0*/  PRMT R109, R4, 0x5410, R5 ;  /* 0x00005410046d7816 */ /* 0x000fe20000000005 */
[----:B------:R-:W-:Y:S01]  /*f3f0*/  IMAD.MOV.U32 R5, RZ, RZ, R45 ;  /* 0x000000ffff057224 */ /* 0x000fe200078e002d */
[----:B------:R-:W-:-:S02]  /*f400*/  MOV R4, R44 ;  /* 0x0000002c00047202 */ /* 0x000fc40000000f00 */
        /* <DEDUP_REMOVED lines=9> */
[----:B------:R-:W-:Y:S02]  /*f4a0*/  PRMT R111, R4, 0x5410, R5 ;  /* 0x00005410046f7816 */ /* 0x000fe40000000005 */
[----:B------:R-:W-:Y:S01]  /*f4b0*/  PRMT R112, R6, 0x5410, R7 ;  /* 0x0000541006707816 */ /* 0x000fe20000000007 */
[----:B------:R-:W-:Y:S06]  /*f4c0*/  BRA.DIV UR4, `(.L_x_1713) ;  /* 0x000001e204487947 */ /* 0x000fec000b800000 */
[----:B------:R0:W2:Y:S04]  /*f4d0*/  SHFL.IDX PT, R7, R21, 0x2, 0x181f ;  /* 0x00581f0015077f89 */ /* 0x0000a800000e0000 */
[----:B------:R0:W0:Y:S04]  /*f4e0*/  SHFL.IDX PT, R6, R20, 0x2, 0x181f ;  /* 0x00581f0014067f89 */ /* 0x00002800000e0000 */
[----:B---3--:R3:W0:Y:S04]  /*f4f0*/  SHFL.IDX PT, R9, R72, 0x2, 0x181f ;  /* 0x00581f0048097f89 */ /* 0x00862800000e0000 */
[----:B----4-:R3:W4:Y:S02]  /*f500*/  SHFL.IDX PT, R14, R3, 0x2, 0x181f ;  /* 0x00581f00030e7f89 */ /* 0x01072400000e0000 */
.L_x_2066:
        /* <DEDUP_REMOVED lines=25> */
[----:B--2---:R-:W-:Y:S01]  /*f6a0*/  @!P4 IMAD.X R11, R7, 0x1, R12, P0 ;  /* 0x00000001070bc824 */ /* 0x004fe200000e060c */
[----:B------:R-:W-:Y:S02]  /*f6b0*/  @!P5 SHF.L.U64.HI R14, R201, 0x1, R224 ;  /* 0x00000001c90ed819 */ /* 0x000fe400000102e0 */
[----:B------:R-:W-:-:S02]  /*f6c0*/  CS2R R38, SRZ ;  /* 0x0000000000267805 */ /* 0x000fc4000001ff00 */
[----:B------:R-:W-:Y:S02]  /*f6d0*/  @!P4 IADD3.X R5, R9, R12, RZ, P1, !PT ;  /* 0x0000000c0905c210 */ /* 0x000fe40000ffe4ff */
        /* <DEDUP_REMOVED lines=10> */
.L_x_1715:
[----:B------:R-:W-:Y:S05]  /*f780*/  BSYNC B1 ;  /* 0x0000000000017941 */ /* 0x000fea0003800000 */
.L_x_1714:
[----:B0----5:R-:W-:Y:S01]  /*f790*/  IMAD.MOV.U32 R4, RZ, RZ, R36 ;  /* 0x000000ffff047224 */ /* 0x021fe200078e0024 */
[----:B--2---:R-:W-:Y:S01]  /*f7a0*/  MOV R7, R39 ;  /* 0x0000002700077202 */ /* 0x004fe20000000f00 */
[----:B------:R-:W-:Y:S01]  /*f7b0*/  IMAD.MOV.U32 R5, RZ, RZ, R37 ;  /* 0x000000ffff057224 */ /* 0x000fe200078e0025 */
[----:B------:R-:W-:Y:S01]  /*f7c0*/  UMOV UR4, 0xffffffff ;  /* 0xffffffff00047882 */ /* 0x000fe20000000000 */
[----:B------:R-:W-:-:S03]  /*f7d0*/  IMAD.MOV.U32 R6, RZ, RZ, R38 ;  /* 0x000000ffff067224 */ /* 0x000fc600078e0026 */
[----:B------:R-:W-:Y:S01]  /*f7e0*/  PRMT R105, R4, 0x5410, R5 ;  /* 0x0000541004697816 */ /* 0x000fe20000000005 */
[----:B------:R-:W-:Y:S01]  /*f7f0*/  IMAD.MOV.U32 R5, RZ, RZ, R34 ;  /* 0x000000ffff057224 */ /* 0x000fe200078e0022 */
[----:B------:R-:W-:Y:S01]  /*f800*/  PRMT R106, R6, 0x5410, R7 ;  /* 0x00005410066a7816 */ /* 0x000fe20000000007 */
[----:B------:R-:W-:Y:S02]  /*f810*/  IMAD.MOV.U32 R4, RZ, RZ, R35 ;  /* 0x000000ffff047224 */ /* 0x000fe400078e0023 */
        /* <DEDUP_REMOVED lines=11> */
[----:B------:R-:W-:Y:S01]  /*f8d0*/  IMAD.MOV.U32 R7, RZ, RZ, R24 ;  /* 0x000000ffff077224 */ /* 0x000fe200078e0018 */
[----:B------:R-:W-:Y:S01]  /*f8e0*/  MOV R4, R27 ;  /* 0x0000001b00047202 */ /* 0x000fe20000000f00 */
[----:B------:R-:W-:-:S03]  /*f8f0*/  IMAD.MOV.U32 R6, RZ, RZ, R25 ;  /* 0x000000ffff067224 */ /* 0x000fc600078e0019 */
[----:B------:R-:W-:Y:S02]  /*f900*/  PRMT R97, R5, 0x5410, R4 ;  /* 0x0000541005617816 */ /* 0x000fe40000000004 */
[----:B------:R-:W-:Y:S02]  /*f910*/  CS2R R4, SRZ ;  /* 0x0000000000047805 */ /* 0x000fe4000001ff00 */
[----:B------:R-:W-:Y:S01]  /*f920*/  PRMT R96, R7, 0x5410, R6 ;  /* 0x0000541007607816 */ /* 0x000fe20000000006 */
[----:B------:R-:W-:Y:S06]  /*f930*/  BRA.DIV UR4, `(.L_x_1716) ;  /* 0x000001de049c7947 */ /* 0x000fec000b800000 */
[----:B-1----:R-:W0:Y:S04]  /*f940*/  SHFL.IDX PT, R21, R21, 0x3, 0x181f ;  /* 0x00781f0015157f89 */ /* 0x002e2800000e0000 */
[----:B------:R-:W1:Y:S04]  /*f950*/  SHFL.IDX PT, R20, R20, 0x3, 0x181f ;  /* 0x00781f0014147f89 */ /* 0x000e6800000e0000 */
[----:B------:R2:W0:Y:S04]  /*f960*/  SHFL.IDX PT, R77, R72, 0x3, 0x181f ;  /* 0x00781f00484d7f89 */ /* 0x00042800000e0000 */
[----:B---3--:R-:W3:Y:S02]  /*f970*/  SHFL.IDX PT, R3, R3, 0x3, 0x181f ;  /* 0x00781f0003037f89 */ /* 0x008ee400000e0000 */
.L_x_2072:
[----:B------:R-:W-:Y:S01]  /*f980*/  VIADD R7, R0, 0x60 ;  /* 0x0000006000077836 */ /* 0x000fe20000000000 */
[----:B------:R-:W-:Y:S01]  /*f990*/  BSSY B1, `(.L_x_1717) ;  /* 0x0000025000017945 */ /* 0x000fe20003800000 */
[----:B------:R-:W-:Y:S02]  /*f9a0*/  CS2R R8, SRZ ;  /* 0x0000000000087805 */ /* 0x000fe4000001ff00 */
[----:B------:R-:W-:Y:S02]  /*f9b0*/  CS2R R10, SRZ ;  /* 0x00000000000a7805 */ /* 0x000fe4000001ff00 */
[----:B------:R-:W-:Y:S02]  /*f9c0*/  CS2R R12, SRZ ;  /* 0x00000000000c7805 */ /* 0x000fe4000001ff00 */
[----:B------:R-:W-:Y:S02]  /*f9d0*/  ISETP.GE.AND P0, PT, R7, R76, PT ;  /* 0x0000004c0700720c */ /* 0x000fe40003f06270 */
[----:B------:R-:W-:-:S02]  /*f9e0*/  CS2R R6, SRZ ;  /* 0x0000000000067805 */ /* 0x000fc4000001ff00 */
[----:B----4-:R-:W-:Y:S02]  /*f9f0*/  CS2R R14, SRZ ;  /* 0x00000000000e7805 */ /* 0x010fe4000001ff00 */
[----:B--2---:R-:W-:Y:S02]  /*fa00*/  CS2R R72, SRZ ;  /* 0x0000000000487805 */ /* 0x004fe4000001ff00 */
        /* <DEDUP_REMOVED lines=11> */
[CC--:B-1----:R-:W-:Y:S02]  /*fac0*/  @!P4 IADD3 R10, P0, R20.reuse, R72.reuse, RZ ;  /* 0x00000048140ac210 */ /* 0x0c2fe40007f1e0ff */
[----:B---3--:R-:W-:Y:S02]  /*fad0*/  @!P4 IADD3 R72, P1, R3, R72, RZ ;  /* 0x000000480348c210 */ /* 0x008fe40007f3e0ff */
[-C--:B------:R-:W-:Y:S01]  /*fae0*/  @!P5 IADD3 R8, P2, R20, R4.reuse, RZ ;  /* 0x000000041408d210 */ /* 0x080fe20007f5e0ff */
[--C-:B0-----:R-:W-:Y:S01]  /*faf0*/  @!P4 IMAD.X R11, R21, 0x1, R0.reuse, P0 ;  /* 0x00000001150bc824 */ /* 0x101fe200000e0600 */
[----:B------:R-:W-:Y:S02]  /*fb00*/  @!P5 IADD3 R20, P3, R3, R4, RZ ;  /* 0x000000040314d210 */ /* 0x000fe40007f7e0ff */
[----:B------:R-:W-:Y:S01]  /*fb10*/  CS2R R4, SRZ ;  /* 0x0000000000047805 */ /* 0x000fe2000001ff00 */
[----:B------:R-:W-:Y:S01]  /*fb20*/  @!P4 IMAD.X R73, R77, 0x1, R0, P1 ;  /* 0x000000014d49c824 */ /* 0x000fe200008e0600 */
[----:B------:R-:W-:-:S02]  /*fb30*/  @!P5 SHF.L.U64.HI R0, R201, 0x1, R224 ;  /* 0x00000001c900d819 */ /* 0x000fc400000102e0 */
[----:B------:R-:W-:Y:S01]  /*fb40*/  CS2R R74, SRZ ;  /* 0x00000000004a7805 */ /* 0x000fe2000001ff00 */
[----:B------:R-:W5:Y:S01]  /*fb50*/  @!P4 LD.E.128 R12, desc[UR60][R10.64] ;  /* 0x0000003c0a0cc980 */ /* 0x000f62000c101d00 */
[----:B------:R-:W-:-:S03]  /*fb60*/  @!P5 IADD3.X R9, R21, R0, RZ, P2, !PT ;  /* 0x000000001509d210 */ /* 0x000fc600017fe4ff */
[----:B------:R0:W5:Y:S01]  /*fb70*/  @!P4 LD.E.128 R4, desc[UR60][R72.64] ;  /* 0x0000003c4804c980 */ /* 0x000162000c101d00 */
[----:B------:R-:W-:Y:S01]  /*fb80*/  @!P5 IMAD.X R21, R77, 0x1, R0, P3 ;  /* 0x000000014d15d824 */ /* 0x000fe200018e0600 */
[----:B0-----:R-:W-:Y:S02]  /*fb90*/  CS2R R72, SRZ ;  /* 0x0000000000487805 */ /* 0x001fe4000001ff00 */
[----:B------:R-:W-:-:S04]  /*fba0*/  CS2R R10, SRZ ;  /* 0x00000000000a7805 */ /* 0x000fc8000001ff00 */
[----:B------:R0:W5:Y:S02]  /*fbb0*/  @!P5 LD.E.128 R72, desc[UR60][R8.64] ;  /* 0x0000003c0848d980 */ /* 0x000164000c101d00 */
[----:B0-----:R-:W-:-:S06]  /*fbc0*/  CS2R R8, SRZ ;  /* 0x0000000000087805 */ /* 0x001fcc000001ff00 */
[----:B------:R2:W5:Y:S02]  /*fbd0*/  @!P5 LD.E.128 R8, desc[UR60][R20.64] ;  /* 0x0000003c1408d980 */ /* 0x000564000c101d00 */
.L_x_1718:
[----:B------:R-:W-:Y:S05]  /*fbe0*/  BSYNC B1 ;  /* 0x0000000000017941 */ /* 0x000fea0003800000 */
.L_x_1717:
[----:B---3--:R-:W3:Y:S01]  /*fbf0*/  LDL R3, [R1+0x8c] ;  /* 0x00008c0001037983 */ /* 0x008ee20000100800 */
[----:B------:R-:W-:Y:S01]  /*fc00*/  BSSY B1, `(.L_x_1719) ;  /* 0x0000007000017945 */ /* 0x000fe20003800000 */
[----:B---3--:R-:W-:-:S04]  /*fc10*/  LEA.HI R0, R3, R3, RZ, 0x1 ;  /* 0x0000000303007211 */ /* 0x008fc800078f08ff */
[----:B------:R-:W-:-:S05]  /*fc20*/  LOP3.LUT R0, R0, 0xfffffffe, RZ, 0xc0, !PT ;  /* 0xfffffffe00007812 */ /* 0x000fca00078ec0ff */
[----:B------:R-:W-:-:S05]  /*fc30*/  IMAD.IADD R0, R3, 0x1, -R0 ;  /* 0x0000000103007824 */ /* 0x000fca00078e0a00 */
[----:B------:R-:W-:-:S04]  /*fc40*/  SHF.L.U32 R0, R0, 0x1f, RZ ;  /* 0x0000001f00007819 */ /* 0x000fc800000006ff */
[----:B------:R-:W3:Y:S02]  /*fc50*/  SYNCS.PHASECHK.TRANS64.TRYWAIT P0, [R17+URZ+0x30800], R0 ;  /* 0x03080000110075a7 */ /* 0x000ee4000800017f */
[----:B---3--:R-:W-:Y:S05]  /*fc60*/  @!P0 BRA `(.L_x_1720) ;  /* 0x000001dc00448947 */ /* 0x008fea0003800000 */
.L_x_2073:
[----:B------:R-:W-:Y:S05]  /*fc70*/  BSYNC B1 ;  /* 0x0000000000017941 */ /* 0x000fea0003800000 */
.L_x_1719:
[----:B-12---:R-:W2:Y:S04]  /*fc80*/  LDL R20, [R1+0x58] ;  /* 0x0000580001147983 */ /* 0x006ea80000100800 */
[----:B------:R-:W4:Y:S01]  /*fc90*/  LDL R121, [R1+0xc] ;  /* 0x00000c0001797983 */ /* 0x000f220000100800 */
[----:B-----5:R-:W-:Y:S01]  /*fca0*/  IMAD.MOV.U32 R3, RZ, RZ, R4 ;  /* 0x000000ffff037224 */ /* 0x020fe200078e0004 */
[----:B------:R-:W-:Y:S01]  /*fcb0*/  BSSY B1, `(.L_x_1721) ;  /* 0x00000e5000017945 */ /* 0x000fe20003800000 */
[----:B---3--:R-:W-:-:S05]  /*fcc0*/  IMAD.MOV.U32 R0, RZ, RZ, R5 ;  /* 0x000000ffff007224 */ /* 0x008fca00078e0005 */
        /* <DEDUP_REMOVED lines=16> */
[----:B------:R-:W-:Y:S01]  /*fdd0*/  IMAD.MOV.U32 R3, RZ, RZ, R73 ;  /* 0x000000ffff037224 */ /* 0x000fe200078e0049 */
[----:B--2---:R-:W-:Y:S01]  /*fde0*/  VIADDMNMX R0, R76, -R20, 0x80, PT ;  /* 0x000000804c007446 */ /* 0x004fe20003800914 */
[----:B------:R-:W-:-:S03]  /*fdf0*/  IMAD.MOV.U32 R20, RZ, RZ, R72 ;  /* 0x000000ffff147224 */ /* 0x000fc600078e0048 */
[----:B----4-:R-:W-:Y:S02]  /*fe00*/  ISETP.GE.AND P0, PT, R121, R0, PT ;  /* 0x000000007900720c */ /* 0x010fe40003f06270 */
[----:B------:R-:W-:Y:S01]  /*fe10*/  PRMT R88, R20, 0x5410, R3 ;  /* 0x0000541014587816 */ /* 0x000fe20000000003 */
[----:B------:R-:W-:Y:S01]  /*fe20*/  IMAD.MOV.U32 R20, RZ, RZ, R74 ;  /* 0x000000ffff147224 */ /* 0x000fe200078e004a */
[----:B------:R-:W-:-:S04]  /*fe30*/  MOV R3, R75 ;  /* 0x0000004b00037202 */ /* 0x000fc80000000f00 */
[----:B------:R-:W-:-:S05]  /*fe40*/  PRMT R89, R20, 0x5410, R3 ;  /* 0x0000541014597816 */ /* 0x000fca0000000003 */
[----:B------:R-:W-:Y:S05]  /*fe50*/  @P0 BRA `(.L_x_1722) ;  /* 0x0000000c00280947 */ /* 0x000fea0003800000 */
[----:B------:R1:W5:Y:S01]  /*fe60*/  LDL R124, [R1+0x60] ;  /* 0x00006000017c7983 */ /* 0x0003620000100800 */
[----:B------:R-:W2:Y:S03]  /*fe70*/  LDC R3, c[0x0][0x3f4] ;  /* 0x0000fd00ff037b82 */ /* 0x000ea60000000800 */
[----:B------:R1:W5:Y:S04]  /*fe80*/  LDL R123, [R1+0xcc] ;  /* 0x0000cc00017b7983 */ /* 0x0003680000100800 */
[----:B------:R1:W5:Y:S01]  /*fe90*/  LDL R122, [R1+0x6c] ;  /* 0x00006c00017a7983 */ /* 0x0003620000100800 */
[----:B------:R-:W-:Y:S01]  /*fea0*/  BSSY B2, `(.L_x_1723) ;  /* 0x0000063000027945 */ /* 0x000fe20003800000 */
[----:B--2---:R-:W-:-:S13]  /*feb0*/  ISETP.GE.AND P0, PT, R18, R3, PT ;  /* 0x000000031200720c */ /* 0x004fda0003f06270 */
[----:B-1----:R-:W-:Y:S05]  /*fec0*/  @P0 BRA `(.L_x_1724) ;  /* 0x0000000400800947 */ /* 0x002fea0003800000 */
[----:B0-----:R-:W2:Y:S04]  /*fed0*/  LDL R21, [R1+0x80] ;  /* 0x0000800001157983 */ /* 0x001ea80000100800 */
[----:B------:R-:W3:Y:S01]  /*fee0*/  LDL R125, [R1+0x70] ;  /* 0x00007000017d7983 */ /* 0x000ee20000100800 */
[----:B------:R-:W-:Y:S01]  /*fef0*/  HADD2.F32 R90, -RZ, R90.H0_H0 ;  /* 0x2000005aff5a7230 */ /* 0x000fe20000004100 */
[----:B------:R-:W-:Y:S01]  /*ff00*/  SHF.R.U64 R60, R60, 0x10, R61 ;  /* 0x000000103c3c7819 */ /* 0x000fe2000000123d */
[----:B------:R-:W-:Y:S01]  /*ff10*/  HADD2.F32 R104, -RZ, R104.H0_H0 ;  /* 0x20000068ff687230 */ /* 0x000fe20000004100 */
[----:B------:R-:W-:-:S03]  /*ff20*/  SHF.R.U64 R62, R62, 0x10, R63 ;  /* 0x000000103e3e7819 */ /* 0x000fc6000000123f */
[----:B------:R-:W-:Y:S02]  /*ff30*/  HADD2.F32 R60, -RZ, R60.H0_H0 ;  /* 0x2000003cff3c7230 */ /* 0x000fe40000004100 */
[----:B------:R-:W-:Y:S01]  /*ff40*/  HADD2.F32 R62, -RZ, R62.H0_H0 ;  /* 0x2000003eff3e7230 */ /* 0x000fe20000004100 */
[----:B--2---:R-:W-:-:S04]  /*ff50*/  LEA.HI R20, R3, R21, RZ, 0x1d ;  /* 0x0000001503147211 */ /* 0x004fc800078fe8ff */
[----:B------:R-:W-:Y:S01]  /*ff60*/  SHF.R.S32.HI R21, RZ, 0x1f, R20 ;  /* 0x0000001fff157819 */ /* 0x000fe20000011414 */
[----:B---3--:R-:W0:Y:S03]  /*ff70*/  LDS.128 R80, [R125] ;  /* 0x000000007d507984 */ /* 0x008e260000000c00 */
[----:B------:R-:W-:Y:S01]  /*ff80*/  LEA.HI R21, R21, R20, RZ, 0x3 ;  /* 0x0000001415157211 */ /* 0x000fe200078f18ff */
[----:B------:R-:W-:-:S04]  /*ff90*/  IMAD.SHL.U32 R20, R20, 0x8, RZ ;  /* 0x0000000814147824 */ /* 0x000fc800078e00ff */
[----:B------:R-:W-:Y:S01]  /*ffa0*/  IMAD.SHL.U32 R21, R21, 0x400, RZ ;  /* 0x0000040015157824 */ /* 0x000fe200078e00ff */
[----:B-----5:R-:W-:-:S04]  /*ffb0*/  LOP3.LUT R20, R124, 0x38, R20, 0xf8, !PT ;  /* 0x000000387c147812 */ /* 0x020fc800078ef814 */
[----:B------:R-:W-:Y:S02]  /*ffc0*/  LOP3.LUT R20, R20, R123, RZ, 0x3c, !PT ;  /* 0x0000007b14147212 */ /* 0x000fe400078e3cff */
[----:B------:R-:W-:-:S04]  /*ffd0*/  LOP3.LUT R21, R21, 0x7fffe000, RZ, 0xc0, !PT ;  /* 0x7fffe00015157812 */ /* 0x000fc800078ec0ff */
[----:B------:R-:W-:Y:S01]  /*ffe0*/  IADD3 R20, R20, R21, R122 ;  /* 0x0000001514147210 */ /* 0x000fe20007ffe07a */
[----:B------:R-:W-:-:S04]  /*fff0*/  HADD2.F32 R21, -RZ, R84.H0_H0 ;  /* 0x20000054ff157230 */ /* 0x000fc80000004100 */
[----:B------:R-:W-:-:S05]  /*10000*/  IMAD R20, R20, 0x2, R17 ;  /* 0x0000000214147824 */ /* 0x000fca00078e0211 */
[----:B------:R-:W1:Y:S01]  /*10010*/  LDS.128 R76, [R20+0x10400] ;  /* 0x01040000144c7984 */ /* 0x000e620000000c00 */
[--C-:B0-----:R-:W-:Y:S02]  /*10020*/  HADD2.F32 R85, -RZ, R81.reuse.H0_H0 ;  /* 0x20000051ff557230 */ /* 0x101fe40000004100 */
[----:B------:R-:W-:Y:S02]  /*10030*/  HADD2.F32 R81, -RZ, R81.H1_H1 ;  /* 0x30000051ff517230 */ /* 0x000fe40000004100 */
[--C-:B-1----:R-:W-:Y:S02]  /*10040*/  HADD2.F32 R91, -RZ, R77.reuse.H0_H0 ;  /* 0x2000004dff5b7230 */ /* 0x102fe40000004100 */
[----:B------:R-:W-:-:S03]  /*10050*/  HADD2.F32 R77, -RZ, R77.H1_H1 ;  /* 0x3000004dff4d7230 */ /* 0x000fc60000004100 */
[----:B------:R-:W-:-:S04]  /*10060*/  FMUL.FTZ R84, R91, R90 ;  /* 0x0000005a5b547220 */ /* 0x000fc80000410000 */
[-C--:B------:R-:W-:Y:S01]  /*10070*/  FFMA.FTZ R84, R85, R21.reuse, -R84 ;  /* 0x0000001555547223 */ /* 0x080fe20000010854 */
[----:B------:R-:W-:Y:S01]  /*10080*/  FMUL.FTZ R21, R91, R21 ;  /* 0x000000155b157220 */ /* 0x000fe20000410000 */
[--C-:B------:R-:W-:Y:S02]  /*10090*/  HADD2.F32 R91, -RZ, R76.reuse.H0_H0 ;  /* 0x2000004cff5b7230 */ /* 0x100fe40000004100 */
[----:B------:R-:W-:Y:S02]  /*100a0*/  HADD2.F32 R76, -RZ, R76.H1_H1 ;  /* 0x3000004cff4c7230 */ /* 0x000fe40000004100 */
[----:B------:R-:W-:Y:S01]  /*100b0*/  FFMA.FTZ R21, R85, R90, R21 ;  /* 0x0000005a55157223 */ /* 0x000fe20000010015 */
[----:B------:R-:W-:Y:S02]  /*100c0*/  SHF.R.U32.HI R90, RZ, 0x10, R69 ;  /* 0x00000010ff5a7819 */ /* 0x000fe40000011645 */
[----:B------:R-:W-:Y:S02]  /*100d0*/  SHF.R.U32.HI R85, RZ, 0x10, R61 ;  /* 0x00000010ff557819 */ /* 0x000fe4000001163d */
[----:B------:R-:W-:Y:S01]  /*100e0*/  SHF.R.U64 R61, R68, 0x10, R69 ;  /* 0x00000010443d7819 */ /* 0x000fe20000001245 */
[----:B------:R-:W-:-:S02]  /*100f0*/  HADD2.F32 R69, -RZ, R90.H0_H0 ;  /* 0x2000005aff457230 */ /* 0x000fc40000004100 */
[----:B------:R-:W-:Y:S02]  /*10100*/  HADD2.F32 R85, -RZ, R85.H0_H0 ;  /* 0x20000055ff557230 */ /* 0x000fe40000004100 */
[----:B------:R-:W-:Y:S02]  /*10110*/  HADD2.F32 R68, -RZ, R102.H0_H0 ;  /* 0x20000066ff447230 */ /* 0x000fe40000004100 */
[C---:B------:R-:W-:Y:S01]  /*10120*/  FMUL.FTZ R90, R77.reuse, R69 ;  /* 0x000000454d5a7220 */ /* 0x040fe20000410000 */
[----:B------:R-:W-:Y:S02]  /*10130*/  HADD2.F32 R61, -RZ, R61.H0_H0 ;  /* 0x2000003dff3d7230 */ /* 0x000fe40000004100 */
[-C--:B------:R-:W-:Y:S01]  /*10140*/  FMUL.FTZ R77, R77, R85.reuse ;  /* 0x000000554d4d7220 */ /* 0x080fe20000410000 */
[----:B------:R-:W-:-:S03]  /*10150*/  FFMA.FTZ R90, R81, R85, -R90 ;  /* 0x00000055515a7223 */ /* 0x000fc6000001085a */
[----:B------:R-:W-:Y:S01]  /*10160*/  FFMA.FTZ R69, R81, R69, R77 ;  /* 0x0000004551457223 */ /* 0x000fe2000001004d */
[----:B------:R-:W-:Y:S02]  /*10170*/  HADD2.F32 R81, -RZ, R92.H0_H0 ;  /* 0x2000005cff517230 */ /* 0x000fe40000004100 */
[--C-:B------:R-:W-:Y:S02]  /*10180*/  HADD2.F32 R77, -RZ, R80.reuse.H0_H0 ;  /* 0x20000050ff4d7230 */ /* 0x100fe40000004100 */
[----:B------:R-:W-:Y:S02]  /*10190*/  HADD2.F32 R80, -RZ, R80.H1_H1 ;  /* 0x30000050ff507230 */ /* 0x000fe40000004100 */
[----:B------:R-:W-:Y:S01]  /*101a0*/  FMUL.FTZ R85, R91, R81 ;  /* 0x000000515b557220 */ /* 0x000fe20000410000 */
[----:B------:R-:W-:-:S03]  /*101b0*/  F2FP.F16.F32.PACK_AB R69, R69, R21 ;  /* 0x000000154545723e */ /* 0x000fc600000000ff */
[-C--:B------:R-:W-:Y:S01]  /*101c0*/  FFMA.FTZ R85, R77, R68.reuse, -R85 ;  /* 0x000000444d557223 */ /* 0x080fe20000010855 */
[----:B------:R-:W-:Y:S01]  /*101d0*/  FMUL.FTZ R68, R91, R68 ;  /* 0x000000445b447220 */ /* 0x000fe20000410000 */
[--C-:B------:R-:W-:Y:S02]  /*101e0*/  HADD2.F32 R91, -RZ, R78.reuse.H0_H0 ;  /* 0x2000004eff5b7230 */ /* 0x100fe40000004100 */
[----:B------:R-:W-:Y:S02]  /*101f0*/  HADD2.F32 R78, -RZ, R78.H1_H1 ;  /* 0x3000004eff4e7230 */ /* 0x000fe40000004100 */
[----:B------:R-:W-:Y:S01]  /*10200*/  FFMA.FTZ R68, R77, R81, R68 ;  /* 0x000000514d447223 */ /* 0x000fe20000010044 */
[----:B------:R-:W-:Y:S02]  /*10210*/  HADD2.F32 R77, -RZ, R92.H1_H1 ;  /* 0x3000005cff4d7230 */ /* 0x000fe40000004100 */
[----:B------:R-:W-:Y:S02]  /*10220*/  HADD2.F32 R92, -RZ, R102.H1_H1 ;  /* 0x30000066ff5c7230 */ /* 0x000fe40000004100 */
[----:B------:R-:W-:-:S02]  /*10230*/  HADD2.F32 R102, -RZ, R82.H0_H0 ;  /* 0x20000052ff667230 */ /* 0x000fc40000004100 */
[CC--:B------:R-:W-:Y:S01]  /*10240*/  FMUL.FTZ R81, R91.reuse, R77.reuse ;  /* 0x0000004d5b517220 */ /* 0x0c0fe20000410000 */
[----:B------:R-:W-:Y:S02]  /*10250*/  HADD2.F32 R82, -RZ, R82.H1_H1 ;  /* 0x30000052ff527230 */ /* 0x000fe40000004100 */
[-C--:B------:R-:W-:Y:S01]  /*10260*/  FMUL.FTZ R91, R91, R92.reuse ;  /* 0x0000005c5b5b7220 */ /* 0x080fe20000410000 */
[C---:B------:R-:W-:Y:S01]  /*10270*/  FFMA.FTZ R81, R102.reuse, R92, -R81 ;  /* 0x0000005c66517223 */ /* 0x040fe20000010851 */
[----:B------:R-:W-:Y:S02]  /*10280*/  HADD2.F32 R92, -RZ, R103.H0_H0 ;  /* 0x20000067ff5c7230 */ /* 0x000fe40000004100 */
[----:B------:R-:W-:Y:S01]  /*10290*/  FFMA.FTZ R77, R102, R77, R91 ;  /* 0x0000004d664d7223 */ /* 0x000fe2000001005b */
[----:B------:R-:W-:Y:S02]  /*102a0*/  HADD2.F32 R103, -RZ, R79.H0_H0 ;  /* 0x2000004fff677230 */ /* 0x000fe40000004100 */
[----:B------:R-:W-:-:S02]  /*102b0*/  HADD2.F32 R102, -RZ, R83.H0_H0 ;  /* 0x20000053ff667230 */ /* 0x000fc40000004100 */
[----:B------:R-:W-:Y:S02]  /*102c0*/  HADD2.F32 R79, -RZ, R79.H1_H1 ;  /* 0x3000004fff4f7230 */ /* 0x000fe40000004100 */
[C---:B------:R-:W-:Y:S01]  /*102d0*/  FMUL.FTZ R91, R103.reuse, R92 ;  /* 0x0000005c675b7220 */ /* 0x040fe20000410000 */
[-C--:B------:R-:W-:Y:S01]  /*102e0*/  FMUL.FTZ R103, R103, R104.reuse ;  /* 0x0000006867677220 */ /* 0x080fe20000410000 */
[----:B------:R-:W-:Y:S02]  /*102f0*/  HADD2.F32 R83, -RZ, R83.H1_H1 ;  /* 0x30000053ff537230 */ /* 0x000fe40000004100 */
[C---:B------:R-:W-:Y:S01]  /*10300*/  FFMA.FTZ R91, R102.reuse, R104, -R91 ;  /* 0x00000068665b7223 */ /* 0x040fe2000001085b */
[----:B------:R-:W-:Y:S01]  /*10310*/  FFMA.FTZ R92, R102, R92, R103 ;  /* 0x0000005c665c7223 */ /* 0x000fe20000010067 */
[----:B------:R-:W-:Y:S02]  /*10320*/  SHF.R.U32.HI R102, RZ, 0x10, R63 ;  /* 0x00000010ff667819 */ /* 0x000fe4000001163f */
[----:B------:R-:W-:-:S02]  /*10330*/  SHF.R.U64 R63, R70, 0x10, R71 ;  /* 0x00000010463f7819 */ /* 0x000fc40000001247 */
[----:B------:R-:W-:Y:S01]  /*10340*/  SHF.R.U32.HI R70, RZ, 0x10, R71 ;  /* 0x00000010ff467819 */ /* 0x000fe20000011647 */
[----:B------:R-:W-:Y:S02]  /*10350*/  HADD2.F32 R102, -RZ, R102.H0_H0 ;  /* 0x20000066ff667230 */ /* 0x000fe40000004100 */
[----:B------:R-:W-:Y:S02]  /*10360*/  HADD2.F32 R63, -RZ, R63.H0_H0 ;  /* 0x2000003fff3f7230 */ /* 0x000fe40000004100 */
[----:B------:R-:W-:-:S05]  /*10370*/  HADD2.F32 R70, -RZ, R70.H0_H0 ;  /* 0x20000046ff467230 */ /* 0x000fca0000004100 */
[C---:B------:R-:W-:Y:S01]  /*10380*/  FMUL.FTZ R71, R79.reuse, R70 ;  /* 0x000000464f477220 */ /* 0x040fe20000410000 */
[----:B------:R-:W-:-:S03]  /*10390*/  FMUL.FTZ R79, R79, R102 ;  /* 0x000000664f4f7220 */ /* 0x000fc60000410000 */
[C---:B------:R-:W-:Y:S01]  /*103a0*/  FFMA.FTZ R71, R83.reuse, R102, -R71 ;  /* 0x0000006653477223 */ /* 0x040fe20000010847 */
[----:B------:R-:W-:Y:S01]  /*103b0*/  FFMA.FTZ R70, R83, R70, R79 ;  /* 0x0000004653467223 */ /* 0x000fe2000001004f */
[C---:B------:R-:W-:Y:S01]  /*103c0*/  FMUL.FTZ R79, R76.reuse, R61 ;  /* 0x0000003d4c4f7220 */ /* 0x040fe20000410000 */
[----:B------:R-:W-:-:S03]  /*103d0*/  FMUL.FTZ R76, R76, R60 ;  /* 0x0000003c4c4c7220 */ /* 0x000fc60000410000 */
[C---:B------:R-:W-:Y:S01]  /*103e0*/  FFMA.FTZ R60, R80.reuse, R60, -R79 ;  /* 0x0000003c503c7223 */ /* 0x040fe2000001084f */
[----:B------:R-:W-:Y:S01]  /*103f0*/  FFMA.FTZ R76, R80, R61, R76 ;  /* 0x0000003d504c7223 */ /* 0x000fe2000001004c */
[C---:B------:R-:W-:Y:S01]  /*10400*/  FMUL.FTZ R61, R78.reuse, R63 ;  /* 0x0000003f4e3d7220 */ /* 0x040fe20000410000 */
[-C--:B------:R-:W-:Y:S02]  /*10410*/  FMUL.FTZ R78, R78, R62.reuse ;  /* 0x0000003e4e4e7220 */ /* 0x080fe40000410000 */
[----:B------:R-:W-:Y:S01]  /*10420*/  F2FP.F16.F32.PACK_AB R60, R60, R85 ;  /* 0x000000553c3c723e */ /* 0x000fe200000000ff */
        /* <DEDUP_REMOVED lines=8> */
[----:B------:R1:W-:Y:S04]  /*104b0*/  STS.128 [R125], R60 ;  /* 0x0000003c7d007388 */ /* 0x0003e80000000c00 */
[----:B------:R1:W-:Y:S02]  /*104c0*/  STS.128 [R20+0x10400], R68 ;  /* 0x0104004414007388 */ /* 0x0003e40000000c00 */
.L_x_1724:
[----:B------:R-:W-:Y:S05]  /*104d0*/  BSYNC B2 ;  /* 0x0000000000027941 */ /* 0x000fea0003800000 */
.L_x_1723:
[----:B------:R-:W-:-:S13]  /*104e0*/  ISETP.GE.AND P0, PT, R203, R3, PT ;  /* 0x00000003cb00720c */ /* 0x000fda0003f06270 */
[----:B------:R-:W-:Y:S05]  /*104f0*/  @P0 BRA `(.L_x_1722) ;  /* 0x0000000400800947 */ /* 0x000fea0003800000 */
[----:B-1----:R-:W2:Y:S04]  /*10500*/  LDL R20, [R1+0xa0] ;  /* 0x0000a00001147983 */ /* 0x002ea80000100800 */
[----:B------:R-:W3:Y:S01]  /*10510*/  LDL R85, [R1+0xc0] ;  /* 0x0000c00001557983 */ /* 0x000ee20000100800 */
[----:B------:R-:W-:Y:S01]  /*10520*/  HADD2.F32 R78, -RZ, R120.H1_H1 ;  /* 0x30000078ff4e7230 */ /* 0x000fe20000004100 */
[----:B------:R-:W-:Y:S02]  /*10530*/  SHF.R.U32.HI R79, RZ, 0x10, R57 ;  /* 0x00000010ff4f7819 */ /* 0x000fe40000011639 */
[----:B------:R-:W-:Y:S02]  /*10540*/  SHF.R.U64 R64, R64, 0x10, R65 ;  /* 0x0000001040407819 */ /* 0x000fe40000001241 */
[----:B------:R-:W-:Y:S01]  /*10550*/  SHF.R.U64 R56, R56, 0x10, R57 ;  /* 0x0000001038387819 */ /* 0x000fe20000001239 */
[----:B------:R-:W-:Y:S01]  /*10560*/  HADD2.F32 R79, -RZ, R79.H0_H0 ;  /* 0x2000004fff4f7230 */ /* 0x000fe20000004100 */
[----:B------:R-:W-:Y:S01]  /*10570*/  SHF.R.U64 R66, R66, 0x10, R67 ;  /* 0x0000001042427819 */ /* 0x000fe20000001243 */
[----:B------:R-:W-:Y:S01]  /*10580*/  HADD2.F32 R64, -RZ, R64.H0_H0 ;  /* 0x20000040ff407230 */ /* 0x000fe20000004100 */
[----:B------:R-:W-:Y:S01]  /*10590*/  SHF.R.U64 R58, R58, 0x10, R59 ;  /* 0x000000103a3a7819 */ /* 0x000fe2000000123b */
[----:B------:R-:W-:-:S02]  /*105a0*/  HADD2.F32 R56, -RZ, R56.H0_H0 ;  /* 0x20000038ff387230 */ /* 0x000fc40000004100 */
[----:B------:R-:W-:Y:S02]  /*105b0*/  HADD2.F32 R66, -RZ, R66.H0_H0 ;  /* 0x20000042ff427230 */ /* 0x000fe40000004100 */
[----:B------:R-:W-:Y:S01]  /*105c0*/  HADD2.F32 R58, -RZ, R58.H0_H0 ;  /* 0x2000003aff3a7230 */ /* 0x000fe20000004100 */
[----:B--2---:R-:W-:-:S04]  /*105d0*/  LEA.HI R3, R3, R20, RZ, 0x1d ;  /* 0x0000001403037211 */ /* 0x004fc800078fe8ff */
[----:B------:R-:W-:Y:S01]  /*105e0*/  SHF.R.S32.HI R20, RZ, 0x1f, R3 ;  /* 0x0000001fff147819 */ /* 0x000fe20000011403 */
[----:B0-----:R-:W-:Y:S01]  /*105f0*/  IMAD.SHL.U32 R21, R3, 0x8, RZ ;  /* 0x0000000803157824 */ /* 0x001fe200078e00ff */
[----:B---3--:R-:W0:Y:S02]  /*10600*/  LDS.128 R68, [R85] ;  /* 0x0000000055447984 */ /* 0x008e240000000c00 */
[----:B------:R-:W-:Y:S02]  /*10610*/  LEA.HI R20, R20, R3, RZ, 0x3 ;  /* 0x0000000314147211 */ /* 0x000fe400078f18ff */
[----:B-----5:R-:W-:-:S03]  /*10620*/  LOP3.LUT R21, R124, 0x38, R21, 0xf8, !PT ;  /* 0x000000387c157812 */ /* 0x020fc600078ef815 */
[----:B------:R-:W-:Y:S01]  /*10630*/  IMAD.SHL.U32 R20, R20, 0x400, RZ ;  /* 0x0000040014147824 */ /* 0x000fe200078e00ff */
[----:B------:R-:W-:-:S04]  /*10640*/  LOP3.LUT R21, R21, R123, RZ, 0x3c, !PT ;  /* 0x0000007b15157212 */ /* 0x000fc800078e3cff */
[----:B------:R-:W-:-:S04]  /*10650*/  LOP3.LUT R20, R20, 0x7fffe000, RZ, 0xc0, !PT ;  /* 0x7fffe00014147812 */ /* 0x000fc800078ec0ff */
[----:B------:R-:W-:Y:S01]  /*10660*/  IADD3 R3, R21, R20, R122 ;  /* 0x0000001415037210 */ /* 0x000fe20007ffe07a */
[----:B------:R-:W-:-:S03]  /*10670*/  HADD2.F32 R20, -RZ, R120.H0_H0 ;  /* 0x20000078ff147230 */ /* 0x000fc60000004100 */
[----:B------:R-:W-:-:S05]  /*10680*/  LEA R3, R3, R17, 0x1 ;  /* 0x0000001103037211 */ /* 0x000fca00078e08ff */
[----:B------:R-:W1:Y:S01]  /*10690*/  LDS.128 R60, [R3+0x10400] ;  /* 0x01040000033c7984 */ /* 0x000e620000000c00 */
[----:B0-----:R-:W-:Y:S02]  /*106a0*/  HADD2.F32 R76, -RZ, R69.H0_H0 ;  /* 0x20000045ff4c7230 */ /* 0x001fe40000004100 */
[----:B-1----:R-:W-:Y:S02]  /*106b0*/  HADD2.F32 R21, -RZ, R61.H0_H0 ;  /* 0x2000003dff157230 */ /* 0x002fe40000004100 */
[--C-:B------:R-:W-:Y:S02]  /*106c0*/  HADD2.F32 R81, -RZ, R62.reuse.H0_H0 ;  /* 0x2000003eff517230 */ /* 0x100fe40000004100 */
[----:B------:R-:W-:Y:S02]  /*106d0*/  HADD2.F32 R83, -RZ, R63.H0_H0 ;  /* 0x2000003fff537230 */ /* 0x000fe40000004100 */
[C---:B------:R-:W-:Y:S01]  /*106e0*/  FMUL.FTZ R77, R21.reuse, R20 ;  /* 0x00000014154d7220 */ /* 0x040fe20000410000 */
[----:B------:R-:W-:Y:S01]  /*106f0*/  FMUL.FTZ R21, R21, R78 ;  /* 0x0000004e15157220 */ /* 0x000fe20000410000 */
[----:B------:R-:W-:-:S02]  /*10700*/  HADD2.F32 R62, -RZ, R62.H1_H1 ;  /* 0x3000003eff3e7230 */ /* 0x000fc40000004100 */
[C---:B------:R-:W-:Y:S01]  /*10710*/  FFMA.FTZ R78, R76.reuse, R78, -R77 ;  /* 0x0000004e4c4e7223 */ /* 0x040fe2000001084d */
[----:B------:R-:W-:Y:S01]  /*10720*/  FFMA.FTZ R76, R76, R20, R21 ;  /* 0x000000144c4c7223 */ /* 0x000fe20000010015 */
[----:B------:R-:W-:Y:S01]  /*10730*/  SHF.R.U32.HI R20, RZ, 0x10, R65 ;  /* 0x00000010ff147819 */ /* 0x000fe20000011641 */
[----:B------:R-:W-:Y:S02]  /*10740*/  HADD2.F32 R21, -RZ, R61.H1_H1 ;  /* 0x3000003dff157230 */ /* 0x000fe40000004100 */
[----:B------:R-:W-:Y:S02]  /*10750*/  HADD2.F32 R61, -RZ, R69.H1_H1 ;  /* 0x30000045ff3d7230 */ /* 0x000fe40000004100 */
[----:B------:R-:W-:Y:S02]  /*10760*/  HADD2.F32 R20, -RZ, R20.H0_H0 ;  /* 0x20000014ff147230 */ /* 0x000fe40000004100 */
[----:B------:R-:W-:-:S03]  /*10770*/  HADD2.F32 R77, -RZ, R119.H1_H1 ;  /* 0x30000077ff4d7230 */ /* 0x000fc60000004100 */
[C---:B------:R-:W-:Y:S01]  /*10780*/  FMUL.FTZ R69, R21.reuse, R20 ;  /* 0x0000001415457220 */ /* 0x040fe20000410000 */
[----:B------:R-:W-:-:S03]  /*10790*/  FMUL.FTZ R21, R21, R79 ;  /* 0x0000004f15157220 */ /* 0x000fc60000410000 */
[C---:B------:R-:W-:Y:S01]  /*107a0*/  FFMA.FTZ R79, R61.reuse, R79, -R69 ;  /* 0x0000004f3d4f7223 */ /* 0x040fe20000010845 */
[----:B------:R-:W-:Y:S01]  /*107b0*/  FFMA.FTZ R61, R61, R20, R21 ;  /* 0x000000143d3d7223 */ /* 0x000fe20000010015 */
[----:B------:R-:W-:Y:S02]  /*107c0*/  HADD2.F32 R20, -RZ, R119.H0_H0 ;  /* 0x20000077ff147230 */ /* 0x000fe40000004100 */
[----:B------:R-:W-:Y:S02]  /*107d0*/  HADD2.F32 R21, -RZ, R60.H0_H0 ;  /* 0x2000003cff157230 */ /* 0x000fe40000004100 */
[----:B------:R-:W-:Y:S01]  /*107e0*/  HADD2.F32 R69, -RZ, R68.H0_H0 ;  /* 0x20000044ff457230 */ /* 0x000fe20000004100 */
[----:B------:R-:W-:Y:S01]  /*107f0*/  F2FP.F16.F32.PACK_AB R61, R61, R76 ;  /* 0x0000004c3d3d723e */ /* 0x000fe200000000ff */
[----:B------:R-:W-:Y:S02]  /*10800*/  HADD2.F32 R60, -RZ, R60.H1_H1 ;  /* 0x3000003cff3c7230 */ /* 0x000fe40000004100 */
[C---:B------:R-:W-:Y:S01]  /*10810*/  FMUL.FTZ R80, R21.reuse, R20 ;  /* 0x0000001415507220 */ /* 0x040fe20000410000 */
[----:B------:R-:W-:Y:S01]  /*10820*/  FMUL.FTZ R21, R21, R77 ;  /* 0x0000004d15157220 */ /* 0x000fe20000410000 */
[----:B------:R-:W-:-:S02]  /*10830*/  HADD2.F32 R68, -RZ, R68.H1_H1 ;  /* 0x30000044ff447230 */ /* 0x000fc40000004100 */
[C---:B------:R-:W-:Y:S01]  /*10840*/  FFMA.FTZ R77, R69.reuse, R77, -R80 ;  /* 0x0000004d454d7223 */ /* 0x040fe20000010850 */
[----:B------:R-:W-:Y:S01]  /*10850*/  FFMA.FTZ R69, R69, R20, R21 ;  /* 0x0000001445457223 */ /* 0x000fe20000010015 */
[--C-:B------:R-:W-:Y:S02]  /*10860*/  HADD2.F32 R80, -RZ, R118.reuse.H0_H0 ;  /* 0x20000076ff507230 */ /* 0x100fe40000004100 */
[C---:B------:R-:W-:Y:S01]  /*10870*/  FMUL.FTZ R57, R60.reuse, R64 ;  /* 0x000000403c397220 */ /* 0x040fe20000410000 */
[----:B------:R-:W-:Y:S02]  /*10880*/  HADD2.F32 R21, -RZ, R118.H1_H1 ;  /* 0x30000076ff157230 */ /* 0x000fe40000004100 */
[----:B------:R-:W-:Y:S01]  /*10890*/  FMUL.FTZ R60, R60, R56 ;  /* 0x000000383c3c7220 */ /* 0x000fe20000410000 */
[--C-:B------:R-:W-:Y:S02]  /*108a0*/  HADD2.F32 R20, -RZ, R70.reuse.H0_H0 ;  /* 0x20000046ff147230 */ /* 0x100fe40000004100 */
[C---:B------:R-:W-:Y:S01]  /*108b0*/  FMUL.FTZ R82, R81.reuse, R80 ;  /* 0x0000005051527220 */ /* 0x040fe20000410000 */
[----:B------:R-:W-:Y:S01]  /*108c0*/  FFMA.FTZ R56, R68, R56, -R57 ;  /* 0x0000003844387223 */ /* 0x000fe20000010839 */
[----:B------:R-:W-:Y:S01]  /*108d0*/  FMUL.FTZ R81, R81, R21 ;  /* 0x0000001551517220 */ /* 0x000fe20000410000 */
[----:B------:R-:W-:-:S02]  /*108e0*/  HADD2.F32 R70, -RZ, R70.H1_H1 ;  /* 0x30000046ff467230 */ /* 0x000fc40000004100 */
[C---:B------:R-:W-:Y:S01]  /*108f0*/  FFMA.FTZ R21, R20.reuse, R21, -R82 ;  /* 0x0000001514157223 */ /* 0x040fe20000010852 */
[--C-:B------:R-:W-:Y:S02]  /*10900*/  HADD2.F32 R82, -RZ, R117.reuse.H0_H0 ;  /* 0x20000075ff527230 */ /* 0x100fe40000004100 */
[----:B------:R-:W-:Y:S01]  /*10910*/  FFMA.FTZ R20, R20, R80, R81 ;  /* 0x0000005014147223 */ /* 0x000fe20000010051 */
[----:B------:R-:W-:Y:S02]  /*10920*/  HADD2.F32 R80, -RZ, R117.H1_H1 ;  /* 0x30000075ff507230 */ /* 0x000fe40000004100 */
[----:B------:R-:W-:Y:S01]  /*10930*/  FMUL.FTZ R57, R62, R66 ;  /* 0x000000423e397220 */ /* 0x000fe20000410000 */
[--C-:B------:R-:W-:Y:S02]  /*10940*/  HADD2.F32 R81, -RZ, R71.reuse.H0_H0 ;  /* 0x20000047ff517230 */ /* 0x100fe40000004100 */
[----:B------:R-:W-:Y:S01]  /*10950*/  FMUL.FTZ R84, R83, R82 ;  /* 0x0000005253547220 */ /* 0x000fe20000410000 */
[----:B------:R-:W-:-:S02]  /*10960*/  HADD2.F32 R71, -RZ, R71.H1_H1 ;  /* 0x30000047ff477230 */ /* 0x000fc40000004100 */
[----:B------:R-:W-:Y:S01]  /*10970*/  FMUL.FTZ R83, R83, R80 ;  /* 0x0000005053537220 */ /* 0x000fe20000410000 */
[----:B------:R-:W-:Y:S01]  /*10980*/  FMUL.FTZ R62, R62, R58 ;  /* 0x0000003a3e3e7220 */ /* 0x000fe20000410000 */
[C---:B------:R-:W-:Y:S01]  /*10990*/  FFMA.FTZ R80, R81.reuse, R80, -R84 ;  /* 0x0000005051507223 */ /* 0x040fe20000010854 */
[----:B------:R-:W-:Y:S01]  /*109a0*/  SHF.R.U32.HI R84, RZ, 0x10, R59 ;  /* 0x00000010ff547819 */ /* 0x000fe2000001163b */
[----:B------:R-:W-:Y:S01]  /*109b0*/  FFMA.FTZ R81, R81, R82, R83 ;  /* 0x0000005251517223 */ /* 0x000fe20000010053 */
[----:B------:R-:W-:Y:S01]  /*109c0*/  SHF.R.U32.HI R82, RZ, 0x10, R67 ;  /* 0x00000010ff527819 */ /* 0x000fe20000011643 */
[----:B------:R-:W-:Y:S02]  /*109d0*/  HADD2.F32 R83, -RZ, R63.H1_H1 ;  /* 0x3000003fff537230 */ /* 0x000fe40000004100 */
[----:B------:R-:W-:Y:S01]  /*109e0*/  FFMA.FTZ R58, R70, R58, -R57 ;  /* 0x0000003a463a7223 */ /* 0x000fe20000010839 */
[----:B------:R-:W-:Y:S02]  /*109f0*/  HADD2.F32 R63, -RZ, R84.H0_H0 ;  /* 0x20000054ff3f7230 */ /* 0x000fe40000004100 */
[----:B------:R-:W-:Y:S01]  /*10a00*/  FFMA.FTZ R60, R68, R64, R60 ;  /* 0x00000040443c7223 */ /* 0x000fe2000001003c */
[----:B------:R-:W-:-:S02]  /*10a10*/  HADD2.F32 R82, -RZ, R82.H0_H0 ;  /* 0x20000052ff527230 */ /* 0x000fc40000004100 */
[----:B------:R-:W-:Y:S01]  /*10a20*/  FFMA.FTZ R62, R70, R66, R62 ;  /* 0x00000042463e7223 */ /* 0x000fe2000001003e */
[----:B------:R-:W-:Y:S02]  /*10a30*/  F2FP.F16.F32.PACK_AB R57, R79, R78 ;  /* 0x0000004e4f39723e */ /* 0x000fe400000000ff */
[----:B------:R-:W-:Y:S01]  /*10a40*/  F2FP.F16.F32.PACK_AB R56, R56, R77 ;  /* 0x0000004d3838723e */ /* 0x000fe200000000ff */
[CC--:B------:R-:W-:Y:S01]  /*10a50*/  FMUL.FTZ R84, R83.reuse, R82.reuse ;  /* 0x0000005253547220 */ /* 0x0c0fe20000410000 */
[----:B------:R-:W-:Y:S01]  /*10a60*/  FMUL.FTZ R83, R83, R63 ;  /* 0x0000003f53537220 */ /* 0x000fe20000410000 */
[----:B------:R-:W-:Y:S02]  /*10a70*/  F2FP.F16.F32.PACK_AB R58, R58, R21 ;  /* 0x000000153a3a723e */ /* 0x000fe400000000ff */
[C---:B------:R-:W-:Y:S01]  /*10a80*/  FFMA.FTZ R84, R71.reuse, R63, -R84 ;  /* 0x0000003f47547223 */ /* 0x040fe20000010854 */
[----:B------:R-:W-:Y:S01]  /*10a90*/  FFMA.FTZ R63, R71, R82, R83 ;  /* 0x00000052473f7223 */ /* 0x000fe20000010053 */
[----:B------:R-:W-:-:S02]  /*10aa0*/  F2FP.F16.F32.PACK_AB R60, R60, R69 ;  /* 0x000000453c3c723e */ /* 0x000fc400000000ff */
[----:B------:R-:W-:Y:S02]  /*10ab0*/  F2FP.F16.F32.PACK_AB R62, R62, R20 ;  /* 0x000000143e3e723e */ /* 0x000fe400000000ff */
[----:B------:R-:W-:Y:S02]  /*10ac0*/  F2FP.F16.F32.PACK_AB R59, R84, R80 ;  /* 0x00000050543b723e */ /* 0x000fe400000000ff */
[----:B------:R-:W-:-:S03]  /*10ad0*/  F2FP.F16.F32.PACK_AB R63, R63, R81 ;  /* 0x000000513f3f723e */ /* 0x000fc600000000ff */
[----:B------:R2:W-:Y:S04]  /*10ae0*/  STS.128 [R85], R56 ;  /* 0x0000003855007388 */ /* 0x0005e80000000c00 */
[----:B------:R2:W-:Y:S02]  /*10af0*/  STS.128 [R3+0x10400], R60 ;  /* 0x0104003c03007388 */ /* 0x0005e40000000c00 */
.L_x_1722:
[----:B------:R-:W-:Y:S05]  /*10b00*/  BSYNC B1 ;  /* 0x0000000000017941 */ /* 0x000fea0003800000 */
.L_x_1721:
[----:B--2---:R-:W2:Y:S01]  /*10b10*/  LDL R3, [R1+0xc4] ;  /* 0x0000c40001037983 */ /* 0x004ea20000100800 */
[----:B------:R-:W-:Y:S01]  /*10b20*/  BSSY B1, `(.L_x_1725) ;  /* 0x00000cd000017945 */ /* 0x000fe20003800000 */
[----:B--2---:R-:W-:-:S13]  /*10b30*/  ISETP.GE.AND P0, PT, R3, R0, PT ;  /* 0x000000000300720c */ /* 0x004fda0003f06270 */
[----:B------:R-:W-:Y:S05]  /*10b40*/  @P0 BRA `(.L_x_1726) ;  /* 0x0000000c00280947 */ /* 0x000fea0003800000 */
[----:B------:R2:W5:Y:S01]  /*10b50*/  LDL R78, [R1+0x5c] ;  /* 0x00005c00014e7983 */ /* 0x0005620000100800 */
[----:B------:R-:W3:Y:S03]  /*10b60*/  LDC R3, c[0x0][0x3f4] ;  /* 0x0000fd00ff037b82 */ /* 0x000ee60000000800 */
[----:B0-----:R2:W5:Y:S04]  /*10b70*/  LDL R77, [R1+0xc8] ;  /* 0x0000c800014d7983 */ /* 0x0015680000100800 */
[----:B------:R2:W5:Y:S01]  /*10b80*/  LDL R76, [R1+0x68] ;  /* 0x00006800014c7983 */ /* 0x0005620000100800 */
[----:B------:R-:W-:Y:S01]  /*10b90*/  BSSY B2, `(.L_x_1727) ;  /* 0x0000064000027945 */ /* 0x000fe20003800000 */
[----:B---3--:R-:W-:-:S02]  /*10ba0*/  ISETP.GE.AND P0, PT, R18, R3, PT ;  /* 0x000000031200720c */ /* 0x008fc40003f06270 */
[----:B------:R-:W-:-:S11]  /*10bb0*/  ISETP.GE.AND P1, PT, R203, R3, PT ;  /* 0x00000003cb00720c */ /* 0x000fd60003f26270 */
[----:B--2---:R-:W-:Y:S05]  /*10bc0*/  @P0 BRA `(.L_x_1728) ;  /* 0x0000000400800947 */ /* 0x004fea0003800000 */
[----:B-1----:R-:W2:Y:S04]  /*10bd0*/  LDL R20, [R1+0x80] ;  /* 0x0000800001147983 */ /* 0x002ea80000100800 */
[----:B------:R-:W3:Y:S01]  /*10be0*/  LDL R79, [R1+0xbc] ;  /* 0x0000bc00014f7983 */ /* 0x000ee20000100800 */
[----:B------:R-:W-:Y:S01]  /*10bf0*/  HADD2.F32 R64, -RZ, R116.H0_H0 ;  /* 0x20000074ff407230 */ /* 0x000fe20000004100 */
[--C-:B------:R-:W-:Y:S01]  /*10c00*/  SHF.R.U64 R46, R46, 0x10, R47.reuse ;  /* 0x000000102e2e7819 */ /* 0x100fe2000000122f */
[----:B------:R-:W-:Y:S01]  /*10c10*/  HADD2.F32 R65, -RZ, R114.H0_H0 ;  /* 0x20000072ff417230 */ /* 0x000fe20000004100 */
[----:B------:R-:W-:Y:S01]  /*10c20*/  SHF.R.U32.HI R66, RZ, 0x10, R47 ;  /* 0x00000010ff427819 */ /* 0x000fe2000001162f */
[----:B------:R-:W-:Y:S02]  /*10c30*/  HADD2.F32 R116, -RZ, R116.H1_H1 ;  /* 0x30000074ff747230 */ /* 0x000fe40000004100 */
[----:B------:R-:W-:-:S02]  /*10c40*/  HADD2.F32 R114, -RZ, R114.H1_H1 ;  /* 0x30000072ff727230 */ /* 0x000fc40000004100 */
[----:B------:R-:W-:Y:S02]  /*10c50*/  HADD2.F32 R66, -RZ, R66.H0_H0 ;  /* 0x20000042ff427230 */ /* 0x000fe40000004100 */
[----:B------:R-:W-:Y:S01]  /*10c60*/  HADD2.F32 R46, -RZ, R46.H0_H0 ;  /* 0x2000002eff2e7230 */ /* 0x000fe20000004100 */
[----:B--2---:R-:W-:-:S04]  /*10c70*/  LEA.HI R20, R3, R20, RZ, 0x1d ;  /* 0x0000001403147211 */ /* 0x004fc800078fe8ff */
[----:B------:R-:W-:Y:S01]  /*10c80*/  SHF.R.S32.HI R57, RZ, 0x1f, R20 ;  /* 0x0000001fff397819 */ /* 0x000fe20000011414 */
[----:B------:R-:W-:Y:S01]  /*10c90*/  IMAD.SHL.U32 R21, R20, 0x8, RZ ;  /* 0x0000000814157824 */ /* 0x000fe200078e00ff */
[----:B---3--:R-:W0:Y:S02]  /*10ca0*/  LDS.128 R60, [R79] ;  /* 0x000000004f3c7984 */ /* 0x008e240000000c00 */
[----:B------:R-:W-:Y:S02]  /*10cb0*/  LEA.HI R57, R57, R20, RZ, 0x3 ;  /* 0x0000001439397211 */ /* 0x000fe400078f18ff */
[----:B-----5:R-:W-:Y:S02]  /*10cc0*/  LOP3.LUT R20, R78, 0x38, R21, 0xf8, !PT ;  /* 0x000000384e147812 */ /* 0x020fe400078ef815 */
[----:B------:R-:W-:Y:S01]  /*10cd0*/  SHF.R.U64 R21, R44, 0x10, R45 ;  /* 0x000000102c157819 */ /* 0x000fe2000000122d */
[----:B------:R-:W-:Y:S01]  /*10ce0*/  IMAD.SHL.U32 R57, R57, 0x400, RZ ;  /* 0x0000040039397824 */ /* 0x000fe200078e00ff */
[----:B------:R-:W-:-:S02]  /*10cf0*/  LOP3.LUT R20, R20, R77, RZ, 0x3c, !PT ;  /* 0x0000004d14147212 */ /* 0x000fc400078e3cff */
[--C-:B------:R-:W-:Y:S01]  /*10d00*/  SHF.R.U64 R44, R52, 0x10, R53.reuse ;  /* 0x00000010342c7819 */ /* 0x100fe20000001235 */
[----:B------:R-:W-:Y:S01]  /*10d10*/  HADD2.F32 R21, -RZ, R21.H0_H0 ;  /* 0x20000015ff157230 */ /* 0x000fe20000004100 */
[----:B------:R-:W-:Y:S02]  /*10d20*/  LOP3.LUT R57, R57, 0x7fffe000, RZ, 0xc0, !PT ;  /* 0x7fffe00039397812 */ /* 0x000fe400078ec0ff */
[----:B------:R-:W-:Y:S01]  /*10d30*/  SHF.R.U32.HI R52, RZ, 0x10, R53 ;  /* 0x00000010ff347819 */ /* 0x000fe20000011635 */
[----:B------:R-:W-:Y:S01]  /*10d40*/  HADD2.F32 R44, -RZ, R44.H0_H0 ;  /* 0x2000002cff2c7230 */ /* 0x000fe20000004100 */
[----:B------:R-:W-:Y:S02]  /*10d50*/  IADD3 R20, R20, R57, R76 ;  /* 0x0000003914147210 */ /* 0x000fe40007ffe04c */
[----:B------:R-:W-:Y:S01]  /*10d60*/  SHF.R.U32.HI R45, RZ, 0x10, R45 ;  /* 0x00000010ff2d7819 */ /* 0x000fe2000001162d */
[----:B------:R-:W-:Y:S02]  /*10d70*/  HADD2.F32 R52, -RZ, R52.H0_H0 ;  /* 0x20000034ff347230 */ /* 0x000fe40000004100 */
[----:B------:R-:W-:-:S05]  /*10d80*/  IMAD R20, R20, 0x2, R17 ;  /* 0x0000000214147824 */ /* 0x000fca00078e0211 */
[----:B------:R-:W1:Y:S01]  /*10d90*/  LDS.128 R56, [R20+0x10400] ;  /* 0x0104000014387984 */ /* 0x000e620000000c00 */
[----:B0-----:R-:W-:Y:S02]  /*10da0*/  HADD2.F32 R67, -RZ, R61.H0_H0 ;  /* 0x2000003dff437230 */ /* 0x001fe40000004100 */
[--C-:B------:R-:W-:Y:S02]  /*10db0*/  HADD2.F32 R69, -RZ, R63.reuse.H0_H0 ;  /* 0x2000003fff457230 */ /* 0x100fe40000004100 */
[----:B------:R-:W-:Y:S02]  /*10dc0*/  HADD2.F32 R63, -RZ, R63.H1_H1 ;  /* 0x3000003fff3f7230 */ /* 0x000fe40000004100 */
[--C-:B-1----:R-:W-:Y:S02]  /*10dd0*/  HADD2.F32 R53, -RZ, R57.reuse.H0_H0 ;  /* 0x20000039ff357230 */ /* 0x102fe40000004100 */
[----:B------:R-:W-:-:S03]  /*10de0*/  HADD2.F32 R57, -RZ, R57.H1_H1 ;  /* 0x30000039ff397230 */ /* 0x000fc60000004100 */
[CC--:B------:R-:W-:Y:S01]  /*10df0*/  FMUL.FTZ R47, R53.reuse, R64.reuse ;  /* 0x00000040352f7220 */ /* 0x0c0fe20000410000 */
[-C--:B------:R-:W-:Y:S01]  /*10e00*/  FMUL.FTZ R68, R53, R65.reuse ;  /* 0x0000004135447220 */ /* 0x080fe20000410000 */
[----:B------:R-:W-:Y:S02]  /*10e10*/  SHF.R.U64 R53, R54, 0x10, R55 ;  /* 0x0000001036357819 */ /* 0x000fe40000001237 */
[C---:B------:R-:W-:Y:S01]  /*10e20*/  FFMA.FTZ R65, R67.reuse, R65, -R47 ;  /* 0x0000004143417223 */ /* 0x040fe2000001082f */
[----:B------:R-:W-:Y:S01]  /*10e30*/  HADD2.F32 R47, -RZ, R45.H0_H0 ;  /* 0x2000002dff2f7230 */ /* 0x000fe20000004100 */
[----:B------:R-:W-:Y:S01]  /*10e40*/  SHF.R.U32.HI R54, RZ, 0x10, R55 ;  /* 0x00000010ff367819 */ /* 0x000fe20000011637 */
[----:B------:R-:W-:Y:S02]  /*10e50*/  HADD2.F32 R45, -RZ, R56.H0_H0 ;  /* 0x20000038ff2d7230 */ /* 0x000fe40000004100 */
[----:B------:R-:W-:Y:S01]  /*10e60*/  FFMA.FTZ R68, R67, R64, R68 ;  /* 0x0000004043447223 */ /* 0x000fe20000010044 */
[----:B------:R-:W-:-:S02]  /*10e70*/  HADD2.F32 R64, -RZ, R61.H1_H1 ;  /* 0x3000003dff407230 */ /* 0x000fc40000004100 */
[C---:B------:R-:W-:Y:S01]  /*10e80*/  FMUL.FTZ R55, R57.reuse, R52 ;  /* 0x0000003439377220 */ /* 0x040fe20000410000 */
[----:B------:R-:W-:Y:S02]  /*10e90*/  HADD2.F32 R61, -RZ, R60.H0_H0 ;  /* 0x2000003cff3d7230 */ /* 0x000fe40000004100 */
[-C--:B------:R-:W-:Y:S01]  /*10ea0*/  FMUL.FTZ R57, R57, R47.reuse ;  /* 0x0000002f39397220 */ /* 0x080fe20000410000 */
[C---:B------:R-:W-:Y:S01]  /*10eb0*/  FMUL.FTZ R67, R45.reuse, R116 ;  /* 0x000000742d437220 */ /* 0x040fe20000410000 */
[----:B------:R-:W-:Y:S01]  /*10ec0*/  FMUL.FTZ R45, R45, R114 ;  /* 0x000000722d2d7220 */ /* 0x000fe20000410000 */
[C---:B------:R-:W-:Y:S01]  /*10ed0*/  FFMA.FTZ R55, R64.reuse, R47, -R55 ;  /* 0x0000002f40377223 */ /* 0x040fe20000010837 */
[----:B------:R-:W-:Y:S01]  /*10ee0*/  FFMA.FTZ R57, R64, R52, R57 ;  /* 0x0000003440397223 */ /* 0x000fe20000010039 */
[C---:B------:R-:W-:Y:S01]  /*10ef0*/  FFMA.FTZ R67, R61.reuse, R114, -R67 ;  /* 0x000000723d437223 */ /* 0x040fe20000010843 */
[----:B------:R-:W-:Y:S01]  /*10f00*/  FFMA.FTZ R52, R61, R116, R45 ;  /* 0x000000743d347223 */ /* 0x000fe2000001002d */
[----:B------:R-:W-:-:S02]  /*10f10*/  HADD2.F32 R45, -RZ, R115.H1_H1 ;  /* 0x30000073ff2d7230 */ /* 0x000fc40000004100 */
[----:B------:R-:W-:Y:S02]  /*10f20*/  HADD2.F32 R61, -RZ, R58.H0_H0 ;  /* 0x2000003aff3d7230 */ /* 0x000fe40000004100 */
[----:B------:R-:W-:Y:S02]  /*10f30*/  HADD2.F32 R64, -RZ, R113.H1_H1 ;  /* 0x30000071ff407230 */ /* 0x000fe40000004100 */
[----:B------:R-:W-:Y:S02]  /*10f40*/  HADD2.F32 R47, -RZ, R60.H1_H1 ;  /* 0x3000003cff2f7230 */ /* 0x000fe40000004100 */
[C---:B------:R-:W-:Y:S01]  /*10f50*/  FMUL.FTZ R70, R61.reuse, R45 ;  /* 0x0000002d3d467220 */ /* 0x040fe20000410000 */
[----:B------:R-:W-:Y:S02]  /*10f60*/  HADD2.F32 R60, -RZ, R62.H0_H0 ;  /* 0x2000003eff3c7230 */ /* 0x000fe40000004100 */
[----:B------:R-:W-:Y:S01]  /*10f70*/  FMUL.FTZ R71, R61, R64 ;  /* 0x000000403d477220 */ /* 0x000fe20000410000 */
[----:B------:R-:W-:-:S02]  /*10f80*/  HADD2.F32 R54, -RZ, R54.H0_H0 ;  /* 0x20000036ff367230 */ /* 0x000fc40000004100 */
[----:B------:R-:W-:Y:S02]  /*10f90*/  HADD2.F32 R115, -RZ, R115.H0_H0 ;  /* 0x20000073ff737230 */ /* 0x000fe40000004100 */
[C---:B------:R-:W-:Y:S01]  /*10fa0*/  FFMA.FTZ R61, R60.reuse, R64, -R70 ;  /* 0x000000403c3d7223 */ /* 0x040fe20000010846 */
[----:B------:R-:W-:Y:S01]  /*10fb0*/  FFMA.FTZ R60, R60, R45, R71 ;  /* 0x0000002d3c3c7223 */ /* 0x000fe20000010047 */
[--C-:B------:R-:W-:Y:S02]  /*10fc0*/  HADD2.F32 R45, -RZ, R59.reuse.H0_H0 ;  /* 0x2000003bff2d7230 */ /* 0x100fe40000004100 */
[----:B------:R-:W-:Y:S02]  /*10fd0*/  HADD2.F32 R59, -RZ, R59.H1_H1 ;  /* 0x3000003bff3b7230 */ /* 0x000fe40000004100 */
[----:B------:R-:W-:Y:S02]  /*10fe0*/  HADD2.F32 R113, -RZ, R113.H0_H0 ;  /* 0x20000071ff717230 */ /* 0x000fe40000004100 */
[----:B------:R-:W-:Y:S01]  /*10ff0*/  FMUL.FTZ R64, R45, R115 ;  /* 0x000000732d407220 */ /* 0x000fe20000410000 */
[----:B------:R-:W-:-:S02]  /*11000*/  HADD2.F32 R56, -RZ, R56.H1_H1 ;  /* 0x30000038ff387230 */ /* 0x000fc40000004100 */
[C---:B------:R-:W-:Y:S01]  /*11010*/  FMUL.FTZ R70, R59.reuse, R54 ;  /* 0x000000363b467220 */ /* 0x040fe20000410000 */
[----:B------:R-:W-:Y:S01]  /*11020*/  FMUL.FTZ R59, R59, R66 ;  /* 0x000000423b3b7220 */ /* 0x000fe20000410000 */
[-C--:B------:R-:W-:Y:S01]  /*11030*/  FMUL.FTZ R45, R45, R113.reuse ;  /* 0x000000712d2d7220 */ /* 0x080fe20000410000 */
[----:B------:R-:W-:Y:S02]  /*11040*/  HADD2.F32 R58, -RZ, R58.H1_H1 ;  /* 0x3000003aff3a7230 */ /* 0x000fe40000004100 */
[----:B------:R-:W-:Y:S01]  /*11050*/  FFMA.FTZ R64, R69, R113, -R64 ;  /* 0x0000007145407223 */ /* 0x000fe20000010840 */
[----:B------:R-:W-:Y:S02]  /*11060*/  HADD2.F32 R53, -RZ, R53.H0_H0 ;  /* 0x20000035ff357230 */ /* 0x000fe40000004100 */
[----:B------:R-:W-:Y:S01]  /*11070*/  FFMA.FTZ R59, R63, R54, R59 ;  /* 0x000000363f3b7223 */ /* 0x000fe2000001003b */
[----:B------:R-:W-:Y:S02]  /*11080*/  HADD2.F32 R62, -RZ, R62.H1_H1 ;  /* 0x3000003eff3e7230 */ /* 0x000fe40000004100 */
[----:B------:R-:W-:Y:S01]  /*11090*/  FFMA.FTZ R69, R69, R115, R45 ;  /* 0x0000007345457223 */ /* 0x000fe2000001002d */
[C---:B------:R-:W-:Y:S01]  /*110a0*/  FMUL.FTZ R54, R56.reuse, R44 ;  /* 0x0000002c38367220 */ /* 0x040fe20000410000 */
[----:B------:R-:W-:Y:S01]  /*110b0*/  FMUL.FTZ R56, R56, R21 ;  /* 0x0000001538387220 */ /* 0x000fe20000410000 */
[C---:B------:R-:W-:Y:S01]  /*110c0*/  FMUL.FTZ R45, R58.reuse, R53 ;  /* 0x000000353a2d7220 */ /* 0x040fe20000410000 */
[----:B------:R-:W-:Y:S01]  /*110d0*/  FMUL.FTZ R58, R58, R46 ;  /* 0x0000002e3a3a7220 */ /* 0x000fe20000410000 */
[----:B------:R-:W-:Y:S01]  /*110e0*/  FFMA.FTZ R21, R47, R21, -R54 ;  /* 0x000000152f157223 */ /* 0x000fe20000010836 */
[----:B------:R-:W-:Y:S01]  /*110f0*/  FFMA.FTZ R70, R63, R66, -R70 ;  /* 0x000000423f467223 */ /* 0x000fe20000010846 */
        /* <DEDUP_REMOVED lines=13> */
.L_x_1728:
[----:B------:R-:W-:Y:S05]  /*111d0*/  BSYNC B2 ;  /* 0x0000000000027941 */ /* 0x000fea0003800000 */
.L_x_1727:
[----:B------:R-:W-:Y:S05]  /*111e0*/  @P1 BRA `(.L_x_1726) ;  /* 0x0000000400801947 */ /* 0x000fea0003800000 */
[----:B01----:R-:W2:Y:S04]  /*111f0*/  LDL R20, [R1+0xa0] ;  /* 0x0000a00001147983 */ /* 0x003ea80000100800 */
[----:B------:R-:W3:Y:S01]  /*11200*/  LDL R69, [R1+0xb8] ;  /* 0x0000b80001457983 */ /* 0x000ee20000100800 */
[----:B------:R-:W-:Y:S01]  /*11210*/  HADD2.F32 R62, -RZ, R109.H1_H1 ;  /* 0x3000006dff3e7230 */ /* 0x000fe20000004100 */
[--C-:B------:R-:W-:Y:S01]  /*11220*/  SHF.R.U64 R21, R48, 0x10, R49.reuse ;  /* 0x0000001030157819 */ /* 0x100fe20000001231 */
[----:B------:R-:W-:Y:S01]  /*11230*/  HADD2.F32 R64, -RZ, R111.H1_H1 ;  /* 0x3000006fff407230 */ /* 0x000fe20000004100 */
[----:B------:R-:W-:Y:S01]  /*11240*/  SHF.R.U32.HI R48, RZ, 0x10, R49 ;  /* 0x00000010ff307819 */ /* 0x000fe20000011631 */
[--C-:B------:R-:W-:Y:S02]  /*11250*/  HADD2.F32 R65, -RZ, R110.reuse.H0_H0 ;  /* 0x2000006eff417230 */ /* 0x100fe40000004100 */
[----:B------:R-:W-:-:S02]  /*11260*/  HADD2.F32 R110, -RZ, R110.H1_H1 ;  /* 0x3000006eff6e7230 */ /* 0x000fc40000004100 */
[----:B------:R-:W-:Y:S01]  /*11270*/  HADD2.F32 R63, -RZ, R48.H0_H0 ;  /* 0x20000030ff3f7230 */ /* 0x000fe20000004100 */
[----:B--2---:R-:W-:-:S04]  /*11280*/  LEA.HI R3, R3, R20, RZ, 0x1d ;  /* 0x0000001403037211 */ /* 0x004fc800078fe8ff */
[----:B------:R-:W-:Y:S01]  /*11290*/  SHF.R.S32.HI R44, RZ, 0x1f, R3 ;  /* 0x0000001fff2c7819 */ /* 0x000fe20000011403 */
[----:B------:R-:W-:-:S03]  /*112a0*/  IMAD.SHL.U32 R20, R3, 0x8, RZ ;  /* 0x0000000803147824 */ /* 0x000fc600078e00ff */
[----:B------:R-:W-:Y:S02]  /*112b0*/  LEA.HI R44, R44, R3, RZ, 0x3 ;  /* 0x000000032c2c7211 */ /* 0x000fe400078f18ff */
[----:B-----5:R-:W-:-:S03]  /*112c0*/  LOP3.LUT R3, R78, 0x38, R20, 0xf8, !PT ;  /* 0x000000384e037812 */ /* 0x020fc600078ef814 */
[----:B------:R-:W-:Y:S01]  /*112d0*/  IMAD.SHL.U32 R44, R44, 0x400, RZ ;  /* 0x000004002c2c7824 */ /* 0x000fe200078e00ff */
[----:B------:R-:W-:-:S04]  /*112e0*/  LOP3.LUT R3, R3, R77, RZ, 0x3c, !PT ;  /* 0x0000004d03037212 */ /* 0x000fc800078e3cff */
[----:B------:R-:W-:Y:S02]  /*112f0*/  LOP3.LUT R20, R44, 0x7fffe000, RZ, 0xc0, !PT ;  /* 0x7fffe0002c147812 */ /* 0x000fe400078ec0ff */
[----:B---3--:R-:W0:Y:S02]  /*11300*/  LDS.128 R44, [R69] ;  /* 0x00000000452c7984 */ /* 0x008e240000000c00 */
[----:B------:R-:W-:-:S04]  /*11310*/  IADD3 R20, R3, R20, R76 ;  /* 0x0000001403147210 */ /* 0x000fc80007ffe04c */
[----:B------:R-:W-:Y:S02]  /*11320*/  LEA R3, R20, R17, 0x1 ;  /* 0x0000001114037211 */ /* 0x000fe400078e08ff */
[--C-:B------:R-:W-:Y:S02]  /*11330*/  SHF.R.U64 R20, R40, 0x10, R41.reuse ;  /* 0x0000001028147819 */ /* 0x100fe40000001229 */
[----:B------:R-:W-:Y:S01]  /*11340*/  SHF.R.U32.HI R40, RZ, 0x10, R41 ;  /* 0x00000010ff287819 */ /* 0x000fe20000011629 */
[----:B------:R-:W1:Y:S01]  /*11350*/  LDS.128 R52, [R3+0x10400] ;  /* 0x0104000003347984 */ /* 0x000e620000000c00 */
[----:B------:R-:W-:Y:S02]  /*11360*/  SHF.R.U64 R41, R42, 0x10, R43 ;  /* 0x000000102a297819 */ /* 0x000fe4000000122b */
[--C-:B------:R-:W-:Y:S01]  /*11370*/  SHF.R.U64 R42, R50, 0x10, R51.reuse ;  /* 0x00000010322a7819 */ /* 0x100fe20000001233 */
[----:B------:R-:W-:Y:S01]  /*11380*/  HADD2.F32 R40, -RZ, R40.H0_H0 ;  /* 0x20000028ff287230 */ /* 0x000fe20000004100 */
[----:B------:R-:W-:Y:S01]  /*11390*/  SHF.R.U32.HI R50, RZ, 0x10, R51 ;  /* 0x00000010ff327819 */ /* 0x000fe20000011633 */
[----:B------:R-:W-:Y:S01]  /*113a0*/  HADD2.F32 R41, -RZ, R41.H0_H0 ;  /* 0x20000029ff297230 */ /* 0x000fe20000004100 */
[----:B------:R-:W-:-:S03]  /*113b0*/  SHF.R.U32.HI R43, RZ, 0x10, R43 ;  /* 0x00000010ff2b7819 */ /* 0x000fc6000001162b */
[----:B------:R-:W-:Y:S02]  /*113c0*/  HADD2.F32 R50, -RZ, R50.H0_H0 ;  /* 0x20000032ff327230 */ /* 0x000fe40000004100 */
[--C-:B0-----:R-:W-:Y:S02]  /*113d0*/  HADD2.F32 R49, -RZ, R45.reuse.H0_H0 ;  /* 0x2000002dff317230 */ /* 0x101fe40000004100 */
[----:B------:R-:W-:Y:S02]  /*113e0*/  HADD2.F32 R51, -RZ, R45.H1_H1 ;  /* 0x3000002dff337230 */ /* 0x000fe40000004100 */
[----:B------:R-:W-:Y:S02]  /*113f0*/  HADD2.F32 R45, -RZ, R44.H0_H0 ;  /* 0x2000002cff2d7230 */ /* 0x000fe40000004100 */
[----:B------:R-:W-:Y:S02]  /*11400*/  HADD2.F32 R57, -RZ, R47.H0_H0 ;  /* 0x2000002fff397230 */ /* 0x000fe40000004100 */
[----:B------:R-:W-:-:S02]  /*11410*/  HADD2.F32 R56, -RZ, R46.H0_H0 ;  /* 0x2000002eff387230 */ /* 0x000fc40000004100 */
[----:B------:R-:W-:Y:S02]  /*11420*/  HADD2.F32 R47, -RZ, R47.H1_H1 ;  /* 0x3000002fff2f7230 */ /* 0x000fe40000004100 */
[--C-:B-1----:R-:W-:Y:S02]  /*11430*/  HADD2.F32 R61, -RZ, R53.reuse.H0_H0 ;  /* 0x20000035ff3d7230 */ /* 0x102fe40000004100 */
[----:B------:R-:W-:Y:S02]  /*11440*/  HADD2.F32 R60, -RZ, R53.H1_H1 ;  /* 0x30000035ff3c7230 */ /* 0x000fe40000004100 */
[----:B------:R-:W-:Y:S02]  /*11450*/  HADD2.F32 R53, -RZ, R52.H0_H0 ;  /* 0x20000034ff357230 */ /* 0x000fe40000004100 */
[C---:B------:R-:W-:Y:S01]  /*11460*/  FMUL.FTZ R66, R61.reuse, R62 ;  /* 0x0000003e3d427220 */ /* 0x040fe20000410000 */
[----:B------:R-:W-:Y:S01]  /*11470*/  FMUL.FTZ R68, R61, R64 ;  /* 0x000000403d447220 */ /* 0x000fe20000410000 */
[----:B------:R-:W-:-:S02]  /*11480*/  HADD2.F32 R58, -RZ, R54.H0_H0 ;  /* 0x20000036ff3a7230 */ /* 0x000fc40000004100 */
[C---:B------:R-:W-:Y:S01]  /*11490*/  FFMA.FTZ R48, R49.reuse, R64, -R66 ;  /* 0x0000004031307223 */ /* 0x040fe20000010842 */
[----:B------:R-:W-:Y:S01]  /*114a0*/  FFMA.FTZ R49, R49, R62, R68 ;  /* 0x0000003e31317223 */ /* 0x000fe20000010044 */
[----:B------:R-:W-:Y:S02]  /*114b0*/  HADD2.F32 R64, -RZ, R109.H0_H0 ;  /* 0x2000006dff407230 */ /* 0x000fe40000004100 */
[C---:B------:R-:W-:Y:S01]  /*114c0*/  FMUL.FTZ R66, R60.reuse, R63 ;  /* 0x0000003f3c427220 */ /* 0x040fe20000410000 */
[----:B------:R-:W-:Y:S02]  /*114d0*/  HADD2.F32 R62, -RZ, R111.H0_H0 ;  /* 0x2000006fff3e7230 */ /* 0x000fe40000004100 */
[----:B------:R-:W-:Y:S01]  /*114e0*/  FMUL.FTZ R68, R60, R40 ;  /* 0x000000283c447220 */ /* 0x000fe20000410000 */
[----:B------:R-:W-:Y:S02]  /*114f0*/  HADD2.F32 R59, -RZ, R55.H0_H0 ;  /* 0x20000037ff3b7230 */ /* 0x000fe40000004100 */
[----:B------:R-:W-:Y:S01]  /*11500*/  FMUL.FTZ R60, R53, R64 ;  /* 0x00000040353c7220 */ /* 0x000fe20000410000 */
[----:B------:R-:W-:Y:S01]  /*11510*/  FFMA.FTZ R61, R51, R40, -R66 ;  /* 0x00000028333d7223 */ /* 0x000fe20000010842 */
[----:B------:R-:W-:Y:S01]  /*11520*/  FMUL.FTZ R67, R53, R62 ;  /* 0x0000003e35437220 */ /* 0x000fe20000410000 */
[----:B------:R-:W-:-:S02]  /*11530*/  HADD2.F32 R53, -RZ, R112.H0_H0 ;  /* 0x20000070ff357230 */ /* 0x000fc40000004100 */
[----:B------:R-:W-:Y:S01]  /*11540*/  FFMA.FTZ R40, R51, R63, R68 ;  /* 0x0000003f33287223 */ /* 0x000fe20000010044 */
[C---:B------:R-:W-:Y:S01]  /*11550*/  FFMA.FTZ R51, R45.reuse, R62, -R60 ;  /* 0x0000003e2d337223 */ /* 0x040fe2000001083c */
[----:B------:R-:W-:Y:S01]  /*11560*/  FFMA.FTZ R64, R45, R64, R67 ;  /* 0x000000402d407223 */ /* 0x000fe20000010043 */
[C---:B------:R-:W-:Y:S01]  /*11570*/  FMUL.FTZ R45, R58.reuse, R65 ;  /* 0x000000413a2d7220 */ /* 0x040fe20000410000 */
[----:B------:R-:W-:Y:S02]  /*11580*/  HADD2.F32 R112, -RZ, R112.H1_H1 ;  /* 0x30000070ff707230 */ /* 0x000fe40000004100 */
[----:B------:R-:W-:Y:S01]  /*11590*/  FMUL.FTZ R63, R58, R53 ;  /* 0x000000353a3f7220 */ /* 0x000fe20000410000 */
[----:B------:R-:W-:Y:S02]  /*115a0*/  HADD2.F32 R55, -RZ, R55.H1_H1 ;  /* 0x30000037ff377230 */ /* 0x000fe40000004100 */
[----:B------:R-:W-:Y:S01]  /*115b0*/  FMUL.FTZ R60, R59, R110 ;  /* 0x0000006e3b3c7220 */ /* 0x000fe20000410000 */
[----:B------:R-:W-:-:S02]  /*115c0*/  HADD2.F32 R58, -RZ, R43.H0_H0 ;  /* 0x2000002bff3a7230 */ /* 0x000fc40000004100 */
[----:B------:R-:W-:Y:S01]  /*115d0*/  FFMA.FTZ R53, R56, R53, -R45 ;  /* 0x0000003538357223 */ /* 0x000fe2000001082d */
[----:B------:R-:W-:Y:S02]  /*115e0*/  HADD2.F32 R52, -RZ, R52.H1_H1 ;  /* 0x30000034ff347230 */ /* 0x000fe40000004100 */
[----:B------:R-:W-:Y:S01]  /*115f0*/  FFMA.FTZ R43, R57, R112, -R60 ;  /* 0x00000070392b7223 */ /* 0x000fe2000001083c */
[C---:B------:R-:W-:Y:S01]  /*11600*/  FMUL.FTZ R62, R55.reuse, R50 ;  /* 0x00000032373e7220 */ /* 0x040fe20000410000 */
[----:B------:R-:W-:Y:S01]  /*11610*/  FMUL.FTZ R60, R55, R58 ;  /* 0x0000003a373c7220 */ /* 0x000fe20000410000 */
[----:B------:R-:W-:Y:S02]  /*11620*/  HADD2.F32 R54, -RZ, R54.H1_H1 ;  /* 0x30000036ff367230 */ /* 0x000fe40000004100 */
[----:B------:R-:W-:Y:S01]  /*11630*/  FMUL.FTZ R59, R59, R112 ;  /* 0x000000703b3b7220 */ /* 0x000fe20000410000 */
[----:B------:R-:W-:Y:S02]  /*11640*/  HADD2.F32 R45, -RZ, R21.H0_H0 ;  /* 0x20000015ff2d7230 */ /* 0x000fe40000004100 */
[----:B------:R-:W-:Y:S01]  /*11650*/  FFMA.FTZ R62, R47, R58, -R62 ;  /* 0x0000003a2f3e7223 */ /* 0x000fe2000001083e */
[----:B------:R-:W-:-:S02]  /*11660*/  HADD2.F32 R55, -RZ, R42.H0_H0 ;  /* 0x2000002aff377230 */ /* 0x000fc40000004100 */
[----:B------:R-:W-:Y:S01]  /*11670*/  FFMA.FTZ R57, R57, R110, R59 ;  /* 0x0000006e39397223 */ /* 0x000fe2000001003b */
[----:B------:R-:W-:Y:S02]  /*11680*/  HADD2.F32 R21, -RZ, R20.H0_H0 ;  /* 0x20000014ff157230 */ /* 0x000fe40000004100 */
[----:B------:R-:W-:Y:S01]  /*11690*/  FFMA.FTZ R60, R47, R50, R60 ;  /* 0x000000322f3c7223 */ /* 0x000fe2000001003c */
[----:B------:R-:W-:Y:S02]  /*116a0*/  HADD2.F32 R44, -RZ, R44.H1_H1 ;  /* 0x3000002cff2c7230 */ /* 0x000fe40000004100 */
[----:B------:R-:W-:Y:S01]  /*116b0*/  FMUL.FTZ R47, R52, R45 ;  /* 0x0000002d342f7220 */ /* 0x000fe20000410000 */
[----:B------:R-:W-:Y:S02]  /*116c0*/  HADD2.F32 R46, -RZ, R46.H1_H1 ;  /* 0x3000002eff2e7230 */ /* 0x000fe40000004100 */
[----:B------:R-:W-:Y:S01]  /*116d0*/  FMUL.FTZ R59, R54, R55 ;  /* 0x00000037363b7220 */ /* 0x000fe20000410000 */
[----:B------:R-:W-:Y:S01]  /*116e0*/  FMUL.FTZ R52, R52, R21 ;  /* 0x0000001534347220 */ /* 0x000fe20000410000 */
[----:B------:R-:W-:Y:S01]  /*116f0*/  FMUL.FTZ R54, R54, R41 ;  /* 0x0000002936367220 */ /* 0x000fe20000410000 */
[----:B------:R-:W-:Y:S01]  /*11700*/  FFMA.FTZ R20, R44, R21, -R47 ;  /* 0x000000152c147223 */ /* 0x000fe2000001082f */
        /* <DEDUP_REMOVED lines=14> */
.L_x_1726:
[----:B------:R-:W-:Y:S05]  /*117f0*/  BSYNC B1 ;  /* 0x0000000000017941 */ /* 0x000fea0003800000 */
.L_x_1725:
[----:B--2---:R-:W-:Y:S01]  /*11800*/  VIADD R3, R121, 0x40 ;  /* 0x0000004079037836 */ /* 0x004fe20000000000 */
[----:B------:R-:W-:Y:S04]  /*11810*/  BSSY B1, `(.L_x_1729) ;  /* 0x00000d8000017945 */ /* 0x000fe80003800000 */
[----:B------:R-:W-:-:S13]  /*11820*/  ISETP.GE.AND P0, PT, R3, R0, PT ;  /* 0x000000000300720c */ /* 0x000fda0003f06270 */
[----:B------:R-:W-:Y:S05]  /*11830*/  @P0 BRA `(.L_x_1730) ;  /* 0x0000000c00540947 */ /* 0x000fea0003800000 */
[----:B01----:R-:W0:Y:S01]  /*11840*/  LDC R20, c[0x0][0x3f4] ;  /* 0x0000fd00ff147b82 */ /* 0x003e220000000800 */
[----:B------:R-:W-:Y:S01]  /*11850*/  BSSY B2, `(.L_x_1731) ;  /* 0x000006b000027945 */ /* 0x000fe20003800000 */
[-C--:B0-----:R-:W-:Y:S02]  /*11860*/  ISETP.GE.AND P0, PT, R18, R20.reuse, PT ;  /* 0x000000141200720c */ /* 0x081fe40003f06270 */
[----:B------:R-:W-:-:S11]  /*11870*/  ISETP.GE.AND P1, PT, R203, R20, PT ;  /* 0x00000014cb00720c */ /* 0x000fd60003f26270 */
[----:B------:R-:W-:Y:S05]  /*11880*/  @P0 BRA `(.L_x_1732) ;  /* 0x00000004009c0947 */ /* 0x000fea0003800000 */
[----:B------:R-:W2:Y:S04]  /*11890*/  LDL R21, [R1+0x80] ;  /* 0x0000800001157983 */ /* 0x000ea80000100800 */
[----:B------:R-:W3:Y:S01]  /*118a0*/  LDL R61, [R1+0xb4] ;  /* 0x0000b400013d7983 */ /* 0x000ee20000100800 */
[----:B------:R-:W-:Y:S01]  /*118b0*/  IMAD.SHL.U32 R40, R3, 0x40, RZ ;  /* 0x0000004003287824 */ /* 0x000fe200078e00ff */
[----:B------:R-:W-:Y:S01]  /*118c0*/  SHF.R.S32.HI R44, RZ, 0x1f, R3 ;  /* 0x0000001fff2c7819 */ /* 0x000fe20000011403 */
[----:B------:R-:W-:Y:S01]  /*118d0*/  HADD2.F32 R56, -RZ, R107.H1_H1 ;  /* 0x3000006bff387230 */ /* 0x000fe20000004100 */
[--C-:B------:R-:W-:Y:S01]  /*118e0*/  SHF.R.U64 R28, R28, 0x10, R29.reuse ;  /* 0x000000101c1c7819 */ /* 0x100fe2000000121d */
[--C-:B------:R-:W-:Y:S01]  /*118f0*/  HADD2.F32 R58, -RZ, R105.reuse.H1_H1 ;  /* 0x30000069ff3a7230 */ /* 0x100fe20000004100 */
[----:B------:R-:W-:Y:S01]  /*11900*/  LOP3.LUT R41, R40, 0x1c0, RZ, 0xc0, !PT ;  /* 0x000001c028297812 */ /* 0x000fe200078ec0ff */
[----:B------:R-:W-:Y:S01]  /*11910*/  HADD2.F32 R105, -RZ, R105.H0_H0 ;  /* 0x20000069ff697230 */ /* 0x000fe20000004100 */
[----:B------:R-:W-:Y:S01]  /*11920*/  LEA.HI R44, R44, R3, RZ, 0x3 ;  /* 0x000000032c2c7211 */ /* 0x000fe200078f18ff */
[----:B------:R-:W-:Y:S01]  /*11930*/  HADD2.F32 R107, -RZ, R107.H0_H0 ;  /* 0x2000006bff6b7230 */ /* 0x000fe20000004100 */
[----:B------:R-:W-:-:S02]  /*11940*/  SHF.R.U32.HI R52, RZ, 0x10, R29 ;  /* 0x00000010ff347819 */ /* 0x000fc4000001161d */
[--C-:B------:R-:W-:Y:S01]  /*11950*/  SHF.R.U64 R29, R36, 0x10, R37.reuse ;  /* 0x00000010241d7819 */ /* 0x100fe20000001225 */
[----:B------:R-:W-:Y:S01]  /*11960*/  IMAD.SHL.U32 R44, R44, 0x40, RZ ;  /* 0x000000402c2c7824 */ /* 0x000fe200078e00ff */
[----:B------:R-:W-:Y:S01]  /*11970*/  SHF.R.U32.HI R57, RZ, 0x10, R37 ;  /* 0x00000010ff397819 */ /* 0x000fe20000011625 */
[----:B------:R-:W-:Y:S01]  /*11980*/  HADD2.F32 R52, -RZ, R52.H0_H0 ;  /* 0x20000034ff347230 */ /* 0x000fe20000004100 */
[--C-:B------:R-:W-:Y:S02]  /*11990*/  SHF.R.U64 R30, R30, 0x10, R31.reuse ;  /* 0x000000101e1e7819 */ /* 0x100fe4000000121f */
[----:B------:R-:W-:Y:S01]  /*119a0*/  LOP3.LUT R45, R44, 0xfffffe00, RZ, 0xc0, !PT ;  /* 0xfffffe002c2d7812 */ /* 0x000fe200078ec0ff */
[----:B------:R-:W-:Y:S01]  /*119b0*/  HADD2.F32 R57, -RZ, R57.H0_H0 ;  /* 0x20000039ff397230 */ /* 0x000fe20000004100 */
[----:B------:R-:W-:Y:S02]  /*119c0*/  SHF.R.U32.HI R36, RZ, 0x10, R31 ;  /* 0x00000010ff247819 */ /* 0x000fe4000001161f */
[----:B------:R-:W-:-:S02]  /*119d0*/  SHF.R.U64 R31, R38, 0x10, R39 ;  /* 0x00000010261f7819 */ /* 0x000fc40000001227 */
[----:B------:R-:W-:Y:S01]  /*119e0*/  SHF.R.U32.HI R38, RZ, 0x10, R39 ;  /* 0x00000010ff267819 */ /* 0x000fe20000011627 */
[----:B------:R-:W-:-:S04]  /*119f0*/  HADD2.F32 R36, -RZ, R36.H0_H0 ;  /* 0x20000024ff247230 */ /* 0x000fc80000004100 */
[----:B------:R-:W-:Y:S01]  /*11a00*/  HADD2.F32 R38, -RZ, R38.H0_H0 ;  /* 0x20000026ff267230 */ /* 0x000fe20000004100 */
[----:B--2---:R-:W-:-:S04]  /*11a10*/  LEA.HI R21, R20, R21, RZ, 0x1d ;  /* 0x0000001514157211 */ /* 0x004fc800078fe8ff */
[----:B------:R-:W-:Y:S01]  /*11a20*/  SHF.R.S32.HI R42, RZ, 0x1f, R21 ;  /* 0x0000001fff2a7819 */ /* 0x000fe20000011415 */
[----:B------:R-:W-:-:S03]  /*11a30*/  IMAD.SHL.U32 R40, R21, 0x8, RZ ;  /* 0x0000000815287824 */ /* 0x000fc600078e00ff */
[----:B------:R-:W-:Y:S02]  /*11a40*/  LEA.HI R42, R42, R21, RZ, 0x3 ;  /* 0x000000152a2a7211 */ /* 0x000fe400078f18ff */
[----:B------:R-:W-:Y:S02]  /*11a50*/  LOP3.LUT R21, R41, 0x38, R40, 0xf8, !PT ;  /* 0x0000003829157812 */ /* 0x000fe400078ef828 */
[----:B------:R-:W-:Y:S01]  /*11a60*/  SHF.R.U32.HI R40, RZ, 0x3, R41 ;  /* 0x00000003ff287819 */ /* 0x000fe20000011629 */
[----:B------:R-:W-:-:S03]  /*11a70*/  IMAD.SHL.U32 R42, R42, 0x400, RZ ;  /* 0x000004002a2a7824 */ /* 0x000fc600078e00ff */
[----:B------:R-:W-:Y:S02]  /*11a80*/  LOP3.LUT R21, R21, R40, RZ, 0x3c, !PT ;  /* 0x0000002815157212 */ /* 0x000fe400078e3cff */
[----:B------:R-:W-:Y:S02]  /*11a90*/  LOP3.LUT R44, R42, 0x7fffe000, RZ, 0xc0, !PT ;  /* 0x7fffe0002a2c7812 */ /* 0x000fe400078ec0ff */
[----:B---3--:R-:W0:Y:S02]  /*11aa0*/  LDS.128 R40, [R61] ;  /* 0x000000003d287984 */ /* 0x008e240000000c00 */
[----:B------:R-:W-:-:S04]  /*11ab0*/  IADD3 R44, R21, R44, R45 ;  /* 0x0000002c152c7210 */ /* 0x000fc80007ffe02d */
[----:B------:R-:W-:-:S05]  /*11ac0*/  LEA R21, R44, R17, 0x1 ;  /* 0x000000112c157211 */ /* 0x000fca00078e08ff */
[----:B------:R-:W1:Y:S01]  /*11ad0*/  LDS.128 R44, [R21+0x10400] ;  /* 0x01040000152c7984 */ /* 0x000e620000000c00 */
[--C-:B0-----:R-:W-:Y:S02]  /*11ae0*/  HADD2.F32 R53, -RZ, R41.reuse.H0_H0 ;  /* 0x20000029ff357230 */ /* 0x101fe40000004100 */
[----:B------:R-:W-:Y:S02]  /*11af0*/  HADD2.F32 R50, -RZ, R41.H1_H1 ;  /* 0x30000029ff327230 */ /* 0x000fe40000004100 */
[----:B------:R-:W-:Y:S02]  /*11b00*/  HADD2.F32 R48, -RZ, R40.H0_H0 ;  /* 0x20000028ff307230 */ /* 0x000fe40000004100 */
[----:B------:R-:W-:Y:S02]  /*11b10*/  HADD2.F32 R37, -RZ, R42.H0_H0 ;  /* 0x2000002aff257230 */ /* 0x000fe40000004100 */
[--C-:B------:R-:W-:Y:S02]  /*11b20*/  HADD2.F32 R39, -RZ, R43.reuse.H0_H0 ;  /* 0x2000002bff277230 */ /* 0x100fe40000004100 */
[----:B------:R-:W-:-:S02]  /*11b30*/  HADD2.F32 R43, -RZ, R43.H1_H1 ;  /* 0x3000002bff2b7230 */ /* 0x000fc40000004100 */
[--C-:B-1----:R-:W-:Y:S02]  /*11b40*/  HADD2.F32 R41, -RZ, R45.reuse.H0_H0 ;  /* 0x2000002dff297230 */ /* 0x102fe40000004100 */
[----:B------:R-:W-:Y:S02]  /*11b50*/  HADD2.F32 R54, -RZ, R44.H0_H0 ;  /* 0x2000002cff367230 */ /* 0x000fe40000004100 */
[----:B------:R-:W-:Y:S02]  /*11b60*/  HADD2.F32 R55, -RZ, R45.H1_H1 ;  /* 0x3000002dff377230 */ /* 0x000fe40000004100 */
[C---:B------:R-:W-:Y:S01]  /*11b70*/  FMUL.FTZ R60, R41.reuse, R58 ;  /* 0x0000003a293c7220 */ /* 0x040fe20000410000 */
[-C--:B------:R-:W-:Y:S01]  /*11b80*/  FMUL.FTZ R62, R41, R56.reuse ;  /* 0x00000038293e7220 */ /* 0x080fe20000410000 */
[----:B------:R-:W-:Y:S02]  /*11b90*/  HADD2.F32 R51, -RZ, R46.H0_H0 ;  /* 0x2000002eff337230 */ /* 0x000fe40000004100 */
[C---:B------:R-:W-:Y:S01]  /*11ba0*/  FFMA.FTZ R41, R53.reuse, R56, -R60 ;  /* 0x0000003835297223 */ /* 0x040fe2000001083c */
[----:B------:R-:W-:Y:S01]  /*11bb0*/  FFMA.FTZ R45, R53, R58, R62 ;  /* 0x0000003a352d7223 */ /* 0x000fe2000001003e */
[----:B------:R-:W-:Y:S01]  /*11bc0*/  FMUL.FTZ R53, R54, R105 ;  /* 0x0000006936357220 */ /* 0x000fe20000410000 */
[----:B------:R-:W-:-:S02]  /*11bd0*/  HADD2.F32 R56, -RZ, R106.H0_H0 ;  /* 0x2000006aff387230 */ /* 0x000fc40000004100 */
[-C--:B------:R-:W-:Y:S01]  /*11be0*/  FMUL.FTZ R58, R54, R107.reuse ;  /* 0x0000006b363a7220 */ /* 0x080fe20000410000 */
[----:B------:R-:W-:Y:S02]  /*11bf0*/  HADD2.F32 R54, -RZ, R108.H0_H0 ;  /* 0x2000006cff367230 */ /* 0x000fe40000004100 */
[C---:B------:R-:W-:Y:S01]  /*11c00*/  FFMA.FTZ R53, R48.reuse, R107, -R53 ;  /* 0x0000006b30357223 */ /* 0x040fe20000010835 */
[----:B------:R-:W-:Y:S02]  /*11c10*/  HADD2.F32 R49, -RZ, R47.H0_H0 ;  /* 0x2000002fff317230 */ /* 0x000fe40000004100 */
[----:B------:R-:W-:Y:S01]  /*11c20*/  FFMA.FTZ R48, R48, R105, R58 ;  /* 0x0000006930307223 */ /* 0x000fe2000001003a */
[C---:B------:R-:W-:Y:S01]  /*11c30*/  FMUL.FTZ R58, R51.reuse, R56 ;  /* 0x00000038333a7220 */ /* 0x040fe20000410000 */
[----:B------:R-:W-:Y:S02]  /*11c40*/  HADD2.F32 R106, -RZ, R106.H1_H1 ;  /* 0x3000006aff6a7230 */ /* 0x000fe40000004100 */
[----:B------:R-:W-:Y:S01]  /*11c50*/  FMUL.FTZ R60, R51, R54 ;  /* 0x00000036333c7220 */ /* 0x000fe20000410000 */
[----:B------:R-:W-:-:S02]  /*11c60*/  HADD2.F32 R108, -RZ, R108.H1_H1 ;  /* 0x3000006cff6c7230 */ /* 0x000fc40000004100 */
[----:B------:R-:W-:Y:S01]  /*11c70*/  FFMA.FTZ R51, R37, R54, -R58 ;  /* 0x0000003625337223 */ /* 0x000fe2000001083a */
[----:B------:R-:W-:Y:S02]  /*11c80*/  HADD2.F32 R47, -RZ, R47.H1_H1 ;  /* 0x3000002fff2f7230 */ /* 0x000fe40000004100 */
[----:B------:R-:W-:Y:S01]  /*11c90*/  FMUL.FTZ R54, R49, R106 ;  /* 0x0000006a31367220 */ /* 0x000fe20000410000 */
[----:B------:R-:W-:Y:S01]  /*11ca0*/  FMUL.FTZ R59, R55, R57 ;  /* 0x00000039373b7220 */ /* 0x000fe20000410000 */
[----:B------:R-:W-:Y:S01]  /*11cb0*/  FMUL.FTZ R49, R49, R108 ;  /* 0x0000006c31317220 */ /* 0x000fe20000410000 */
[----:B------:R-:W-:Y:S01]  /*11cc0*/  FMUL.FTZ R55, R55, R52 ;  /* 0x0000003437377220 */ /* 0x000fe20000410000 */
[----:B------:R-:W-:Y:S01]  /*11cd0*/  FFMA.FTZ R60, R37, R56, R60 ;  /* 0x00000038253c7223 */ /* 0x000fe2000001003c */
[C---:B------:R-:W-:Y:S01]  /*11ce0*/  FFMA.FTZ R54, R39.reuse, R108, -R54 ;  /* 0x0000006c27367223 */ /* 0x040fe20000010836 */
[----:B------:R-:W-:Y:S01]  /*11cf0*/  FFMA.FTZ R49, R39, R106, R49 ;  /* 0x0000006a27317223 */ /* 0x000fe20000010031 */
[----:B------:R-:W-:-:S02]  /*11d00*/  HADD2.F32 R44, -RZ, R44.H1_H1 ;  /* 0x3000002cff2c7230 */ /* 0x000fc40000004100 */
[C---:B------:R-:W-:Y:S01]  /*11d10*/  FMUL.FTZ R56, R47.reuse, R38 ;  /* 0x000000262f387220 */ /* 0x040fe20000410000 */
[----:B------:R-:W-:Y:S02]  /*11d20*/  HADD2.F32 R46, -RZ, R46.H1_H1 ;  /* 0x3000002eff2e7230 */ /* 0x000fe40000004100 */
[----:B------:R-:W-:Y:S01]  /*11d30*/  FMUL.FTZ R58, R47, R36 ;  /* 0x000000242f3a7220 */ /* 0x000fe20000410000 */
[----:B------:R-:W-:Y:S02]  /*11d40*/  HADD2.F32 R37, -RZ, R29.H0_H0 ;  /* 0x2000001dff257230 */ /* 0x000fe40000004100 */
[C---:B------:R-:W-:Y:S01]  /*11d50*/  FFMA.FTZ R52, R50.reuse, R52, -R59 ;  /* 0x0000003432347223 */ /* 0x040fe2000001083b */
[----:B------:R-:W-:Y:S02]  /*11d60*/  HADD2.F32 R39, -RZ, R31.H0_H0 ;  /* 0x2000001fff277230 */ /* 0x000fe40000004100 */
[----:B------:R-:W-:Y:S01]  /*11d70*/  FFMA.FTZ R50, R50, R57, R55 ;  /* 0x0000003932327223 */ /* 0x000fe20000010037 */
[----:B------:R-:W-:-:S02]  /*11d80*/  HADD2.F32 R29, -RZ, R28.H0_H0 ;  /* 0x2000001cff1d7230 */ /* 0x000fc40000004100 */
[C---:B------:R-:W-:Y:S01]  /*11d90*/  FFMA.FTZ R55, R43.reuse, R36, -R56 ;  /* 0x000000242b377223 */ /* 0x040fe20000010838 */
        /* <DEDUP_REMOVED lines=22> */
.L_x_1732:
[----:B------:R-:W-:Y:S05]  /*11f00*/  BSYNC B2 ;  /* 0x0000000000027941 */ /* 0x000fea0003800000 */
.L_x_1731:
[----:B------:R-:W-:Y:S05]  /*11f10*/  @P1 BRA `(.L_x_1730) ;  /* 0x00000004009c1947 */ /* 0x000fea0003800000 */
[----:B0-----:R-:W2:Y:S04]  /*11f20*/  LDL R28, [R1+0xa0] ;  /* 0x0000a000011c7983 */ /* 0x001ea80000100800 */
[----:B------:R-:W3:Y:S01]  /*11f30*/  LDL R51, [R1+0xb0] ;  /* 0x0000b00001337983 */ /* 0x000ee20000100800 */
[----:B------:R-:W-:Y:S01]  /*11f40*/  IMAD.SHL.U32 R21, R3, 0x40, RZ ;  /* 0x0000004003157824 */ /* 0x000fe200078e00ff */
[----:B------:R-:W-:Y:S01]  /*11f50*/  SHF.R.S32.HI R30, RZ, 0x1f, R3 ;  /* 0x0000001fff1e7819 */ /* 0x000fe20000011403 */
[--C-:B------:R-:W-:Y:S01]  /*11f60*/  HADD2.F32 R45, -RZ, R94.reuse.H1_H1 ;  /* 0x3000005eff2d7230 */ /* 0x100fe20000004100 */
[----:B------:R-:W-:Y:S01]  /*11f70*/  SHF.R.U32.HI R44, RZ, 0x10, R33 ;  /* 0x00000010ff2c7819 */ /* 0x000fe20000011621 */
[----:B------:R-:W-:Y:S01]  /*11f80*/  HADD2.F32 R94, -RZ, R94.H0_H0 ;  /* 0x2000005eff5e7230 */ /* 0x000fe20000004100 */
[----:B------:R-:W-:-:S02]  /*11f90*/  LEA.HI R30, R30, R3, RZ, 0x3 ;  /* 0x000000031e1e7211 */ /* 0x000fc400078f18ff */
[----:B------:R-:W-:Y:S01]  /*11fa0*/  SHF.R.U32.HI R46, RZ, 0x10, R25 ;  /* 0x00000010ff2e7819 */ /* 0x000fe20000011619 */
[----:B------:R-:W-:Y:S01]  /*11fb0*/  HADD2.F32 R44, -RZ, R44.H0_H0 ;  /* 0x2000002cff2c7230 */ /* 0x000fe20000004100 */
[----:B------:R-:W-:Y:S01]  /*11fc0*/  SHF.R.U32.HI R50, RZ, 0x10, R27 ;  /* 0x00000010ff327819 */ /* 0x000fe2000001161b */
[----:B------:R-:W-:Y:S01]  /*11fd0*/  IMAD.SHL.U32 R30, R30, 0x40, RZ ;  /* 0x000000401e1e7824 */ /* 0x000fe200078e00ff */
[----:B------:R-:W-:Y:S02]  /*11fe0*/  SHF.R.U32.HI R49, RZ, 0x10, R35 ;  /* 0x00000010ff317819 */ /* 0x000fe40000011623 */
[----:B--2---:R-:W-:Y:S02]  /*11ff0*/  LEA.HI R20, R20, R28, RZ, 0x1d ;  /* 0x0000001c14147211 */ /* 0x004fe400078fe8ff */
[----:B------:R-:W-:Y:S02]  /*12000*/  LOP3.LUT R28, R21, 0x1c0, RZ, 0xc0, !PT ;  /* 0x000001c0151c7812 */ /* 0x000fe400078ec0ff */
[----:B------:R-:W-:Y:S01]  /*12010*/  SHF.R.S32.HI R29, RZ, 0x1f, R20 ;  /* 0x0000001fff1d7819 */ /* 0x000fe20000011414 */
[----:B------:R-:W-:-:S03]  /*12020*/  IMAD.SHL.U32 R21, R20, 0x8, RZ ;  /* 0x0000000814157824 */ /* 0x000fc600078e00ff */
[----:B------:R-:W-:Y:S02]  /*12030*/  LEA.HI R29, R29, R20, RZ, 0x3 ;  /* 0x000000141d1d7211 */ /* 0x000fe400078f18ff */
[----:B------:R-:W-:Y:S02]  /*12040*/  LOP3.LUT R3, R28, 0x38, R21, 0xf8, !PT ;  /* 0x000000381c037812 */ /* 0x000fe400078ef815 */
[----:B------:R-:W-:Y:S01]  /*12050*/  SHF.R.U32.HI R28, RZ, 0x3, R28 ;  /* 0x00000003ff1c7819 */ /* 0x000fe2000001161c */
[----:B------:R-:W-:Y:S01]  /*12060*/  IMAD.SHL.U32 R29, R29, 0x400, RZ ;  /* 0x000004001d1d7824 */ /* 0x000fe200078e00ff */
[----:B------:R-:W-:Y:S02]  /*12070*/  LOP3.LUT R21, R30, 0xfffffe00, RZ, 0xc0, !PT ;  /* 0xfffffe001e157812 */ /* 0x000fe400078ec0ff */
[----:B------:R-:W-:Y:S02]  /*12080*/  LOP3.LUT R3, R3, R28, RZ, 0x3c, !PT ;  /* 0x0000001c03037212 */ /* 0x000fe400078e3cff */
[----:B------:R-:W-:-:S02]  /*12090*/  LOP3.LUT R20, R29, 0x7fffe000, RZ, 0xc0, !PT ;  /* 0x7fffe0001d147812 */ /* 0x000fc400078ec0ff */
[----:B---3--:R-:W0:Y:S02]  /*120a0*/  LDS.128 R28, [R51] ;  /* 0x00000000331c7984 */ /* 0x008e240000000c00 */
[----:B------:R-:W-:Y:S02]  /*120b0*/  IADD3 R20, R3, R20, R21 ;  /* 0x0000001403147210 */ /* 0x000fe40007ffe015 */
[----:B------:R-:W-:-:S03]  /*120c0*/  SHF.R.U64 R21, R26, 0x10, R27 ;  /* 0x000000101a157819 */ /* 0x000fc6000000121b */
[----:B------:R-:W-:Y:S01]  /*120d0*/  IMAD R3, R20, 0x2, R17 ;  /* 0x0000000214037824 */ /* 0x000fe200078e0211 */
[----:B------:R-:W-:Y:S01]  /*120e0*/  SHF.R.U64 R20, R24, 0x10, R25 ;  /* 0x0000001018147819 */ /* 0x000fe20000001219 */
[----:B------:R-:W-:Y:S01]  /*120f0*/  HADD2.F32 R21, -RZ, R21.H0_H0 ;  /* 0x20000015ff157230 */ /* 0x000fe20000004100 */
[----:B------:R-:W-:Y:S02]  /*12100*/  SHF.R.U64 R24, R32, 0x10, R33 ;  /* 0x0000001020187819 */ /* 0x000fe40000001221 */
[----:B------:R-:W1:Y:S01]  /*12110*/  LDS.128 R36, [R3+0x10400] ;  /* 0x0104000003247984 */ /* 0x000e620000000c00 */
[----:B------:R-:W-:-:S05]  /*12120*/  SHF.R.U64 R25, R34, 0x10, R35 ;  /* 0x0000001022197819 */ /* 0x000fca0000001223 */
[----:B------:R-:W-:Y:S02]  /*12130*/  HADD2.F32 R25, -RZ, R25.H0_H0 ;  /* 0x20000019ff197230 */ /* 0x000fe40000004100 */
[--C-:B0-----:R-:W-:Y:S02]  /*12140*/  HADD2.F32 R32, -RZ, R29.reuse.H0_H0 ;  /* 0x2000001dff207230 */ /* 0x101fe40000004100 */
[----:B------:R-:W-:Y:S02]  /*12150*/  HADD2.F32 R33, -RZ, R29.H1_H1 ;  /* 0x3000001dff217230 */ /* 0x000fe40000004100 */
[--C-:B------:R-:W-:Y:S02]  /*12160*/  HADD2.F32 R29, -RZ, R96.reuse.H1_H1 ;  /* 0x30000060ff1d7230 */ /* 0x100fe40000004100 */
[----:B------:R-:W-:Y:S02]  /*12170*/  HADD2.F32 R96, -RZ, R96.H0_H0 ;  /* 0x20000060ff607230 */ /* 0x000fe40000004100 */
[----:B------:R-:W-:-:S02]  /*12180*/  HADD2.F32 R27, -RZ, R28.H0_H0 ;  /* 0x2000001cff1b7230 */ /* 0x000fc40000004100 */
[----:B------:R-:W-:Y:S02]  /*12190*/  HADD2.F32 R34, -RZ, R30.H0_H0 ;  /* 0x2000001eff227230 */ /* 0x000fe40000004100 */
[--C-:B-1----:R-:W-:Y:S02]  /*121a0*/  HADD2.F32 R26, -RZ, R37.reuse.H0_H0 ;  /* 0x20000025ff1a7230 */ /* 0x102fe40000004100 */
[----:B------:R-:W-:Y:S02]  /*121b0*/  HADD2.F32 R40, -RZ, R37.H1_H1 ;  /* 0x30000025ff287230 */ /* 0x000fe40000004100 */
[----:B------:R-:W-:Y:S02]  /*121c0*/  HADD2.F32 R37, -RZ, R36.H0_H0 ;  /* 0x20000024ff257230 */ /* 0x000fe40000004100 */
[C---:B------:R-:W-:Y:S01]  /*121d0*/  FMUL.FTZ R43, R26.reuse, R45 ;  /* 0x0000002d1a2b7220 */ /* 0x040fe20000410000 */
[----:B------:R-:W-:Y:S01]  /*121e0*/  FMUL.FTZ R47, R26, R29 ;  /* 0x0000001d1a2f7220 */ /* 0x000fe20000410000 */
[----:B------:R-:W-:-:S02]  /*121f0*/  HADD2.F32 R41, -RZ, R38.H0_H0 ;  /* 0x20000026ff297230 */ /* 0x000fc40000004100 */
[C---:B------:R-:W-:Y:S01]  /*12200*/  FFMA.FTZ R26, R32.reuse, R29, -R43 ;  /* 0x0000001d201a7223 */ /* 0x040fe2000001082b */
[----:B------:R-:W-:Y:S02]  /*12210*/  HADD2.F32 R43, -RZ, R46.H0_H0 ;  /* 0x2000002eff2b7230 */ /* 0x000fe40000004100 */
[----:B------:R-:W-:Y:S01]  /*12220*/  FFMA.FTZ R29, R32, R45, R47 ;  /* 0x0000002d201d7223 */ /* 0x000fe2000001002f */
[C---:B------:R-:W-:Y:S01]  /*12230*/  FMUL.FTZ R32, R37.reuse, R94 ;  /* 0x0000005e25207220 */ /* 0x040fe20000410000 */
[C---:B------:R-:W-:Y:S01]  /*12240*/  FMUL.FTZ R46, R40.reuse, R44 ;  /* 0x0000002c282e7220 */ /* 0x040fe20000410000 */
[-C--:B------:R-:W-:Y:S01]  /*12250*/  FMUL.FTZ R37, R37, R96.reuse ;  /* 0x0000006025257220 */ /* 0x080fe20000410000 */
[----:B------:R-:W-:Y:S01]  /*12260*/  FMUL.FTZ R48, R40, R43 ;  /* 0x0000002b28307220 */ /* 0x000fe20000410000 */
[----:B------:R-:W-:Y:S02]  /*12270*/  HADD2.F32 R40, -RZ, R95.H0_H0 ;  /* 0x2000005fff287230 */ /* 0x000fe40000004100 */
[----:B------:R-:W-:Y:S01]  /*12280*/  FFMA.FTZ R96, R27, R96, -R32 ;  /* 0x000000601b607223 */ /* 0x000fe20000010820 */
[----:B------:R-:W-:-:S02]  /*12290*/  HADD2.F32 R32, -RZ, R97.H0_H0 ;  /* 0x20000061ff207230 */ /* 0x000fc40000004100 */
[----:B------:R-:W-:Y:S01]  /*122a0*/  FFMA.FTZ R37, R27, R94, R37 ;  /* 0x0000005e1b257223 */ /* 0x000fe20000010025 */
[----:B------:R-:W-:Y:S01]  /*122b0*/  FFMA.FTZ R43, R33, R43, -R46 ;  /* 0x0000002b212b7223 */ /* 0x000fe2000001082e */
[----:B------:R-:W-:Y:S01]  /*122c0*/  FMUL.FTZ R27, R41, R40 ;  /* 0x00000028291b7220 */ /* 0x000fe20000410000 */
[----:B------:R-:W-:Y:S01]  /*122d0*/  FFMA.FTZ R48, R33, R44, R48 ;  /* 0x0000002c21307223 */ /* 0x000fe20000010030 */
[-C--:B------:R-:W-:Y:S01]  /*122e0*/  FMUL.FTZ R33, R41, R32.reuse ;  /* 0x0000002029217220 */ /* 0x080fe20000410000 */
[--C-:B------:R-:W-:Y:S02]  /*122f0*/  HADD2.F32 R42, -RZ, R39.reuse.H0_H0 ;  /* 0x20000027ff2a7230 */ /* 0x100fe40000004100 */
[C---:B------:R-:W-:Y:S01]  /*12300*/  FFMA.FTZ R41, R34.reuse, R32, -R27 ;  /* 0x0000002022297223 */ /* 0x040fe2000001081b */
[----:B------:R-:W-:Y:S02]  /*12310*/  HADD2.F32 R39, -RZ, R39.H1_H1 ;  /* 0x30000027ff277230 */ /* 0x000fe40000004100 */
[----:B------:R-:W-:Y:S01]  /*12320*/  FFMA.FTZ R34, R34, R40, R33 ;  /* 0x0000002822227223 */ /* 0x000fe20000010021 */
[----:B------:R-:W-:Y:S01]  /*12330*/  HADD2.F32 R44, -RZ, R49.H0_H0 ;  /* 0x20000031ff2c7230 */ /* 0x000fe20000004100 */
[----:B------:R-:W-:Y:S01]  /*12340*/  F2FP.F16.F32.PACK_AB R29, R48, R29 ;  /* 0x0000001d301d723e */ /* 0x000fe200000000ff */
[----:B------:R-:W-:-:S02]  /*12350*/  HADD2.F32 R32, -RZ, R50.H0_H0 ;  /* 0x20000032ff207230 */ /* 0x000fc40000004100 */
[----:B------:R-:W-:Y:S02]  /*12360*/  HADD2.F32 R35, -RZ, R31.H0_H0 ;  /* 0x2000001fff237230 */ /* 0x000fe40000004100 */
[C---:B------:R-:W-:Y:S01]  /*12370*/  FMUL.FTZ R40, R39.reuse, R44 ;  /* 0x0000002c27287220 */ /* 0x040fe20000410000 */
[----:B------:R-:W-:Y:S02]  /*12380*/  HADD2.F32 R95, -RZ, R95.H1_H1 ;  /* 0x3000005fff5f7230 */ /* 0x000fe40000004100 */
[----:B------:R-:W-:Y:S01]  /*12390*/  FMUL.FTZ R50, R39, R32 ;  /* 0x0000002027327220 */ /* 0x000fe20000410000 */
[----:B------:R-:W-:Y:S02]  /*123a0*/  HADD2.F32 R31, -RZ, R31.H1_H1 ;  /* 0x3000001fff1f7230 */ /* 0x000fe40000004100 */
[----:B------:R-:W-:Y:S02]  /*123b0*/  HADD2.F32 R97, -RZ, R97.H1_H1 ;  /* 0x30000061ff617230 */ /* 0x000fe40000004100 */
[----:B------:R-:W-:Y:S01]  /*123c0*/  FMUL.FTZ R46, R42, R95 ;  /* 0x0000005f2a2e7220 */ /* 0x000fe20000410000 */
[----:B------:R-:W-:-:S02]  /*123d0*/  HADD2.F32 R36, -RZ, R36.H1_H1 ;  /* 0x30000024ff247230 */ /* 0x000fc40000004100 */
[C---:B------:R-:W-:Y:S01]  /*123e0*/  FFMA.FTZ R45, R31.reuse, R32, -R40 ;  /* 0x000000201f2d7223 */ /* 0x040fe20000010828 */
[----:B------:R-:W-:Y:S02]  /*123f0*/  HADD2.F32 R38, -RZ, R38.H1_H1 ;  /* 0x30000026ff267230 */ /* 0x000fe40000004100 */
[----:B------:R-:W-:Y:S01]  /*12400*/  FMUL.FTZ R42, R42, R97 ;  /* 0x000000612a2a7220 */ /* 0x000fe20000410000 */
[----:B------:R-:W-:Y:S02]  /*12410*/  HADD2.F32 R33, -RZ, R24.H0_H0 ;  /* 0x20000018ff217230 */ /* 0x000fe40000004100 */
[----:B------:R-:W-:Y:S01]  /*12420*/  FFMA.FTZ R47, R31, R44, R50 ;  /* 0x0000002c1f2f7223 */ /* 0x000fe20000010032 */
[----:B------:R-:W-:Y:S02]  /*12430*/  HADD2.F32 R27, -RZ, R20.H0_H0 ;  /* 0x20000014ff1b7230 */ /* 0x000fe40000004100 */
[----:B------:R-:W-:Y:S01]  /*12440*/  FMUL.FTZ R39, R38, R25 ;  /* 0x0000001926277220 */ /* 0x000fe20000410000 */
[----:B------:R-:W-:-:S02]  /*12450*/  HADD2.F32 R28, -RZ, R28.H1_H1 ;  /* 0x3000001cff1c7230 */ /* 0x000fc40000004100 */
[C---:B------:R-:W-:Y:S01]  /*12460*/  FMUL.FTZ R31, R36.reuse, R33 ;  /* 0x00000021241f7220 */ /* 0x040fe20000410000 */
[----:B------:R-:W-:Y:S02]  /*12470*/  HADD2.F32 R30, -RZ, R30.H1_H1 ;  /* 0x3000001eff1e7230 */ /* 0x000fe40000004100 */
[----:B------:R-:W-:Y:S01]  /*12480*/  FMUL.FTZ R36, R36, R27 ;  /* 0x0000001b24247220 */ /* 0x000fe20000410000 */
[----:B------:R-:W-:Y:S01]  /*12490*/  FMUL.FTZ R38, R38, R21 ;  /* 0x0000001526267220 */ /* 0x000fe20000410000 */
[C---:B------:R-:W-:Y:S01]  /*124a0*/  FFMA.FTZ R46, R35.reuse, R97, -R46 ;  /* 0x00000061232e7223 */ /* 0x040fe2000001082e */
[----:B------:R-:W-:Y:S01]  /*124b0*/  FFMA.FTZ R42, R35, R95, R42 ;  /* 0x0000005f232a7223 */ /* 0x000fe2000001002a */
        /* <DEDUP_REMOVED lines=13> */
.L_x_1730:
[----:B------:R-:W-:Y:S05]  /*12590*/  BSYNC B1 ;  /* 0x0000000000017941 */ /* 0x000fea0003800000 */
.L_x_1729:
[----:B--2---:R-:W-:-:S04]  /*125a0*/  IADD3 R3, R121, 0x60, RZ ;  /* 0x0000006079037810 */ /* 0x004fc80007ffe0ff */
[----:B------:R-:W-:-:S13]  /*125b0*/  ISETP.GE.AND P0, PT, R3, R0, PT ;  /* 0x000000000300720c */ /* 0x000fda0003f06270 */
[----:B------:R-:W-:Y:S05]  /*125c0*/  @P0 BRA `(.L_x_1700) ;  /* 0x0000000c00540947 */ /* 0x000fea0003800000 */
[----:B------:R-:W2:Y:S01]  /*125d0*/  LDC R0, c[0x0][0x3f4] ;  /* 0x0000fd00ff007b82 */ /* 0x000ea20000000800 */
[----:B------:R-:W-:Y:S01]  /*125e0*/  BSSY B1, `(.L_x_1733) ;  /* 0x000006b000017945 */ /* 0x000fe20003800000 */
[-C--:B--2---:R-:W-:Y:S02]  /*125f0*/  ISETP.GE.AND P0, PT, R18, R0.reuse, PT ;  /* 0x000000001200720c */ /* 0x084fe40003f06270 */
[----:B------:R-:W-:-:S11]  /*12600*/  ISETP.GE.AND P1, PT, R203, R0, PT ;  /* 0x00000000cb00720c */ /* 0x000fd60003f26270 */
[----:B------:R-:W-:Y:S05]  /*12610*/  @P0 BRA `(.L_x_1734) ;  /* 0x00000004009c0947 */ /* 0x000fea0003800000 */
[----:B01----:R-:W2:Y:S04]  /*12620*/  LDL R20, [R1+0x80] ;  /* 0x0000800001147983 */ /* 0x003ea80000100800 */
[----:B------:R-:W3:Y:S01]  /*12630*/  LDL R47, [R1+0xac] ;  /* 0x0000ac00012f7983 */ /* 0x000ee20000100800 */
[----:B------:R-:W-:Y:S01]  /*12640*/  IMAD.SHL.U32 R21, R3, 0x40, RZ ;  /* 0x0000004003157824 */ /* 0x000fe200078e00ff */
[----:B------:R-:W-:Y:S01]  /*12650*/  SHF.R.S32.HI R26, RZ, 0x1f, R3 ;  /* 0x0000001fff1a7819 */ /* 0x000fe20000011403 */
[----:B------:R-:W-:Y:S01]  /*12660*/  HADD2.F32 R34, -RZ, R98.H1_H1 ;  /* 0x30000062ff227230 */ /* 0x000fe20000004100 */
[----:B------:R-:W-:Y:S01]  /*12670*/  SHF.R.U64 R46, R12, 0x10, R13 ;  /* 0x000000100c2e7819 */ /* 0x000fe2000000120d */
[----:B------:R-:W-:Y:S01]  /*12680*/  HADD2.F32 R32, -RZ, R100.H1_H1 ;  /* 0x30000064ff207230 */ /* 0x000fe20000004100 */
[----:B------:R-:W-:-:S02]  /*12690*/  LOP3.LUT R24, R21, 0x1c0, RZ, 0xc0, !PT ;  /* 0x000001c015187812 */ /* 0x000fc400078ec0ff */
[----:B------:R-:W-:Y:S02]  /*126a0*/  LEA.HI R26, R26, R3, RZ, 0x3 ;  /* 0x000000031a1a7211 */ /* 0x000fe400078f18ff */
[--C-:B------:R-:W-:Y:S02]  /*126b0*/  SHF.R.U64 R43, R4, 0x10, R5.reuse ;  /* 0x00000010042b7819 */ /* 0x100fe40000001205 */
[----:B------:R-:W-:Y:S01]  /*126c0*/  SHF.R.U32.HI R36, RZ, 0x10, R5 ;  /* 0x00000010ff247819 */ /* 0x000fe20000011605 */
[----:B------:R-:W-:Y:S01]  /*126d0*/  IMAD.SHL.U32 R26, R26, 0x40, RZ ;  /* 0x000000401a1a7824 */ /* 0x000fe200078e00ff */
[--C-:B------:R-:W-:Y:S02]  /*126e0*/  SHF.R.U64 R45, R14, 0x10, R15.reuse ;  /* 0x000000100e2d7819 */ /* 0x100fe4000000120f */
[----:B------:R-:W-:Y:S01]  /*126f0*/  SHF.R.U32.HI R44, RZ, 0x10, R15 ;  /* 0x00000010ff2c7819 */ /* 0x000fe2000001160f */
[----:B------:R-:W-:Y:S01]  /*12700*/  HADD2.F32 R36, -RZ, R36.H0_H0 ;  /* 0x20000024ff247230 */ /* 0x000fe20000004100 */
[----:B------:R-:W-:-:S02]  /*12710*/  LOP3.LUT R28, R26, 0xfffffe00, RZ, 0xc0, !PT ;  /* 0xfffffe001a1c7812 */ /* 0x000fc400078ec0ff */
[--C-:B------:R-:W-:Y:S02]  /*12720*/  SHF.R.U32.HI R39, RZ, 0x10, R7.reuse ;  /* 0x00000010ff277819 */ /* 0x100fe40000011607 */
[----:B------:R-:W-:Y:S02]  /*12730*/  SHF.R.U64 R41, R6, 0x10, R7 ;  /* 0x0000001006297819 */ /* 0x000fe40000001207 */
        /* <DEDUP_REMOVED lines=10> */
[----:B------:R-:W-:Y:S02]  /*127e0*/  IADD3 R20, R20, R21, R28 ;  /* 0x0000001514147210 */ /* 0x000fe40007ffe01c */
[----:B------:R-:W-:-:S03]  /*127f0*/  SHF.R.U32.HI R21, RZ, 0x10, R13 ;  /* 0x00000010ff157819 */ /* 0x000fc6000001160d */
[----:B------:R-:W-:-:S05]  /*12800*/  IMAD R20, R20, 0x2, R17 ;  /* 0x0000000214147824 */ /* 0x000fca00078e0211 */
        /* <DEDUP_REMOVED lines=8> */
[----:B------:R-:W-:Y:S02]  /*12890*/  HADD2.F32 R29, -RZ, R29.H1_H1 ;  /* 0x3000001dff1d7230 */ /* 0x000fe40000004100 */
[----:B------:R-:W-:Y:S02]  /*128a0*/  HADD2.F32 R12, -RZ, R28.H0_H0 ;  /* 0x2000001cff0c7230 */ /* 0x000fe40000004100 */
[C---:B------:R-:W-:Y:S01]  /*128b0*/  FMUL.FTZ R38, R13.reuse, R34 ;  /* 0x000000220d267220 */ /* 0x040fe20000410000 */
[----:B------:R-:W-:Y:S01]  /*128c0*/  FMUL.FTZ R40, R13, R32 ;  /* 0x000000200d287220 */ /* 0x000fe20000410000 */
[----:B------:R-:W-:Y:S02]  /*128d0*/  HADD2.F32 R13, -RZ, R98.H0_H0 ;  /* 0x20000062ff0d7230 */ /* 0x000fe40000004100 */
[----:B------:R-:W-:Y:S01]  /*128e0*/  FMUL.FTZ R42, R29, R36 ;  /* 0x000000241d2a7220 */ /* 0x000fe20000410000 */
[----:B------:R-:W-:Y:S01]  /*128f0*/  FFMA.FTZ R38, R5, R32, -R38 ;  /* 0x0000002005267223 */ /* 0x000fe20000010826 */
[----:B------:R-:W-:-:S02]  /*12900*/  HADD2.F32 R32, -RZ, R21.H0_H0 ;  /* 0x20000015ff207230 */ /* 0x000fc40000004100 */
[----:B------:R-:W-:Y:S01]  /*12910*/  FFMA.FTZ R40, R5, R34, R40 ;  /* 0x0000002205287223 */ /* 0x000fe20000010028 */
[----:B------:R-:W-:Y:S02]  /*12920*/  HADD2.F32 R5, -RZ, R100.H0_H0 ;  /* 0x20000064ff057230 */ /* 0x000fe40000004100 */
[----:B------:R-:W-:Y:S02]  /*12930*/  HADD2.F32 R14, -RZ, R30.H0_H0 ;  /* 0x2000001eff0e7230 */ /* 0x000fe40000004100 */
[-C--:B------:R-:W-:Y:S01]  /*12940*/  FMUL.FTZ R34, R29, R32.reuse ;  /* 0x000000201d227220 */ /* 0x080fe20000410000 */
[C---:B------:R-:W-:Y:S01]  /*12950*/  FMUL.FTZ R29, R12.reuse, R13 ;  /* 0x0000000d0c1d7220 */ /* 0x040fe20000410000 */
[-C--:B------:R-:W-:Y:S01]  /*12960*/  FMUL.FTZ R12, R12, R5.reuse ;  /* 0x000000050c0c7220 */ /* 0x080fe20000410000 */
[C---:B------:R-:W-:Y:S01]  /*12970*/  FFMA.FTZ R33, R25.reuse, R32, -R42 ;  /* 0x0000002019217223 */ /* 0x040fe2000001082a */
[----:B------:R-:W-:Y:S01]  /*12980*/  FFMA.FTZ R35, R25, R36, R34 ;  /* 0x0000002419237223 */ /* 0x000fe20000010022 */
[----:B------:R-:W-:Y:S01]  /*12990*/  FFMA.FTZ R29, R4, R5, -R29 ;  /* 0x00000005041d7223 */ /* 0x000fe2000001081d */
[----:B------:R-:W-:-:S02]  /*129a0*/  HADD2.F32 R15, -RZ, R31.H0_H0 ;  /* 0x2000001fff0f7230 */ /* 0x000fc40000004100 */
[----:B------:R-:W-:Y:S01]  /*129b0*/  FFMA.FTZ R25, R4, R13, R12 ;  /* 0x0000000d04197223 */ /* 0x000fe2000001000c */
[----:B------:R-:W-:Y:S02]  /*129c0*/  HADD2.F32 R21, -RZ, R99.H0_H0 ;  /* 0x20000063ff157230 */ /* 0x000fe40000004100 */
[----:B------:R-:W-:Y:S02]  /*129d0*/  HADD2.F32 R5, -RZ, R101.H0_H0 ;  /* 0x20000065ff057230 */ /* 0x000fe40000004100 */
[----:B------:R-:W-:Y:S02]  /*129e0*/  HADD2.F32 R32, -RZ, R99.H1_H1 ;  /* 0x30000063ff207230 */ /* 0x000fe40000004100 */
[C---:B------:R-:W-:Y:S01]  /*129f0*/  FMUL.FTZ R13, R14.reuse, R21 ;  /* 0x000000150e0d7220 */ /* 0x040fe20000410000 */
[----:B------:R-:W-:Y:S02]  /*12a00*/  HADD2.F32 R4, -RZ, R101.H1_H1 ;  /* 0x30000065ff047230 */ /* 0x000fe40000004100 */
[----:B------:R-:W-:Y:S01]  /*12a10*/  FMUL.FTZ R37, R14, R5 ;  /* 0x000000050e257220 */ /* 0x000fe20000410000 */
[----:B------:R-:W-:-:S02]  /*12a20*/  HADD2.F32 R31, -RZ, R31.H1_H1 ;  /* 0x3000001fff1f7230 */ /* 0x000fc40000004100 */
[C---:B------:R-:W-:Y:S01]  /*12a30*/  FMUL.FTZ R36, R15.reuse, R32 ;  /* 0x000000200f247220 */ /* 0x040fe20000410000 */
[----:B------:R-:W-:Y:S02]  /*12a40*/  HADD2.F32 R14, -RZ, R39.H0_H0 ;  /* 0x20000027ff0e7230 */ /* 0x000fe40000004100 */
[-C--:B------:R-:W-:Y:S01]  /*12a50*/  FMUL.FTZ R15, R15, R4.reuse ;  /* 0x000000040f0f7220 */ /* 0x080fe20000410000 */
[----:B------:R-:W-:Y:S02]  /*12a60*/  HADD2.F32 R12, -RZ, R44.H0_H0 ;  /* 0x2000002cff0c7230 */ /* 0x000fe40000004100 */
[C---:B------:R-:W-:Y:S01]  /*12a70*/  FFMA.FTZ R34, R6.reuse, R5, -R13 ;  /* 0x0000000506227223 */ /* 0x040fe2000001080d */
[----:B------:R-:W-:Y:S01]  /*12a80*/  FFMA.FTZ R37, R6, R21, R37 ;  /* 0x0000001506257223 */ /* 0x000fe20000010025 */
[C---:B------:R-:W-:Y:S01]  /*12a90*/  FFMA.FTZ R36, R7.reuse, R4, -R36 ;  /* 0x0000000407247223 */ /* 0x040fe20000010824 */
[----:B------:R-:W-:Y:S01]  /*12aa0*/  FFMA.FTZ R32, R7, R32, R15 ;  /* 0x0000002007207223 */ /* 0x000fe2000001000f */
[----:B------:R-:W-:-:S02]  /*12ab0*/  HADD2.F32 R28, -RZ, R28.H1_H1 ;  /* 0x3000001cff1c7230 */ /* 0x000fc40000004100 */
[C---:B------:R-:W-:Y:S01]  /*12ac0*/  FMUL.FTZ R6, R31.reuse, R14 ;  /* 0x0000000e1f067220 */ /* 0x040fe20000410000 */
[----:B------:R-:W-:Y:S02]  /*12ad0*/  HADD2.F32 R30, -RZ, R30.H1_H1 ;  /* 0x3000001eff1e7230 */ /* 0x000fe40000004100 */
[-C--:B------:R-:W-:Y:S01]  /*12ae0*/  FMUL.FTZ R4, R31, R12.reuse ;  /* 0x0000000c1f047220 */ /* 0x080fe20000410000 */
[----:B------:R-:W-:Y:S02]  /*12af0*/  HADD2.F32 R13, -RZ, R43.H0_H0 ;  /* 0x2000002bff0d7230 */ /* 0x000fe40000004100 */
[C---:B------:R-:W-:Y:S01]  /*12b00*/  FFMA.FTZ R31, R27.reuse, R12, -R6 ;  /* 0x0000000c1b1f7223 */ /* 0x040fe20000010806 */
[----:B------:R-:W-:Y:S02]  /*12b10*/  HADD2.F32 R15, -RZ, R41.H0_H0 ;  /* 0x20000029ff0f7230 */ /* 0x000fe40000004100 */
[----:B------:R-:W-:Y:S01]  /*12b20*/  FFMA.FTZ R39, R27, R14, R4 ;  /* 0x0000000e1b277223 */ /* 0x000fe20000010004 */
[----:B------:R-:W-:-:S02]  /*12b30*/  HADD2.F32 R5, -RZ, R46.H0_H0 ;  /* 0x2000002eff057230 */ /* 0x000fc40000004100 */
[----:B------:R-:W-:Y:S01]  /*12b40*/  FMUL.FTZ R21, R28, R13 ;  /* 0x0000000d1c157220 */ /* 0x000fe20000410000 */
[----:B------:R-:W-:Y:S02]  /*12b50*/  HADD2.F32 R7, -RZ, R45.H0_H0 ;  /* 0x2000002dff077230 */ /* 0x000fe40000004100 */
[----:B------:R-:W-:Y:S01]  /*12b60*/  FMUL.FTZ R27, R30, R15 ;  /* 0x0000000f1e1b7220 */ /* 0x000fe20000410000 */
[----:B------:R-:W-:Y:S02]  /*12b70*/  HADD2.F32 R24, -RZ, R24.H1_H1 ;  /* 0x30000018ff187230 */ /* 0x000fe40000004100 */
[----:B------:R-:W-:Y:S01]  /*12b80*/  FMUL.FTZ R28, R28, R5 ;  /* 0x000000051c1c7220 */ /* 0x000fe20000410000 */
[----:B------:R-:W-:Y:S02]  /*12b90*/  HADD2.F32 R26, -RZ, R26.H1_H1 ;  /* 0x3000001aff1a7230 */ /* 0x000fe40000004100 */
        /* <DEDUP_REMOVED lines=15> */
.L_x_1734:
[----:B------:R-:W-:Y:S05]  /*12c90*/  BSYNC B1 ;  /* 0x0000000000017941 */ /* 0x000fea0003800000 */
.L_x_1733:
[----:B------:R-:W-:Y:S05]  /*12ca0*/  @P1 BRA `(.L_x_1700) ;  /* 0x00000004009c1947 */ /* 0x000fea0003800000 */
[----:B--2---:R-:W2:Y:S04]  /*12cb0*/  LDL R5, [R1+0xa0] ;  /* 0x0000a00001057983 */ /* 0x004ea80000100800 */
[----:B0-----:R-:W3:Y:S01]  /*12cc0*/  LDL R38, [R1+0xa8] ;  /* 0x0000a80001267983 */ /* 0x001ee20000100800 */
[----:B------:R-:W-:Y:S01]  /*12cd0*/  SHF.L.U32 R4, R3, 0x6, RZ ;  /* 0x0000000603047819 */ /* 0x000fe200000006ff */
[----:B------:R-:W-:Y:S01]  /*12ce0*/  HADD2.F32 R25, -RZ, R88.H1_H1 ;  /* 0x30000058ff197230 */ /* 0x000fe20000004100 */
[----:B------:R-:W-:Y:S01]  /*12cf0*/  SHF.R.S32.HI R6, RZ, 0x1f, R3 ;  /* 0x0000001fff067819 */ /* 0x000fe20000011403 */
        /* <DEDUP_REMOVED lines=10> */
[----:B------:R-:W-:Y:S02]  /*12da0*/  SHF.R.U64 R35, R8, 0x10, R9 ;  /* 0x0000001008237819 */ /* 0x000fe40000001209 */
[----:B------:R-:W-:Y:S02]  /*12db0*/  LOP3.LUT R12, R6, 0xfffffe00, RZ, 0xc0, !PT ;  /* 0xfffffe00060c7812 */ /* 0x000fe400078ec0ff */
[--C-:B------:R-:W-:Y:S02]  /*12dc0*/  SHF.R.U64 R34, R10, 0x10, R11.reuse ;  /* 0x000000100a227819 */ /* 0x100fe4000000120b */
[----:B------:R-:W-:-:S02]  /*12dd0*/  SHF.R.U32.HI R33, RZ, 0x10, R11 ;  /* 0x00000010ff217819 */ /* 0x000fc4000001160b */
[--C-:B------:R-:W-:Y:S02]  /*12de0*/  SHF.R.U64 R36, R74, 0x10, R75.reuse ;  /* 0x000000104a247819 */ /* 0x100fe4000000124b */
[----:B------:R-:W-:Y:S02]  /*12df0*/  SHF.R.U32.HI R74, RZ, 0x10, R75 ;  /* 0x00000010ff4a7819 */ /* 0x000fe4000001164b */
        /* <DEDUP_REMOVED lines=10> */
[----:B------:R-:W-:-:S05]  /*12ea0*/  IADD3 R0, R0, R3, R12 ;  /* 0x0000000300007210 */ /* 0x000fca0007ffe00c */
        /* <DEDUP_REMOVED lines=12> */
[-C--:B------:R-:W-:Y:S01]  /*12f70*/  FMUL.FTZ R31, R20, R25.reuse ;  /* 0x00000019141f7220 */ /* 0x080fe20000410000 */
[----:B------:R-:W-:Y:S02]  /*12f80*/  HADD2.F32 R20, -RZ, R72.H0_H0 ;  /* 0x20000048ff147230 */ /* 0x000fe40000004100 */
[----:B------:R-:W-:Y:S01]  /*12f90*/  FMUL.FTZ R28, R13, R26 ;  /* 0x0000001a0d1c7220 */ /* 0x000fe20000410000 */
[C---:B------:R-:W-:Y:S01]  /*12fa0*/  FFMA.FTZ R29, R8.reuse, R25, -R29 ;  /* 0x00000019081d7223 */ /* 0x040fe2000001081d */
[----:B------:R-:W-:Y:S01]  /*12fb0*/  FFMA.FTZ R31, R8, R27, R31 ;  /* 0x0000001b081f7223 */ /* 0x000fe2000001001f */
[----:B------:R-:W-:Y:S01]  /*12fc0*/  FMUL.FTZ R8, R11, R86 ;  /* 0x000000560b087220 */ /* 0x000fe20000410000 */
[-C--:B------:R-:W-:Y:S01]  /*12fd0*/  FMUL.FTZ R30, R13, R20.reuse ;  /* 0x000000140d1e7220 */ /* 0x080fe20000410000 */
[----:B------:R-:W-:Y:S01]  /*12fe0*/  FFMA.FTZ R28, R5, R20, -R28 ;  /* 0x00000014051c7223 */ /* 0x000fe2000001081c */
[----:B------:R-:W-:-:S02]  /*12ff0*/  HADD2.F32 R21, -RZ, R14.H0_H0 ;  /* 0x2000000eff157230 */ /* 0x000fc40000004100 */
[-C--:B------:R-:W-:Y:S01]  /*13000*/  FMUL.FTZ R11, R11, R88.reuse ;  /* 0x000000580b0b7220 */ /* 0x080fe20000410000 */
[----:B------:R-:W-:Y:S02]  /*13010*/  HADD2.F32 R20, -RZ, R87.H0_H0 ;  /* 0x20000057ff147230 */ /* 0x000fe40000004100 */
[----:B------:R-:W-:Y:S01]  /*13020*/  FFMA.FTZ R88, R3, R88, -R8 ;  /* 0x0000005803587223 */ /* 0x000fe20000010808 */
[----:B------:R-:W-:Y:S02]  /*13030*/  HADD2.F32 R8, -RZ, R89.H0_H0 ;  /* 0x20000059ff087230 */ /* 0x000fe40000004100 */
[----:B------:R-:W-:Y:S01]  /*13040*/  FFMA.FTZ R30, R5, R26, R30 ;  /* 0x0000001a051e7223 */ /* 0x000fe2000001001e */
[----:B------:R-:W-:Y:S02]  /*13050*/  HADD2.F32 R24, -RZ, R15.H0_H0 ;  /* 0x2000000fff187230 */ /* 0x000fe40000004100 */
[----:B------:R-:W-:Y:S01]  /*13060*/  FMUL.FTZ R26, R21, R20 ;  /* 0x00000014151a7220 */ /* 0x000fe20000410000 */
[----:B------:R-:W-:-:S02]  /*13070*/  HADD2.F32 R87, -RZ, R87.H1_H1 ;  /* 0x30000057ff577230 */ /* 0x000fc40000004100 */
[----:B------:R-:W-:Y:S01]  /*13080*/  FFMA.FTZ R86, R3, R86, R11 ;  /* 0x0000005603567223 */ /* 0x000fe2000001000b */
[----:B------:R-:W-:Y:S02]  /*13090*/  HADD2.F32 R89, -RZ, R89.H1_H1 ;  /* 0x30000059ff597230 */ /* 0x000fe40000004100 */
[-C--:B------:R-:W-:Y:S01]  /*130a0*/  FMUL.FTZ R32, R21, R8.reuse ;  /* 0x0000000815207220 */ /* 0x080fe20000410000 */
[C---:B------:R-:W-:Y:S01]  /*130b0*/  FFMA.FTZ R21, R9.reuse, R8, -R26 ;  /* 0x0000000809157223 */ /* 0x040fe2000001081a */
[C---:B------:R-:W-:Y:S01]  /*130c0*/  FMUL.FTZ R3, R24.reuse, R87 ;  /* 0x0000005718037220 */ /* 0x040fe20000410000 */
[----:B------:R-:W-:Y:S02]  /*130d0*/  HADD2.F32 R15, -RZ, R15.H1_H1 ;  /* 0x3000000fff0f7230 */ /* 0x000fe40000004100 */
[----:B------:R-:W-:Y:S01]  /*130e0*/  FMUL.FTZ R24, R24, R89 ;  /* 0x0000005918187220 */ /* 0x000fe20000410000 */
[----:B------:R-:W-:Y:S02]  /*130f0*/  HADD2.F32 R26, -RZ, R33.H0_H0 ;  /* 0x20000021ff1a7230 */ /* 0x000fe40000004100 */
[----:B------:R-:W-:Y:S01]  /*13100*/  FFMA.FTZ R32, R9, R20, R32 ;  /* 0x0000001409207223 */ /* 0x000fe20000010020 */
[----:B------:R-:W-:-:S02]  /*13110*/  HADD2.F32 R8, -RZ, R74.H0_H0 ;  /* 0x2000004aff087230 */ /* 0x000fc40000004100 */
[C---:B------:R-:W-:Y:S01]  /*13120*/  FFMA.FTZ R89, R10.reuse, R89, -R3 ;  /* 0x000000590a597223 */ /* 0x040fe20000010803 */
[----:B------:R-:W-:Y:S01]  /*13130*/  FFMA.FTZ R24, R10, R87, R24 ;  /* 0x000000570a187223 */ /* 0x000fe20000010018 */
[----:B------:R-:W-:Y:S02]  /*13140*/  HADD2.F32 R12, -RZ, R12.H1_H1 ;  /* 0x3000000cff0c7230 */ /* 0x000fe40000004100 */
[C---:B------:R-:W-:Y:S01]  /*13150*/  FMUL.FTZ R20, R15.reuse, R26 ;  /* 0x0000001a0f147220 */ /* 0x040fe20000410000 */
[----:B------:R-:W-:Y:S02]  /*13160*/  HADD2.F32 R14, -RZ, R14.H1_H1 ;  /* 0x3000000eff0e7230 */ /* 0x000fe40000004100 */
[-C--:B------:R-:W-:Y:S01]  /*13170*/  FMUL.FTZ R10, R15, R8.reuse ;  /* 0x000000080f0a7220 */ /* 0x080fe20000410000 */
[----:B------:R-:W-:Y:S02]  /*13180*/  HADD2.F32 R9, -RZ, R35.H0_H0 ;  /* 0x20000023ff097230 */ /* 0x000fe40000004100 */
[----:B------:R-:W-:Y:S01]  /*13190*/  FFMA.FTZ R20, R7, R8, -R20 ;  /* 0x0000000807147223 */ /* 0x000fe20000010814 */
[----:B------:R-:W-:-:S02]  /*131a0*/  HADD2.F32 R11, -RZ, R34.H0_H0 ;  /* 0x20000022ff0b7230 */ /* 0x000fc40000004100 */
[----:B------:R-:W-:Y:S01]  /*131b0*/  FFMA.FTZ R25, R7, R26, R10 ;  /* 0x0000001a07197223 */ /* 0x000fe2000001000a */
[----:B------:R-:W-:Y:S02]  /*131c0*/  HADD2.F32 R3, -RZ, R37.H0_H0 ;  /* 0x20000025ff037230 */ /* 0x000fe40000004100 */
[----:B------:R-:W-:Y:S01]  /*131d0*/  FMUL.FTZ R7, R12, R9 ;  /* 0x000000090c077220 */ /* 0x000fe20000410000 */
[----:B------:R-:W-:Y:S02]  /*131e0*/  HADD2.F32 R5, -RZ, R36.H0_H0 ;  /* 0x20000024ff057230 */ /* 0x000fe40000004100 */
[----:B------:R-:W-:Y:S01]  /*131f0*/  FMUL.FTZ R15, R14, R11 ;  /* 0x0000000b0e0f7220 */ /* 0x000fe20000410000 */
[----:B------:R-:W-:Y:S02]  /*13200*/  HADD2.F32 R4, -RZ, R4.H1_H1 ;  /* 0x30000004ff047230 */ /* 0x000fe40000004100 */
[----:B------:R-:W-:Y:S01]  /*13210*/  FMUL.FTZ R12, R12, R3 ;  /* 0x000000030c0c7220 */ /* 0x000fe20000410000 */
[----:B------:R-:W-:-:S02]  /*13220*/  HADD2.F32 R6, -RZ, R6.H1_H1 ;  /* 0x30000006ff067230 */ /* 0x000fc40000004100 */
[----:B------:R-:W-:Y:S01]  /*13230*/  FMUL.FTZ R14, R14, R5 ;  /* 0x000000050e0e7220 */ /* 0x000fe20000410000 */
[C---:B------:R-:W-:Y:S01]  /*13240*/  FFMA.FTZ R3, R4.reuse, R3, -R7 ;  /* 0x0000000304037223 */ /* 0x040fe20000010807 */
[----:B------:R-:W-:Y:S01]  /*13250*/  FFMA.FTZ R13, R4, R9, R12 ;  /* 0x00000009040d7223 */ /* 0x000fe2000001000c */
[C---:B------:R-:W-:Y:S01]  /*13260*/  FFMA.FTZ R10, R6.reuse, R5, -R15 ;  /* 0x00000005060a7223 */ /* 0x040fe2000001080f */
[----:B------:R-:W-:Y:S01]  /*13270*/  FFMA.FTZ R15, R6, R11, R14 ;  /* 0x0000000b060f7223 */ /* 0x000fe2000001000e */
[----:B------:R-:W-:Y:S02]  /*13280*/  F2FP.F16.F32.PACK_AB R7, R20, R89 ;  /* 0x000000591407723e */ /* 0x000fe400000000ff */
[----:B------:R-:W-:Y:S02]  /*13290*/  F2FP.F16.F32.PACK_AB R5, R28, R29 ;  /* 0x0000001d1c05723e */ /* 0x000fe400000000ff */
[----:B------:R-:W-:Y:S02]  /*132a0*/  F2FP.F16.F32.PACK_AB R4, R3, R88 ;  /* 0x000000580304723e */ /* 0x000fe400000000ff */
[----:B------:R-:W-:-:S02]  /*132b0*/  F2FP.F16.F32.PACK_AB R6, R10, R21 ;  /* 0x000000150a06723e */ /* 0x000fc400000000ff */
[----:B------:R-:W-:Y:S02]  /*132c0*/  F2FP.F16.F32.PACK_AB R11, R25, R24 ;  /* 0x00000018190b723e */ /* 0x000fe400000000ff */
[----:B------:R-:W-:Y:S01]  /*132d0*/  F2FP.F16.F32.PACK_AB R9, R30, R31 ;  /* 0x0000001f1e09723e */ /* 0x000fe200000000ff */
[----:B------:R3:W-:Y:S01]  /*132e0*/  STS.128 [R38], R4 ;  /* 0x0000000426007388 */ /* 0x0007e20000000c00 */
[----:B------:R-:W-:Y:S02]  /*132f0*/  F2FP.F16.F32.PACK_AB R8, R13, R86 ;  /* 0x000000560d08723e */ /* 0x000fe400000000ff */
[----:B------:R-:W-:-:S05]  /*13300*/  F2FP.F16.F32.PACK_AB R10, R15, R32 ;  /* 0x000000200f0a723e */ /* 0x000fca00000000ff */
[----:B------:R3:W-:Y:S02]  /*13310*/  STS.128 [R0+0x10400], R8 ;  /* 0x0104000800007388 */ /* 0x0007e40000000c00 */
.L_x_1700:
[----:B------:R-:W-:Y:S05]  /*13320*/  BSYNC B0 ;  /* 0x0000000000007941 */ /* 0x000fea0003800000 */
.L_x_1660:
[----:B------:R-:W-:Y:S01]  /*13330*/  @!PT LDS RZ, [RZ] ;  /* 0x00000000fffff984 */ /* 0x000fe20000000800 */
[----:B------:R-:W-:Y:S01]  /*13340*/  @!PT LDS RZ, [RZ] ;  /* 0x00000000fffff984 */ /* 0x000fe20000000800 */
[----:B------:R-:W-:Y:S01]  /*13350*/  @!PT LDS RZ, [RZ] ;  /* 0x00000000fffff984 */ /* 0x000fe20000000800 */
[----:B------:R-:W-:Y:S01]  /*13360*/  @!PT LDS RZ, [RZ] ;  /* 0x00000000fffff984 */ /* 0x000fe20000000800 */
[----:B------:R1:W-:Y:S06]  /*13370*/  MEMBAR.ALL.CTA ;  /* 0x0000000000007992 */ /* 0x0003ec0000008000 */
[----:B-1----:R-:W1:Y:S01]  /*13380*/  FENCE.VIEW.ASYNC.S ;  /* 0x00000000000073c6 */ /* 0x002e620000000000 */
[----:B------:R-:W-:Y:S05]  /*13390*/  WARPSYNC.ALL ;  /* 0x0000000000007948 */ /* 0x000fea0003800000 */
[----:B-1----:R-:W-:Y:S06]  /*133a0*/  BAR.SYNC.DEFER_BLOCKING 0xd, 0x100 ;  /* 0x0344000000007b1d */ /* 0x002fec0000010000 */
.L_x_1657:
[----:B01-3--:R-:W3:Y:S02]  /*133b0*/  LDL R0, [R1+0x64] ;  /* 0x0000640001007983 */ /* 0x00bee40000100800 */
[----:B---3--:R-:W-:-:S13]  /*133c0*/  R2UR UR4, R0 ;  /* 0x00000000000472ca */ /* 0x008fda00000e0000 */
[----:B------:R-:W-:-:S05]  /*133d0*/  IMAD.U32 R0, RZ, RZ, UR4 ;  /* 0x00000004ff007e24 */ /* 0x000fca000f8e00ff */
[----:B------:R-:W-:-:S13]  /*133e0*/  ISETP.NE.AND P0, PT, R0, 0x3, PT ;  /* 0x000000030000780c */ /* 0x000fda0003f05270 */
[----:B------:R-:W-:Y:S05]  /*133f0*/  @!P0 BRA `(.L_x_1735) ;  /* 0x0000000000048947 */ /* 0x000fea0003800000 */
[----:B------:R-:W-:Y:S01]  /*13400*/  BPT.TRAP 0x1 ;  /* 0x000000040000795c */ /* 0x000fe20000300000 */
.L_x_1735:
[----:B------:R-:W-:Y:S02]  /*13410*/  LEA R0, R202, R17, 0x3 ;  /* 0x00000011ca007211 */ /* 0x000fe400078e18ff */
[----:B--2---:R-:W-:-:S04]  /*13420*/  SHF.L.U32 R5, R218, 0x1f, RZ ;  /* 0x0000001fda057819 */ /* 0x004fc800000006ff */
[----:B------:R0:W1:Y:S01]  /*13430*/  SYNCS.PHASECHK.TRANS64.TRYWAIT P1, [R0+URZ+0x30830], R5 ;  /* 0x03083005000075a7 */ /* 0x000062000802017f */
[----:B------:R-:W-:Y:S05]  /*13440*/  @!P0 BRA `(.L_x_1736) ;  /* 0x0000000000048947 */ /* 0x000fea0003800000 */
[----:B------:R-:W-:Y:S01]  /*13450*/  BPT.TRAP 0x1 ;  /* 0x000000040000795c */ /* 0x000fe20000300000 */
.L_x_1736:
[----:B------:R-:W-:Y:S01]  /*13460*/  VIADD R3, R17, 0x20400 ;  /* 0x0002040011037836 */ /* 0x000fe20000000000 */
[----:B------:R-:W-:Y:S01]  /*13470*/  LOP3.LUT R6, R2, 0x10000, RZ, 0xfc, !PT ;  /* 0x0001000002067812 */ /* 0x000fe200078efcff */
[----:B------:R-:W-:-:S03]  /*13480*/  IMAD.MOV.U32 R7, RZ, RZ, 0x40000040 ;  /* 0x40000040ff077424 */ /* 0x000fc600078e00ff */
[----:B------:R-:W-:-:S04]  /*13490*/  SHF.R.U32.HI R3, RZ, 0x4, R3 ;  /* 0x00000004ff037819 */ /* 0x000fc80000011603 */
[----:B------:R-:W-:-:S04]  /*134a0*/  LOP3.LUT R3, R3, 0x3fff, RZ, 0xc0, !PT ;  /* 0x00003fff03037812 */ /* 0x000fc800078ec0ff */
[----:B------:R-:W-:-:S05]  /*134b0*/  LOP3.LUT R2, R3, 0x10000, RZ, 0xfc, !PT ;  /* 0x0001000003027812 */ /* 0x000fca00078efcff */
[----:B------:R2:W-:Y:S01]  /*134c0*/  STL [R1+0x50], R2 ;  /* 0x0000500201007387 */ /* 0x0005e20000100800 */
[----:B-1----:R-:W-:Y:S05]  /*134d0*/  @P1 BRA `(.L_x_1737) ;  /* 0x0000000000081947 */ /* 0x002fea0003800000 */
[----:B------:R-:W1:Y:S02]  /*134e0*/  SYNCS.PHASECHK.TRANS64.TRYWAIT P1, [R0+URZ+0x30830], R5 ;  /* 0x03083005000075a7 */ /* 0x000e64000802017f */
[----:B-1----:R-:W-:Y:S05]  /*134f0*/  @!P1 BRA `(.L_x_1738) ;  /* 0x000001a400349947 */ /* 0x002fea0003800000 */
.L_x_1737:
[----:B--2---:R-:W2:Y:S01]  /*13500*/  LDL R2, [R1+0x50] ;  /* 0x0000500001027983 */ /* 0x004ea20000100800 */
[----:B------:R-:W-:Y:S01]  /*13510*/  IMAD.MOV.U32 R3, RZ, RZ, 0x40000040 ;  /* 0x40000040ff037424 */ /* 0x000fe200078e00ff */
[----:B------:R-:W-:Y:S05]  /*13520*/  WARPSYNC.ALL ;  /* 0x0000000000007948 */ /* 0x000fea0003800000 */
[C---:B------:R-:W-:Y:S01]  /*13530*/  R2UR UR4, R6.reuse ;  /* 0x00000000060472ca */ /* 0x040fe200000e0000 */
[----:B----45:R-:W-:Y:S01]  /*13540*/  WARPGROUP.ARRIVE ;  /* 0x00000000000079c5 */ /* 0x030fe20000000000 */
[----:B------:R-:W-:Y:S01]  /*13550*/  R2UR UR5, R7 ;  /* 0x00000000070572ca */ /* 0x000fe200000e0000 */
[----:B------:R-:W-:Y:S01]  /*13560*/  VIADD R62, R6, 0x2 ;  /* 0x00000002063e7836 */ /* 0x000fe20000000000 */
[----:B------:R-:W-:Y:S01]  /*13570*/  R2UR UR7, R3 ;  /* 0x00000000030772ca */ /* 0x000fe200000e0000 */
[----:B------:R-:W-:-:S02]  /*13580*/  IMAD.MOV.U32 R63, RZ, RZ, 0x40000040 ;  /* 0x40000040ff3f7424 */ /* 0x000fc400078e00ff */
[----:B01----:R-:W-:Y:S02]  /*13590*/  IMAD.MOV.U32 R5, RZ, RZ, 0x40000040 ;  /* 0x40000040ff057424 */ /* 0x003fe400078e00ff */
[C---:B------:R-:W-:Y:S01]  /*135a0*/  VIADD R60, R6.reuse, 0x4 ;  /* 0x00000004063c7836 */ /* 0x040fe20000000000 */
[----:B------:R0:W-:Y:S01]  /*135b0*/  STL.64 [R1+0x40], R62 ;  /* 0x0000403e01007387 */ /* 0x0001e20000100a00 */
[----:B------:R-:W-:Y:S02]  /*135c0*/  IMAD.MOV.U32 R61, RZ, RZ, 0x40000040 ;  /* 0x40000040ff3d7424 */ /* 0x000fe400078e00ff */
[C---:B------:R-:W-:Y:S02]  /*135d0*/  VIADD R58, R6.reuse, 0x6 ;  /* 0x00000006063a7836 */ /* 0x040fe40000000000 */
[----:B------:R-:W-:Y:S01]  /*135e0*/  IMAD.MOV.U32 R59, RZ, RZ, 0x40000040 ;  /* 0x40000040ff3b7424 */ /* 0x000fe200078e00ff */
[----:B------:R0:W-:Y:S01]  /*135f0*/  STL.64 [R1+0x38], R60 ;  /* 0x0000383c01007387 */ /* 0x0001e20000100a00 */
[----:B------:R-:W-:-:S02]  /*13600*/  VIADD R56, R6, 0x400 ;  /* 0x0000040006387836 */ /* 0x000fc40000000000 */
[----:B------:R-:W-:Y:S01]  /*13610*/  IMAD.MOV.U32 R57, RZ, RZ, 0x40000040 ;  /* 0x40000040ff397424 */ /* 0x000fe200078e00ff */
[----:B------:R0:W-:Y:S01]  /*13620*/  STL.64 [R1+0x28], R58 ;  /* 0x0000283a01007387 */ /* 0x0001e20000100a00 */
[C---:B------:R-:W-:Y:S02]  /*13630*/  VIADD R8, R6.reuse, 0x402 ;  /* 0x0000040206087836 */ /* 0x040fe40000000000 */
[----:B------:R-:W-:Y:S01]  /*13640*/  IMAD.MOV.U32 R9, RZ, RZ, 0x40000040 ;  /* 0x40000040ff097424 */ /* 0x000fe200078e00ff */
[----:B------:R0:W-:Y:S01]  /*13650*/  STL.64 [R1+0x20], R56 ;  /* 0x0000203801007387 */ /* 0x0001e20000100a00 */
[C---:B------:R-:W-:Y:S02]  /*13660*/  VIADD R216, R6.reuse, 0x404 ;  /* 0x0000040406d87836 */ /* 0x040fe40000000000 */
[----:B------:R-:W-:Y:S01]  /*13670*/  IMAD.MOV.U32 R217, RZ, RZ, 0x40000040 ;  /* 0x40000040ffd97424 */ /* 0x000fe200078e00ff */
[----:B------:R0:W-:Y:S01]  /*13680*/  STL.64 [R1+0x18], R8 ;  /* 0x0000180801007387 */ /* 0x0001e20000100a00 */
[----:B------:R-:W-:-:S02]  /*13690*/  VIADD R214, R6, 0x406 ;  /* 0x0000040606d67836 */ /* 0x000fc40000000000 */
[----:B------:R-:W-:Y:S02]  /*136a0*/  IMAD.MOV.U32 R215, RZ, RZ, 0x40000040 ;  /* 0x40000040ffd77424 */ /* 0x000fe400078e00ff */
[C---:B------:R-:W-:Y:S02]  /*136b0*/  VIADD R212, R6.reuse, 0x800 ;  /* 0x0000080006d47836 */ /* 0x040fe40000000000 */
[----:B------:R-:W-:Y:S02]  /*136c0*/  IMAD.MOV.U32 R213, RZ, RZ, 0x40000040 ;  /* 0x40000040ffd57424 */ /* 0x000fe400078e00ff */
[C---:B------:R-:W-:Y:S02]  /*136d0*/  VIADD R210, R6.reuse, 0x802 ;  /* 0x0000080206d27836 */ /* 0x040fe40000000000 */
[----:B------:R-:W-:Y:S02]  /*136e0*/  IMAD.MOV.U32 R211, RZ, RZ, 0x40000040 ;  /* 0x40000040ffd37424 */ /* 0x000fe400078e00ff */
        /* <DEDUP_REMOVED lines=10> */
[----:B------:R-:W-:Y:S02]  /*13790*/  VIADD R10, R6, 0xc06 ;  /* 0x00000c06060a7836 */ /* 0x000fe40000000000 */
[----:B------:R-:W-:Y:S02]  /*137a0*/  IMAD.MOV.U32 R11, RZ, RZ, 0x40000040 ;  /* 0x40000040ff0b7424 */ /* 0x000fe400078e00ff */
[----:B------:R-:W-:-:S02]  /*137b0*/  IMAD.MOV.U32 R3, RZ, RZ, 0x40000040 ;  /* 0x40000040ff037424 */ /* 0x000fc400078e00ff */
[----:B--2---:R-:W-:-:S05]  /*137c0*/  IMAD R2, R202, 0x800, R2 ;  /* 0x00000800ca027824 */ /* 0x004fca00078e0202 */
[C---:B------:R-:W-:Y:S02]  /*137d0*/  R2UR UR6, R2.reuse ;  /* 0x00000000020672ca */ /* 0x040fe400000e0000 */
[----:B------:R-:W-:-:S11]  /*137e0*/  IADD3 R4, R2, 0x2, RZ ;  /* 0x0000000202047810 */ /* 0x000fd60007ffe0ff */
[----:B------:R-:W-:Y:S01]  /*137f0*/  HGMMA.64x64x16.F32 R24, gdesc[UR4], RZ, !UPT, gsb0 ;  /* 0x00e00000041879f0 */ /* 0x000fe2000c0008ff */
[----:B------:R-:W-:Y:S02]  /*13800*/  R2UR UR4, R62 ;  /* 0x000000003e0472ca */ /* 0x000fe400000e0000 */
[----:B------:R-:W-:Y:S02]  /*13810*/  R2UR UR5, R63 ;  /* 0x000000003f0572ca */ /* 0x000fe400000e0000 */
[----:B------:R-:W-:Y:S01]  /*13820*/  R2UR UR6, R4 ;  /* 0x00000000040672ca */ /* 0x000fe200000e0000 */
[----:B------:R-:W-:Y:S01]  /*13830*/  VIADD R4, R2, 0x4 ;  /* 0x0000000402047836 */ /* 0x000fe20000000000 */
[----:B------:R-:W-:Y:S02]  /*13840*/  R2UR UR7, R5 ;  /* 0x00000000050772ca */ /* 0x000fe400000e0000 */
[----:B------:R-:W-:Y:S01]  /*13850*/  MOV R5, 0x40000040 ;  /* 0x4000004000057802 */ /* 0x000fe20000000f00 */
[----:B------:R-:W-:-:S02]  /*13860*/  WARPGROUP.DEPBAR.LE gsb0, 0x0 ;  /* 0x00008000000079c5 */ /* 0x000fc40000010000 */
[----:B------:R-:W-:-:S08]  /*13870*/  WARPGROUP.ARRIVE ;  /* 0x00000000000079c5 */ /* 0x000fd00000000000 */
[----:B------:R-:W-:Y:S01]  /*13880*/  HGMMA.64x64x16.F32 R24, gdesc[UR4], R24, gsb0 ;  /* 0x00e00000041879f0 */ /* 0x000fe20008000818 */
[----:B------:R-:W-:Y:S02]  /*13890*/  R2UR UR4, R60 ;  /* 0x000000003c0472ca */ /* 0x000fe400000e0000 */
[----:B------:R-:W-:Y:S02]  /*138a0*/  R2UR UR5, R61 ;  /* 0x000000003d0572ca */ /* 0x000fe400000e0000 */
[----:B------:R-:W-:Y:S01]  /*138b0*/  R2UR UR6, R4 ;  /* 0x00000000040672ca */ /* 0x000fe200000e0000 */
[----:B------:R-:W-:Y:S01]  /*138c0*/  VIADD R4, R2, 0x6 ;  /* 0x0000000602047836 */ /* 0x000fe20000000000 */
[----:B------:R-:W-:Y:S01]  /*138d0*/  R2UR UR7, R5 ;  /* 0x00000000050772ca */ /* 0x000fe200000e0000 */
[----:B------:R-:W-:Y:S01]  /*138e0*/  IMAD.MOV.U32 R5, RZ, RZ, 0x40000040 ;  /* 0x40000040ff057424 */ /* 0x000fe200078e00ff */
[----:B------:R-:W-:Y:S02]  /*138f0*/  WARPGROUP.DEPBAR.LE gsb0, 0x0 ;  /* 0x00008000000079c5 */ /* 0x000fe40000010000 */
[----:B------:R-:W-:-:S09]  /*13900*/  WARPGROUP.ARRIVE ;  /* 0x00000000000079c5 */ /* 0x000fd20000000000 */
[----:B------:R-:W-:Y:S01]  /*13910*/  HGMMA.64x64x16.F32 R24, gdesc[UR4], R24, gsb0 ;  /* 0x00e00000041879f0 */ /* 0x000fe20008000818 */
[----:B------:R-:W-:Y:S02]  /*13920*/  R2UR UR4, R58 ;  /* 0x000000003a0472ca */ /* 0x000fe400000e0000 */
[----:B------:R-:W-:Y:S02]  /*13930*/  R2UR UR5, R59 ;  /* 0x000000003b0572ca */ /* 0x000fe400000e0000 */
[----:B------:R-:W-:Y:S02]  /*13940*/  R2UR UR6, R4 ;  /* 0x00000000040672ca */ /* 0x000fe400000e0000 */
[----:B------:R-:W-:Y:S01]  /*13950*/  R2UR UR7, R5 ;  /* 0x00000000050772ca */ /* 0x000fe200000e0000 */
[----:B------:R-:W-:Y:S01]  /*13960*/  IMAD.MOV.U32 R5, RZ, RZ, 0x40000040 ;  /* 0x40000040ff057424 */ /* 0x000fe200078e00ff */
[----:B------:R-:W-:Y:S01]  /*13970*/  IADD3 R4, R2, 0x200, RZ ;  /* 0x0000020002047810 */ /* 0x000fe20007ffe0ff */
[----:B------:R-:W-:-:S02]  /*13980*/  WARPGROUP.DEPBAR.LE gsb0, 0x0 ;  /* 0x00008000000079c5 */ /* 0x000fc40000010000 */
[----:B------:R-:W-:-:S08]  /*13990*/  WARPGROUP.ARRIVE ;  /* 0x00000000000079c5 */ /* 0x000fd00000000000 */
[----:B------:R-:W-:Y:S01]  /*139a0*/  HGMMA.64x64x16.F32 R24, gdesc[UR4], R24, gsb0 ;  /* 0x00e00000041879f0 */ /* 0x000fe20008000818 */
        /* <DEDUP_REMOVED lines=84> */
[C---:B------:R-:W-:Y:S01]  /*13ef0*/  VIADD R4, R2.reuse, 0x604 ;  /* 0x0000060402047836 */ /* 0x040fe20000000000 */
[----:B------:R-:W-:Y:S01]  /*13f00*/  R2UR UR7, R5 ;  /* 0x00000000050772ca */ /* 0x000fe200000e0000 */
[----:B------:R-:W-:Y:S01]  /*13f10*/  VIADD R2, R2, 0x606 ;  /* 0x0000060602027836 */ /* 0x000fe20000000000 */
[----:B------:R-:W-:Y:S01]  /*13f20*/  MOV R5, 0x40000040 ;  /* 0x4000004000057802 */ /* 0x000fe20000000f00 */
[----:B------:R-:W-:-:S02]  /*13f30*/  WARPGROUP.DEPBAR.LE gsb0, 0x0 ;  /* 0x00008000000079c5 */ /* 0x000fc40000010000 */
[----:B------:R-:W-:-:S08]  /*13f40*/  WARPGROUP.ARRIVE ;  /* 0x00000000000079c5 */ /* 0x000fd00000000000 */
[----:B------:R-:W-:Y:S01]  /*13f50*/  HGMMA.64x64x16.F32 R24, gdesc[UR4], R24, gsb0 ;  /* 0x00e00000041879f0 */ /* 0x000fe20008000818 */
[----:B------:R-:W-:Y:S02]  /*13f60*/  R2UR UR4, R12 ;  /* 0x000000000c0472ca */ /* 0x000fe400000e0000 */
[----:B------:R-:W-:Y:S02]  /*13f70*/  R2UR UR5, R13 ;  /* 0x000000000d0572ca */ /* 0x000fe400000e0000 */
[----:B------:R-:W-:Y:S02]  /*13f80*/  R2UR UR6, R4 ;  /* 0x00000000040672ca */ /* 0x000fe400000e0000 */
[----:B------:R-:W-:Y:S01]  /*13f90*/  R2UR UR7, R5 ;  /* 0x00000000050772ca */ /* 0x000fe200000e0000 */
[----:B------:R-:W-:Y:S02]  /*13fa0*/  WARPGROUP.DEPBAR.LE gsb0, 0x0 ;  /* 0x00008000000079c5 */ /* 0x000fe40000010000 */
[----:B------:R-:W-:-:S10]  /*13fb0*/  WARPGROUP.ARRIVE ;  /* 0x00000000000079c5 */ /* 0x000fd40000000000 */
[----:B------:R-:W-:Y:S01]  /*13fc0*/  HGMMA.64x64x16.F32 R24, gdesc[UR4], R24, gsb0 ;  /* 0x00e00000041879f0 */ /* 0x000fe20008000818 */
[----:B------:R-:W-:Y:S02]  /*13fd0*/  R2UR UR4, R10 ;  /* 0x000000000a0472ca */ /* 0x000fe400000e0000 */
[----:B------:R-:W-:Y:S02]  /*13fe0*/  R2UR UR5, R11 ;  /* 0x000000000b0572ca */ /* 0x000fe400000e0000 */
[----:B------:R-:W-:Y:S02]  /*13ff0*/  R2UR UR6, R2 ;  /* 0x00000000020672ca */ /* 0x000fe400000e0000 */
[----:B------:R-:W-:Y:S01]  /*14000*/  R2UR UR7, R3 ;  /* 0x00000000030772ca */ /* 0x000fe200000e0000 */
[----:B------:R-:W-:Y:S02]  /*14010*/  WARPGROUP.DEPBAR.LE gsb0, 0x0 ;  /* 0x00008000000079c5 */ /* 0x000fe40000010000 */
[----:B------:R-:W-:-:S10]  /*14020*/  WARPGROUP.ARRIVE ;  /* 0x00000000000079c5 */ /* 0x000fd40000000000 */
[----:B------:R-:W-:Y:S03]  /*14030*/  HGMMA.64x64x16.F32 R24, gdesc[UR4], R24, gsb0 ;  /* 0x00e00000041879f0 */ /* 0x000fe60008000818 */
[----:B------:R-:W-:Y:S02]  /*14040*/  WARPGROUP.DEPBAR.LE gsb0, 0x0 ;  /* 0x00008000000079c5 */ /* 0x000fe40000010000 */
[----:B0-----:R-:W-:Y:S05]  /*14050*/  @!P0 BRA `(.L_x_1739) ;  /* 0x0000000000048947 */ /* 0x001fea0003800000 */
[----:B------:R-:W-:Y:S01]  /*14060*/  BPT.TRAP 0x1 ;  /* 0x000000040000795c */ /* 0x000fe20000300000 */
.L_x_1739:
[----:B------:R-:W2:Y:S01]  /*14070*/  LDL R2, [R1+0x74] ;  /* 0x0000740001027983 */ /* 0x000ea20000100800 */
[----:B------:R-:W0:Y:S03]  /*14080*/  LDC R76, c[0x0][0x448] ;  /* 0x00011200ff4c7b82 */ /* 0x000e260000000800 */
[----:B------:R-:W2:Y:S04]  /*14090*/  LDL R74, [R1+0x58] ;  /* 0x00005800014a7983 */ /* 0x000ea80000100800 */
[----:B------:R-:W3:Y:S01]  /*140a0*/  LDL R8, [R1+0x8] ;  /* 0x0000080001087983 */ /* 0x000ee20000100800 */
[----:B------:R-:W1:Y:S01]  /*140b0*/  LDC.64 R56, c[0x0][0x9e0] ;  /* 0x00027800ff387b82 */ /* 0x000e620000000a00 */
[----:B------:R-:W-:Y:S01]  /*140c0*/  IADD3 R0, R0, 0x30840, RZ ;  /* 0x0003084000007810 */ /* 0x000fe20007ffe0ff */
[----:B------:R-:W-:Y:S01]  /*140d0*/  IMAD.MOV.U32 R64, RZ, RZ, -0x40 ;  /* 0xffffffc0ff407424 */ /* 0x000fe200078e00ff */
[----:B------:R-:W-:Y:S01]  /*140e0*/  LOP3.LUT R16, R16, 0xffffffbf, RZ, 0xc0, !PT ;  /* 0xffffffbf10107812 */ /* 0x000fe200078ec0ff */
[----:B------:R-:W-:Y:S01]  /*140f0*/  ULDC UR4, c[0x0][0x9dc] ;  /* 0x0002770000047ab9 */ /* 0x000fe20000000800 */
[----:B0-----:R-:W-:-:S13]  /*14100*/  ISETP.NE.AND P1, PT, R76, 0x1, PT ;  /* 0x000000014c00780c */ /* 0x001fda0003f25270 */
[----:B------:R-:W0:Y:S08]  /*14110*/  @P1 LDC R3, c[0x0][0x44c] ;  /* 0x00011300ff031b82 */ /* 0x000e300000000800 */
[----:B------:R-:W4:Y:S01]  /*14120*/  @P1 LDC R5, c[0x0][0x450] ;  /* 0x00011400ff051b82 */ /* 0x000f220000000800 */
[----:B------:R-:W-:Y:S01]  /*14130*/  IMAD R64, R93, R64, 0x40 ;  /* 0x000000405d407424 */ /* 0x000fe200078e0240 */
[----:B------:R-:W-:Y:S01]  /*14140*/  @P1 LOP3.LUT R16, R16, 0x40, RZ, 0xfc, !PT ;  /* 0x0000004010101812 */ /* 0x000fe200078efcff */
[----:B------:R-:W-:-:S03]  /*14150*/  IMAD.U32 R223, RZ, RZ, UR4 ;  /* 0x00000004ffdf7e24 */ /* 0x000fc6000f8e00ff */
[----:B------:R-:W-:Y:S02]  /*14160*/  IADD3 R58, -R225, R220, R64 ;  /* 0x000000dce13a7210 */ /* 0x000fe40007ffe140 */
[----:B------:R-:W-:Y:S01]  /*14170*/  LOP3.LUT R16, R16, 0xffffffdf, RZ, 0xc0, !PT ;  /* 0xffffffdf10107812 */ /* 0x000fe200078ec0ff */
[----:B--2---:R-:W-:-:S04]  /*14180*/  IMAD.IADD R4, R2, 0x1, R74 ;  /* 0x0000000102047824 */ /* 0x004fc800078e024a */
[----:B0-----:R-:W-:-:S05]  /*14190*/  @P1 IMAD.HI.U32 R2, R4, R3, RZ ;  /* 0x0000000304021227 */ /* 0x001fca00078e00ff */
[----:B----4-:R-:W-:-:S05]  /*141a0*/  @P1 SHF.R.U32.HI R4, RZ, R5, R2 ;  /* 0x00000005ff041219 */ /* 0x010fca0000011602 */
[----:B------:R-:W0:Y:S01]  /*141b0*/  SHFL.IDX PT, R9, R4, RZ, 0x1c1f ;  /* 0x001c1fff04097589 */ /* 0x000e2200000e0000 */
[----:B---3--:R-:W-:Y:S02]  /*141c0*/  PRMT R0, R8, 0x654, R0 ;  /* 0x0000065408007816 */ /* 0x008fe40000000000 */
[----:B-1----:R-:W-:Y:S02]  /*141d0*/  ISETP.GE.AND P1, PT, R57, 0x1, PT ;  /* 0x000000013900780c */ /* 0x002fe40003f26270 */
[----:B------:R1:W-:Y:S01]  /*141e0*/  SYNCS.ARRIVE.TRANS64.RED.A1T0 RZ, [R0+URZ], RZ ;  /* 0x000000ff00ff79a7 */ /* 0x0003e2000810043f */
[----:B------:R-:W-:Y:S02]  /*141f0*/  LOP3.LUT R8, RZ, R223, RZ, 0x33, !PT ;  /* 0x000000dfff087212 */ /* 0x000fe400078e33ff */
[----:B-1----:R-:W-:-:S04]  /*14200*/  IADD3 R0, -R225, 0x1, R64 ;  /* 0x00000001e1007810 */ /* 0x002fc80007ffe140 */
[----:B------:R-:W-:-:S05]  /*14210*/  IADD3 R5, -R219, R0, R220 ;  /* 0x00000000db057210 */ /* 0x000fca0007ffe1dc */
[C---:B------:R-:W-:Y:S02]  /*14220*/  IMAD.IADD R8, R5.reuse, 0x1, R8 ;  /* 0x0000000105087824 */ /* 0x040fe400078e0208 */
[----:B------:R-:W-:Y:S01]  /*14230*/  IMAD.IADD R5, R5, 0x1, R56 ;  /* 0x0000000105057824 */ /* 0x000fe200078e0238 */
[----:B------:R-:W-:Y:S01]  /*14240*/  @P1 LOP3.LUT R16, R16, 0x20, RZ, 0xfc, !PT ;  /* 0x0000002010101812 */ /* 0x000fe200078efcff */
[----:B0-----:R-:W-:Y:S01]  /*14250*/  IMAD.IADD R62, R8, 0x1, R9 ;  /* 0x00000001083e7824 */ /* 0x001fe200078e0209 */
[----:B------:R-:W-:Y:S02]  /*14260*/  LEA R0, R93, 0xffffffc0, 0x6 ;  /* 0xffffffc05d007811 */ /* 0x000fe400078e30ff */
[----:B------:R-:W-:Y:S01]  /*14270*/  VIADDMNMX R60, R9, R5, R58, PT ;  /* 0x00000005093c7246 */ /* 0x000fe2000380013a */
[----:B------:R-:W-:Y:S06]  /*14280*/  @!P1 BRA `(.L_x_1740) ;  /* 0x0000000000509947 */ /* 0x000fec0003800000 */
[----:B------:R-:W-:Y:S01]  /*14290*/  IADD3 R9, -R219, R220, R9 ;  /* 0x000000dcdb097210 */ /* 0x000fe20007ffe109 */
[----:B------:R-:W-:Y:S03]  /*142a0*/  BSSY B0, `(.L_x_1741) ;  /* 0x000000e000007945 */ /* 0x000fe60003800000 */
        /* <DEDUP_REMOVED lines=9> */
.L_x_1742:
[----:B------:R-:W-:-:S13]  /*14340*/  ISETP.NE.AND P1, PT, R57, 0x1, PT ;  /* 0x000000013900780c */ /* 0x000fda0003f25270 */
[----:B------:R-:W0:Y:S02]  /*14350*/  @P1 LDC.64 R2, c[0x0][0x9e8] ;  /* 0x00027a00ff021b82 */ /* 0x000e240000000a00 */
[----:B0-----:R-:W-:-:S05]  /*14360*/  @P1 IMAD.HI.U32 R2, R9, R2, RZ ;  /* 0x0000000209021227 */ /* 0x001fca00078e00ff */
[----:B------:R-:W-:-:S07]  /*14370*/  @P1 SHF.R.U32.HI R9, RZ, R3, R2 ;  /* 0x00000003ff091219 */ /* 0x000fce0000011602 */
.L_x_1743:
[----:B------:R-:W-:Y:S05]  /*14380*/  BSYNC B0 ;  /* 0x0000000000007941 */ /* 0x000fea0003800000 */
.L_x_1741:
[----:B------:R-:W-:-:S05]  /*14390*/  IMAD R2, R9, R57, -R0 ;  /* 0x0000003909027224 */ /* 0x000fca00078e0a00 */
[----:B------:R-:W-:-:S04]  /*143a0*/  IADD3 R3, -R225, R2, RZ ;  /* 0x00000002e1037210 */ /* 0x000fc80007ffe1ff */
[----:B------:R-:W-:Y:S02]  /*143b0*/  VIMNMX R62, R62, R3, !PT ;  /* 0x000000033e3e7248 */ /* 0x000fe40007fe0100 */
[----:B------:R-:W-:-:S07]  /*143c0*/  VIADDMNMX R60, R3, R57, R60, PT ;  /* 0x00000039033c7246 */ /* 0x000fce000380013c */
.L_x_1740:
        /* <DEDUP_REMOVED lines=10> */
[----:B------:R-:W-:Y:S02]  /*14470*/  FSEL R25, R25, -INF , !P4 ;  /* 0xff80000019197808 */ /* 0x000fe40006000000 */
[----:B------:R-:W-:Y:S02]  /*14480*/  ISETP.LT.OR P3, PT, R60, 0xa, P3 ;  /* 0x0000000a3c00780c */ /* 0x000fe40001f61670 */
[----:B------:R-:W-:-:S02]  /*14490*/  ISETP.GE.AND P4, PT, R64, 0x11, PT ;  /* 0x000000114000780c */ /* 0x000fc40003f86270 */
[----:B------:R-:W-:Y:S01]  /*144a0*/  FSEL R29, R29, -INF , !P3 ;  /* 0xff8000001d1d7808 */ /* 0x000fe20005800000 */
[----:B0-----:R-:W-:Y:S01]  /*144b0*/  IMAD.IADD R8, R8, 0x1, R3 ;  /* 0x0000000108087824 */ /* 0x001fe200078e0203 */
        /* <DEDUP_REMOVED lines=48> */
[C---:B------:R-:W-:Y:S02]  /*147c0*/  ISETP.GE.AND P6, PT, R64.reuse, 0x1, PT ;  /* 0x000000014000780c */ /* 0x040fe40003fc6270 */
[----:B------:R-:W-:Y:S02]  /*147d0*/  FSEL R69, R49, -INF , !P3 ;  /* 0xff80000031457808 */ /* 0x000fe40005800000 */
[----:B------:R-:W-:Y:S02]  /*147e0*/  ISETP.GE.AND P3, PT, R64, 0x39, PT ;  /* 0x000000394000780c */ /* 0x000fe40003f66270 */
[----:B------:R-:W-:Y:S02]  /*147f0*/  P2R R70, PR, RZ, 0x20 ;  /* 0x00000020ff467803 */ /* 0x000fe40000000000 */
[----:B------:R-:W-:-:S02]  /*14800*/  ISETP.GT.AND P4, PT, R62, 0x38, !P3 ;  /* 0x000000383e00780c */ /* 0x000fc40005f84270 */
[----:B------:R-:W-:Y:S02]  /*14810*/  ISETP.GE.AND P5, PT, R64, 0x3a, PT ;  /* 0x0000003a4000780c */ /* 0x000fe40003fa6270 */
[----:B------:R-:W-:Y:S02]  /*14820*/  ISETP.LT.OR P4, PT, R60, 0x39, P4 ;  /* 0x000000393c00780c */ /* 0x000fe40002781670 */
[----:B------:R-:W-:Y:S02]  /*14830*/  VIADDMNMX R58, R3, R5, R58, PT ;  /* 0x00000005033a7246 */ /* 0x000fe4000380013a */
[----:B------:R-:W-:Y:S02]  /*14840*/  FSEL R49, R52, -INF , !P4 ;  /* 0xff80000034317808 */ /* 0x000fe40006000000 */
[----:B------:R-:W-:-:S04]  /*14850*/  ISETP.GT.AND P4, PT, R62, RZ, !P6 ;  /* 0x000000ff3e00720c */ /* 0x000fc80007784270 */
[----:B------:R-:W-:-:S04]  /*14860*/  ISETP.LT.OR P4, PT, R60, 0x1, P4 ;  /* 0x000000013c00780c */ /* 0x000fc80002781670 */
[----:B------:R-:W-:Y:S02]  /*14870*/  FSEL R24, R24, -INF , !P4 ;  /* 0xff80000018187808 */ /* 0x000fe40006000000 */
[----:B------:R-:W-:-:S04]  /*14880*/  ISETP.GT.AND P4, PT, R62, 0x39, !P5 ;  /* 0x000000393e00780c */ /* 0x000fc80006f84270 */
[----:B------:R-:W-:-:S04]  /*14890*/  ISETP.LT.OR P4, PT, R60, 0x3a, P4 ;  /* 0x0000003a3c00780c */ /* 0x000fc80002781670 */
[----:B------:R-:W-:Y:S02]  /*148a0*/  FSEL R53, R53, -INF , !P4 ;  /* 0xff80000035357808 */ /* 0x000fe40006000000 */
[----:B------:R-:W-:-:S13]  /*148b0*/  ISETP.GE.AND P4, PT, R57, 0x1, PT ;  /* 0x000000013900780c */ /* 0x000fda0003f86270 */
[----:B------:R-:W-:Y:S05]  /*148c0*/  @!P4 BRA `(.L_x_1744) ;  /* 0x000000000050c947 */ /* 0x000fea0003800000 */
        /* <DEDUP_REMOVED lines=11> */
.L_x_1746:
[----:B------:R-:W-:-:S13]  /*14980*/  ISETP.NE.AND P4, PT, R57, 0x1, PT ;  /* 0x000000013900780c */ /* 0x000fda0003f85270 */
[----:B------:R-:W0:Y:S02]  /*14990*/  @P4 LDC.64 R2, c[0x0][0x9e8] ;  /* 0x00027a00ff024b82 */ /* 0x000e240000000a00 */
[----:B0-----:R-:W-:-:S05]  /*149a0*/  @P4 IMAD.HI.U32 R2, R5, R2, RZ ;  /* 0x0000000205024227 */ /* 0x001fca00078e00ff */
[----:B------:R-:W-:-:S07]  /*149b0*/  @P4 SHF.R.U32.HI R5, RZ, R3, R2 ;  /* 0x00000003ff054219 */ /* 0x000fce0000011602 */
.L_x_1747:
[----:B------:R-:W-:Y:S05]  /*149c0*/  BSYNC B0 ;  /* 0x0000000000007941 */ /* 0x000fea0003800000 */
.L_x_1745:
[----:B------:R-:W-:-:S04]  /*149d0*/  IMAD R0, R5, R57, -R0 ;  /* 0x0000003905007224 */ /* 0x000fc800078e0a00 */
[----:B------:R-:W-:-:S05]  /*149e0*/  IMAD.IADD R3, R0, 0x1, -R225 ;  /* 0x0000000100037824 */ /* 0x000fca00078e0ae1 */
[----:B------:R-:W-:Y:S02]  /*149f0*/  VIMNMX R8, R8, R3, !PT ;  /* 0x0000000308087248 */ /* 0x000fe40007fe0100 */
[----:B------:R-:W-:-:S07]  /*14a00*/  VIADDMNMX R58, R3, R57, R58, PT ;  /* 0x00000039033a7246 */ /* 0x000fce000380013a */
.L_x_1744:
[----:B------:R-:W-:Y:S01]  /*14a10*/  FMNMX.FTZ R0, R24, R25, !PT ;  /* 0x0000001918007209 */ /* 0x000fe20007810000 */
[----:B------:R-:W-:Y:S01]  /*14a20*/  ULDC UR4, c[0x0][0x988] ;  /* 0x0002620000047ab9 */ /* 0x000fe20000000800 */
[----:B------:R-:W-:Y:S01]  /*14a30*/  ISETP.GT.AND P1, PT, R8, 0x1, !P1 ;  /* 0x000000010800780c */ /* 0x000fe20004f24270 */
[----:B------:R-:W-:Y:S01]  /*14a40*/  IMAD.U32 R2, RZ, RZ, UR4 ;  /* 0x00000004ff027e24 */ /* 0x000fe2000f8e00ff */
        /* <DEDUP_REMOVED lines=13> */
[C---:B------:R-:W-:Y:S02]  /*14b20*/  ISETP.GT.AND P2, PT, R8.reuse, 0x8, !P2 ;  /* 0x000000080800780c */ /* 0x040fe40005744270 */
[----:B------:R-:W-:Y:S02]  /*14b30*/  ISETP.GT.AND P1, PT, R8, 0x10, !P1 ;  /* 0x000000100800780c */ /* 0x000fe40004f24270 */
[----:B------:R-:W-:-:S02]  /*14b40*/  FMNMX.FTZ R0, R63, R0, !PT ;  /* 0x000000003f007209 */ /* 0x000fc40007810000 */
[C---:B------:R-:W-:Y:S02]  /*14b50*/  ISETP.LT.OR P2, PT, R58.reuse, 0x9, P2 ;  /* 0x000000093a00780c */ /* 0x040fe40001741670 */
[----:B------:R-:W-:Y:S02]  /*14b60*/  ISETP.LT.OR P1, PT, R58, 0x11, P1 ;  /* 0x000000113a00780c */ /* 0x000fe40000f21670 */
[----:B------:R-:W-:Y:S02]  /*14b70*/  FMNMX.FTZ R0, R41, R0, !PT ;  /* 0x0000000029007209 */ /* 0x000fe40007810000 */
[----:B------:R-:W-:Y:S02]  /*14b80*/  FSEL R3, R30, -INF , !P2 ;  /* 0xff8000001e037808 */ /* 0x000fe40005000000 */
[----:B------:R-:W-:Y:S02]  /*14b90*/  ISETP.NE.AND P2, PT, R71, RZ, PT ;  /* 0x000000ff4700720c */ /* 0x000fe40003f45270 */
[----:B------:R-:W-:-:S02]  /*14ba0*/  FSEL R71, R34, -INF , !P1 ;  /* 0xff80000022477808 */ /* 0x000fc40004800000 */
[----:B------:R-:W-:Y:S02]  /*14bb0*/  FMNMX.FTZ R0, R65, R0, !PT ;  /* 0x0000000041007209 */ /* 0x000fe40007810000 */
        /* <DEDUP_REMOVED lines=12> */
[----:B------:R-:W-:Y:S01]  /*14c80*/  ISETP.GT.AND P6, PT, R8, RZ, !P6 ;  /* 0x000000ff0800720c */ /* 0x000fe200077c4270 */
[----:B------:R-:W0:Y:S01]  /*14c90*/  SHFL.BFLY PT, R5, R28, 0x2, 0x1f ;  /* 0x0c401f001c057f89 */ /* 0x000e2200000e0000 */
[----:B------:R-:W-:Y:S02]  /*14ca0*/  FSEL R73, R38, -INF , !P1 ;  /* 0xff80000026497808 */ /* 0x000fe40004800000 */
[----:B------:R-:W-:Y:S02]  /*14cb0*/  ISETP.NE.AND P1, PT, R36, RZ, PT ;  /* 0x000000ff2400720c */ /* 0x000fe40003f25270 */
[----:B------:R-:W-:Y:S02]  /*14cc0*/  ISETP.LT.OR P6, PT, R58, 0x1, P6 ;  /* 0x000000013a00780c */ /* 0x000fe400037c1670 */
[----:B------:R-:W-:-:S02]  /*14cd0*/  ISETP.GT.AND P1, PT, R8, 0x19, !P1 ;  /* 0x000000190800780c */ /* 0x000fc40004f24270 */
[----:B------:R-:W-:Y:S02]  /*14ce0*/  FSEL R26, R26, -INF , !P6 ;  /* 0xff8000001a1a7808 */ /* 0x000fe40007000000 */
[----:B------:R-:W-:Y:S02]  /*14cf0*/  ISETP.LT.OR P1, PT, R58, 0x1a, P1 ;  /* 0x0000001a3a00780c */ /* 0x000fe40000f21670 */
[----:B------:R-:W-:Y:S02]  /*14d00*/  FMNMX.FTZ R4, R26, R27, !PT ;  /* 0x0000001b1a047209 */ /* 0x000fe40007810000 */
[----:B------:R-:W-:Y:S02]  /*14d10*/  FSEL R39, R39, -INF , !P1 ;  /* 0xff80000027277808 */ /* 0x000fe40004800000 */
[----:B------:R-:W-:Y:S02]  /*14d20*/  ISETP.NE.AND P1, PT, R68, RZ, PT ;  /* 0x000000ff4400720c */ /* 0x000fe40003f25270 */
[----:B------:R-:W-:-:S02]  /*14d30*/  FMNMX.FTZ R4, R3, R4, !PT ;  /* 0x0000000403047209 */ /* 0x000fc40007810000 */
[----:B------:R-:W-:Y:S02]  /*14d40*/  ISETP.GT.AND P1, PT, R8, 0x20, !P1 ;  /* 0x000000200800780c */ /* 0x000fe40004f24270 */
[----:B------:R-:W-:Y:S02]  /*14d50*/  FMNMX.FTZ R4, R31, R4, !PT ;  /* 0x000000041f047209 */ /* 0x000fe40007810000 */
[----:B------:R-:W-:Y:S02]  /*14d60*/  ISETP.LT.OR P1, PT, R58, 0x21, P1 ;  /* 0x000000213a00780c */ /* 0x000fe40000f21670 */
[----:B0-----:R-:W-:Y:S02]  /*14d70*/  FMNMX.FTZ R30, R28, R5, !PT ;  /* 0x000000051c1e7209 */ /* 0x001fe40007810000 */
[----:B------:R-:W-:Y:S02]  /*14d80*/  FSEL R75, R42, -INF , !P1 ;  /* 0xff8000002a4b7808 */ /* 0x000fe40004800000 */
[----:B------:R-:W-:Y:S01]  /*14d90*/  ISETP.NE.AND P1, PT, R40, RZ, PT ;  /* 0x000000ff2800720c */ /* 0x000fe20003f25270 */
[----:B------:R-:W0:Y:S01]  /*14da0*/  SHFL.BFLY PT, R5, R30, 0x1, 0x1f ;  /* 0x0c201f001e057f89 */ /* 0x000e2200000e0000 */
[----:B------:R-:W-:-:S02]  /*14db0*/  FMNMX.FTZ R4, R71, R4, !PT ;  /* 0x0000000447047209 */ /* 0x000fc40007810000 */
[----:B------:R-:W-:Y:S02]  /*14dc0*/  ISETP.GT.AND P1, PT, R8, 0x21, !P1 ;  /* 0x000000210800780c */ /* 0x000fe40004f24270 */
[----:B------:R-:W-:Y:S02]  /*14dd0*/  ISETP.NE.AND P4, PT, R72, RZ, PT ;  /* 0x000000ff4800720c */ /* 0x000fe40003f85270 */
[----:B------:R-:W-:Y:S02]  /*14de0*/  ISETP.LT.OR P1, PT, R58, 0x22, P1 ;  /* 0x000000223a00780c */ /* 0x000fe40000f21670 */
[----:B------:R-:W-:Y:S02]  /*14df0*/  FMNMX.FTZ R4, R35, R4, !PT ;  /* 0x0000000423047209 */ /* 0x000fe40007810000 */
[----:B------:R-:W-:Y:S02]  /*14e00*/  FSEL R43, R43, -INF , !P1 ;  /* 0xff8000002b2b7808 */ /* 0x000fe40004800000 */
[----:B------:R-:W-:-:S02]  /*14e10*/  ISETP.GT.AND P1, PT, R8, 0x28, !P2 ;  /* 0x000000280800780c */ /* 0x000fc40005724270 */
[----:B------:R-:W-:Y:S02]  /*14e20*/  FMNMX.FTZ R4, R73, R4, !PT ;  /* 0x0000000449047209 */ /* 0x000fe40007810000 */
[----:B------:R-:W-:Y:S02]  /*14e30*/  ISETP.LT.OR P1, PT, R58, 0x29, P1 ;  /* 0x000000293a00780c */ /* 0x000fe40000f21670 */
[----:B------:R-:W-:Y:S02]  /*14e40*/  FMNMX.FTZ R4, R39, R4, !PT ;  /* 0x0000000427047209 */ /* 0x000fe40007810000 */
[----:B------:R-:W-:Y:S02]  /*14e50*/  FSEL R77, R46, -INF , !P1 ;  /* 0xff8000002e4d7808 */ /* 0x000fe40004800000 */
[----:B------:R-:W-:Y:S02]  /*14e60*/  ISETP.GT.AND P1, PT, R8, 0x29, !P4 ;  /* 0x000000290800780c */ /* 0x000fe40006724270 */
[----:B0-----:R-:W-:-:S02]  /*14e70*/  FMNMX.FTZ R5, R30, R5, !PT ;  /* 0x000000051e057209 */ /* 0x001fc40007810000 */
[----:B------:R-:W-:Y:S02]  /*14e80*/  ISETP.LT.OR P1, PT, R58, 0x2a, P1 ;  /* 0x0000002a3a00780c */ /* 0x000fe40000f21670 */
[----:B------:R-:W-:Y:S01]  /*14e90*/  ISETP.NE.AND P2, PT, R44, RZ, PT ;  /* 0x000000ff2c00720c */ /* 0x000fe20003f45270 */
[----:B------:R-:W-:Y:S01]  /*14ea0*/  FMUL.FTZ R0, R5, R2 ;  /* 0x0000000205007220 */ /* 0x000fe20000410000 */
[----:B------:R-:W-:Y:S02]  /*14eb0*/  FSEL R47, R47, -INF , !P1 ;  /* 0xff8000002f2f7808 */ /* 0x000fe40004800000 */
[----:B------:R-:W-:Y:S02]  /*14ec0*/  FSETP.NEU.FTZ.AND P1, PT, R5, -INF , PT ;  /* 0xff8000000500780b */ /* 0x000fe40003f3d000 */
[----:B------:R-:W-:Y:S02]  /*14ed0*/  FMNMX.FTZ R4, R75, R4, !PT ;  /* 0x000000044b047209 */ /* 0x000fe40007810000 */
[----:B------:R-:W-:-:S02]  /*14ee0*/  FSEL R0, R0, RZ, P1 ;  /* 0x000000ff00007208 */ /* 0x000fc40000800000 */
[----:B------:R-:W-:Y:S02]  /*14ef0*/  ISETP.NE.AND P4, PT, R48, RZ, PT ;  /* 0x000000ff3000720c */ /* 0x000fe40003f85270 */
[----:B------:R-:W-:Y:S01]  /*14f00*/  ISETP.GT.AND P1, PT, R8, 0x30, !P2 ;  /* 0x000000300800780c */ /* 0x000fe20005724270 */
[--C-:B------:R-:W-:Y:S01]  /*14f10*/  FFMA.FTZ R196, R24, R2, -R0.reuse ;  /* 0x0000000218c47223 */ /* 0x100fe20000010800 */
[----:B------:R-:W-:Y:S01]  /*14f20*/  FMNMX.FTZ R4, R43, R4, !PT ;  /* 0x000000042b047209 */ /* 0x000fe20007810000 */
[-CC-:B------:R-:W-:Y:S01]  /*14f30*/  FFMA.FTZ R25, R25, R2.reuse, -R0.reuse ;  /* 0x0000000219197223 */ /* 0x180fe20000010800 */
[----:B------:R-:W-:Y:S01]  /*14f40*/  ISETP.GT.AND P2, PT, R8, 0x31, !P4 ;  /* 0x000000310800780c */ /* 0x000fe20006744270 */
[-CC-:B------:R-:W-:Y:S01]  /*14f50*/  FFMA.FTZ R198, R9, R2.reuse, -R0.reuse ;  /* 0x0000000209c67223 */ /* 0x180fe20000010800 */
[----:B------:R-:W-:Y:S01]  /*14f60*/  ISETP.LT.OR P1, PT, R58, 0x31, P1 ;  /* 0x000000313a00780c */ /* 0x000fe20000f21670 */
[--C-:B------:R-:W-:Y:S01]  /*14f70*/  FFMA.FTZ R9, R29, R2, -R0.reuse ;  /* 0x000000021d097223 */ /* 0x100fe20000010800 */
[----:B------:R-:W-:Y:S01]  /*14f80*/  FMNMX.FTZ R4, R77, R4, !PT ;  /* 0x000000044d047209 */ /* 0x000fe20007810000 */
[-CC-:B------:R-:W-:Y:S01]  /*14f90*/  FFMA.FTZ R29, R33, R2.reuse, -R0.reuse ;  /* 0x00000002211d7223 */ /* 0x180fe20000010800 */
[----:B------:R-:W-:Y:S01]  /*14fa0*/  ISETP.GT.AND P3, PT, R8, 0x38, !P3 ;  /* 0x000000380800780c */ /* 0x000fe20005f64270 */
[-CC-:B------:R-:W-:Y:S01]  /*14fb0*/  FFMA.FTZ R33, R37, R2.reuse, -R0.reuse ;  /* 0x0000000225217223 */ /* 0x180fe20000010800 */
[----:B------:R-:W-:Y:S01]  /*14fc0*/  ISETP.LT.OR P2, PT, R58, 0x32, P2 ;  /* 0x000000323a00780c */ /* 0x000fe20001741670 */
[----:B------:R-:W-:Y:S01]  /*14fd0*/  MUFU.EX2 R196, R196 ;  /* 0x000000c400c47308 */ /* 0x000fe20000000800 */
[----:B------:R-:W-:Y:S01]  /*14fe0*/  FSEL R79, R50, -INF , !P1 ;  /* 0xff800000324f7808 */ /* 0x000fe20004800000 */
[--C-:B------:R-:W-:Y:S01]  /*14ff0*/  FFMA.FTZ R37, R41, R2, -R0.reuse ;  /* 0x0000000229257223 */ /* 0x100fe20000010800 */
[----:B------:R-:W-:Y:S01]  /*15000*/  FMNMX.FTZ R4, R47, R4, !PT ;  /* 0x000000042f047209 */ /* 0x000fe20007810000 */
[-CC-:B------:R-:W-:Y:S01]  /*15010*/  FFMA.FTZ R41, R45, R2.reuse, -R0.reuse ;  /* 0x000000022d297223 */ /* 0x180fe20000010800 */
[----:B------:R-:W-:Y:S01]  /*15020*/  ISETP.GT.AND P5, PT, R8, 0x39, !P5 ;  /* 0x000000390800780c */ /* 0x000fe20006fa4270 */
[-CC-:B------:R-:W-:Y:S01]  /*15030*/  FFMA.FTZ R186, R49, R2.reuse, -R0.reuse ;  /* 0x0000000231ba7223 */ /* 0x180fe20000010800 */
[C---:B------:R-:W-:Y:S01]  /*15040*/  ISETP.LT.OR P3, PT, R58.reuse, 0x39, P3 ;  /* 0x000000393a00780c */ /* 0x040fe20001f61670 */
[----:B------:R-:W0:Y:S01]  /*15050*/  MUFU.EX2 R25, R25 ;  /* 0x0000001900197308 */ /* 0x000e220000000800 */
[----:B------:R-:W-:Y:S01]  /*15060*/  FSEL R51, R51, -INF , !P2 ;  /* 0xff80000033337808 */ /* 0x000fe20005000000 */
[--C-:B------:R-:W-:Y:S01]  /*15070*/  FFMA.FTZ R192, R59, R2, -R0.reuse ;  /* 0x000000023bc07223 */ /* 0x100fe20000010800 */
[----:B------:R-:W-:Y:S01]  /*15080*/  FMNMX.FTZ R4, R79, R4, !PT ;  /* 0x000000044f047209 */ /* 0x000fe20007810000 */
[-CC-:B------:R-:W-:Y:S01]  /*15090*/  FFMA.FTZ R194, R61, R2.reuse, -R0.reuse ;  /* 0x000000023dc27223 */ /* 0x180fe20000010800 */
[----:B------:R-:W-:Y:S01]  /*150a0*/  ISETP.LT.OR P5, PT, R58, 0x3a, P5 ;  /* 0x0000003a3a00780c */ /* 0x000fe20002fa1670 */
[-CC-:B------:R-:W-:Y:S01]  /*150b0*/  FFMA.FTZ R188, R63, R2.reuse, -R0.reuse ;  /* 0x000000023fbc7223 */ /* 0x180fe20000010800 */
[----:B------:R-:W-:Y:S01]  /*150c0*/  FSEL R81, R54, -INF , !P3 ;  /* 0xff80000036517808 */ /* 0x000fe20005800000 */
[--C-:B------:R-:W-:Y:S01]  /*150d0*/  FFMA.FTZ R190, R65, R2, -R0.reuse ;  /* 0x0000000241be7223 */ /* 0x100fe20000010800 */
[----:B------:R-:W-:Y:S01]  /*150e0*/  FMNMX.FTZ R4, R51, R4, !PT ;  /* 0x0000000433047209 */ /* 0x000fe20007810000 */
[-CC-:B------:R-:W-:Y:S01]  /*150f0*/  FFMA.FTZ R184, R67, R2.reuse, -R0.reuse ;  /* 0x0000000243b87223 */ /* 0x180fe20000010800 */
[----:B------:R-:W-:Y:S01]  /*15100*/  FSEL R55, R55, -INF , !P5 ;  /* 0xff80000037377808 */ /* 0x000fe20006800000 */
[--C-:B------:R-:W-:Y:S01]  /*15110*/  FFMA.FTZ R45, R69, R2, -R0.reuse ;  /* 0x00000002452d7223 */ /* 0x100fe20000010800 */
[----:B------:R-:W-:Y:S01]  /*15120*/  FMNMX.FTZ R4, R81, R4, !PT ;  /* 0x0000000451047209 */ /* 0x000fe20007810000 */
[----:B------:R-:W-:Y:S01]  /*15130*/  FFMA.FTZ R49, R53, R2, -R0 ;  /* 0x0000000235317223 */ /* 0x000fe20000010800 */
[----:B------:R-:W1:Y:S01]  /*15140*/  MUFU.EX2 R198, R198 ;  /* 0x000000c600c67308 */ /* 0x000e620000000800 */
[----:B------:R-:W-:-:S02]  /*15150*/  ISETP.NE.AND P4, PT, R76, 0x1, PT ;  /* 0x000000014c00780c */ /* 0x000fc40003f85270 */
[----:B------:R-:W-:-:S05]  /*15160*/  FMNMX.FTZ R4, R55, R4, !PT ;  /* 0x0000000437047209 */ /* 0x000fca0007810000 */
[----:B------:R-:W2:Y:S01]  /*15170*/  SHFL.BFLY PT, R83, R4, 0x2, 0x1f ;  /* 0x0c401f0004537f89 */ /* 0x000ea200000e0000 */
[----:B------:R-:W3:Y:S05]  /*15180*/  MUFU.EX2 R9, R9 ;  /* 0x0000000900097308 */ /* 0x000eea0000000800 */
[----:B------:R-:W4:Y:S03]  /*15190*/  @P4 LDC R38, c[0x0][0x450] ;  /* 0x00011400ff264b82 */ /* 0x000f260000000800 */
[----:B------:R-:W5:Y:S08]  /*151a0*/  MUFU.EX2 R192, R192 ;  /* 0x000000c000c07308 */ /* 0x000f700000000800 */
[----:B------:R-:W5:Y:S01]  /*151b0*/  MUFU.EX2 R29, R29 ;  /* 0x0000001d001d7308 */ /* 0x000f620000000800 */
[----:B--2---:R-:W-:-:S07]  /*151c0*/  FMNMX.FTZ R83, R4, R83, !PT ;  /* 0x0000005304537209 */ /* 0x004fce0007810000 */
[----:B------:R-:W2:Y:S01]  /*151d0*/  MUFU.EX2 R194, R194 ;  /* 0x000000c200c27308 */ /* 0x000ea20000000800 */
[----:B------:R-:W0:Y:S07]  /*151e0*/  SHFL.BFLY PT, R4, R83, 0x1, 0x1f ;  /* 0x0c201f0053047f89 */ /* 0x000e2e00000e0000 */
[----:B------:R-:W4:Y:S08]  /*151f0*/  MUFU.EX2 R33, R33 ;  /* 0x0000002100217308 */ /* 0x000f300000000800 */
[----:B------:R-:W-:Y:S08]  /*15200*/  MUFU.EX2 R188, R188 ;  /* 0x000000bc00bc7308 */ /* 0x000ff00000000800 */
[----:B------:R-:W-:Y:S01]  /*15210*/  MUFU.EX2 R37, R37 ;  /* 0x0000002500257308 */ /* 0x000fe20000000800 */
[----:B0-----:R-:W-:-:S04]  /*15220*/  FMNMX.FTZ R4, R83, R4, !PT ;  /* 0x0000000453047209 */ /* 0x001fc80007810000 */
[C---:B------:R-:W-:Y:S01]  /*15230*/  FSETP.NEU.FTZ.AND P1, PT, R4.reuse, -INF , PT ;  /* 0xff8000000400780b */ /* 0x040fe20003f3d000 */
[----:B------:R-:W-:Y:S02]  /*15240*/  FMUL.FTZ R28, R4, R2 ;  /* 0x00000002041c7220 */ /* 0x000fe40000410000 */
[----:B------:R-:W-:Y:S03]  /*15250*/  MUFU.EX2 R190, R190 ;  /* 0x000000be00be7308 */ /* 0x000fe60000000800 */
[----:B------:R-:W-:-:S05]  /*15260*/  FSEL R28, R28, RZ, P1 ;  /* 0x000000ff1c1c7208 */ /* 0x000fca0000800000 */
[----:B------:R-:W-:Y:S01]  /*15270*/  MUFU.EX2 R41, R41 ;  /* 0x0000002900297308 */ /* 0x000fe20000000800 */
[-CC-:B------:R-:W-:Y:S01]  /*15280*/  FFMA.FTZ R197, R26, R2.reuse, -R28.reuse ;  /* 0x000000021ac57223 */ /* 0x180fe2000001081c */
[-CC-:B------:R-:W-:Y:S01]  /*15290*/  FFMA.FTZ R0, R27, R2.reuse, -R28.reuse ;  /* 0x000000021b007223 */ /* 0x180fe2000001081c */
[-CC-:B------:R-:W-:Y:S01]  /*152a0*/  FFMA.FTZ R199, R3, R2.reuse, -R28.reuse ;  /* 0x0000000203c77223 */ /* 0x180fe2000001081c */
[-CC-:B------:R-:W-:Y:S01]  /*152b0*/  FFMA.FTZ R8, R31, R2.reuse, -R28.reuse ;  /* 0x000000021f087223 */ /* 0x180fe2000001081c */
[-CC-:B------:R-:W-:Y:S01]  /*152c0*/  FFMA.FTZ R193, R71, R2.reuse, -R28.reuse ;  /* 0x0000000247c17223 */ /* 0x180fe2000001081c */
[----:B------:R-:W-:Y:S01]  /*152d0*/  FADD.FTZ R3, R196, R25 ;  /* 0x00000019c4037221 */ /* 0x000fe20000010000 */
[-CC-:B------:R-:W-:Y:S01]  /*152e0*/  FFMA.FTZ R24, R35, R2.reuse, -R28.reuse ;  /* 0x0000000223187223 */ /* 0x180fe2000001081c */
[----:B------:R-:W-:Y:S01]  /*152f0*/  MUFU.EX2 R197, R197 ;  /* 0x000000c500c57308 */ /* 0x000fe20000000800 */
[-CC-:B------:R-:W-:Y:S01]  /*15300*/  FFMA.FTZ R195, R73, R2.reuse, -R28.reuse ;  /* 0x0000000249c37223 */ /* 0x180fe2000001081c */
[----:B-1----:R-:W-:Y:S01]  /*15310*/  FADD.FTZ R32, R198, R3 ;  /* 0x00000003c6207221 */ /* 0x002fe20000010000 */
[-CC-:B------:R-:W-:Y:S01]  /*15320*/  FFMA.FTZ R26, R39, R2.reuse, -R28.reuse ;  /* 0x00000002271a7223 */ /* 0x180fe2000001081c */
[-CC-:B------:R-:W-:Y:S01]  /*15330*/  FFMA.FTZ R189, R75, R2.reuse, -R28.reuse ;  /* 0x000000024bbd7223 */ /* 0x180fe2000001081c */
[-C--:B------:R-:W-:Y:S01]  /*15340*/  FFMA.FTZ R30, R43, R2.reuse, -R28 ;  /* 0x000000022b1e7223 */ /* 0x080fe2000001081c */
[----:B---3--:R-:W-:Y:S01]  /*15350*/  FADD.FTZ R3, R9, R32 ;  /* 0x0000002009037221 */ /* 0x008fe20000010000 */
[----:B------:R-:W0:Y:S01]  /*15360*/  @P4 LDC R35, c[0x0][0x44c] ;  /* 0x00011300ff234b82 */ /* 0x000e220000000800 */
[----:B------:R-:W1:Y:S01]  /*15370*/  MUFU.EX2 R0, R0 ;  /* 0x0000000000007308 */ /* 0x000e620000000800 */
[-CC-:B------:R-:W-:Y:S01]  /*15380*/  FFMA.FTZ R191, R77, R2.reuse, -R28.reuse ;  /* 0x000000024dbf7223 */ /* 0x180fe2000001081c */
[----:B-----5:R-:W-:Y:S01]  /*15390*/  FADD.FTZ R36, R192, R3 ;  /* 0x00000003c0247221 */ /* 0x020fe20000010000 */
[-CC-:B------:R-:W-:Y:S01]  /*153a0*/  FFMA.FTZ R32, R47, R2.reuse, -R28.reuse ;  /* 0x000000022f207223 */ /* 0x180fe2000001081c */
[-CC-:B------:R-:W-:Y:S01]  /*153b0*/  FFMA.FTZ R185, R79, R2.reuse, -R28.reuse ;  /* 0x000000024fb97223 */ /* 0x180fe2000001081c */
[----:B------:R-:W-:Y:S01]  /*153c0*/  FFMA.FTZ R51, R51, R2, -R28 ;  /* 0x0000000233337223 */ /* 0x000fe2000001081c */
[----:B------:R-:W-:Y:S01]  /*153d0*/  FADD.FTZ R27, R29, R36 ;  /* 0x000000241d1b7221 */ /* 0x000fe20000010000 */
[----:B------:R-:W-:Y:S01]  /*153e0*/  F2FP.F16.F32.PACK_AB R196, R25, R196 ;  /* 0x000000c419c4723e */ /* 0x000fe200000000ff */
[----:B------:R-:W3:Y:S01]  /*153f0*/  MUFU.EX2 R199, R199 ;  /* 0x000000c700c77308 */ /* 0x000ee20000000800 */
[-CC-:B------:R-:W-:Y:S01]  /*15400*/  FFMA.FTZ R81, R81, R2.reuse, -R28.reuse ;  /* 0x0000000251517223 */ /* 0x180fe2000001081c */
[----:B--2---:R-:W-:Y:S01]  /*15410*/  FADD.FTZ R36, R194, R27 ;  /* 0x0000001bc2247221 */ /* 0x004fe20000010000 */
[----:B------:R-:W-:Y:S01]  /*15420*/  FFMA.FTZ R55, R55, R2, -R28 ;  /* 0x0000000237377223 */ /* 0x000fe2000001081c */
[----:B------:R-:W-:Y:S01]  /*15430*/  F2FP.F16.F32.PACK_AB R198, R9, R198 ;  /* 0x000000c609c6723e */ /* 0x000fe200000000ff */
[----:B------:R-:W-:-:S02]  /*15440*/  IMAD.MOV.U32 R31, RZ, RZ, R74 ;  /* 0x000000ffff1f7224 */ /* 0x000fc400078e004a */
[----:B----4-:R-:W-:Y:S01]  /*15450*/  FADD.FTZ R27, R33, R36 ;  /* 0x00000024211b7221 */ /* 0x010fe20000010000 */
[----:B------:R-:W-:Y:S01]  /*15460*/  F2FP.F16.F32.PACK_AB R192, R29, R192 ;  /* 0x000000c01dc0723e */ /* 0x000fe200000000ff */
[----:B------:R-:W2:Y:S01]  /*15470*/  MUFU.EX2 R8, R8 ;  /* 0x0000000800087308 */ /* 0x000ea20000000800 */
[----:B-1----:R-:W-:Y:S01]  /*15480*/  FADD.FTZ R34, R197, R0 ;  /* 0x00000000c5227221 */ /* 0x002fe20000010000 */
[----:B------:R-:W-:Y:S01]  /*15490*/  FADD.FTZ R36, R188, R27 ;  /* 0x0000001bbc247221 */ /* 0x000fe20000010000 */
[----:B------:R-:W-:Y:S02]  /*154a0*/  F2FP.F16.F32.PACK_AB R197, R0, R197 ;  /* 0x000000c500c5723e */ /* 0x000fe400000000ff */
[----:B------:R-:W-:Y:S01]  /*154b0*/  F2FP.F16.F32.PACK_AB R194, R33, R194 ;  /* 0x000000c221c2723e */ /* 0x000fe200000000ff */
[----:B------:R-:W-:Y:S01]  /*154c0*/  FADD.FTZ R27, R37, R36 ;  /* 0x00000024251b7221 */ /* 0x000fe20000010000 */
[----:B0-----:R-:W-:Y:S01]  /*154d0*/  @P4 IMAD.HI.U32 R35, R74, R35, RZ ;  /* 0x000000234a234227 */ /* 0x001fe200078e00ff */
[----:B------:R-:W0:Y:S03]  /*154e0*/  MUFU.EX2 R193, R193 ;  /* 0x000000c100c17308 */ /* 0x000e260000000800 */
[----:B---3--:R-:W-:Y:S01]  /*154f0*/  FADD.FTZ R3, R199, R34 ;  /* 0x00000022c7037221 */ /* 0x008fe20000010000 */
[----:B------:R-:W-:Y:S01]  /*15500*/  FADD.FTZ R36, R190, R27 ;  /* 0x0000001bbe247221 */ /* 0x000fe20000010000 */
[----:B------:R-:W-:-:S02]  /*15510*/  F2FP.F16.F32.PACK_AB R188, R37, R188 ;  /* 0x000000bc25bc723e */ /* 0x000fc400000000ff */
[----:B------:R-:W-:Y:S01]  /*15520*/  @P4 SHF.R.U32.HI R31, RZ, R38, R35 ;  /* 0x00000026ff1f4219 */ /* 0x000fe20000011623 */
[----:B------:R-:W-:Y:S01]  /*15530*/  FADD.FTZ R27, R41, R36 ;  /* 0x00000024291b7221 */ /* 0x000fe20000010000 */
[----:B------:R-:W-:Y:S01]  /*15540*/  ISETP.GE.AND P4, PT, R57, 0x1, PT ;  /* 0x000000013900780c */ /* 0x000fe20003f86270 */
[----:B------:R-:W1:Y:S01]  /*15550*/  MUFU.EX2 R24, R24 ;  /* 0x0000001800187308 */ /* 0x000e620000000800 */
[C---:B--2---:R-:W-:Y:S01]  /*15560*/  FADD.FTZ R34, R8.reuse, R3 ;  /* 0x0000000308227221 */ /* 0x044fe20000010000 */
[----:B------:R-:W-:Y:S02]  /*15570*/  F2FP.F16.F32.PACK_AB R199, R8, R199 ;  /* 0x000000c708c7723e */ /* 0x000fe400000000ff */
[----:B------:R-:W-:Y:S02]  /*15580*/  F2FP.F16.F32.PACK_AB R190, R41, R190 ;  /* 0x000000be29be723e */ /* 0x000fe400000000ff */
[----:B------:R-:W-:Y:S02]  /*15590*/  IADD3 R8, R93, -0x2, RZ ;  /* 0xfffffffe5d087810 */ /* 0x000fe40007ffe0ff */
[----:B------:R-:W2:Y:S01]  /*155a0*/  MUFU.EX2 R195, R195 ;  /* 0x000000c300c37308 */ /* 0x000ea20000000800 */
[----:B0-----:R-:W-:-:S07]  /*155b0*/  FADD.FTZ R3, R193, R34 ;  /* 0x00000022c1037221 */ /* 0x001fce0000010000 */
[----:B------:R-:W0:Y:S01]  /*155c0*/  MUFU.EX2 R26, R26 ;  /* 0x0000001a001a7308 */ /* 0x000e220000000800 */
[C---:B-1----:R-:W-:Y:S01]  /*155d0*/  FADD.FTZ R34, R24.reuse, R3 ;  /* 0x0000000318227221 */ /* 0x042fe20000010000 */
[----:B------:R-:W-:-:S06]  /*155e0*/  F2FP.F16.F32.PACK_AB R193, R24, R193 ;  /* 0x000000c118c1723e */ /* 0x000fcc00000000ff */
[----:B------:R-:W1:Y:S01]  /*155f0*/  MUFU.EX2 R189, R189 ;  /* 0x000000bd00bd7308 */ /* 0x000e620000000800 */
[----:B--2---:R-:W-:-:S07]  /*15600*/  FADD.FTZ R3, R195, R34 ;  /* 0x00000022c3037221 */ /* 0x004fce0000010000 */
[----:B------:R-:W2:Y:S01]  /*15610*/  MUFU.EX2 R30, R30 ;  /* 0x0000001e001e7308 */ /* 0x000ea20000000800 */
[----:B0-----:R-:W-:Y:S01]  /*15620*/  FADD.FTZ R34, R26, R3 ;  /* 0x000000031a227221 */ /* 0x001fe20000010000 */
[----:B------:R-:W-:Y:S01]  /*15630*/  IMAD.IADD R3, R156, 0x1, R31 ;  /* 0x000000019c037824 */ /* 0x000fe200078e021f */
[----:B------:R-:W-:-:S03]  /*15640*/  F2FP.F16.F32.PACK_AB R195, R26, R195 ;  /* 0x000000c31ac3723e */ /* 0x000fc600000000ff */
[----:B------:R-:W-:Y:S02]  /*15650*/  IMAD.IADD R56, R3, 0x1, R56 ;  /* 0x0000000103387824 */ /* 0x000fe400078e0238 */
[----:B------:R-:W0:Y:S01]  /*15660*/  MUFU.EX2 R184, R184 ;  /* 0x000000b800b87308 */ /* 0x000e220000000800 */
[----:B-1----:R-:W-:-:S07]  /*15670*/  FADD.FTZ R25, R189, R34 ;  /* 0x00000022bd197221 */ /* 0x002fce0000010000 */
[----:B------:R-:W1:Y:S01]  /*15680*/  MUFU.EX2 R191, R191 ;  /* 0x000000bf00bf7308 */ /* 0x000e620000000800 */
[C---:B--2---:R-:W-:Y:S01]  /*15690*/  FADD.FTZ R34, R30.reuse, R25 ;  /* 0x000000191e227221 */ /* 0x044fe20000010000 */
[----:B------:R-:W-:-:S06]  /*156a0*/  F2FP.F16.F32.PACK_AB R189, R30, R189 ;  /* 0x000000bd1ebd723e */ /* 0x000fcc00000000ff */
[----:B------:R-:W2:Y:S01]  /*156b0*/  MUFU.EX2 R45, R45 ;  /* 0x0000002d002d7308 */ /* 0x000ea20000000800 */
[----:B0-----:R-:W-:-:S07]  /*156c0*/  FADD.FTZ R36, R184, R27 ;  /* 0x0000001bb8247221 */ /* 0x001fce0000010000 */
        /* <DEDUP_REMOVED lines=16> */
[----:B-1----:R-:W-:Y:S01]  /*157d0*/  FADD.FTZ R9, R81, R0 ;  /* 0x0000000051097221 */ /* 0x002fe20000010000 */
[C---:B--2---:R-:W-:Y:S01]  /*157e0*/  FADD.FTZ R221, R49.reuse, R38 ;  /* 0x0000002631dd7221 */ /* 0x044fe20000010000 */
[----:B------:R-:W-:Y:S02]  /*157f0*/  F2FP.F16.F32.PACK_AB R186, R49, R186 ;  /* 0x000000ba31ba723e */ /* 0x000fe400000000ff */
[C---:B0-----:R-:W-:Y:S01]  /*15800*/  FADD.FTZ R9, R34.reuse, R9 ;  /* 0x0000000922097221 */ /* 0x041fe20000010000 */
[----:B------:R-:W-:Y:S01]  /*15810*/  F2FP.F16.F32.PACK_AB R187, R34, R81 ;  /* 0x0000005122bb723e */ /* 0x000fe200000000ff */
[----:B------:R-:W-:Y:S06]  /*15820*/  @!P4 BRA `(.L_x_1748) ;  /* 0x000000000048c947 */ /* 0x000fec0003800000 */
        /* <DEDUP_REMOVED lines=11> */
.L_x_1750:
[----:B------:R-:W-:-:S13]  /*158e0*/  ISETP.NE.AND P1, PT, R57, 0x1, PT ;  /* 0x000000013900780c */ /* 0x000fda0003f25270 */
[----:B------:R-:W0:Y:S02]  /*158f0*/  @P1 LDC.64 R24, c[0x0][0x9e8] ;  /* 0x00027a00ff181b82 */ /* 0x000e240000000a00 */
[----:B0-----:R-:W-:-:S05]  /*15900*/  @P1 IMAD.HI.U32 R24, R0, R24, RZ ;  /* 0x0000001800181227 */ /* 0x001fca00078e00ff */
[----:B------:R-:W-:-:S07]  /*15910*/  @P1 SHF.R.U32.HI R0, RZ, R25, R24 ;  /* 0x00000019ff001219 */ /* 0x000fce0000011618 */
.L_x_1751:
[----:B------:R-:W-:Y:S05]  /*15920*/  BSYNC B0 ;  /* 0x0000000000007941 */ /* 0x000fea0003800000 */
.L_x_1749:
[----:B------:R-:W-:-:S05]  /*15930*/  IMAD R57, R0, R57, R57 ;  /* 0x0000003900397224 */ /* 0x000fca00078e0239 */
[----:B------:R-:W-:-:S07]  /*15940*/  VIMNMX R56, R56, R57, PT ;  /* 0x0000003938387248 */ /* 0x000fce0003fe0100 */
.L_x_1748:
[----:B------:R-:W2:Y:S01]  /*15950*/  LDL R25, [R1+0x78] ;  /* 0x0000780001197983 */ /* 0x000ea20000100800 */
[----:B------:R-:W-:Y:S01]  /*15960*/  SHF.R.S32.HI R3, RZ, 0x1f, R56 ;  /* 0x0000001fff037819 */ /* 0x000fe20000011438 */
[----:B------:R-:W-:Y:S01]  /*15970*/  BSSY B1, `(.L_x_1752) ;  /* 0x0000329000017945 */ /* 0x000fe20003800000 */
[----:B------:R-:W-:Y:S01]  /*15980*/  IMAD.MOV.U32 R0, RZ, RZ, 0x3f800000 ;  /* 0x3f800000ff007424 */ /* 0x000fe200078e00ff */
[----:B------:R-:W-:Y:S02]  /*15990*/  CS2R R150, SRZ ;  /* 0x0000000000967805 */ /* 0x000fe4000001ff00 */
[----:B------:R-:W-:Y:S01]  /*159a0*/  LEA.HI R24, R3, R56, RZ, 0x6 ;  /* 0x0000003803187211 */ /* 0x000fe200078f30ff */
[----:B------:R-:W-:Y:S01]  /*159b0*/  IMAD.MOV.U32 R3, RZ, RZ, 0x3f800000 ;  /* 0x3f800000ff037424 */ /* 0x000fe200078e00ff */
[----:B------:R-:W-:Y:S02]  /*159c0*/  CS2R R148, SRZ ;  /* 0x0000000000947805 */ /* 0x000fe4000001ff00 */
[----:B------:R-:W-:-:S02]  /*159d0*/  CS2R R146, SRZ ;  /* 0x0000000000927805 */ /* 0x000fc4000001ff00 */
[----:B------:R-:W-:Y:S02]  /*159e0*/  SHF.R.S32.HI R24, RZ, 0x6, R24 ;  /* 0x00000006ff187819 */ /* 0x000fe40000011418 */
        /* <DEDUP_REMOVED lines=60> */
[----:B--2---:R-:W-:-:S04]  /*15db0*/  VIMNMX R25, R25, R24, !PT ;  /* 0x0000001819197248 */ /* 0x004fc80007fe0100 */
[----:B------:R-:W-:Y:S01]  /*15dc0*/  ISETP.GE.AND P1, PT, R8, R25, PT ;  /* 0x000000190800720c */ /* 0x000fe20003f26270 */
[----:B------:R0:W-:Y:S02]  /*15dd0*/  STL [R1+0x10], R25 ;  /* 0x0000101901007387 */ /* 0x0001e40000100800 */
[----:B0-----:R-:W-:-:S10]  /*15de0*/  CS2R R24, SRZ ;  /* 0x0000000000187805 */ /* 0x001fd4000001ff00 */
[----:B------:R-:W-:Y:S05]  /*15df0*/  @!P1 BRA `(.L_x_1753) ;  /* 0x0000002c00809947 */ /* 0x000fea0003800000 */
[----:B------:R-:W-:Y:S01]  /*15e00*/  BSSY B0, `(.L_x_1754) ;  /* 0x00002db000007945 */ /* 0x000fe20003800000 */
[----:B------:R-:W-:Y:S01]  /*15e10*/  MOV R0, 0x3f800000 ;  /* 0x3f80000000007802 */ /* 0x000fe20000000f00 */
[----:B------:R-:W-:-:S07]  /*15e20*/  IMAD.MOV.U32 R151, RZ, RZ, RZ ;  /* 0x000000ffff977224 */ /* 0x000fce00078e00ff */
.L_x_1775:
[----:B------:R-:W-:-:S05]  /*15e30*/  VIADD R222, R202, 0x1 ;  /* 0x00000001cade7836 */ /* 0x000fca0000000000 */
[----:B------:R-:W-:-:S04]  /*15e40*/  ISETP.NE.AND P1, PT, R222, 0x2, PT ;  /* 0x00000002de00780c */ /* 0x000fc80003f25270 */
[----:B------:R-:W-:Y:S02]  /*15e50*/  SEL R227, RZ, 0x1, P1 ;  /* 0x00000001ffe37807 */ /* 0x000fe40000800000 */
[----:B------:R-:W-:Y:S02]  /*15e60*/  SEL R222, R222, RZ, P1 ;  /* 0x000000ffdede7207 */ /* 0x000fe40000800000 */
[----:B------:R-:W-:Y:S01]  /*15e70*/  LOP3.LUT R227, R218, R227, RZ, 0x3c, !PT ;  /* 0x000000e3dae37212 */ /* 0x000fe200078e3cff */
[----:B------:R-:W-:Y:S06]  /*15e80*/  @!P0 BRA `(.L_x_1755) ;  /* 0x0000000000048947 */ /* 0x000fec0003800000 */
[----:B------:R-:W-:Y:S01]  /*15e90*/  BPT.TRAP 0x1 ;  /* 0x000000040000795c */ /* 0x000fe20000300000 */
.L_x_1755:
[----:B------:R-:W-:Y:S01]  /*15ea0*/  IMAD R223, R222, 0x8, R17 ;  /* 0x00000008dedf7824 */ /* 0x000fe200078e0211 */
[----:B------:R-:W-:-:S04]  /*15eb0*/  SHF.L.U32 R152, R227, 0x1f, RZ ;  /* 0x0000001fe3987819 */ /* 0x000fc800000006ff */
[----:B------:R0:W1:Y:S01]  /*15ec0*/  SYNCS.PHASECHK.TRANS64.TRYWAIT P1, [R223+URZ+0x30830], R152 ;  /* 0x03083098df0075a7 */ /* 0x000062000802017f */
[----:B------:R-:W-:Y:S05]  /*15ed0*/  @!P0 BRA `(.L_x_1756) ;  /* 0x0000000000048947 */ /* 0x000fea0003800000 */
[----:B------:R-:W-:Y:S01]  /*15ee0*/  BPT.TRAP 0x1 ;  /* 0x000000040000795c */ /* 0x000fe20000300000 */
.L_x_1756:
[----:B------:R-:W2:Y:S01]  /*15ef0*/  LDL R2, [R1+0x50] ;  /* 0x0000500001027983 */ /* 0x000ea20000100800 */
[----:B------:R-:W-:Y:S01]  /*15f00*/  BSSY B2, `(.L_x_1757) ;  /* 0x0000007000027945 */ /* 0x000fe20003800000 */
[----:B--2---:R-:W-:-:S04]  /*15f10*/  IMAD R2, R222, 0x800, R2 ;  /* 0x00000800de027824 */ /* 0x004fc800078e0202 */
[C---:B------:R-:W-:Y:S01]  /*15f20*/  VIADD R156, R2.reuse, 0x2 ;  /* 0x00000002029c7836 */ /* 0x040fe20000000000 */
[----:B------:R-:W-:Y:S01]  /*15f30*/  IADD3 R155, R2, 0x4, RZ ;  /* 0x00000004029b7810 */ /* 0x000fe20007ffe0ff */
[----:B-1----:R-:W-:Y:S06]  /*15f40*/  @P1 BRA `(.L_x_1758) ;  /* 0x0000000000081947 */ /* 0x002fec0003800000 */
[----:B------:R-:W1:Y:S02]  /*15f50*/  SYNCS.PHASECHK.TRANS64.TRYWAIT P1, [R223+URZ+0x30830], R152 ;  /* 0x03083098df0075a7 */ /* 0x000e64000802017f */
[----:B-1----:R-:W-:Y:S05]  /*15f60*/  @!P1 BRA `(.L_x_1759) ;  /* 0x0000017800ac9947 */ /* 0x002fea0003800000 */
.L_x_1758:
[----:B------:R-:W-:Y:S05]  /*15f70*/  BSYNC B2 ;  /* 0x0000000000027941 */ /* 0x000fea0003800000 */
.L_x_1757:
[----:B------:R2:W-:Y:S04]  /*15f80*/  STL.64 [R1+0xf8], R18 ;  /* 0x0000f81201007387 */ /* 0x0005e80000100a00 */
[----:B--2---:R-:W2:Y:S04]  /*15f90*/  LDL.64 R18, [R1+0x40] ;  /* 0x0000400001127983 */ /* 0x004ea80000100a00 */
[----:B------:R3:W-:Y:S04]  /*15fa0*/  STL.64 [R1+0xf0], R16 ;  /* 0x0000f01001007387 */ /* 0x0007e80000100a00 */
[----:B---3--:R-:W3:Y:S04]  /*15fb0*/  LDL.64 R16, [R1+0x38] ;  /* 0x0000380001107983 */ /* 0x008ee80000100a00 */
[----:B------:R4:W-:Y:S01]  /*15fc0*/  STL.64 [R1+0xe8], R8 ;  /* 0x0000e80801007387 */ /* 0x0009e20000100a00 */
[----:B01----:R-:W-:-:S03]  /*15fd0*/  IMAD.MOV.U32 R152, RZ, RZ, R2 ;  /* 0x000000ffff987224 */ /* 0x003fc600078e0002 */
[----:B----4-:R-:W4:Y:S02]  /*15fe0*/  LDL.64 R8, [R1+0x28] ;  /* 0x0000280001087983 */ /* 0x010f240000100a00 */
[----:B------:R-:W-:Y:S01]  /*15ff0*/  R2UR UR6, R152 ;  /* 0x00000000980672ca */ /* 0x000fe200000e0000 */
[----:B------:R-:W-:Y:S02]  /*16000*/  IMAD.MOV.U32 R152, RZ, RZ, R156 ;  /* 0x000000ffff987224 */ /* 0x000fe400078e009c */
[----:B------:R-:W-:Y:S01]  /*16010*/  VIADD R154, R2, 0x6 ;  /* 0x00000006029a7836 */ /* 0x000fe20000000000 */
[----:B------:R0:W-:Y:S02]  /*16020*/  STL.64 [R1+0xe0], R4 ;  /* 0x0000e00401007387 */ /* 0x0001e40000100a00 */
[----:B------:R-:W-:Y:S01]  /*16030*/  R2UR UR4, R152 ;  /* 0x00000000980472ca */ /* 0x000fe200000e0000 */
[----:B------:R-:W-:Y:S02]  /*16040*/  IMAD.MOV.U32 R152, RZ, RZ, R155 ;  /* 0x000000ffff987224 */ /* 0x000fe400078e009b */
[----:B------:R-:W-:-:S03]  /*16050*/  IMAD.MOV.U32 R155, RZ, RZ, 0x40000040 ;  /* 0x40000040ff9b7424 */ /* 0x000fc600078e00ff */
[----:B------:R-:W-:Y:S02]  /*16060*/  R2UR UR8, R152 ;  /* 0x00000000980872ca */ /* 0x000fe400000e0000 */
[----:B------:R-:W-:Y:S01]  /*16070*/  IADD3 R152, R2, 0x200, RZ ;  /* 0x0000020002987810 */ /* 0x000fe20007ffe0ff */
[----:B------:R-:W-:Y:S01]  /*16080*/  IMAD.MOV.U32 R153, RZ, RZ, 0x40000040 ;  /* 0x40000040ff997424 */ /* 0x000fe200078e00ff */
[----:B------:R-:W-:Y:S01]  /*16090*/  R2UR UR10, R154 ;  /* 0x000000009a0a72ca */ /* 0x000fe200000e0000 */
[----:B------:R-:W-:Y:S01]  /*160a0*/  VIADD R156, R2, 0x204 ;  /* 0x00000204029c7836 */ /* 0x000fe20000000000 */
[----:B------:R-:W-:Y:S01]  /*160b0*/  R2UR UR14, R152 ;  /* 0x00000000980e72ca */ /* 0x000fe200000e0000 */
[C---:B------:R-:W-:Y:S01]  /*160c0*/  VIADD R152, R2.reuse, 0x206 ;  /* 0x0000020602987836 */ /* 0x040fe20000000000 */
[----:B------:R-:W-:Y:S01]  /*160d0*/  R2UR UR11, R155 ;  /* 0x000000009b0b72ca */ /* 0x000fe200000e0000 */
[----:B------:R-:W-:Y:S01]  /*160e0*/  IMAD.MOV.U32 R157, RZ, RZ, 0x40000040 ;  /* 0x40000040ff9d7424 */ /* 0x000fe200078e00ff */
[C---:B------:R-:W-:Y:S01]  /*160f0*/  R2UR UR5, R153.reuse ;  /* 0x00000000990572ca */ /* 0x040fe200000e0000 */
[----:B------:R-:W-:Y:S01]  /*16100*/  VIADD R154, R2, 0x202 ;  /* 0x00000202029a7836 */ /* 0x000fe20000000000 */
[----:B------:R-:W-:Y:S01]  /*16110*/  R2UR UR26, R152 ;  /* 0x00000000981a72ca */ /* 0x000fe200000e0000 */
[----:B------:R-:W-:Y:S01]  /*16120*/  VIADD R152, R2, 0x404 ;  /* 0x0000040402987836 */ /* 0x000fe20000000000 */
[----:B------:R-:W-:Y:S01]  /*16130*/  R2UR UR22, R156 ;  /* 0x000000009c1672ca */ /* 0x000fe200000e0000 */
[----:B0-----:R-:W4:Y:S01]  /*16140*/  LDL.64 R4, [R1+0x20] ;  /* 0x0000200001047983 */ /* 0x001f220000100a00 */
[----:B------:R-:W-:Y:S01]  /*16150*/  IADD3 R156, R2, 0x400, RZ ;  /* 0x00000400029c7810 */ /* 0x000fe20007ffe0ff */
[-C--:B------:R-:W-:Y:S01]  /*16160*/  FMUL.FTZ R24, R24, R3.reuse ;  /* 0x0000000318187220 */ /* 0x080fe20000410000 */
[----:B------:R-:W-:Y:S01]  /*16170*/  R2UR UR18, R154 ;  /* 0x000000009a1272ca */ /* 0x000fe200000e0000 */
[----:B------:R-:W-:Y:S01]  /*16180*/  VIADD R154, R2, 0x402 ;  /* 0x00000402029a7836 */ /* 0x000fe20000000000 */
[----:B------:R-:W-:Y:S01]  /*16190*/  R2UR UR30, R156 ;  /* 0x000000009c1e72ca */ /* 0x000fe200000e0000 */
[----:B------:R-:W-:Y:S01]  /*161a0*/  VIADD R156, R2, 0x406 ;  /* 0x00000406029c7836 */ /* 0x000fe20000000000 */
[----:B------:R-:W-:Y:S01]  /*161b0*/  R2UR UR38, R152 ;  /* 0x00000000982672ca */ /* 0x000fe200000e0000 */
[----:B------:R-:W-:Y:S01]  /*161c0*/  VIADD R152, R2, 0x600 ;  /* 0x0000060002987836 */ /* 0x000fe20000000000 */
[----:B------:R-:W-:Y:S01]  /*161d0*/  MOV R229, UR11 ;  /* 0x0000000b00e57c02 */ /* 0x000fe20008000f00 */
[----:B------:R-:W-:Y:S01]  /*161e0*/  UMOV UR11, UR5 ;  /* 0x00000005000b7c82 */ /* 0x000fe20008000000 */
[----:B------:R-:W-:Y:S01]  /*161f0*/  MOV R228, UR10 ;  /* 0x0000000a00e47c02 */ /* 0x000fe20008000f00 */
[----:B------:R-:W-:Y:S01]  /*16200*/  UMOV UR10, UR4 ;  /* 0x00000004000a7c82 */ /* 0x000fe20008000000 */
[----:B------:R-:W-:Y:S01]  /*16210*/  R2UR UR7, R153 ;  /* 0x00000000990772ca */ /* 0x000fe200000e0000 */
[-C--:B------:R-:W-:Y:S01]  /*16220*/  FMUL.FTZ R25, R25, R3.reuse ;  /* 0x0000000319197220 */ /* 0x080fe20000410000 */
[----:B------:R-:W-:Y:S01]  /*16230*/  R2UR UR34, R154 ;  /* 0x000000009a2272ca */ /* 0x000fe200000e0000 */
[-C--:B------:R-:W-:Y:S01]  /*16240*/  FMUL.FTZ R28, R28, R3.reuse ;  /* 0x000000031c1c7220 */ /* 0x080fe20000410000 */
[----:B------:R-:W-:Y:S01]  /*16250*/  R2UR UR42, R156 ;  /* 0x000000009c2a72ca */ /* 0x000fe200000e0000 */
[----:B------:R-:W-:Y:S01]  /*16260*/  VIADD R156, R2, 0x602 ;  /* 0x00000602029c7836 */ /* 0x000fe20000000000 */
[----:B------:R-:W-:Y:S01]  /*16270*/  R2UR UR46, R152 ;  /* 0x00000000982e72ca */ /* 0x000fe200000e0000 */
[----:B------:R-:W-:Y:S01]  /*16280*/  VIADD R152, R2, 0x606 ;  /* 0x0000060602987836 */ /* 0x000fe20000000000 */
[----:B------:R-:W-:Y:S01]  /*16290*/  R2UR UR4, R6 ;  /* 0x00000000060472ca */ /* 0x000fe200000e0000 */
[-C--:B------:R-:W-:Y:S01]  /*162a0*/  FMUL.FTZ R29, R29, R3.reuse ;  /* 0x000000031d1d7220 */ /* 0x080fe20000410000 */
[----:B------:R-:W-:Y:S01]  /*162b0*/  R2UR UR5, R7 ;  /* 0x00000000070572ca */ /* 0x000fe200000e0000 */
[-C--:B------:R-:W-:Y:S01]  /*162c0*/  FMUL.FTZ R32, R32, R3.reuse ;  /* 0x0000000320207220 */ /* 0x080fe20000410000 */
[----:B------:R-:W-:Y:S01]  /*162d0*/  IADD3 R154, R2, 0x604, RZ ;  /* 0x00000604029a7810 */ /* 0x000fe20007ffe0ff */
[-C--:B------:R-:W-:Y:S01]  /*162e0*/  FMUL.FTZ R33, R33, R3.reuse ;  /* 0x0000000321217220 */ /* 0x080fe20000410000 */
[C---:B------:R-:W-:Y:S01]  /*162f0*/  R2UR UR9, R153.reuse ;  /* 0x00000000990972ca */ /* 0x040fe200000e0000 */
[-C--:B------:R-:W-:Y:S01]  /*16300*/  FMUL.FTZ R36, R36, R3.reuse ;  /* 0x0000000324247220 */ /* 0x080fe20000410000 */
[----:B------:R-:W-:Y:S01]  /*16310*/  R2UR UR15, R153 ;  /* 0x00000000990f72ca */ /* 0x000fe200000e0000 */
        /* <DEDUP_REMOVED lines=29> */
[----:B------:R-:W-:Y:S01]  /*164f0*/  WARPGROUP.ARRIVE ;  /* 0x00000000000079c5 */ /* 0x000fe20000000000 */
[-C--:B------:R-:W-:Y:S01]  /*16500*/  FMUL.FTZ R68, R68, R3.reuse ;  /* 0x0000000344447220 */ /* 0x080fe20000410000 */
[-C--:B------:R-:W-:Y:S01]  /*16510*/  FMUL.FTZ R69, R69, R3.reuse ;  /* 0x0000000345457220 */ /* 0x080fe20000410000 */
[-C--:B------:R-:W-:Y:S01]  /*16520*/  FMUL.FTZ R72, R72, R3.reuse ;  /* 0x0000000348487220 */ /* 0x080fe20000410000 */
[-C--:B------:R-:W-:Y:S01]  /*16530*/  FMUL.FTZ R73, R73, R3.reuse ;  /* 0x0000000349497220 */ /* 0x080fe20000410000 */
[-C--:B------:R-:W-:Y:S01]  /*16540*/  FMUL.FTZ R76, R76, R3.reuse ;  /* 0x000000034c4c7220 */ /* 0x080fe20000410000 */
[----:B------:R-:W-:Y:S01]  /*16550*/  HGMMA.64x64x16.F32 R152, gdesc[UR4], RZ, !UPT, gsb0 ;  /* 0x00e00000049879f0 */ /* 0x000fe2000c0008ff */
[----:B------:R-:W-:Y:S01]  /*16560*/  UMOV UR6, UR8 ;  /* 0x0000000800067c82 */ /* 0x000fe20008000000 */
[----:B------:R-:W-:Y:S01]  /*16570*/  UMOV UR7, UR9 ;  /* 0x0000000900077c82 */ /* 0x000fe20008000000 */
        /* <DEDUP_REMOVED lines=36> */
[----:B------:R-:W-:-:S02]  /*167c0*/  FMUL.FTZ R149, R149, R3 ;  /* 0x0000000395957220 */ /* 0x000fc40000410000 */
[----:B------:R-:W4:Y:S01]  /*167d0*/  LDL.64 R2, [R1+0x18] ;  /* 0x0000180001027983 */ /* 0x000f220000100a00 */
        /* <DEDUP_REMOVED lines=66> */
[----:B--2---:R-:W-:-:S02]  /*16c00*/  R2UR UR8, R18 ;  /* 0x00000000120872ca */ /* 0x004fc400000e0000 */
[----:B------:R-:W-:Y:S02]  /*16c10*/  R2UR UR9, R19 ;  /* 0x00000000130972ca */ /* 0x000fe400000e0000 */
[----:B------:R-:W-:Y:S01]  /*16c20*/  R2UR UR20, R216 ;  /* 0x00000000d81472ca */ /* 0x000fe200000e0000 */
[----:B------:R0:W5:Y:S10]  /*16c30*/  LDL.LU.64 R18, [R1+0xf8] ;  /* 0x0000f80001127983 */ /* 0x0001740000300a00 */
[----:B------:R-:W-:Y:S01]  /*16c40*/  HGMMA.64x64x16.F32 R152, gdesc[UR8], R152, gsb0 ;  /* 0x00e00000089879f0 */ /* 0x000fe20008000898 */
[----:B---3--:R-:W-:-:S02]  /*16c50*/  R2UR UR4, R16 ;  /* 0x00000000100472ca */ /* 0x008fc400000e0000 */
[----:B------:R-:W-:Y:S02]  /*16c60*/  R2UR UR5, R17 ;  /* 0x00000000110572ca */ /* 0x000fe400000e0000 */
[----:B------:R-:W-:Y:S01]  /*16c70*/  R2UR UR11, R229 ;  /* 0x00000000e50b72ca */ /* 0x000fe200000e0000 */
[----:B------:R0:W5:Y:S01]  /*16c80*/  LDL.LU.64 R16, [R1+0xf0] ;  /* 0x0000f00001107983 */ /* 0x0001620000300a00 */
[----:B------:R-:W-:Y:S01]  /*16c90*/  R2UR UR10, R228 ;  /* 0x00000000e40a72ca */ /* 0x000fe200000e0000 */
[----:B------:R-:W-:Y:S02]  /*16ca0*/  WARPGROUP.DEPBAR.LE gsb0, 0x0 ;  /* 0x00008000000079c5 */ /* 0x000fe40000010000 */
[----:B------:R-:W-:-:S06]  /*16cb0*/  WARPGROUP.ARRIVE ;  /* 0x00000000000079c5 */ /* 0x000fcc0000000000 */
[----:B------:R-:W-:Y:S01]  /*16cc0*/  HGMMA.64x64x16.F32 R152, gdesc[UR4], R152, gsb0 ;  /* 0x00e00000049879f0 */ /* 0x000fe20008000898 */
[----:B----4-:R-:W-:Y:S02]  /*16cd0*/  R2UR UR8, R8 ;  /* 0x00000000080872ca */ /* 0x010fe400000e0000 */
[----:B------:R-:W-:Y:S02]  /*16ce0*/  R2UR UR9, R9 ;  /* 0x00000000090972ca */ /* 0x000fe400000e0000 */
[----:B------:R-:W-:Y:S01]  /*16cf0*/  R2UR UR12, R4 ;  /* 0x00000000040c72ca */ /* 0x000fe200000e0000 */
[----:B------:R0:W5:Y:S01]  /*16d00*/  LDL.LU.64 R8, [R1+0xe8] ;  /* 0x0000e80001087983 */ /* 0x0001620000300a00 */
[----:B------:R-:W-:Y:S02]  /*16d10*/  WARPGROUP.DEPBAR.LE gsb0, 0x0 ;  /* 0x00008000000079c5 */ /* 0x000fe40000010000 */
[----:B------:R-:W-:-:S07]  /*16d20*/  WARPGROUP.ARRIVE ;  /* 0x00000000000079c5 */ /* 0x000fce0000000000 */
[----:B------:R-:W-:Y:S01]  /*16d30*/  HGMMA.64x64x16.F32 R152, gdesc[UR8], R152, gsb0 ;  /* 0x00e00000089879f0 */ /* 0x000fe20008000898 */
[----:B------:R-:W-:Y:S02]  /*16d40*/  R2UR UR13, R5 ;  /* 0x00000000050d72ca */ /* 0x000fe400000e0000 */
[----:B------:R-:W-:Y:S01]  /*16d50*/  R2UR UR16, R2 ;  /* 0x00000000021072ca */ /* 0x000fe200000e0000 */
[----:B------:R0:W5:Y:S01]  /*16d60*/  LDL.LU.64 R4, [R1+0xe0] ;  /* 0x0000e00001047983 */ /* 0x0001620000300a00 */
[----:B------:R-:W-:Y:S02]  /*16d70*/  WARPGROUP.DEPBAR.LE gsb0, 0x0 ;  /* 0x00008000000079c5 */ /* 0x000fe40000010000 */
[----:B------:R-:W-:-:S07]  /*16d80*/  WARPGROUP.ARRIVE ;  /* 0x00000000000079c5 */ /* 0x000fce0000000000 */
[----:B------:R-:W-:Y:S01]  /*16d90*/  HGMMA.64x64x16.F32 R152, gdesc[UR12], R152, gsb0 ;  /* 0x00e000000c9879f0 */ /* 0x000fe20008000898 */
[----:B------:R-:W-:Y:S02]  /*16da0*/  R2UR UR17, R3 ;  /* 0x00000000031172ca */ /* 0x000fe400000e0000 */
[----:B------:R-:W-:Y:S02]  /*16db0*/  WARPGROUP.DEPBAR.LE gsb0, 0x0 ;  /* 0x00008000000079c5 */ /* 0x000fe40000010000 */
[----:B------:R-:W-:-:S09]  /*16dc0*/  WARPGROUP.ARRIVE ;  /* 0x00000000000079c5 */ /* 0x000fd20000000000 */
[----:B------:R-:W-:Y:S01]  /*16dd0*/  HGMMA.64x64x16.F32 R152, gdesc[UR16], R152, gsb0 ;  /* 0x00e00000109879f0 */ /* 0x000fe20008000898 */
[----:B------:R-:W-:Y:S02]  /*16de0*/  R2UR UR21, R217 ;  /* 0x00000000d91572ca */ /* 0x000fe400000e0000 */
[----:B------:R-:W-:Y:S02]  /*16df0*/  WARPGROUP.DEPBAR.LE gsb0, 0x0 ;  /* 0x00008000000079c5 */ /* 0x000fe40000010000 */
[----:B------:R-:W-:-:S09]  /*16e00*/  WARPGROUP.ARRIVE ;  /* 0x00000000000079c5 */ /* 0x000fd20000000000 */
[----:B------:R-:W-:Y:S01]  /*16e10*/  HGMMA.64x64x16.F32 R152, gdesc[UR20], R152, gsb0 ;  /* 0x00e00000149879f0 */ /* 0x000fe20008000898 */
[----:B------:R-:W-:Y:S02]  /*16e20*/  R2UR UR24, R214 ;  /* 0x00000000d61872ca */ /* 0x000fe400000e0000 */
[----:B------:R-:W-:Y:S01]  /*16e30*/  R2UR UR25, R215 ;  /* 0x00000000d71972ca */ /* 0x000fe200000e0000 */
[----:B------:R-:W-:Y:S02]  /*16e40*/  WARPGROUP.DEPBAR.LE gsb0, 0x0 ;  /* 0x00008000000079c5 */ /* 0x000fe40000010000 */
[----:B------:R-:W-:-:S10]  /*16e50*/  WARPGROUP.ARRIVE ;  /* 0x00000000000079c5 */ /* 0x000fd40000000000 */
        /* <DEDUP_REMOVED lines=44> */
.L_x_1760:
[----:B------:R-:W-:Y:S01]  /*17120*/  SHF.L.U32 R0, R218, 0x1f, RZ ;  /* 0x0000001fda007819 */ /* 0x000fe200000006ff */
[----:B-----5:R-:W-:-:S04]  /*17130*/  IMAD R218, R202, 0x8, R17 ;  /* 0x00000008cada7824 */ /* 0x020fc800078e0211 */
[----:B------:R0:W1:Y:S01]  /*17140*/  SYNCS.PHASECHK.TRANS64.TRYWAIT P1, [R218+URZ+0x30850], R0 ;  /* 0x03085000da0075a7 */ /* 0x000062000802017f */
[----:B------:R-:W-:Y:S05]  /*17150*/  @!P0 BRA `(.L_x_1761) ;  /* 0x0000000000048947 */ /* 0x000fea0003800000 */
[----:B------:R-:W-:Y:S01]  /*17160*/  BPT.TRAP 0x1 ;  /* 0x000000040000795c */ /* 0x000fe20000300000 */
.L_x_1761:
[----:B------:R-:W-:Y:S04]  /*17170*/  BSSY B2, `(.L_x_1762) ;  /* 0x0000004000027945 */ /* 0x000fe80003800000 */
[----:B-1----:R-:W-:Y:S05]  /*17180*/  @P1 BRA `(.L_x_1763) ;  /* 0x0000000000081947 */ /* 0x002fea0003800000 */
[----:B------:R-:W1:Y:S02]  /*17190*/  SYNCS.PHASECHK.TRANS64.TRYWAIT P1, [R218+URZ+0x30850], R0 ;  /* 0x03085000da0075a7 */ /* 0x000e64000802017f */
[----:B-1----:R-:W-:Y:S05]  /*171a0*/  @!P1 BRA `(.L_x_1764) ;  /* 0x0000016800309947 */ /* 0x002fea0003800000 */
.L_x_1763:
[----:B------:R-:W-:Y:S05]  /*171b0*/  BSYNC B2 ;  /* 0x0000000000027941 */ /* 0x000fea0003800000 */
.L_x_1762:
[----:B01----:R-:W-:Y:S01]  /*171c0*/  VIADD R0, R17, 0x400 ;  /* 0x0000040011007836 */ /* 0x003fe20000000000 */
[----:B------:R-:W-:Y:S01]  /*171d0*/  WARPGROUP.ARRIVE ;  /* 0x00000000000079c5 */ /* 0x000fe20000000000 */
[----:B------:R-:W-:-:S03]  /*171e0*/  IMAD.MOV.U32 R3, RZ, RZ, 0x40000040 ;  /* 0x40000040ff037424 */ /* 0x000fc600078e00ff */
[----:B------:R-:W-:Y:S02]  /*171f0*/  SHF.R.U32.HI R0, RZ, 0x4, R0 ;  /* 0x00000004ff007819 */ /* 0x000fe40000011600 */
[----:B------:R-:W-:Y:S01]  /*17200*/  R2UR UR7, R3 ;  /* 0x00000000030772ca */ /* 0x000fe200000e0000 */
[----:B------:R-:W-:Y:S01]  /*17210*/  IMAD.MOV.U32 R3, RZ, RZ, 0x40000040 ;  /* 0x40000040ff037424 */ /* 0x000fe200078e00ff */
[----:B------:R-:W-:-:S04]  /*17220*/  LOP3.LUT R0, R0, 0x3fff, RZ, 0xc0, !PT ;  /* 0x00003fff00007812 */ /* 0x000fc800078ec0ff */
[----:B------:R-:W-:-:S05]  /*17230*/  LOP3.LUT R0, R0, 0x2000000, RZ, 0xfc, !PT ;  /* 0x0200000000007812 */ /* 0x000fca00078efcff */
[----:B------:R-:W-:-:S05]  /*17240*/  IMAD R2, R202, 0x800, R0 ;  /* 0x00000800ca027824 */ /* 0x000fca00078e0200 */
[----:B------:R-:W-:-:S13]  /*17250*/  R2UR UR6, R2 ;  /* 0x00000000020672ca */ /* 0x000fda00000e0000 */
[----:B------:R-:W-:Y:S03]  /*17260*/  HGMMA.64x256x16.F32 R24, R196, gdesc[UR4].tnspB, R24, gsb0 ;  /* 0x43e00004c4187df0 */ /* 0x000fe60008000818 */
[----:B------:R-:W-:Y:S02]  /*17270*/  WARPGROUP.DEPBAR.LE gsb0, 0x0 ;  /* 0x00008000000079c5 */ /* 0x000fe40000010000 */
[----:B------:R-:W-:Y:S01]  /*17280*/  IMAD.MOV.U32 R197, RZ, RZ, 0x40000040 ;  /* 0x40000040ffc57424 */ /* 0x000fe200078e00ff */
[----:B------:R-:W-:Y:S01]  /*17290*/  IADD3 R196, R2, 0x80, RZ ;  /* 0x0000008002c47810 */ /* 0x000fe20007ffe0ff */
[----:B------:R-:W-:-:S03]  /*172a0*/  WARPGROUP.ARRIVE ;  /* 0x00000000000079c5 */ /* 0x000fc60000000000 */
[----:B------:R-:W-:Y:S02]  /*172b0*/  R2UR UR6, R196 ;  /* 0x00000000c40672ca */ /* 0x000fe400000e0000 */
[----:B------:R-:W-:-:S15]  /*172c0*/  R2UR UR7, R197 ;  /* 0x00000000c50772ca */ /* 0x000fde00000e0000 */
[----:B------:R-:W-:-:S01]  /*172d0*/  NOP ;  /* 0x0000000000007918 */ /* 0x000fc20000000000 */
[----:B------:R-:W-:Y:S03]  /*172e0*/  HGMMA.64x256x16.F32 R24, R192, gdesc[UR4].tnspB, R24, gsb0 ;  /* 0x43e00004c0187df0 */ /* 0x000fe60008000818 */
[----:B------:R-:W-:Y:S02]  /*172f0*/  WARPGROUP.DEPBAR.LE gsb0, 0x0 ;  /* 0x00008000000079c5 */ /* 0x000fe40000010000 */
[C---:B------:R-:W-:Y:S01]  /*17300*/  VIADD R192, R2.reuse, 0x100 ;  /* 0x0000010002c07836 */ /* 0x040fe20000000000 */
[----:B------:R-:W-:Y:S01]  /*17310*/  WARPGROUP.ARRIVE ;  /* 0x00000000000079c5 */ /* 0x000fe20000000000 */
[----:B------:R-:W-:Y:S02]  /*17320*/  IMAD.MOV.U32 R193, RZ, RZ, 0x40000040 ;  /* 0x40000040ffc17424 */ /* 0x000fe400078e00ff */
[----:B------:R-:W-:Y:S01]  /*17330*/  VIADD R2, R2, 0x180 ;  /* 0x0000018002027836 */ /* 0x000fe20000000000 */
[----:B------:R-:W-:-:S02]  /*17340*/  R2UR UR6, R192 ;  /* 0x00000000c00672ca */ /* 0x000fc400000e0000 */
[----:B------:R-:W-:-:S15]  /*17350*/  R2UR UR7, R193 ;  /* 0x00000000c10772ca */ /* 0x000fde00000e0000 */
[----:B------:R-:W-:-:S01]  /*17360*/  NOP ;  /* 0x0000000000007918 */ /* 0x000fc20000000000 */
        /* <DEDUP_REMOVED lines=10> */
.L_x_1765:
[----:B------:R-:W2:Y:S01]  /*17410*/  LDL R184, [R1+0x58] ;  /* 0x0000580001b87983 */ /* 0x000ea20000100800 */
[----:B------:R-:W0:Y:S01]  /*17420*/  LDC R0, c[0x0][0x448] ;  /* 0x00011200ff007b82 */ /* 0x000e220000000800 */
[----:B------:R-:W-:Y:S02]  /*17430*/  ULDC UR4, c[0x0][0x9dc] ;  /* 0x0002770000047ab9 */ /* 0x000fe40000000800 */
[----:B------:R-:W2:Y:S04]  /*17440*/  LDL R3, [R1+0x74] ;  /* 0x0000740001037983 */ /* 0x000ea80000100800 */
[----:B------:R-:W3:Y:S01]  /*17450*/  LDL R191, [R1+0x8] ;  /* 0x0000080001bf7983 */ /* 0x000ee20000100800 */
[----:B0-----:R-:W-:-:S13]  /*17460*/  ISETP.NE.AND P1, PT, R0, 0x1, PT ;  /* 0x000000010000780c */ /* 0x001fda0003f25270 */
[----:B------:R-:W0:Y:S08]  /*17470*/  @P1 LDC R2, c[0x0][0x44c] ;  /* 0x00011300ff021b82 */ /* 0x000e300000000800 */
[----:B------:R-:W1:Y:S01]  /*17480*/  @P1 LDC R0, c[0x0][0x450] ;  /* 0x00011400ff001b82 */ /* 0x000e620000000800 */
[----:B------:R-:W-:Y:S02]  /*17490*/  LOP3.LUT P5, RZ, R16, 0x20, RZ, 0xc0, !PT ;  /* 0x0000002010ff7812 */ /* 0x000fe400078ac0ff */
[----:B--2---:R-:W-:-:S05]  /*174a0*/  IADD3 R188, R3, R184, RZ ;  /* 0x000000b803bc7210 */ /* 0x004fca0007ffe0ff */
[----:B0-----:R-:W-:-:S05]  /*174b0*/  @P1 IMAD.HI.U32 R2, R188, R2, RZ ;  /* 0x00000002bc021227 */ /* 0x001fca00078e00ff */
[----:B-1----:R-:W-:Y:S01]  /*174c0*/  @P1 SHF.R.U32.HI R188, RZ, R0, R2 ;  /* 0x00000000ffbc1219 */ /* 0x002fe20000011602 */
[----:B------:R-:W-:-:S04]  /*174d0*/  VIADD R0, R223, 0x30840 ;  /* 0x00030840df007836 */ /* 0x000fc80000000000 */
[----:B------:R-:W0:Y:S01]  /*174e0*/  SHFL.IDX PT, R189, R188, RZ, 0x1c1f ;  /* 0x001c1fffbcbd7589 */ /* 0x000e2200000e0000 */
[----:B---3--:R-:W-:-:S04]  /*174f0*/  PRMT R0, R191, 0x654, R0 ;  /* 0x00000654bf007816 */ /* 0x008fc80000000000 */
[----:B------:R1:W-:Y:S01]  /*17500*/  SYNCS.ARRIVE.TRANS64.RED.A1T0 RZ, [R0+URZ], RZ ;  /* 0x000000ff00ff79a7 */ /* 0x0003e2000810043f */
[----:B------:R-:W-:Y:S01]  /*17510*/  IMAD.U32 R223, RZ, RZ, UR4 ;  /* 0x00000004ffdf7e24 */ /* 0x000fe2000f8e00ff */
[----:B------:R-:W-:Y:S01]  /*17520*/  ULDC UR4, c[0x0][0x9e0] ;  /* 0x0002780000047ab9 */ /* 0x000fe20000000800 */
[----:B-1----:R-:W-:-:S03]  /*17530*/  IMAD.SHL.U32 R0, R8, 0x40, RZ ;  /* 0x0000004008007824 */ /* 0x002fc600078e00ff */
[----:B------:R-:W-:Y:S02]  /*17540*/  LOP3.LUT R187, RZ, R223, RZ, 0x33, !PT ;  /* 0x000000dfffbb7212 */ /* 0x000fe400078e33ff */
[----:B------:R-:W-:-:S04]  /*17550*/  IADD3 R186, -R225, 0x1, -R0 ;  /* 0x00000001e1ba7810 */ /* 0x000fc80007ffe900 */
[----:B------:R-:W-:-:S05]  /*17560*/  IADD3 R186, -R219, R186, R220 ;  /* 0x000000badbba7210 */ /* 0x000fca0007ffe1dc */
[----:B------:R-:W-:Y:S02]  /*17570*/  IMAD.IADD R187, R187, 0x1, R186 ;  /* 0x00000001bbbb7824 */ /* 0x000fe400078e02ba */
[----:B------:R-:W-:Y:S02]  /*17580*/  VIADD R186, R186, UR4 ;  /* 0x00000004baba7c36 */ /* 0x000fe40008000000 */
[----:B0-----:R-:W-:-:S03]  /*17590*/  IMAD.IADD R184, R187, 0x1, R189 ;  /* 0x00000001bbb87824 */ /* 0x001fc600078e02bd */
[----:B------:R-:W-:Y:S01]  /*175a0*/  IADD3 R185, R186, R189, RZ ;  /* 0x000000bdbab97210 */ /* 0x000fe20007ffe0ff */
[----:B------:R-:W-:Y:S06]  /*175b0*/  @!P5 BRA `(.L_x_1766) ;  /* 0x000000000060d947 */ /* 0x000fec0003800000 */
[----:B------:R-:W-:Y:S01]  /*175c0*/  IADD3 R189, -R219, R220, R189 ;  /* 0x000000dcdbbd7210 */ /* 0x000fe20007ffe1bd */
[----:B------:R-:W-:Y:S03]  /*175d0*/  BSSY B2, `(.L_x_1767) ;  /* 0x0000012000027945 */ /* 0x000fe60003800000 */
        /* <DEDUP_REMOVED lines=11> */
.L_x_1768:
[----:B------:R-:W-:Y:S02]  /*17690*/  ULDC UR4, c[0x0][0x9e4] ;  /* 0x0002790000047ab9 */ /* 0x000fe40000000800 */
[----:B------:R-:W-:-:S05]  /*176a0*/  IMAD.U32 R190, RZ, RZ, UR4 ;  /* 0x00000004ffbe7e24 */ /* 0x000fca000f8e00ff */
[----:B------:R-:W-:-:S13]  /*176b0*/  ISETP.NE.AND P1, PT, R190, 0x1, PT ;  /* 0x00000001be00780c */ /* 0x000fda0003f25270 */
[----:B------:R-:W0:Y:S02]  /*176c0*/  @P1 LDC.64 R2, c[0x0][0x9e8] ;  /* 0x00027a00ff021b82 */ /* 0x000e240000000a00 */
[----:B0-----:R-:W-:-:S05]  /*176d0*/  @P1 IMAD.HI.U32 R2, R189, R2, RZ ;  /* 0x00000002bd021227 */ /* 0x001fca00078e00ff */
[----:B------:R-:W-:-:S07]  /*176e0*/  @P1 SHF.R.U32.HI R189, RZ, R3, R2 ;  /* 0x00000003ffbd1219 */ /* 0x000fce0000011602 */
.L_x_1769:
[----:B------:R-:W-:Y:S05]  /*176f0*/  BSYNC B2 ;  /* 0x0000000000027941 */ /* 0x000fea0003800000 */
.L_x_1767:
[----:B------:R-:W-:-:S04]  /*17700*/  IMAD R189, R189, R190, -R0 ;  /* 0x000000bebdbd7224 */ /* 0x000fc800078e0a00 */
[----:B------:R-:W-:-:S05]  /*17710*/  IMAD.IADD R189, R189, 0x1, -R225 ;  /* 0x00000001bdbd7824 */ /* 0x000fca00078e0ae1 */
[----:B------:R-:W-:Y:S02]  /*17720*/  VIMNMX R184, R184, R189, !PT ;  /* 0x000000bdb8b87248 */ /* 0x000fe40007fe0100 */
[----:B------:R-:W-:-:S07]  /*17730*/  VIADDMNMX R185, R189, R190, R185, PT ;  /* 0x000000bebdb97246 */ /* 0x000fce00038001b9 */
.L_x_1766:
[----:B------:R-:W-:Y:S01]  /*17740*/  ISETP.GT.AND P1, PT, R8, -0x1, PT ;  /* 0xffffffff0800780c */ /* 0x000fe20003f24270 */
[----:B------:R-:W0:Y:S03]  /*17750*/  SHFL.IDX PT, R188, R188, 0x1, 0x1c1f ;  /* 0x003c1f00bcbc7f89 */ /* 0x000e2600000e0000 */
[C---:B------:R-:W-:Y:S02]  /*17760*/  ISETP.GT.AND P2, PT, R184.reuse, RZ, P1 ;  /* 0x000000ffb800720c */ /* 0x040fe40000f44270 */
[C---:B------:R-:W-:Y:S02]  /*17770*/  ISETP.GT.AND P4, PT, R184.reuse, 0x1, P1 ;  /* 0x00000001b800780c */ /* 0x040fe40000f84270 */
[----:B------:R-:W-:Y:S02]  /*17780*/  ISETP.LT.OR P3, PT, R185, 0x1, P2 ;  /* 0x00000001b900780c */ /* 0x000fe40001761670 */
[----:B------:R-:W-:-:S02]  /*17790*/  ISETP.GT.AND P2, PT, R184, 0x8, P1 ;  /* 0x00000008b800780c */ /* 0x000fc40000f44270 */
[----:B------:R-:W-:Y:S02]  /*177a0*/  FSEL R152, R152, -INF , !P3 ;  /* 0xff80000098987808 */ /* 0x000fe40005800000 */
[----:B------:R-:W-:Y:S02]  /*177b0*/  ISETP.GT.AND P3, PT, R184, 0x9, P1 ;  /* 0x00000009b800780c */ /* 0x000fe40000f64270 */
[C---:B------:R-:W-:Y:S02]  /*177c0*/  ISETP.LT.OR P4, PT, R185.reuse, 0x2, P4 ;  /* 0x00000002b900780c */ /* 0x040fe40002781670 */
[C---:B------:R-:W-:Y:S02]  /*177d0*/  ISETP.LT.OR P2, PT, R185.reuse, 0x9, P2 ;  /* 0x00000009b900780c */ /* 0x040fe40001741670 */
[----:B------:R-:W-:Y:S02]  /*177e0*/  ISETP.LT.OR P3, PT, R185, 0xa, P3 ;  /* 0x0000000ab900780c */ /* 0x000fe40001f61670 */
[----:B------:R-:W-:-:S02]  /*177f0*/  FSEL R153, R153, -INF , !P4 ;  /* 0xff80000099997808 */ /* 0x000fc40006000000 */
[----:B------:R-:W-:Y:S01]  /*17800*/  FSEL R156, R156, -INF , !P2 ;  /* 0xff8000009c9c7808 */ /* 0x000fe20005000000 */
[----:B0-----:R-:W-:Y:S01]  /*17810*/  IMAD.IADD R186, R186, 0x1, R188 ;  /* 0x00000001baba7824 */ /* 0x001fe200078e02bc */
[----:B------:R-:W-:Y:S02]  /*17820*/  FSEL R157, R157, -INF , !P3 ;  /* 0xff8000009d9d7808 */ /* 0x000fe40005800000 */
[C---:B------:R-:W-:Y:S02]  /*17830*/  ISETP.GT.AND P4, PT, R184.reuse, 0x10, P1 ;  /* 0x00000010b800780c */ /* 0x040fe40000f84270 */
[C---:B------:R-:W-:Y:S02]  /*17840*/  ISETP.GT.AND P2, PT, R184.reuse, 0x11, P1 ;  /* 0x00000011b800780c */ /* 0x040fe40000f44270 */
[----:B------:R-:W-:Y:S02]  /*17850*/  ISETP.GT.AND P3, PT, R184, 0x18, P1 ;  /* 0x00000018b800780c */ /* 0x000fe40000f64270 */
[----:B------:R-:W-:-:S02]  /*17860*/  ISETP.LT.OR P4, PT, R185, 0x11, P4 ;  /* 0x00000011b900780c */ /* 0x000fc40002781670 */
[C---:B------:R-:W-:Y:S02]  /*17870*/  ISETP.LT.OR P2, PT, R185.reuse, 0x12, P2 ;  /* 0x00000012b900780c */ /* 0x040fe40001741670 */
[----:B------:R-:W-:Y:S02]  /*17880*/  ISETP.LT.OR P3, PT, R185, 0x19, P3 ;  /* 0x00000019b900780c */ /* 0x000fe40001f61670 */
[----:B------:R-:W-:Y:S02]  /*17890*/  FSEL R160, R160, -INF , !P4 ;  /* 0xff800000a0a07808 */ /* 0x000fe40006000000 */
[----:B------:R-:W-:Y:S02]  /*178a0*/  FSEL R161, R161, -INF , !P2 ;  /* 0xff800000a1a17808 */ /* 0x000fe40005000000 */
[----:B------:R-:W-:Y:S02]  /*178b0*/  FSEL R164, R164, -INF , !P3 ;  /* 0xff800000a4a47808 */ /* 0x000fe40005800000 */
[----:B------:R-:W-:-:S02]  /*178c0*/  ISETP.GT.AND P4, PT, R184, 0x19, P1 ;  /* 0x00000019b800780c */ /* 0x000fc40000f84270 */
[C---:B------:R-:W-:Y:S02]  /*178d0*/  ISETP.GT.AND P2, PT, R184.reuse, 0x20, P1 ;  /* 0x00000020b800780c */ /* 0x040fe40000f44270 */
[----:B------:R-:W-:Y:S02]  /*178e0*/  ISETP.GT.AND P3, PT, R184, 0x21, P1 ;  /* 0x00000021b800780c */ /* 0x000fe40000f64270 */
[C---:B------:R-:W-:Y:S02]  /*178f0*/  ISETP.LT.OR P4, PT, R185.reuse, 0x1a, P4 ;  /* 0x0000001ab900780c */ /* 0x040fe40002781670 */
[C---:B------:R-:W-:Y:S02]  /*17900*/  ISETP.LT.OR P2, PT, R185.reuse, 0x21, P2 ;  /* 0x00000021b900780c */ /* 0x040fe40001741670 */
[----:B------:R-:W-:Y:S02]  /*17910*/  ISETP.LT.OR P3, PT, R185, 0x22, P3 ;  /* 0x00000022b900780c */ /* 0x000fe40001f61670 */
[----:B------:R-:W-:-:S02]  /*17920*/  FSEL R165, R165, -INF , !P4 ;  /* 0xff800000a5a57808 */ /* 0x000fc40006000000 */
[----:B------:R-:W-:Y:S02]  /*17930*/  FSEL R168, R168, -INF , !P2 ;  /* 0xff800000a8a87808 */ /* 0x000fe40005000000 */
        /* <DEDUP_REMOVED lines=16> */
[----:B------:R-:W-:-:S02]  /*17a40*/  IADD3 R187, R187, R188, RZ ;  /* 0x000000bcbbbb7210 */ /* 0x000fc40007ffe0ff */
[----:B------:R-:W-:Y:S02]  /*17a50*/  FSEL R177, R177, -INF , !P4 ;  /* 0xff800000b1b17808 */ /* 0x000fe40006000000 */
[----:B------:R-:W-:Y:S02]  /*17a60*/  FSEL R180, R180, -INF , !P2 ;  /* 0xff800000b4b47808 */ /* 0x000fe40005000000 */
[----:B------:R-:W-:Y:S01]  /*17a70*/  FSEL R181, R181, -INF , !P3 ;  /* 0xff800000b5b57808 */ /* 0x000fe20005800000 */
        /* <DEDUP_REMOVED lines=14> */
.L_x_1772:
[----:B------:R-:W-:Y:S02]  /*17b60*/  ULDC UR4, c[0x0][0x9e4] ;  /* 0x0002790000047ab9 */ /* 0x000fe40000000800 */
[----:B------:R-:W-:-:S05]  /*17b70*/  IMAD.U32 R184, RZ, RZ, UR4 ;  /* 0x00000004ffb87e24 */ /* 0x000fca000f8e00ff */
[----:B------:R-:W-:-:S13]  /*17b80*/  ISETP.NE.AND P2, PT, R184, 0x1, PT ;  /* 0x00000001b800780c */ /* 0x000fda0003f45270 */
[----:B------:R-:W0:Y:S02]  /*17b90*/  @P2 LDC.64 R2, c[0x0][0x9e8] ;  /* 0x00027a00ff022b82 */ /* 0x000e240000000a00 */
[----:B0-----:R-:W-:-:S05]  /*17ba0*/  @P2 IMAD.HI.U32 R2, R188, R2, RZ ;  /* 0x00000002bc022227 */ /* 0x001fca00078e00ff */
[----:B------:R-:W-:-:S07]  /*17bb0*/  @P2 SHF.R.U32.HI R188, RZ, R3, R2 ;  /* 0x00000003ffbc2219 */ /* 0x000fce0000011602 */
.L_x_1773:
[----:B------:R-:W-:Y:S05]  /*17bc0*/  BSYNC B2 ;  /* 0x0000000000027941 */ /* 0x000fea0003800000 */
.L_x_1771:
[----:B------:R-:W-:-:S04]  /*17bd0*/  IMAD R0, R188, R184, -R0 ;  /* 0x000000b8bc007224 */ /* 0x000fc800078e0a00 */
[----:B------:R-:W-:-:S05]  /*17be0*/  IMAD.IADD R0, R0, 0x1, -R225 ;  /* 0x0000000100007824 */ /* 0x000fca00078e0ae1 */
[----:B------:R-:W-:Y:S02]  /*17bf0*/  VIMNMX R187, R187, R0, !PT ;  /* 0x00000000bbbb7248 */ /* 0x000fe40007fe0100 */
[----:B------:R-:W-:-:S07]  /*17c00*/  VIADDMNMX R186, R0, R184, R186, PT ;  /* 0x000000b800ba7246 */ /* 0x000fce00038001ba */
.L_x_1770:
[----:B------:R-:W-:Y:S01]  /*17c10*/  FMNMX.FTZ R2, R152, R5, !PT ;  /* 0x0000000598027209 */ /* 0x000fe20007810000 */
[----:B------:R-:W-:Y:S01]  /*17c20*/  ULDC UR4, c[0x0][0x988] ;  /* 0x0002620000047ab9 */ /* 0x000fe20000000800 */
[----:B------:R-:W-:Y:S02]  /*17c30*/  LOP3.LUT R16, R16, 0xffffdfff, RZ, 0xc0, !PT ;  /* 0xffffdfff10107812 */ /* 0x000fe400078ec0ff */
[----:B------:R-:W-:Y:S02]  /*17c40*/  FMNMX.FTZ R2, R153, R2, !PT ;  /* 0x0000000299027209 */ /* 0x000fe40007810000 */
[C---:B------:R-:W-:Y:S02]  /*17c50*/  ISETP.GT.AND P2, PT, R187.reuse, 0x1, P1 ;  /* 0x00000001bb00780c */ /* 0x040fe40000f44270 */
[----:B------:R-:W-:Y:S02]  /*17c60*/  FMNMX.FTZ R2, R156, R2, !PT ;  /* 0x000000029c027209 */ /* 0x000fe40007810000 */
[----:B------:R-:W-:-:S02]  /*17c70*/  ISETP.GT.AND P3, PT, R187, 0x8, P1 ;  /* 0x00000008bb00780c */ /* 0x000fc40000f64270 */
[----:B------:R-:W-:Y:S02]  /*17c80*/  FMNMX.FTZ R2, R157, R2, !PT ;  /* 0x000000029d027209 */ /* 0x000fe40007810000 */
[----:B------:R-:W-:Y:S02]  /*17c90*/  @P0 LOP3.LUT R16, R16, 0x2000, RZ, 0xfc, !PT ;  /* 0x0000200010100812 */ /* 0x000fe400078efcff */
[----:B------:R-:W-:Y:S02]  /*17ca0*/  FMNMX.FTZ R2, R160, R2, !PT ;  /* 0x00000002a0027209 */ /* 0x000fe40007810000 */
[----:B------:R-:W-:Y:S02]  /*17cb0*/  ISETP.GT.AND P0, PT, R187, 0x21, P1 ;  /* 0x00000021bb00780c */ /* 0x000fe40000f04270 */
[----:B------:R-:W-:Y:S02]  /*17cc0*/  FMNMX.FTZ R2, R161, R2, !PT ;  /* 0x00000002a1027209 */ /* 0x000fe40007810000 */
[----:B------:R-:W-:-:S02]  /*17cd0*/  ISETP.LT.OR P2, PT, R186, 0x2, P2 ;  /* 0x00000002ba00780c */ /* 0x000fc40001741670 */
[----:B------:R-:W-:Y:S02]  /*17ce0*/  FMNMX.FTZ R2, R164, R2, !PT ;  /* 0x00000002a4027209 */ /* 0x000fe40007810000 */
[----:B------:R-:W-:Y:S02]  /*17cf0*/  ISETP.LT.OR P3, PT, R186, 0x9, P3 ;  /* 0x00000009ba00780c */ /* 0x000fe40001f61670 */
[----:B------:R-:W-:Y:S02]  /*17d00*/  FMNMX.FTZ R2, R165, R2, !PT ;  /* 0x00000002a5027209 */ /* 0x000fe40007810000 */
[----:B------:R-:W-:Y:S02]  /*17d10*/  FSEL R0, R155, -INF , !P2 ;  /* 0xff8000009b007808 */ /* 0x000fe40005000000 */
[----:B------:R-:W-:Y:S02]  /*17d20*/  FMNMX.FTZ R2, R168, R2, !PT ;  /* 0x00000002a8027209 */ /* 0x000fe40007810000 */
[----:B------:R-:W-:-:S02]  /*17d30*/  FSEL R158, R158, -INF , !P3 ;  /* 0xff8000009e9e7808 */ /* 0x000fc40005800000 */
[----:B------:R-:W-:Y:S02]  /*17d40*/  FMNMX.FTZ R2, R169, R2, !PT ;  /* 0x00000002a9027209 */ /* 0x000fe40007810000 */
[C---:B------:R-:W-:Y:S02]  /*17d50*/  ISETP.GT.AND P4, PT, R187.reuse, 0x9, P1 ;  /* 0x00000009bb00780c */ /* 0x040fe40000f84270 */
[----:B------:R-:W-:Y:S02]  /*17d60*/  FMNMX.FTZ R2, R172, R2, !PT ;  /* 0x00000002ac027209 */ /* 0x000fe40007810000 */
[----:B------:R-:W-:Y:S02]  /*17d70*/  ISETP.GT.AND P2, PT, R187, 0x10, P1 ;  /* 0x00000010bb00780c */ /* 0x000fe40000f44270 */
[----:B------:R-:W-:Y:S02]  /*17d80*/  FMNMX.FTZ R2, R173, R2, !PT ;  /* 0x00000002ad027209 */ /* 0x000fe40007810000 */
[----:B------:R-:W-:-:S02]  /*17d90*/  ISETP.GT.AND P3, PT, R187, 0x11, P1 ;  /* 0x00000011bb00780c */ /* 0x000fc40000f64270 */
[----:B------:R-:W-:Y:S02]  /*17da0*/  FMNMX.FTZ R2, R176, R2, !PT ;  /* 0x00000002b0027209 */ /* 0x000fe40007810000 */
[----:B------:R-:W-:Y:S02]  /*17db0*/  LOP3.LUT R16, R16, 0xffff7fff, RZ, 0xc0, !PT ;  /* 0xffff7fff10107812 */ /* 0x000fe400078ec0ff */
[----:B------:R-:W-:Y:S02]  /*17dc0*/  FMNMX.FTZ R2, R177, R2, !PT ;  /* 0x00000002b1027209 */ /* 0x000fe40007810000 */
[----:B------:R-:W-:Y:S02]  /*17dd0*/  ISETP.LT.OR P4, PT, R186, 0xa, P4 ;  /* 0x0000000aba00780c */ /* 0x000fe40002781670 */
[----:B------:R-:W-:Y:S02]  /*17de0*/  FMNMX.FTZ R2, R180, R2, !PT ;  /* 0x00000002b4027209 */ /* 0x000fe40007810000 */
[----:B------:R-:W-:-:S02]  /*17df0*/  ISETP.LT.OR P2, PT, R186, 0x11, P2 ;  /* 0x00000011ba00780c */ /* 0x000fc40001741670 */
[----:B------:R-:W-:Y:S02]  /*17e00*/  FMNMX.FTZ R2, R181, R2, !PT ;  /* 0x00000002b5027209 */ /* 0x000fe40007810000 */
[----:B------:R-:W-:Y:S02]  /*17e10*/  ISETP.LT.OR P3, PT, R186, 0x12, P3 ;  /* 0x00000012ba00780c */ /* 0x000fe40001f61670 */
[----:B------:R-:W-:Y:S01]  /*17e20*/  @P0 LOP3.LUT R16, R16, 0x8000, RZ, 0xfc, !PT ;  /* 0x0000800010100812 */ /* 0x000fe200078efcff */
[----:B------:R-:W0:Y:S01]  /*17e30*/  SHFL.BFLY PT, R3, R2, 0x2, 0x1f ;  /* 0x0c401f0002037f89 */ /* 0x000e2200000e0000 */
[----:B------:R-:W-:Y:S02]  /*17e40*/  ISETP.GT.AND P0, PT, R187, RZ, P1 ;  /* 0x000000ffbb00720c */ /* 0x000fe40000f04270 */
[----:B------:R-:W-:Y:S02]  /*17e50*/  FSEL R159, R159, -INF , !P4 ;  /* 0xff8000009f9f7808 */ /* 0x000fe40006000000 */
[----:B------:R-:W-:-:S02]  /*17e60*/  FSEL R162, R162, -INF , !P2 ;  /* 0xff800000a2a27808 */ /* 0x000fc40005000000 */
[----:B------:R-:W-:Y:S02]  /*17e70*/  FSEL R163, R163, -INF , !P3 ;  /* 0xff800000a3a37808 */ /* 0x000fe40005800000 */
[C---:B------:R-:W-:Y:S02]  /*17e80*/  ISETP.GT.AND P4, PT, R187.reuse, 0x18, P1 ;  /* 0x00000018bb00780c */ /* 0x040fe40000f84270 */
[C---:B------:R-:W-:Y:S02]  /*17e90*/  ISETP.GT.AND P2, PT, R187.reuse, 0x19, P1 ;  /* 0x00000019bb00780c */ /* 0x040fe40000f44270 */
[----:B------:R-:W-:Y:S02]  /*17ea0*/  ISETP.GT.AND P3, PT, R187, 0x20, P1 ;  /* 0x00000020bb00780c */ /* 0x000fe40000f64270 */
[C---:B------:R-:W-:Y:S02]  /*17eb0*/  ISETP.LT.OR P4, PT, R186.reuse, 0x19, P4 ;  /* 0x00000019ba00780c */ /* 0x040fe40002781670 */
[----:B------:R-:W-:-:S02]  /*17ec0*/  ISETP.LT.OR P2, PT, R186, 0x1a, P2 ;  /* 0x0000001aba00780c */ /* 0x000fc40001741670 */
[----:B------:R-:W-:Y:S02]  /*17ed0*/  ISETP.LT.OR P3, PT, R186, 0x21, P3 ;  /* 0x00000021ba00780c */ /* 0x000fe40001f61670 */
[----:B------:R-:W-:Y:S02]  /*17ee0*/  LOP3.LUT R16, R16, 0xfffffff7, RZ, 0xc0, !PT ;  /* 0xfffffff710107812 */ /* 0x000fe400078ec0ff */
[----:B------:R-:W-:Y:S02]  /*17ef0*/  FSEL R166, R166, -INF , !P4 ;  /* 0xff800000a6a67808 */ /* 0x000fe40006000000 */
[----:B------:R-:W-:Y:S02]  /*17f00*/  FSEL R167, R167, -INF , !P2 ;  /* 0xff800000a7a77808 */ /* 0x000fe40005000000 */
[----:B------:R-:W-:Y:S02]  /*17f10*/  FSEL R170, R170, -INF , !P3 ;  /* 0xff800000aaaa7808 */ /* 0x000fe40005800000 */
[----:B------:R-:W-:-:S02]  /*17f20*/  ISETP.GT.AND P2, PT, R187, 0x28, P1 ;  /* 0x00000028bb00780c */ /* 0x000fc40000f44270 */
[C---:B------:R-:W-:Y:S02]  /*17f30*/  ISETP.GT.AND P3, PT, R187.reuse, 0x29, P1 ;  /* 0x00000029bb00780c */ /* 0x040fe40000f64270 */
[C---:B------:R-:W-:Y:S02]  /*17f40*/  ISETP.GT.AND P4, PT, R187.reuse, 0x30, P1 ;  /* 0x00000030bb00780c */ /* 0x040fe40000f84270 */
[C---:B------:R-:W-:Y:S02]  /*17f50*/  ISETP.GT.AND P5, PT, R187.reuse, 0x31, P1 ;  /* 0x00000031bb00780c */ /* 0x040fe40000fa4270 */
[C---:B------:R-:W-:Y:S02]  /*17f60*/  ISETP.GT.AND P6, PT, R187.reuse, 0x38, P1 ;  /* 0x00000038bb00780c */ /* 0x040fe40000fc4270 */
[----:B------:R-:W-:Y:S02]  /*17f70*/  ISETP.GT.AND P1, PT, R187, 0x39, P1 ;  /* 0x00000039bb00780c */ /* 0x000fe40000f24270 */
[----:B------:R-:W-:-:S02]  /*17f80*/  @P0 LOP3.LUT R16, R16, 0x8, RZ, 0xfc, !PT ;  /* 0x0000000810100812 */ /* 0x000fc400078efcff */
[----:B0-----:R-:W-:Y:S01]  /*17f90*/  FMNMX.FTZ R3, R2, R3, !PT ;  /* 0x0000000302037209 */ /* 0x001fe20007810000 */
[----:B------:R-:W-:Y:S01]  /*17fa0*/  IMAD.U32 R2, RZ, RZ, UR4 ;  /* 0x00000004ff027e24 */ /* 0x000fe2000f8e00ff */
[C---:B------:R-:W-:Y:S02]  /*17fb0*/  LOP3.LUT P0, RZ, R16.reuse, 0x8000, RZ, 0xc0, !PT ;  /* 0x0000800010ff7812 */ /* 0x040fe4000780c0ff */
[----:B------:R-:W-:Y:S01]  /*17fc0*/  LOP3.LUT R16, R16, 0xfffffffd, RZ, 0xc0, !PT ;  /* 0xfffffffd10107812 */ /* 0x000fe200078ec0ff */
[----:B------:R-:W0:Y:S01]  /*17fd0*/  SHFL.BFLY PT, R155, R3, 0x1, 0x1f ;  /* 0x0c201f00039b7f89 */ /* 0x000e2200000e0000 */
[C---:B------:R-:W-:Y:S02]  /*17fe0*/  ISETP.LT.OR P0, PT, R186.reuse, 0x22, P0 ;  /* 0x00000022ba00780c */ /* 0x040fe40000701670 */
[----:B------:R-:W-:Y:S02]  /*17ff0*/  ISETP.LT.OR P4, PT, R186, 0x31, P4 ;  /* 0x00000031ba00780c */ /* 0x000fe40002781670 */
[----:B------:R-:W-:-:S02]  /*18000*/  @P1 LOP3.LUT R16, R16, 0x2, RZ, 0xfc, !PT ;  /* 0x0000000210101812 */ /* 0x000fc400078efcff */
[----:B------:R-:W-:Y:S02]  /*18010*/  ISETP.LT.OR P5, PT, R186, 0x32, P5 ;  /* 0x00000032ba00780c */ /* 0x000fe40002fa1670 */
[C---:B------:R-:W-:Y:S02]  /*18020*/  LOP3.LUT P1, RZ, R16.reuse, 0x8, RZ, 0xc0, !PT ;  /* 0x0000000810ff7812 */ /* 0x040fe4000782c0ff */
[----:B------:R-:W-:Y:S02]  /*18030*/  LOP3.LUT R16, R16, 0xffffffef, RZ, 0xc0, !PT ;  /* 0xffffffef10107812 */ /* 0x000fe400078ec0ff */
[----:B------:R-:W-:Y:S02]  /*18040*/  ISETP.LT.OR P1, PT, R186, 0x1, P1 ;  /* 0x00000001ba00780c */ /* 0x000fe40000f21670 */
[----:B------:R-:W-:Y:S02]  /*18050*/  @P0 LOP3.LUT R16, R16, 0x10, RZ, 0xfc, !PT ;  /* 0x0000001010100812 */ /* 0x000fe400078efcff */
[----:B------:R-:W-:-:S02]  /*18060*/  ISETP.LT.OR P0, PT, R186, 0x29, P2 ;  /* 0x00000029ba00780c */ /* 0x000fc40001701670 */
[C---:B------:R-:W-:Y:S02]  /*18070*/  LOP3.LUT P2, RZ, R16.reuse, 0x2, RZ, 0xc0, !PT ;  /* 0x0000000210ff7812 */ /* 0x040fe4000784c0ff */
[----:B------:R-:W-:Y:S02]  /*18080*/  LOP3.LUT R16, R16, 0xfffffffb, RZ, 0xc0, !PT ;  /* 0xfffffffb10107812 */ /* 0x000fe400078ec0ff */
[----:B------:R-:W-:Y:S02]  /*18090*/  FSEL R154, R154, -INF , !P1 ;  /* 0xff8000009a9a7808 */ /* 0x000fe40004800000 */
[----:B0-----:R-:W-:Y:S02]  /*180a0*/  FMNMX.FTZ R155, R3, R155, !PT ;  /* 0x0000009b039b7209 */ /* 0x001fe40007810000 */
[----:B------:R-:W-:Y:S02]  /*180b0*/  FSEL R178, R178, -INF , !P4 ;  /* 0xff800000b2b27808 */ /* 0x000fe40006000000 */
[----:B------:R-:W-:-:S02]  /*180c0*/  ISETP.LT.OR P6, PT, R186, 0x39, P6 ;  /* 0x00000039ba00780c */ /* 0x000fc400037c1670 */
[----:B------:R-:W-:Y:S02]  /*180d0*/  @P0 LOP3.LUT R16, R16, 0x4, RZ, 0xfc, !PT ;  /* 0x0000000410100812 */ /* 0x000fe400078efcff */
[----:B------:R-:W-:Y:S02]  /*180e0*/  ISETP.LT.OR P0, PT, R186, 0x2a, P3 ;  /* 0x0000002aba00780c */ /* 0x000fe40001f01670 */
[C---:B------:R-:W-:Y:S02]  /*180f0*/  FSETP.NEU.FTZ.AND P3, PT, R155.reuse, -INF , PT ;  /* 0xff8000009b00780b */ /* 0x040fe40003f7d000 */
[----:B------:R-:W-:Y:S02]  /*18100*/  LOP3.LUT R16, R16, 0xffffbfff, RZ, 0xc0, !PT ;  /* 0xffffbfff10107812 */ /* 0x000fe400078ec0ff */
[----:B------:R-:W-:Y:S02]  /*18110*/  FSEL R3, R155, RZ, P3 ;  /* 0x000000ff9b037208 */ /* 0x000fe40001800000 */
[----:B------:R-:W-:-:S02]  /*18120*/  FSEL R179, R179, -INF , !P5 ;  /* 0xff800000b3b37808 */ /* 0x000fc40006800000 */
[----:B------:R-:W-:Y:S01]  /*18130*/  ISETP.LT.OR P2, PT, R186, 0x3a, P2 ;  /* 0x0000003aba00780c */ /* 0x000fe20001741670 */
[----:B------:R-:W-:Y:S01]  /*18140*/  FADD.FTZ R3, -R3, R5 ;  /* 0x0000000503037221 */ /* 0x000fe20000010100 */
[-C--:B------:R-:W-:Y:S01]  /*18150*/  FMUL.FTZ R5, R155, R2.reuse ;  /* 0x000000029b057220 */ /* 0x080fe20000410000 */
[----:B------:R-:W-:Y:S02]  /*18160*/  @P0 LOP3.LUT R16, R16, 0x4000, RZ, 0xfc, !PT ;  /* 0x0000400010100812 */ /* 0x000fe400078efcff */
[----:B------:R-:W-:Y:S01]  /*18170*/  FSEL R182, R182, -INF , !P6 ;  /* 0xff800000b6b67808 */ /* 0x000fe20007000000 */
[-C--:B------:R-:W-:Y:S01]  /*18180*/  FMUL.FTZ R3, R3, R2.reuse ;  /* 0x0000000203037220 */ /* 0x080fe20000410000 */
[----:B------:R-:W-:Y:S02]  /*18190*/  FSEL R5, R5, RZ, P3 ;  /* 0x000000ff05057208 */ /* 0x000fe40001800000 */
[C---:B------:R-:W-:Y:S02]  /*181a0*/  LOP3.LUT P0, RZ, R16.reuse, 0x10, RZ, 0xc0, !PT ;  /* 0x0000001010ff7812 */ /* 0x040fe4000780c0ff */
[----:B------:R-:W-:Y:S01]  /*181b0*/  LOP3.LUT P3, RZ, R16, 0x4, RZ, 0xc0, !PT ;  /* 0x0000000410ff7812 */ /* 0x000fe2000786c0ff */
[-CC-:B------:R-:W-:Y:S01]  /*181c0*/  FFMA.FTZ R152, R152, R2.reuse, -R5.reuse ;  /* 0x0000000298987223 */ /* 0x180fe20000010805 */
        /* <DEDUP_REMOVED lines=14> */
[----:B------:R-:W-:Y:S01]  /*182b0*/  FFMA.FTZ R5, R181, R2, -R5 ;  /* 0x00000002b5057223 */ /* 0x000fe20000010805 */
[----:B------:R-:W-:Y:S01]  /*182c0*/  FMNMX.FTZ R181, R154, R4, !PT ;  /* 0x000000049ab57209 */ /* 0x000fe20007810000 */
[----:B------:R-:W-:Y:S01]  /*182d0*/  MUFU.EX2 R196, R152 ;  /* 0x0000009800c47308 */ /* 0x000fe20000000800 */
[----:B------:R-:W-:-:S02]  /*182e0*/  FSEL R171, R171, -INF , !P0 ;  /* 0xff800000abab7808 */ /* 0x000fc40004000000 */
[----:B------:R-:W-:Y:S02]  /*182f0*/  FMNMX.FTZ R181, R0, R181, !PT ;  /* 0x000000b500b57209 */ /* 0x000fe40007810000 */
[----:B------:R-:W-:Y:S02]  /*18300*/  LOP3.LUT P0, RZ, R16, 0x4000, RZ, 0xc0, !PT ;  /* 0x0000400010ff7812 */ /* 0x000fe4000780c0ff */
[----:B------:R-:W-:Y:S01]  /*18310*/  FMNMX.FTZ R181, R158, R181, !PT ;  /* 0x000000b59eb57209 */ /* 0x000fe20007810000 */
[----:B------:R-:W0:Y:S01]  /*18320*/  MUFU.EX2 R3, R3 ;  /* 0x0000000300037308 */ /* 0x000e220000000800 */
[----:B------:R-:W-:Y:S02]  /*18330*/  FSEL R174, R174, -INF , !P3 ;  /* 0xff800000aeae7808 */ /* 0x000fe40005800000 */
[----:B------:R-:W-:Y:S02]  /*18340*/  FMNMX.FTZ R181, R159, R181, !PT ;  /* 0x000000b59fb57209 */ /* 0x000fe40007810000 */
[----:B------:R-:W-:-:S02]  /*18350*/  FSEL R175, R175, -INF , !P0 ;  /* 0xff800000afaf7808 */ /* 0x000fc40004000000 */
[----:B------:R-:W-:Y:S01]  /*18360*/  FMNMX.FTZ R181, R162, R181, !PT ;  /* 0x000000b5a2b57209 */ /* 0x000fe20007810000 */
[----:B------:R-:W1:Y:S01]  /*18370*/  MUFU.EX2 R153, R153 ;  /* 0x0000009900997308 */ /* 0x000e620000000800 */
[----:B------:R-:W-:Y:S02]  /*18380*/  FSEL R183, R183, -INF , !P2 ;  /* 0xff800000b7b77808 */ /* 0x000fe40005000000 */
[----:B------:R-:W-:Y:S02]  /*18390*/  FMNMX.FTZ R181, R163, R181, !PT ;  /* 0x000000b5a3b57209 */ /* 0x000fe40007810000 */
[----:B------:R-:W-:Y:S02]  /*183a0*/  LOP3.LUT P0, RZ, R16, 0x2000, RZ, 0xc0, !PT ;  /* 0x0000200010ff7812 */ /* 0x000fe4000780c0ff */
[----:B------:R-:W-:Y:S01]  /*183b0*/  FMNMX.FTZ R181, R166, R181, !PT ;  /* 0x000000b5a6b57209 */ /* 0x000fe20007810000 */
[----:B------:R-:W2:Y:S01]  /*183c0*/  MUFU.EX2 R156, R156 ;  /* 0x0000009c009c7308 */ /* 0x000ea20000000800 */
[----:B0-----:R-:W-:-:S02]  /*183d0*/  FFMA.FTZ R221, R3, R221, R196 ;  /* 0x000000dd03dd7223 */ /* 0x001fc400000100c4 */
[----:B------:R-:W-:-:S04]  /*183e0*/  FMNMX.FTZ R181, R167, R181, !PT ;  /* 0x000000b5a7b57209 */ /* 0x000fc80007810000 */
[----:B------:R-:W-:Y:S01]  /*183f0*/  FMNMX.FTZ R181, R170, R181, !PT ;  /* 0x000000b5aab57209 */ /* 0x000fe20007810000 */
[----:B------:R-:W-:Y:S03]  /*18400*/  MUFU.EX2 R157, R157 ;  /* 0x0000009d009d7308 */ /* 0x000fe60000000800 */
        /* <DEDUP_REMOVED lines=20> */
[----:B0-----:R-:W-:-:S04]  /*18550*/  FMNMX.FTZ R152, R181, R184, !PT ;  /* 0x000000b8b5987209 */ /* 0x001fc80007810000 */
[----:B------:R-:W-:-:S03]  /*18560*/  FSETP.NEU.FTZ.AND P1, PT, R152, -INF , PT ;  /* 0xff8000009800780b */ /* 0x000fc60003f3d000 */
[----:B------:R-:W-:Y:S01]  /*18570*/  MUFU.EX2 R180, R180 ;  /* 0x000000b400b47308 */ /* 0x000fe20000000800 */
[----:B------:R-:W-:-:S05]  /*18580*/  FSEL R181, R152, RZ, P1 ;  /* 0x000000ff98b57208 */ /* 0x000fca0000800000 */
[----:B------:R-:W-:Y:S01]  /*18590*/  FADD.FTZ R4, -R181, R4 ;  /* 0x00000004b5047221 */ /* 0x000fe20000010100 */
[-C--:B------:R-:W-:Y:S01]  /*185a0*/  FMUL.FTZ R181, R152, R2.reuse ;  /* 0x0000000298b57220 */ /* 0x080fe20000410000 */
[----:B------:R-:W-:Y:S02]  /*185b0*/  MUFU.EX2 R5, R5 ;  /* 0x0000000500057308 */ /* 0x000fe40000000800 */
[----:B------:R-:W-:Y:S02]  /*185c0*/  FMUL.FTZ R4, R4, R2 ;  /* 0x0000000204047220 */ /* 0x000fe40000410000 */
[----:B------:R-:W-:-:S05]  /*185d0*/  FSEL R181, R181, RZ, P1 ;  /* 0x000000ffb5b57208 */ /* 0x000fca0000800000 */
        /* <DEDUP_REMOVED lines=17> */
[----:B------:R-:W-:-:S04]  /*186f0*/  FFMA.FTZ R181, R183, R2, -R181 ;  /* 0x00000002b7b57223 */ /* 0x000fc800000108b5 */
[----:B------:R1:W0:Y:S08]  /*18700*/  MUFU.EX2 R0, R4 ;  /* 0x0000000400007308 */ /* 0x0002300000000800 */
[----:B------:R-:W3:Y:S01]  /*18710*/  MUFU.EX2 R158, R158 ;  /* 0x0000009e009e7308 */ /* 0x000ee20000000800 */
[----:B-1----:R-:W-:-:S04]  /*18720*/  FADD.FTZ R4, R153, R221 ;  /* 0x000000dd99047221 */ /* 0x002fc80000010000 */
[----:B--2---:R-:W-:-:S03]  /*18730*/  FADD.FTZ R4, R156, R4 ;  /* 0x000000049c047221 */ /* 0x004fc60000010000 */
[----:B------:R-:W1:Y:S01]  /*18740*/  MUFU.EX2 R159, R159 ;  /* 0x0000009f009f7308 */ /* 0x000e620000000800 */
[----:B0-----:R-:W-:Y:S01]  /*18750*/  FFMA.FTZ R9, R0, R9, R154 ;  /* 0x0000000900097223 */ /* 0x001fe2000001009a */
[----:B------:R-:W-:-:S03]  /*18760*/  FADD.FTZ R4, R157, R4 ;  /* 0x000000049d047221 */ /* 0x000fc60000010000 */
[----:B------:R-:W-:Y:S01]  /*18770*/  FADD.FTZ R9, R197, R9 ;  /* 0x00000009c5097221 */ /* 0x000fe20000010000 */
[----:B------:R-:W-:Y:S02]  /*18780*/  FADD.FTZ R4, R160, R4 ;  /* 0x00000004a0047221 */ /* 0x000fe40000010000 */
[----:B------:R-:W0:Y:S01]  /*18790*/  MUFU.EX2 R162, R162 ;  /* 0x000000a200a27308 */ /* 0x000e220000000800 */
[----:B---3--:R-:W-:Y:S01]  /*187a0*/  FADD.FTZ R9, R158, R9 ;  /* 0x000000099e097221 */ /* 0x008fe20000010000 */
[----:B------:R-:W-:-:S04]  /*187b0*/  FADD.FTZ R4, R161, R4 ;  /* 0x00000004a1047221 */ /* 0x000fc80000010000 */
[----:B------:R-:W-:Y:S02]  /*187c0*/  FADD.FTZ R4, R164, R4 ;  /* 0x00000004a4047221 */ /* 0x000fe40000010000 */
[----:B------:R-:W2:Y:S01]  /*187d0*/  MUFU.EX2 R163, R163 ;  /* 0x000000a300a37308 */ /* 0x000ea20000000800 */
[----:B-1----:R-:W-:Y:S01]  /*187e0*/  FADD.FTZ R9, R159, R9 ;  /* 0x000000099f097221 */ /* 0x002fe20000010000 */
[----:B------:R-:W-:-:S04]  /*187f0*/  FADD.FTZ R4, R165, R4 ;  /* 0x00000004a5047221 */ /* 0x000fc80000010000 */
[----:B------:R-:W-:Y:S02]  /*18800*/  FADD.FTZ R4, R168, R4 ;  /* 0x00000004a8047221 */ /* 0x000fe40000010000 */
[----:B------:R-:W1:Y:S01]  /*18810*/  MUFU.EX2 R166, R166 ;  /* 0x000000a600a67308 */ /* 0x000e620000000800 */
[----:B0-----:R-:W-:Y:S01]  /*18820*/  FADD.FTZ R9, R162, R9 ;  /* 0x00000009a2097221 */ /* 0x001fe20000010000 */
[----:B------:R-:W-:-:S04]  /*18830*/  FADD.FTZ R4, R169, R4 ;  /* 0x00000004a9047221 */ /* 0x000fc80000010000 */
[----:B------:R-:W-:Y:S02]  /*18840*/  FADD.FTZ R4, R172, R4 ;  /* 0x00000004ac047221 */ /* 0x000fe40000010000 */
[----:B------:R-:W0:Y:S01]  /*18850*/  MUFU.EX2 R167, R167 ;  /* 0x000000a700a77308 */ /* 0x000e220000000800 */
[----:B--2---:R-:W-:Y:S01]  /*18860*/  FADD.FTZ R9, R163, R9 ;  /* 0x00000009a3097221 */ /* 0x004fe20000010000 */
        /* <DEDUP_REMOVED lines=8> */
[----:B------:R-:W-:-:S06]  /*188f0*/  FADD.FTZ R221, R5, R4 ;  /* 0x0000000405dd7221 */ /* 0x000fcc0000010000 */
        /* <DEDUP_REMOVED lines=11> */
[----:B0-----:R-:W-:-:S04]  /*189b0*/  FADD.FTZ R9, R179, R9 ;  /* 0x00000009b3097221 */ /* 0x001fc80000010000 */
[----:B--2---:R-:W-:-:S04]  /*189c0*/  FADD.FTZ R9, R182, R9 ;  /* 0x00000009b6097221 */ /* 0x004fc80000010000 */
[----:B-1----:R-:W-:Y:S01]  /*189d0*/  FADD.FTZ R9, R181, R9 ;  /* 0x00000009b5097221 */ /* 0x002fe20000010000 */
[----:B------:R-:W-:Y:S06]  /*189e0*/  @!P0 BRA `(.L_x_1774) ;  /* 0x0000000000048947 */ /* 0x000fec0003800000 */
[----:B------:R-:W-:Y:S01]  /*189f0*/  BPT.TRAP 0x1 ;  /* 0x000000040000795c */ /* 0x000fe20000300000 */
.L_x_1774:
        /* <DEDUP_REMOVED lines=12> */
[----:B------:R-:W-:Y:S01]  /*18ac0*/  F2FP.F16.F32.PACK_AB R193, R163, R162 ;  /* 0x000000a2a3c1723e */ /* 0x000fe200000000ff */
[----:B0-----:R-:W-:Y:S01]  /*18ad0*/  IMAD.MOV.U32 R218, RZ, RZ, R227 ;  /* 0x000000ffffda7224 */ /* 0x001fe200078e00e3 */
        /* <DEDUP_REMOVED lines=9> */
[C---:B--2---:R-:W-:Y:S01]  /*18b70*/  ISETP.GT.AND P1, PT, R8.reuse, R4, PT ;  /* 0x000000040800720c */ /* 0x044fe20003f24270 */
[----:B------:R-:W-:Y:S01]  /*18b80*/  IMAD.MOV.U32 R4, RZ, RZ, R152 ;  /* 0x000000ffff047224 */ /* 0x000fe200078e0098 */
[----:B------:R-:W-:-:S11]  /*18b90*/  IADD3 R8, R8, -0x1, RZ ;  /* 0xffffffff08087810 */ /* 0x000fd60007ffe0ff */
[----:B------:R-:W-:Y:S05]  /*18ba0*/  @P1 BRA `(.L_x_1775) ;  /* 0xffffffd000a01947 */ /* 0x000fea000383ffff */
[----:B------:R-:W-:Y:S05]  /*18bb0*/  BSYNC B0 ;  /* 0x0000000000007941 */ /* 0x000fea0003800000 */
.L_x_1754:
[----:B------:R-:W-:Y:S01]  /*18bc0*/  IMAD.MOV.U32 R4, RZ, RZ, R152 ;  /* 0x000000ffff047224 */ /* 0x000fe200078e0098 */
[----:B------:R-:W-:Y:S01]  /*18bd0*/  MOV R5, R155 ;  /* 0x0000009b00057202 */ /* 0x000fe20000000f00 */
[----:B------:R-:W-:Y:S02]  /*18be0*/  IMAD.MOV.U32 R202, RZ, RZ, R222 ;  /* 0x000000ffffca7224 */ /* 0x000fe400078e00de */
[----:B------:R-:W-:-:S07]  /*18bf0*/  IMAD.MOV.U32 R218, RZ, RZ, R227 ;  /* 0x000000ffffda7224 */ /* 0x000fce00078e00e3 */
.L_x_1753:
[----:B------:R-:W-:Y:S05]  /*18c00*/  BSYNC B1 ;  /* 0x0000000000017941 */ /* 0x000fea0003800000 */
.L_x_1752:
[----:B------:R-:W2:Y:S01]  /*18c10*/  LDL R153, [R1+0x58] ;  /* 0x0000580001997983 */ /* 0x000ea20000100800 */
[----:B------:R-:W0:Y:S01]  /*18c20*/  LDC R152, c[0x0][0x448] ;  /* 0x00011200ff987b82 */ /* 0x000e220000000800 */
[----:B------:R-:W-:-:S07]  /*18c30*/  LOP3.LUT R16, R16, 0xffffffdf, RZ, 0xc0, !PT ;  /* 0xffffffdf10107812 */ /* 0x000fce00078ec0ff */
[----:B------:R-:W1:Y:S01]  /*18c40*/  LDC R155, c[0x0][0x9e4] ;  /* 0x00027900ff9b7b82 */ /* 0x000e620000000800 */
[----:B0-----:R-:W-:-:S13]  /*18c50*/  ISETP.NE.AND P1, PT, R152, 0x1, PT ;  /* 0x000000019800780c */ /* 0x001fda0003f25270 */
[----:B------:R-:W0:Y:S01]  /*18c60*/  @P1 LDC R154, c[0x0][0x44c] ;  /* 0x00011300ff9a1b82 */ /* 0x000e220000000800 */
[----:B------:R-:W-:-:S04]  /*18c70*/  @P1 LOP3.LUT R16, R16, 0x20, RZ, 0xfc, !PT ;  /* 0x0000002010101812 */ /* 0x000fc800078efcff */
[----:B------:R-:W-:-:S03]  /*18c80*/  LOP3.LUT R16, R16, 0xffffffbf, RZ, 0xc0, !PT ;  /* 0xffffffbf10107812 */ /* 0x000fc600078ec0ff */
[----:B------:R-:W3:Y:S01]  /*18c90*/  @P1 LDC R152, c[0x0][0x450] ;  /* 0x00011400ff981b82 */ /* 0x000ee20000000800 */
[----:B--2---:R-:W-:-:S04]  /*18ca0*/  VIADD R153, R153, 0x7f ;  /* 0x0000007f99997836 */ /* 0x004fc80000000000 */
[----:B0-----:R-:W-:-:S05]  /*18cb0*/  @P1 IMAD.HI.U32 R154, R153, R154, RZ ;  /* 0x0000009a999a1227 */ /* 0x001fca00078e00ff */
[----:B---3--:R-:W-:Y:S02]  /*18cc0*/  @P1 SHF.R.U32.HI R153, RZ, R152, R154 ;  /* 0x00000098ff991219 */ /* 0x008fe4000001169a */
[----:B-1----:R-:W-:Y:S02]  /*18cd0*/  ISETP.GE.AND P1, PT, R155, 0x1, PT ;  /* 0x000000019b00780c */ /* 0x002fe40003f26270 */
[----:B------:R-:W-:-:S05]  /*18ce0*/  IADD3 R152, R220, 0x1, -R219 ;  /* 0x00000001dc987810 */ /* 0x000fca0007ffe8db */
[----:B------:R-:W-:-:S04]  /*18cf0*/  IMAD.IADD R153, R152, 0x1, R153 ;  /* 0x0000000198997824 */ /* 0x000fc800078e0299 */
[----:B------:R-:W-:Y:S02]  /*18d00*/  IMAD.IADD R223, R153, 0x1, -R223 ;  /* 0x0000000199df7824 */ /* 0x000fe400078e0adf */
[----:B------:R-:W-:Y:S01]  /*18d10*/  @P1 LOP3.LUT R16, R16, 0x40, RZ, 0xfc, !PT ;  /* 0x0000004010101812 */ /* 0x000fe200078efcff */
[----:B------:R-:W-:Y:S06]  /*18d20*/  @!P1 BRA `(.L_x_1776) ;  /* 0x0000000000489947 */ /* 0x000fec0003800000 */
[----:B------:R-:W-:Y:S01]  /*18d30*/  MOV R154, R153 ;  /* 0x00000099009a7202 */ /* 0x000fe20000000f00 */
        /* <DEDUP_REMOVED lines=10> */
.L_x_1778:
[----:B------:R-:W-:-:S13]  /*18de0*/  ISETP.NE.AND P1, PT, R155, 0x1, PT ;  /* 0x000000019b00780c */ /* 0x000fda0003f25270 */
[----:B------:R-:W0:Y:S02]  /*18df0*/  @P1 LDC.64 R152, c[0x0][0x9e8] ;  /* 0x00027a00ff981b82 */ /* 0x000e240000000a00 */
[----:B0-----:R-:W-:-:S05]  /*18e00*/  @P1 IMAD.HI.U32 R152, R154, R152, RZ ;  /* 0x000000989a981227 */ /* 0x001fca00078e00ff */
[----:B------:R-:W-:-:S07]  /*18e10*/  @P1 SHF.R.U32.HI R154, RZ, R153, R152 ;  /* 0x00000099ff9a1219 */ /* 0x000fce0000011698 */
.L_x_1779:
[----:B------:R-:W-:Y:S05]  /*18e20*/  BSYNC B0 ;  /* 0x0000000000007941 */ /* 0x000fea0003800000 */
.L_x_1777:
[----:B------:R-:W-:-:S05]  /*18e30*/  IMAD R154, R154, R155, RZ ;  /* 0x0000009b9a9a7224 */ /* 0x000fca00078e02ff */
[----:B------:R-:W-:-:S07]  /*18e40*/  VIMNMX R223, R223, R154, !PT ;  /* 0x0000009adfdf7248 */ /* 0x000fce0007fe0100 */
.L_x_1776:
[----:B------:R-:W2:Y:S01]  /*18e50*/  LDL R153, [R1+0x78] ;  /* 0x0000780001997983 */ /* 0x000ea20000100800 */
[----:B------:R-:W-:Y:S01]  /*18e60*/  VIADD R223, R223, 0x3f ;  /* 0x0000003fdfdf7836 */ /* 0x000fe20000000000 */
[----:B------:R-:W-:Y:S04]  /*18e70*/  BSSY B0, `(.L_x_1780) ;  /* 0x0000224000007945 */ /* 0x000fe80003800000 */
[----:B------:R-:W-:-:S04]  /*18e80*/  SHF.R.S32.HI R152, RZ, 0x1f, R223 ;  /* 0x0000001fff987819 */ /* 0x000fc800000114df */
[----:B------:R-:W-:-:S04]  /*18e90*/  LEA.HI R152, R152, R223, RZ, 0x6 ;  /* 0x000000df98987211 */ /* 0x000fc800078f30ff */
[----:B------:R-:W-:-:S04]  /*18ea0*/  SHF.R.S32.HI R152, RZ, 0x6, R152 ;  /* 0x00000006ff987819 */ /* 0x000fc80000011498 */
[----:B--2---:R-:W-:-:S04]  /*18eb0*/  VIMNMX R153, R153, R152, !PT ;  /* 0x0000009899997248 */ /* 0x004fc80007fe0100 */
[----:B------:R-:W-:Y:S01]  /*18ec0*/  ISETP.GE.AND P1, PT, R8, R153, PT ;  /* 0x000000990800720c */ /* 0x000fe20003f26270 */
[----:B------:R0:W-:-:S12]  /*18ed0*/  STL [R1+0x54], R153 ;  /* 0x0000549901007387 */ /* 0x0001d80000100800 */
[----:B0-----:R-:W-:Y:S05]  /*18ee0*/  @!P1 BRA `(.L_x_1781) ;  /* 0x0000002000709947 */ /* 0x001fea0003800000 */
[----:B------:R-:W-:Y:S01]  /*18ef0*/  BSSY B1, `(.L_x_1782) ;  /* 0x000021a000017945 */ /* 0x000fe20003800000 */
[----:B------:R-:W-:Y:S01]  /*18f00*/  IMAD.MOV.U32 R228, RZ, RZ, R8 ;  /* 0x000000ffffe47224 */ /* 0x000fe200078e0008 */
[----:B------:R-:W-:Y:S01]  /*18f10*/  MOV R229, R202 ;  /* 0x000000ca00e57202 */ /* 0x000fe20000000f00 */
[----:B------:R-:W-:Y:S02]  /*18f20*/  IMAD.MOV.U32 R227, RZ, RZ, R4 ;  /* 0x000000ffffe37224 */ /* 0x000fe400078e0004 */
[----:B------:R-:W-:Y:S02]  /*18f30*/  IMAD.MOV.U32 R223, RZ, RZ, R5 ;  /* 0x000000ffffdf7224 */ /* 0x000fe400078e0005 */
[----:B------:R-:W-:-:S07]  /*18f40*/  IMAD.MOV.U32 R8, RZ, RZ, R218 ;  /* 0x000000ffff087224 */ /* 0x000fce00078e00da */
.L_x_1795:
[----:B------:R-:W-:-:S04]  /*18f50*/  ISETP.NE.AND P1, PT, R229, 0x1, PT ;  /* 0x00000001e500780c */ /* 0x000fc80003f25270 */
[----:B------:R-:W-:-:S04]  /*18f60*/  SEL R218, RZ, 0x1, P1 ;  /* 0x00000001ffda7807 */ /* 0x000fc80000800000 */
[----:B------:R-:W-:Y:S01]  /*18f70*/  LOP3.LUT R218, R8, R218, RZ, 0x3c, !PT ;  /* 0x000000da08da7212 */ /* 0x000fe200078e3cff */
[----:B------:R-:W-:Y:S06]  /*18f80*/  @!P0 BRA `(.L_x_1783) ;  /* 0x0000000000048947 */ /* 0x000fec0003800000 */
[----:B------:R-:W-:Y:S01]  /*18f90*/  BPT.TRAP 0x1 ;  /* 0x000000040000795c */ /* 0x000fe20000300000 */
.L_x_1783:
[----:B------:R-:W-:Y:S01]  /*18fa0*/  VIADD R202, R229, 0x1 ;  /* 0x00000001e5ca7836 */ /* 0x000fe20000000000 */
[----:B------:R-:W-:-:S04]  /*18fb0*/  SHF.L.U32 R4, R218, 0x1f, RZ ;  /* 0x0000001fda047819 */ /* 0x000fc800000006ff */
[----:B------:R-:W-:-:S04]  /*18fc0*/  ISETP.NE.AND P1, PT, R202, 0x2, PT ;  /* 0x00000002ca00780c */ /* 0x000fc80003f25270 */
[----:B------:R-:W-:-:S05]  /*18fd0*/  SEL R202, R202, RZ, P1 ;  /* 0x000000ffcaca7207 */ /* 0x000fca0000800000 */
[----:B------:R-:W-:-:S04]  /*18fe0*/  IMAD R222, R202, 0x8, R17 ;  /* 0x00000008cade7824 */ /* 0x000fc800078e0211 */
[----:B------:R0:W1:Y:S01]  /*18ff0*/  SYNCS.PHASECHK.TRANS64.TRYWAIT P1, [R222+URZ+0x30830], R4 ;  /* 0x03083004de0075a7 */ /* 0x000062000802017f */
[----:B------:R-:W-:Y:S05]  /*19000*/  @!P0 BRA `(.L_x_1784) ;  /* 0x0000000000048947 */ /* 0x000fea0003800000 */
[----:B------:R-:W-:Y:S01]  /*19010*/  BPT.TRAP 0x1 ;  /* 0x000000040000795c */ /* 0x000fe20000300000 */
.L_x_1784:
[----:B------:R-:W2:Y:S01]  /*19020*/  LDL R2, [R1+0x50] ;  /* 0x0000500001027983 */ /* 0x000ea20000100800 */
[----:B------:R-:W-:Y:S01]  /*19030*/  BSSY B2, `(.L_x_1785) ;  /* 0x0000007000027945 */ /* 0x000fe20003800000 */
[----:B--2---:R-:W-:-:S04]  /*19040*/  IMAD R2, R202, 0x800, R2 ;  /* 0x00000800ca027824 */ /* 0x004fc800078e0202 */
[C---:B------:R-:W-:Y:S02]  /*19050*/  VIADD R154, R2.reuse, 0x2 ;  /* 0x00000002029a7836 */ /* 0x040fe40000000000 */
[----:B------:R-:W-:Y:S01]  /*19060*/  VIADD R153, R2, 0x4 ;  /* 0x0000000402997836 */ /* 0x000fe20000000000 */
[----:B-1----:R-:W-:Y:S06]  /*19070*/  @P1 BRA `(.L_x_1786) ;  /* 0x0000000000081947 */ /* 0x002fec0003800000 */
[----:B------:R-:W1:Y:S02]  /*19080*/  SYNCS.PHASECHK.TRANS64.TRYWAIT P1, [R222+URZ+0x30830], R4 ;  /* 0x03083004de0075a7 */ /* 0x000e64000802017f */
[----:B-1----:R-:W-:Y:S05]  /*19090*/  @!P1 BRA `(.L_x_1787) ;  /* 0x0000014800889947 */ /* 0x002fea0003800000 */
.L_x_1786:
[----:B------:R-:W-:Y:S05]  /*190a0*/  BSYNC B2 ;  /* 0x0000000000027941 */ /* 0x000fea0003800000 */
.L_x_1785:
[----:B------:R-:W-:Y:S04]  /*190b0*/  STL.64 [R1+0xf8], R22 ;  /* 0x0000f81601007387 */ /* 0x000fe80000100a00 */
[----:B------:R-:W-:Y:S04]  /*190c0*/  STL [R1+0xf0], R18 ;  /* 0x0000f01201007387 */ /* 0x000fe80000100800 */
[----:B------:R2:W-:Y:S04]  /*190d0*/  STL.64 [R1+0xe8], R16 ;  /* 0x0000e81001007387 */ /* 0x0005e80000100a00 */
[----:B--2---:R-:W2:Y:S04]  /*190e0*/  LDL.64 R16, [R1+0x38] ;  /* 0x0000380001107983 */ /* 0x004ea80000100a00 */
[----:B------:R3:W-:Y:S04]  /*190f0*/  STL.64 [R1+0xe0], R8 ;  /* 0x0000e00801007387 */ /* 0x0007e80000100a00 */
[----:B------:R-:W4:Y:S01]  /*19100*/  LDL.64 R22, [R1+0x40] ;  /* 0x0000400001167983 */ /* 0x000f220000100a00 */
[----:B01----:R-:W-:-:S04]  /*19110*/  MOV R4, R2 ;  /* 0x0000000200047202 */ /* 0x003fc80000000f00 */
[----:B------:R-:W-:Y:S01]  /*19120*/  R2UR UR6, R4 ;  /* 0x00000000040672ca */ /* 0x000fe200000e0000 */
[----:B------:R-:W-:Y:S02]  /*19130*/  IMAD.MOV.U32 R4, RZ, RZ, R154 ;  /* 0x000000ffff047224 */ /* 0x000fe400078e009a */
[----:B------:R-:W-:Y:S01]  /*19140*/  VIADD R152, R2, 0x6 ;  /* 0x0000000602987836 */ /* 0x000fe20000000000 */
[----:B---3--:R-:W3:Y:S01]  /*19150*/  LDL.64 R8, [R1+0x28] ;  /* 0x0000280001087983 */ /* 0x008ee20000100a00 */
[----:B------:R-:W-:Y:S01]  /*19160*/  IMAD.MOV.U32 R5, RZ, RZ, 0x40000040 ;  /* 0x40000040ff057424 */ /* 0x000fe200078e00ff */
[----:B------:R-:W-:Y:S01]  /*19170*/  R2UR UR4, R4 ;  /* 0x00000000040472ca */ /* 0x000fe200000e0000 */
[----:B------:R-:W-:Y:S01]  /*19180*/  IMAD.MOV.U32 R4, RZ, RZ, R153 ;  /* 0x000000ffff047224 */ /* 0x000fe200078e0099 */
[----:B------:R-:W-:Y:S01]  /*19190*/  MOV R153, 0x40000040 ;  /* 0x4000004000997802 */ /* 0x000fe20000000f00 */
[----:B------:R-:W-:Y:S01]  /*191a0*/  VIADD R154, R2, 0x204 ;  /* 0x00000204029a7836 */ /* 0x000fe20000000000 */
[----:B------:R-:W-:-:S02]  /*191b0*/  R2UR UR10, R152 ;  /* 0x00000000980a72ca */ /* 0x000fc400000e0000 */
[----:B------:R-:W-:Y:S01]  /*191c0*/  R2UR UR8, R4 ;  /* 0x00000000040872ca */ /* 0x000fe200000e0000 */
[----:B------:R-:W-:Y:S01]  /*191d0*/  VIADD R4, R2, 0x200 ;  /* 0x0000020002047836 */ /* 0x000fe20000000000 */
[----:B------:R-:W-:Y:S01]  /*191e0*/  R2UR UR11, R153 ;  /* 0x00000000990b72ca */ /* 0x000fe200000e0000 */
[-C--:B------:R-:W-:Y:S01]  /*191f0*/  FMUL.FTZ R24, R24, R3.reuse ;  /* 0x0000000318187220 */ /* 0x080fe20000410000 */
[C---:B------:R-:W-:Y:S02]  /*19200*/  R2UR UR7, R5.reuse ;  /* 0x00000000050772ca */ /* 0x040fe400000e0000 */
[----:B------:R-:W-:Y:S01]  /*19210*/  R2UR UR14, R4 ;  /* 0x00000000040e72ca */ /* 0x000fe200000e0000 */
[----:B------:R-:W-:Y:S01]  /*19220*/  VIADD R4, R2, 0x206 ;  /* 0x0000020602047836 */ /* 0x000fe20000000000 */
[----:B------:R-:W-:Y:S01]  /*19230*/  R2UR UR5, R5 ;  /* 0x00000000050572ca */ /* 0x000fe200000e0000 */
[----:B------:R-:W-:Y:S01]  /*19240*/  FMUL.FTZ R25, R25, R3 ;  /* 0x0000000319197220 */ /* 0x000fe20000410000 */
[----:B------:R-:W-:-:S02]  /*19250*/  R2UR UR9, R5 ;  /* 0x00000000050972ca */ /* 0x000fc400000e0000 */
[----:B------:R-:W-:Y:S01]  /*19260*/  R2UR UR26, R4 ;  /* 0x00000000041a72ca */ /* 0x000fe200000e0000 */
[----:B------:R-:W-:Y:S02]  /*19270*/  VIADD R4, R2, 0x404 ;  /* 0x0000040402047836 */ /* 0x000fe40000000000 */
[----:B------:R-:W-:Y:S02]  /*19280*/  MOV R152, UR11 ;  /* 0x0000000b00987c02 */ /* 0x000fe40008000f00 */
[----:B------:R-:W-:Y:S01]  /*19290*/  R2UR UR22, R154 ;  /* 0x000000009a1672ca */ /* 0x000fe200000e0000 */
[----:B------:R-:W-:Y:S01]  /*192a0*/  VIADD R154, R2, 0x400 ;  /* 0x00000400029a7836 */ /* 0x000fe20000000000 */
[----:B------:R-:W-:Y:S01]  /*192b0*/  R2UR UR38, R4 ;  /* 0x00000000042672ca */ /* 0x000fe200000e0000 */
[----:B------:R0:W-:Y:S01]  /*192c0*/  STL [R1+0x14], R152 ;  /* 0x0000149801007387 */ /* 0x0001e20000100800 */
[----:B------:R-:W-:Y:S02]  /*192d0*/  VIADD R4, R2, 0x600 ;  /* 0x0000060002047836 */ /* 0x000fe40000000000 */
[----:B------:R-:W-:Y:S01]  /*192e0*/  R2UR UR30, R154 ;  /* 0x000000009a1e72ca */ /* 0x000fe200000e0000 */
[----:B------:R-:W-:-:S02]  /*192f0*/  VIADD R154, R2, 0x406 ;  /* 0x00000406029a7836 */ /* 0x000fc40000000000 */
[----:B0-----:R-:W-:Y:S01]  /*19300*/  VIADD R152, R2, 0x202 ;  /* 0x0000020202987836 */ /* 0x001fe20000000000 */
[----:B------:R-:W-:Y:S02]  /*19310*/  R2UR UR46, R4 ;  /* 0x00000000042e72ca */ /* 0x000fe400000e0000 */
[----:B------:R-:W-:Y:S02]  /*19320*/  IADD3 R4, R2, 0x606, RZ ;  /* 0x0000060602047810 */ /* 0x000fe40007ffe0ff */
[----:B------:R-:W-:Y:S02]  /*19330*/  R2UR UR18, R152 ;  /* 0x00000000981272ca */ /* 0x000fe400000e0000 */
[----:B------:R-:W-:Y:S01]  /*19340*/  IADD3 R152, R2, 0x402, RZ ;  /* 0x0000040202987810 */ /* 0x000fe20007ffe0ff */
[-C--:B------:R-:W-:Y:S01]  /*19350*/  FMUL.FTZ R28, R28, R3.reuse ;  /* 0x000000031c1c7220 */ /* 0x080fe20000410000 */
[----:B------:R-:W-:Y:S01]  /*19360*/  R2UR UR42, R154 ;  /* 0x000000009a2a72ca */ /* 0x000fe200000e0000 */
[----:B------:R-:W-:Y:S01]  /*19370*/  VIADD R154, R2, 0x602 ;  /* 0x00000602029a7836 */ /* 0x000fe20000000000 */
[----:B------:R-:W-:Y:S01]  /*19380*/  R2UR UR34, R152 ;  /* 0x00000000982272ca */ /* 0x000fe200000e0000 */
[----:B------:R-:W-:Y:S01]  /*19390*/  VIADD R152, R2, 0x604 ;  /* 0x0000060402987836 */ /* 0x000fe20000000000 */
[----:B------:R-:W-:Y:S01]  /*193a0*/  R2UR UR15, R5 ;  /* 0x00000000050f72ca */ /* 0x000fe200000e0000 */
        /* <DEDUP_REMOVED lines=66> */
[----:B------:R-:W3:Y:S01]  /*197d0*/  LDL.64 R4, [R1+0x18] ;  /* 0x0000180001047983 */ /* 0x000ee20000100a00 */
[-C--:B------:R-:W-:Y:S01]  /*197e0*/  FMUL.FTZ R26, R26, R0.reuse ;  /* 0x000000001a1a7220 */ /* 0x080fe20000410000 */
[-C--:B------:R-:W-:Y:S01]  /*197f0*/  FMUL.FTZ R27, R27, R0.reuse ;  /* 0x000000001b1b7220 */ /* 0x080fe20000410000 */
[-C--:B------:R-:W-:Y:S01]  /*19800*/  FMUL.FTZ R30, R30, R0.reuse ;  /* 0x000000001e1e7220 */ /* 0x080fe20000410000 */
[----:B------:R-:W3:Y:S01]  /*19810*/  LDL.64 R2, [R1+0x20] ;  /* 0x0000200001027983 */ /* 0x000ee20000100a00 */
        /* <DEDUP_REMOVED lines=61> */
[----:B------:R-:W3:Y:S01]  /*19bf0*/  LDL.LU R0, [R1+0x14] ;  /* 0x0000140001007983 */ /* 0x000ee20000300800 */
[----:B------:R-:W-:Y:S01]  /*19c00*/  MOV R18, UR10 ;  /* 0x0000000a00127c02 */ /* 0x000fe20008000f00 */
[----:B------:R-:W-:Y:S01]  /*19c10*/  UMOV UR10, UR4 ;  /* 0x00000004000a7c82 */ /* 0x000fe20008000000 */
[----:B------:R-:W-:Y:S01]  /*19c20*/  UMOV UR11, UR5 ;  /* 0x00000005000b7c82 */ /* 0x000fe20008000000 */
[----:B------:R-:W-:Y:S01]  /*19c30*/  R2UR UR4, R6 ;  /* 0x00000000060472ca */ /* 0x000fe200000e0000 */
[----:B------:R-:W-:Y:S01]  /*19c40*/  IMAD.MOV.U32 R155, RZ, RZ, 0x40000040 ;  /* 0x40000040ff9b7424 */ /* 0x000fe200078e00ff */
[----:B------:R-:W-:Y:S02]  /*19c50*/  R2UR UR5, R7 ;  /* 0x00000000070572ca */ /* 0x000fe400000e0000 */
[----:B------:R-:W-:Y:S02]  /*19c60*/  R2UR UR19, R153 ;  /* 0x00000000991372ca */ /* 0x000fe400000e0000 */
[----:B------:R-:W-:-:S02]  /*19c70*/  R2UR UR23, R155 ;  /* 0x000000009b1772ca */ /* 0x000fc400000e0000 */
[----:B------:R-:W-:Y:S02]  /*19c80*/  R2UR UR31, R155 ;  /* 0x000000009b1f72ca */ /* 0x000fe400000e0000 */
[----:B------:R-:W-:Y:S02]  /*19c90*/  R2UR UR35, R153 ;  /* 0x00000000992372ca */ /* 0x000fe400000e0000 */
[C---:B------:R-:W-:Y:S02]  /*19ca0*/  R2UR UR43, R155.reuse ;  /* 0x000000009b2b72ca */ /* 0x040fe400000e0000 */
[----:B------:R-:W-:Y:S02]  /*19cb0*/  R2UR UR50, R154 ;  /* 0x000000009a3272ca */ /* 0x000fe400000e0000 */
[----:B------:R-:W-:Y:S02]  /*19cc0*/  R2UR UR51, R155 ;  /* 0x000000009b3372ca */ /* 0x000fe400000e0000 */
[----:B------:R-:W-:-:S02]  /*19cd0*/  R2UR UR54, R152 ;  /* 0x00000000983672ca */ /* 0x000fc400000e0000 */
[----:B------:R-:W-:Y:S02]  /*19ce0*/  R2UR UR55, R153 ;  /* 0x00000000993772ca */ /* 0x000fe400000e0000 */
[----:B------:R-:W-:-:S06]  /*19cf0*/  WARPGROUP.ARRIVE ;  /* 0x00000000000079c5 */ /* 0x000fcc0000000000 */
[----:B------:R-:W-:Y:S01]  /*19d00*/  HGMMA.64x64x16.F32 R152, gdesc[UR4], RZ, !UPT, gsb0 ;  /* 0x00e00000049879f0 */ /* 0x000fe2000c0008ff */
[----:B------:R-:W-:Y:S01]  /*19d10*/  UMOV UR6, UR8 ;  /* 0x0000000800067c82 */ /* 0x000fe20008000000 */
[----:B------:R-:W-:Y:S01]  /*19d20*/  UMOV UR7, UR9 ;  /* 0x0000000900077c82 */ /* 0x000fe20008000000 */
[----:B----4-:R-:W-:Y:S02]  /*19d30*/  R2UR UR8, R22 ;  /* 0x00000000160872ca */ /* 0x010fe400000e0000 */
[----:B------:R-:W-:Y:S01]  /*19d40*/  R2UR UR9, R23 ;  /* 0x00000000170972ca */ /* 0x000fe200000e0000 */
[----:B------:R-:W-:Y:S02]  /*19d50*/  WARPGROUP.DEPBAR.LE gsb0, 0x0 ;  /* 0x00008000000079c5 */ /* 0x000fe40000010000 */
[----:B------:R-:W-:Y:S01]  /*19d60*/  WARPGROUP.ARRIVE ;  /* 0x00000000000079c5 */ /* 0x000fe20000000000 */
[----:B--2---:R-:W-:Y:S01]  /*19d70*/  R2UR UR4, R16 ;  /* 0x00000000100472ca */ /* 0x004fe200000e0000 */
[----:B------:R0:W5:Y:S08]  /*19d80*/  LDL.LU.64 R22, [R1+0xf8] ;  /* 0x0000f80001167983 */ /* 0x0001700000300a00 */
[----:B------:R-:W-:Y:S01]  /*19d90*/  HGMMA.64x64x16.F32 R152, gdesc[UR8], R152, gsb0 ;  /* 0x00e00000089879f0 */ /* 0x000fe20008000898 */
[----:B------:R-:W-:-:S02]  /*19da0*/  R2UR UR5, R17 ;  /* 0x00000000110572ca */ /* 0x000fc400000e0000 */
[----:B------:R-:W-:Y:S02]  /*19db0*/  WARPGROUP.DEPBAR.LE gsb0, 0x0 ;  /* 0x00008000000079c5 */ /* 0x000fe40000010000 */
[----:B------:R-:W-:-:S09]  /*19dc0*/  WARPGROUP.ARRIVE ;  /* 0x00000000000079c5 */ /* 0x000fd20000000000 */
[----:B------:R-:W-:Y:S01]  /*19dd0*/  HGMMA.64x64x16.F32 R152, gdesc[UR4], R152, gsb0 ;  /* 0x00e00000049879f0 */ /* 0x000fe20008000898 */
[----:B------:R-:W-:Y:S02]  /*19de0*/  R2UR UR10, R18 ;  /* 0x00000000120a72ca */ /* 0x000fe400000e0000 */
[----:B---3--:R-:W-:Y:S01]  /*19df0*/  R2UR UR8, R8 ;  /* 0x00000000080872ca */ /* 0x008fe200000e0000 */
[----:B------:R0:W5:Y:S01]  /*19e00*/  LDL.LU R18, [R1+0xf0] ;  /* 0x0000f00001127983 */ /* 0x0001620000300800 */
[----:B------:R-:W-:Y:S02]  /*19e10*/  R2UR UR9, R9 ;  /* 0x00000000090972ca */ /* 0x000fe400000e0000 */
[----:B------:R-:W-:Y:S01]  /*19e20*/  R2UR UR20, R216 ;  /* 0x00000000d81472ca */ /* 0x000fe200000e0000 */
[----:B------:R0:W5:Y:S01]  /*19e30*/  LDL.LU.64 R16, [R1+0xe8] ;  /* 0x0000e80001107983 */ /* 0x0001620000300a00 */
[----:B------:R-:W-:Y:S02]  /*19e40*/  R2UR UR21, R217 ;  /* 0x00000000d91572ca */ /* 0x000fe400000e0000 */
[----:B------:R-:W-:Y:S01]  /*19e50*/  R2UR UR24, R214 ;  /* 0x00000000d61872ca */ /* 0x000fe200000e0000 */
[----:B------:R0:W5:Y:S01]  /*19e60*/  LDL.LU.64 R8, [R1+0xe0] ;  /* 0x0000e00001087983 */ /* 0x0001620000300a00 */
[----:B------:R-:W-:-:S02]  /*19e70*/  WARPGROUP.DEPBAR.LE gsb0, 0x0 ;  /* 0x00008000000079c5 */ /* 0x000fc40000010000 */
[----:B------:R-:W-:Y:S01]  /*19e80*/  WARPGROUP.ARRIVE ;  /* 0x00000000000079c5 */ /* 0x000fe20000000000 */
[----:B------:R-:W-:-:S13]  /*19e90*/  R2UR UR11, R0 ;  /* 0x00000000000b72ca */ /* 0x000fda00000e0000 */
        /* <DEDUP_REMOVED lines=12> */
[----:B------:R-:W-:-:S06]  /*19f60*/  WARPGROUP.ARRIVE ;  /* 0x00000000000079c5 */ /* 0x000fcc0000000000 */
        /* <DEDUP_REMOVED lines=48> */
.L_x_1788:
[----:B-----5:R-:W-:Y:S01]  /*1a270*/  SHF.L.U32 R0, R8, 0x1f, RZ ;  /* 0x0000001f08007819 */ /* 0x020fe200000006ff */
[----:B------:R-:W-:-:S04]  /*1a280*/  IMAD R8, R229, 0x8, R17 ;  /* 0x00000008e5087824 */ /* 0x000fc800078e0211 */
[----:B------:R0:W1:Y:S01]  /*1a290*/  SYNCS.PHASECHK.TRANS64.TRYWAIT P1, [R8+URZ+0x30850], R0 ;  /* 0x03085000080075a7 */ /* 0x000062000802017f */
[----:B------:R-:W-:Y:S05]  /*1a2a0*/  @!P0 BRA `(.L_x_1789) ;  /* 0x0000000000048947 */ /* 0x000fea0003800000 */
[----:B------:R-:W-:Y:S01]  /*1a2b0*/  BPT.TRAP 0x1 ;  /* 0x000000040000795c */ /* 0x000fe20000300000 */
.L_x_1789:
[----:B------:R-:W-:Y:S04]  /*1a2c0*/  BSSY B2, `(.L_x_1790) ;  /* 0x0000004000027945 */ /* 0x000fe80003800000 */
[----:B-1----:R-:W-:Y:S05]  /*1a2d0*/  @P1 BRA `(.L_x_1791) ;  /* 0x0000000000081947 */ /* 0x002fea0003800000 */
[----:B------:R-:W1:Y:S02]  /*1a2e0*/  SYNCS.PHASECHK.TRANS64.TRYWAIT P1, [R8+URZ+0x30850], R0 ;  /* 0x03085000080075a7 */ /* 0x000e64000802017f */
[----:B-1----:R-:W-:Y:S05]  /*1a2f0*/  @!P1 BRA `(.L_x_1792) ;  /* 0x0000013800049947 */ /* 0x002fea0003800000 */
.L_x_1791:
[----:B------:R-:W-:Y:S05]  /*1a300*/  BSYNC B2 ;  /* 0x0000000000027941 */ /* 0x000fea0003800000 */
.L_x_1790:
[----:B01----:R-:W-:Y:S01]  /*1a310*/  VIADD R0, R17, 0x400 ;  /* 0x0000040011007836 */ /* 0x003fe20000000000 */
[----:B------:R-:W-:Y:S01]  /*1a320*/  WARPGROUP.ARRIVE ;  /* 0x00000000000079c5 */ /* 0x000fe20000000000 */
[----:B------:R-:W-:Y:S01]  /*1a330*/  IMAD.MOV.U32 R3, RZ, RZ, 0x40000040 ;  /* 0x40000040ff037424 */ /* 0x000fe200078e00ff */
[----:B------:R-:W-:Y:S02]  /*1a340*/  MOV R5, 0x40000040 ;  /* 0x4000004000057802 */ /* 0x000fe40000000f00 */
[----:B------:R-:W-:Y:S02]  /*1a350*/  SHF.R.U32.HI R0, RZ, 0x4, R0 ;  /* 0x00000004ff007819 */ /* 0x000fe40000011600 */
[----:B------:R-:W-:Y:S01]  /*1a360*/  R2UR UR7, R3 ;  /* 0x00000000030772ca */ /* 0x000fe200000e0000 */
[----:B------:R-:W-:Y:S01]  /*1a370*/  IMAD.MOV.U32 R3, RZ, RZ, 0x40000040 ;  /* 0x40000040ff037424 */ /* 0x000fe200078e00ff */
[----:B------:R-:W-:-:S04]  /*1a380*/  LOP3.LUT R0, R0, 0x3fff, RZ, 0xc0, !PT ;  /* 0x00003fff00007812 */ /* 0x000fc800078ec0ff */
[----:B------:R-:W-:-:S05]  /*1a390*/  LOP3.LUT R0, R0, 0x2000000, RZ, 0xfc, !PT ;  /* 0x0200000000007812 */ /* 0x000fca00078efcff */
[----:B------:R-:W-:-:S04]  /*1a3a0*/  IMAD R2, R229, 0x800, R0 ;  /* 0x00000800e5027824 */ /* 0x000fc800078e0200 */
[C---:B------:R-:W-:Y:S01]  /*1a3b0*/  VIADD R4, R2.reuse, 0x80 ;  /* 0x0000008002047836 */ /* 0x040fe20000000000 */
[----:B------:R-:W-:-:S13]  /*1a3c0*/  R2UR UR6, R2 ;  /* 0x00000000020672ca */ /* 0x000fda00000e0000 */
        /* <DEDUP_REMOVED lines=25> */
.L_x_1793:
[----:B------:R-:W2:Y:S01]  /*1a560*/  LDL R185, [R1+0x8] ;  /* 0x0000080001b97983 */ /* 0x000ea20000100800 */
[----:B------:R-:W-:Y:S01]  /*1a570*/  FMNMX.FTZ R0, R152, R223, !PT ;  /* 0x000000df98007209 */ /* 0x000fe20007810000 */
[----:B------:R-:W-:Y:S01]  /*1a580*/  ULDC UR4, c[0x0][0x988] ;  /* 0x0002620000047ab9 */ /* 0x000fe20000000800 */
[----:B------:R-:W-:Y:S02]  /*1a590*/  VIADD R222, R222, 0x30840 ;  /* 0x00030840dede7836 */ /* 0x000fe40000000000 */
        /* <DEDUP_REMOVED lines=27> */
[----:B------:R-:W-:Y:S01]  /*1a750*/  FADD.FTZ R3, -R5, R223 ;  /* 0x000000df05037221 */ /* 0x000fe20000010100 */
        /* <DEDUP_REMOVED lines=9> */
[----:B0-----:R-:W-:-:S05]  /*1a7f0*/  FMNMX.FTZ R2, R0, R2, !PT ;  /* 0x0000000200027209 */ /* 0x001fca0007810000 */
[----:B------:R-:W0:Y:S02]  /*1a800*/  SHFL.BFLY PT, R4, R2, 0x1, 0x1f ;  /* 0x0c201f0002047f89 */ /* 0x000e2400000e0000 */
[----:B0-----:R-:W-:Y:S02]  /*1a810*/  FMNMX.FTZ R4, R2, R4, !PT ;  /* 0x0000000402047209 */ /* 0x001fe40007810000 */
[----:B------:R-:W-:-:S03]  /*1a820*/  MOV R2, UR4 ;  /* 0x0000000400027c02 */ /* 0x000fc60008000f00 */
[----:B------:R-:W-:Y:S02]  /*1a830*/  FADD.FTZ R0, -R4, R227 ;  /* 0x000000e304007221 */ /* 0x000fe40000010100 */
[-C--:B------:R-:W-:Y:S01]  /*1a840*/  FMUL.FTZ R184, R5, R2.reuse ;  /* 0x0000000205b87220 */ /* 0x080fe20000410000 */
[-C--:B------:R-:W-:Y:S01]  /*1a850*/  FMUL.FTZ R3, R3, R2.reuse ;  /* 0x0000000203037220 */ /* 0x080fe20000410000 */
[-C--:B------:R-:W-:Y:S02]  /*1a860*/  FMUL.FTZ R0, R0, R2.reuse ;  /* 0x0000000200007220 */ /* 0x080fe40000410000 */
        /* <DEDUP_REMOVED lines=15> */
[-C--:B------:R-:W-:Y:S01]  /*1a960*/  FFMA.FTZ R181, R181, R2.reuse, -R184 ;  /* 0x00000002b5b57223 */ /* 0x080fe200000108b8 */
[-C--:B------:R-:W-:Y:S01]  /*1a970*/  FMUL.FTZ R184, R4, R2.reuse ;  /* 0x0000000204b87220 */ /* 0x080fe20000410000 */
[----:B------:R-:W-:Y:S03]  /*1a980*/  MUFU.EX2 R3, R3 ;  /* 0x0000000300037308 */ /* 0x000fe60000000800 */
[-CC-:B------:R-:W-:Y:S01]  /*1a990*/  FFMA.FTZ R154, R154, R2.reuse, -R184.reuse ;  /* 0x000000029a9a7223 */ /* 0x180fe200000108b8 */
[-CC-:B------:R-:W-:Y:S01]  /*1a9a0*/  FFMA.FTZ R155, R155, R2.reuse, -R184.reuse ;  /* 0x000000029b9b7223 */ /* 0x180fe200000108b8 */
[-CC-:B------:R-:W-:Y:S01]  /*1a9b0*/  FFMA.FTZ R158, R158, R2.reuse, -R184.reuse ;  /* 0x000000029e9e7223 */ /* 0x180fe200000108b8 */
[-CC-:B------:R-:W-:Y:S01]  /*1a9c0*/  FFMA.FTZ R159, R159, R2.reuse, -R184.reuse ;  /* 0x000000029f9f7223 */ /* 0x180fe200000108b8 */
[-CC-:B------:R-:W-:Y:S01]  /*1a9d0*/  FFMA.FTZ R162, R162, R2.reuse, -R184.reuse ;  /* 0x00000002a2a27223 */ /* 0x180fe200000108b8 */
[----:B------:R-:W0:Y:S01]  /*1a9e0*/  MUFU.EX2 R152, R152 ;  /* 0x0000009800987308 */ /* 0x000e220000000800 */
        /* <DEDUP_REMOVED lines=12> */
[----:B------:R-:W1:Y:S01]  /*1aab0*/  MUFU.EX2 R197, R154 ;  /* 0x0000009a00c57308 */ /* 0x000e620000000800 */
[----:B0-----:R-:W-:-:S07]  /*1aac0*/  FFMA.FTZ R221, R3, R221, R152 ;  /* 0x000000dd03dd7223 */ /* 0x001fce0000010098 */
[----:B------:R-:W0:Y:S08]  /*1aad0*/  MUFU.EX2 R153, R153 ;  /* 0x0000009900997308 */ /* 0x000e300000000800 */
[----:B------:R-:W3:Y:S01]  /*1aae0*/  MUFU.EX2 R155, R155 ;  /* 0x0000009b009b7308 */ /* 0x000ee20000000800 */
[----:B-1----:R-:W-:-:S07]  /*1aaf0*/  FFMA.FTZ R9, R0, R9, R197 ;  /* 0x0000000900097223 */ /* 0x002fce00000100c5 */
[----:B------:R-:W1:Y:S01]  /*1ab00*/  MUFU.EX2 R156, R156 ;  /* 0x0000009c009c7308 */ /* 0x000e620000000800 */
[----:B0-----:R-:W-:-:S07]  /*1ab10*/  FADD.FTZ R221, R153, R221 ;  /* 0x000000dd99dd7221 */ /* 0x001fce0000010000 */
[----:B------:R-:W0:Y:S01]  /*1ab20*/  MUFU.EX2 R158, R158 ;  /* 0x0000009e009e7308 */ /* 0x000e220000000800 */
[----:B---3--:R-:W-:Y:S01]  /*1ab30*/  FADD.FTZ R154, R155, R9 ;  /* 0x000000099b9a7221 */ /* 0x008fe20000010000 */
[----:B--2---:R-:W-:-:S06]  /*1ab40*/  PRMT R222, R185, 0x654, R222 ;  /* 0x00000654b9de7816 */ /* 0x004fcc00000000de */
[----:B------:R-:W2:Y:S01]  /*1ab50*/  MUFU.EX2 R157, R157 ;  /* 0x0000009d009d7308 */ /* 0x000ea20000000800 */
[----:B-1----:R-:W-:Y:S01]  /*1ab60*/  FADD.FTZ R9, R156, R221 ;  /* 0x000000dd9c097221 */ /* 0x002fe20000010000 */
[----:B------:R1:W-:Y:S06]  /*1ab70*/  SYNCS.ARRIVE.TRANS64.RED.A1T0 RZ, [R222+URZ], RZ ;  /* 0x000000ffdeff79a7 */ /* 0x0003ec000810043f */
[----:B------:R-:W3:Y:S01]  /*1ab80*/  MUFU.EX2 R159, R159 ;  /* 0x0000009f009f7308 */ /* 0x000ee20000000800 */
[----:B0-----:R-:W-:-:S07]  /*1ab90*/  FADD.FTZ R154, R158, R154 ;  /* 0x0000009a9e9a7221 */ /* 0x001fce0000010000 */
[----:B------:R-:W0:Y:S01]  /*1aba0*/  MUFU.EX2 R160, R160 ;  /* 0x000000a000a07308 */ /* 0x000e220000000800 */
[----:B--2---:R-:W-:-:S07]  /*1abb0*/  FADD.FTZ R9, R157, R9 ;  /* 0x000000099d097221 */ /* 0x004fce0000010000 */
[----:B------:R-:W2:Y:S01]  /*1abc0*/  MUFU.EX2 R162, R162 ;  /* 0x000000a200a27308 */ /* 0x000ea20000000800 */
[----:B---3--:R-:W-:-:S07]  /*1abd0*/  FADD.FTZ R154, R159, R154 ;  /* 0x0000009a9f9a7221 */ /* 0x008fce0000010000 */
        /* <DEDUP_REMOVED lines=43> */
[----:B0-----:R-:W-:Y:S01]  /*1ae90*/  FADD.FTZ R182, R187, R182 ;  /* 0x000000b6bbb67221 */ /* 0x001fe20000010000 */
[----:B--2---:R-:W-:-:S03]  /*1aea0*/  FADD.FTZ R221, R181, R9 ;  /* 0x00000009b5dd7221 */ /* 0x004fc60000010000 */
[----:B---3--:R-:W-:Y:S01]  /*1aeb0*/  FADD.FTZ R9, R154, R182 ;  /* 0x000000b69a097221 */ /* 0x008fe20000010000 */
[----:B-1----:R-:W-:Y:S06]  /*1aec0*/  @!P0 BRA `(.L_x_1794) ;  /* 0x0000000000048947 */ /* 0x002fec0003800000 */
[----:B------:R-:W-:Y:S01]  /*1aed0*/  BPT.TRAP 0x1 ;  /* 0x000000040000795c */ /* 0x000fe20000300000 */
.L_x_1794:
        /* <DEDUP_REMOVED lines=23> */
[----:B------:R-:W-:Y:S02]  /*1b050*/  MOV R229, R202 ;  /* 0x000000ca00e57202 */ /* 0x000fe40000000f00 */
[C---:B--2---:R-:W-:Y:S01]  /*1b060*/  ISETP.GT.AND P1, PT, R228.reuse, R182, PT ;  /* 0x000000b6e400720c */ /* 0x044fe20003f24270 */
[----:B------:R-:W-:-:S12]  /*1b070*/  VIADD R228, R228, 0xffffffff ;  /* 0xffffffffe4e47836 */ /* 0x000fd80000000000 */
[----:B------:R-:W-:Y:S05]  /*1b080*/  @P1 BRA `(.L_x_1795) ;  /* 0xffffffdc00b01947 */ /* 0x000fea000383ffff */
[----:B------:R-:W-:Y:S05]  /*1b090*/  BSYNC B1 ;  /* 0x0000000000017941 */ /* 0x000fea0003800000 */
.L_x_1782:
[----:B------:R-:W-:-:S07]  /*1b0a0*/  IMAD.MOV.U32 R8, RZ, RZ, R228 ;  /* 0x000000ffff087224 */ /* 0x000fce00078e00e4 */
.L_x_1781:
[----:B------:R-:W-:Y:S05]  /*1b0b0*/  BSYNC B0 ;  /* 0x0000000000007941 */ /* 0x000fea0003800000 */
.L_x_1780:
[----:B------:R-:W2:Y:S01]  /*1b0c0*/  LDL R152, [R1+0x78] ;  /* 0x0000780001987983 */ /* 0x000ea20000100800 */
[----:B------:R-:W-:Y:S01]  /*1b0d0*/  BSSY B0, `(.L_x_1796) ;  /* 0x00002e2000007945 */ /* 0x000fe20003800000 */
[----:B--2---:R-:W-:-:S13]  /*1b0e0*/  ISETP.GE.AND P1, PT, R8, R152, PT ;  /* 0x000000980800720c */ /* 0x004fda0003f26270 */
[----:B------:R-:W-:Y:S05]  /*1b0f0*/  @!P1 BRA `(.L_x_1797) ;  /* 0x0000002c007c9947 */ /* 0x000fea0003800000 */
[----:B------:R-:W-:Y:S02]  /*1b100*/  IMAD.MOV.U32 R228, RZ, RZ, R4 ;  /* 0x000000ffffe47224 */ /* 0x000fe400078e0004 */
[----:B------:R-:W-:Y:S02]  /*1b110*/  IMAD.MOV.U32 R227, RZ, RZ, R5 ;  /* 0x000000ffffe37224 */ /* 0x000fe400078e0005 */
[----:B------:R-:W-:Y:S02]  /*1b120*/  IMAD.MOV.U32 R222, RZ, RZ, R218 ;  /* 0x000000ffffde7224 */ /* 0x000fe400078e00da */
[----:B------:R-:W-:-:S07]  /*1b130*/  IMAD.MOV.U32 R229, RZ, RZ, R202 ;  /* 0x000000ffffe57224 */ /* 0x000fce00078e00ca */
.L_x_1818:
[----:B------:R-:W-:-:S04]  /*1b140*/  ISETP.NE.AND P1, PT, R229, 0x1, PT ;  /* 0x00000001e500780c */ /* 0x000fc80003f25270 */
[----:B------:R-:W-:-:S04]  /*1b150*/  SEL R218, RZ, 0x1, P1 ;  /* 0x00000001ffda7807 */ /* 0x000fc80000800000 */
[----:B------:R-:W-:Y:S01]  /*1b160*/  LOP3.LUT R218, R222, R218, RZ, 0x3c, !PT ;  /* 0x000000dadeda7212 */ /* 0x000fe200078e3cff */
[----:B-1----:R-:W-:Y:S06]  /*1b170*/  @!P0 BRA `(.L_x_1798) ;  /* 0x0000000000048947 */ /* 0x002fec0003800000 */
[----:B------:R-:W-:Y:S01]  /*1b180*/  BPT.TRAP 0x1 ;  /* 0x000000040000795c */ /* 0x000fe20000300000 */
.L_x_1798:
[----:B------:R-:W-:Y:S02]  /*1b190*/  IADD3 R202, R229, 0x1, RZ ;  /* 0x00000001e5ca7810 */ /* 0x000fe40007ffe0ff */
[----:B------:R-:W-:Y:S02]  /*1b1a0*/  SHF.L.U32 R4, R218, 0x1f, RZ ;  /* 0x0000001fda047819 */ /* 0x000fe400000006ff */
[----:B------:R-:W-:-:S04]  /*1b1b0*/  ISETP.NE.AND P1, PT, R202, 0x2, PT ;  /* 0x00000002ca00780c */ /* 0x000fc80003f25270 */
[----:B------:R-:W-:-:S05]  /*1b1c0*/  SEL R202, R202, RZ, P1 ;  /* 0x000000ffcaca7207 */ /* 0x000fca0000800000 */
[----:B------:R-:W-:-:S04]  /*1b1d0*/  IMAD R223, R202, 0x8, R17 ;  /* 0x00000008cadf7824 */ /* 0x000fc800078e0211 */
[----:B------:R0:W1:Y:S01]  /*1b1e0*/  SYNCS.PHASECHK.TRANS64.TRYWAIT P1, [R223+URZ+0x30830], R4 ;  /* 0x03083004df0075a7 */ /* 0x000062000802017f */
[----:B------:R-:W-:Y:S05]  /*1b1f0*/  @!P0 BRA `(.L_x_1799) ;  /* 0x0000000000048947 */ /* 0x000fea0003800000 */
[----:B------:R-:W-:Y:S01]  /*1b200*/  BPT.TRAP 0x1 ;  /* 0x000000040000795c */ /* 0x000fe20000300000 */
.L_x_1799:
        /* <DEDUP_REMOVED lines=8> */
.L_x_1801:
[----:B------:R-:W-:Y:S05]  /*1b290*/  BSYNC B1 ;  /* 0x0000000000017941 */ /* 0x000fea0003800000 */
.L_x_1800:
[----:B------:R-:W-:Y:S04]  /*1b2a0*/  STL.64 [R1+0xf8], R22 ;  /* 0x0000f81601007387 */ /* 0x000fe80000100a00 */
[----:B------:R-:W-:Y:S04]  /*1b2b0*/  STL [R1+0xf0], R18 ;  /* 0x0000f01201007387 */ /* 0x000fe80000100800 */
[----:B------:R2:W-:Y:S04]  /*1b2c0*/  STL.64 [R1+0xe8], R16 ;  /* 0x0000e81001007387 */ /* 0x0005e80000100a00 */
[----:B--2---:R-:W2:Y:S04]  /*1b2d0*/  LDL.64 R16, [R1+0x38] ;  /* 0x0000380001107983 */ /* 0x004ea80000100a00 */
[----:B------:R3:W-:Y:S04]  /*1b2e0*/  STL.64 [R1+0xe0], R8 ;  /* 0x0000e00801007387 */ /* 0x0007e80000100a00 */
[----:B------:R-:W4:Y:S01]  /*1b2f0*/  LDL.64 R22, [R1+0x40] ;  /* 0x0000400001167983 */ /* 0x000f220000100a00 */
[----:B01----:R-:W-:-:S05]  /*1b300*/  IMAD.MOV.U32 R4, RZ, RZ, R2 ;  /* 0x000000ffff047224 */ /* 0x003fca00078e0002 */
[----:B------:R-:W-:Y:S01]  /*1b310*/  R2UR UR6, R4 ;  /* 0x00000000040672ca */ /* 0x000fe200000e0000 */
[----:B------:R-:W-:Y:S01]  /*1b320*/  IMAD.MOV.U32 R4, RZ, RZ, R154 ;  /* 0x000000ffff047224 */ /* 0x000fe200078e009a */
[----:B---3--:R-:W3:Y:S01]  /*1b330*/  LDL.64 R8, [R1+0x28] ;  /* 0x0000280001087983 */ /* 0x008ee20000100a00 */
[----:B------:R-:W-:Y:S01]  /*1b340*/  VIADD R152, R2, 0x6 ;  /* 0x0000000602987836 */ /* 0x000fe20000000000 */
[----:B------:R-:W-:Y:S02]  /*1b350*/  MOV R5, 0x40000040 ;  /* 0x4000004000057802 */ /* 0x000fe40000000f00 */
[----:B------:R-:W-:Y:S01]  /*1b360*/  R2UR UR4, R4 ;  /* 0x00000000040472ca */ /* 0x000fe200000e0000 */
[----:B------:R-:W-:Y:S01]  /*1b370*/  IMAD.MOV.U32 R4, RZ, RZ, R153 ;  /* 0x000000ffff047224 */ /* 0x000fe200078e0099 */
[----:B------:R-:W-:Y:S01]  /*1b380*/  R2UR UR10, R152 ;  /* 0x00000000980a72ca */ /* 0x000fe200000e0000 */
[----:B------:R-:W-:Y:S01]  /*1b390*/  IMAD.MOV.U32 R153, RZ, RZ, 0x40000040 ;  /* 0x40000040ff997424 */ /* 0x000fe200078e00ff */
[----:B------:R-:W-:-:S02]  /*1b3a0*/  R2UR UR7, R5 ;  /* 0x00000000050772ca */ /* 0x000fc400000e0000 */
[----:B------:R-:W-:Y:S01]  /*1b3b0*/  R2UR UR8, R4 ;  /* 0x00000000040872ca */ /* 0x000fe200000e0000 */
[C---:B------:R-:W-:Y:S01]  /*1b3c0*/  VIADD R4, R2.reuse, 0x200 ;  /* 0x0000020002047836 */ /* 0x040fe20000000000 */
[----:B------:R-:W-:Y:S01]  /*1b3d0*/  R2UR UR11, R153 ;  /* 0x00000000990b72ca */ /* 0x000fe200000e0000 */
[----:B------:R-:W-:Y:S01]  /*1b3e0*/  VIADD R154, R2, 0x204 ;  /* 0x00000204029a7836 */ /* 0x000fe20000000000 */
[C---:B------:R-:W-:Y:S02]  /*1b3f0*/  R2UR UR5, R5.reuse ;  /* 0x00000000050572ca */ /* 0x040fe400000e0000 */
[----:B------:R-:W-:Y:S01]  /*1b400*/  R2UR UR14, R4 ;  /* 0x00000000040e72ca */ /* 0x000fe200000e0000 */
[----:B------:R-:W-:Y:S01]  /*1b410*/  VIADD R4, R2, 0x206 ;  /* 0x0000020602047836 */ /* 0x000fe20000000000 */
[----:B------:R-:W-:Y:S01]  /*1b420*/  R2UR UR22, R154 ;  /* 0x000000009a1672ca */ /* 0x000fe200000e0000 */
[----:B------:R-:W-:Y:S01]  /*1b430*/  FMUL.FTZ R24, R24, R3 ;  /* 0x0000000318187220 */ /* 0x000fe20000410000 */
[----:B------:R-:W-:-:S02]  /*1b440*/  R2UR UR9, R5 ;  /* 0x00000000050972ca */ /* 0x000fc400000e0000 */
[----:B------:R-:W-:Y:S02]  /*1b450*/  R2UR UR26, R4 ;  /* 0x00000000041a72ca */ /* 0x000fe400000e0000 */
[C---:B------:R-:W-:Y:S02]  /*1b460*/  IADD3 R4, R2.reuse, 0x404, RZ ;  /* 0x0000040402047810 */ /* 0x040fe40007ffe0ff */
[----:B------:R-:W-:Y:S01]  /*1b470*/  MOV R152, UR11 ;  /* 0x0000000b00987c02 */ /* 0x000fe20008000f00 */
[----:B------:R-:W-:Y:S01]  /*1b480*/  VIADD R154, R2, 0x400 ;  /* 0x00000400029a7836 */ /* 0x000fe20000000000 */
[----:B------:R-:W-:Y:S01]  /*1b490*/  R2UR UR38, R4 ;  /* 0x00000000042672ca */ /* 0x000fe200000e0000 */
[----:B------:R-:W-:Y:S02]  /*1b4a0*/  VIADD R4, R2, 0x600 ;  /* 0x0000060002047836 */ /* 0x000fe40000000000 */
[----:B------:R0:W-:Y:S01]  /*1b4b0*/  STL [R1+0x14], R152 ;  /* 0x0000149801007387 */ /* 0x0001e20000100800 */
[----:B------:R-:W-:Y:S01]  /*1b4c0*/  R2UR UR30, R154 ;  /* 0x000000009a1e72ca */ /* 0x000fe200000e0000 */
[----:B------:R-:W-:Y:S01]  /*1b4d0*/  VIADD R154, R2, 0x406 ;  /* 0x00000406029a7836 */ /* 0x000fe20000000000 */
[----:B------:R-:W-:Y:S01]  /*1b4e0*/  R2UR UR46, R4 ;  /* 0x00000000042e72ca */ /* 0x000fe200000e0000 */
[C---:B------:R-:W-:Y:S01]  /*1b4f0*/  VIADD R4, R2.reuse, 0x606 ;  /* 0x0000060602047836 */ /* 0x040fe20000000000 */
[----:B0-----:R-:W-:-:S04]  /*1b500*/  IADD3 R152, R2, 0x202, RZ ;  /* 0x0000020202987810 */ /* 0x001fc80007ffe0ff */
[----:B------:R-:W-:Y:S01]  /*1b510*/  R2UR UR18, R152 ;  /* 0x00000000981272ca */ /* 0x000fe200000e0000 */
[----:B------:R-:W-:Y:S01]  /*1b520*/  VIADD R152, R2, 0x402 ;  /* 0x0000040202987836 */ /* 0x000fe20000000000 */
[----:B------:R-:W-:Y:S01]  /*1b530*/  R2UR UR42, R154 ;  /* 0x000000009a2a72ca */ /* 0x000fe200000e0000 */
[----:B------:R-:W-:Y:S01]  /*1b540*/  VIADD R154, R2, 0x602 ;  /* 0x00000602029a7836 */ /* 0x000fe20000000000 */
[----:B------:R-:W-:Y:S01]  /*1b550*/  R2UR UR15, R5 ;  /* 0x00000000050f72ca */ /* 0x000fe200000e0000 */
[-C--:B------:R-:W-:Y:S01]  /*1b560*/  FMUL.FTZ R25, R25, R3.reuse ;  /* 0x0000000319197220 */ /* 0x080fe20000410000 */
[----:B------:R-:W-:Y:S01]  /*1b570*/  R2UR UR34, R152 ;  /* 0x00000000982272ca */ /* 0x000fe200000e0000 */
[----:B------:R-:W-:Y:S01]  /*1b580*/  VIADD R152, R2, 0x604 ;  /* 0x0000060402987836 */ /* 0x000fe20000000000 */
        /* <DEDUP_REMOVED lines=237> */
.L_x_1803:
[----:B------:R-:W-:Y:S02]  /*1c460*/  SHF.L.U32 R0, R222, 0x1f, RZ ;  /* 0x0000001fde007819 */ /* 0x000fe400000006ff */
[----:B-----5:R-:W-:-:S04]  /*1c470*/  LEA R222, R229, R17, 0x3 ;  /* 0x00000011e5de7211 */ /* 0x020fc800078e18ff */
[----:B------:R0:W1:Y:S01]  /*1c480*/  SYNCS.PHASECHK.TRANS64.TRYWAIT P1, [R222+URZ+0x30850], R0 ;  /* 0x03085000de0075a7 */ /* 0x000062000802017f */
[----:B------:R-:W-:Y:S05]  /*1c490*/  @!P0 BRA `(.L_x_1804) ;  /* 0x0000000000048947 */ /* 0x000fea0003800000 */
[----:B------:R-:W-:Y:S01]  /*1c4a0*/  BPT.TRAP 0x1 ;  /* 0x000000040000795c */ /* 0x000fe20000300000 */
.L_x_1804:
[----:B------:R-:W-:Y:S04]  /*1c4b0*/  BSSY B1, `(.L_x_1805) ;  /* 0x0000004000017945 */ /* 0x000fe80003800000 */
[----:B-1----:R-:W-:Y:S05]  /*1c4c0*/  @P1 BRA `(.L_x_1806) ;  /* 0x0000000000081947 */ /* 0x002fea0003800000 */
[----:B------:R-:W1:Y:S02]  /*1c4d0*/  SYNCS.PHASECHK.TRANS64.TRYWAIT P1, [R222+URZ+0x30850], R0 ;  /* 0x03085000de0075a7 */ /* 0x000e64000802017f */
[----:B-1----:R-:W-:Y:S05]  /*1c4e0*/  @!P1 BRA `(.L_x_1807) ;  /* 0x0000011400b09947 */ /* 0x002fea0003800000 */
.L_x_1806:
[----:B------:R-:W-:Y:S05]  /*1c4f0*/  BSYNC B1 ;  /* 0x0000000000017941 */ /* 0x000fea0003800000 */
.L_x_1805:
[----:B01----:R-:W-:Y:S01]  /*1c500*/  VIADD R0, R17, 0x400 ;  /* 0x0000040011007836 */ /* 0x003fe20000000000 */
[----:B------:R-:W-:Y:S01]  /*1c510*/  WARPGROUP.ARRIVE ;  /* 0x00000000000079c5 */ /* 0x000fe20000000000 */
[----:B------:R-:W-:Y:S02]  /*1c520*/  IMAD.MOV.U32 R3, RZ, RZ, 0x40000040 ;  /* 0x40000040ff037424 */ /* 0x000fe400078e00ff */
[----:B------:R-:W-:Y:S01]  /*1c530*/  IMAD.MOV.U32 R5, RZ, RZ, 0x40000040 ;  /* 0x40000040ff057424 */ /* 0x000fe200078e00ff */
        /* <DEDUP_REMOVED lines=9> */
[----:B------:R-:W-:Y:S02]  /*1c5d0*/  R2UR UR6, R4 ;  /* 0x00000000040672ca */ /* 0x000fe400000e0000 */
[----:B------:R-:W-:Y:S01]  /*1c5e0*/  R2UR UR7, R5 ;  /* 0x00000000050772ca */ /* 0x000fe200000e0000 */
[----:B------:R-:W-:Y:S01]  /*1c5f0*/  IMAD.MOV.U32 R5, RZ, RZ, 0x40000040 ;  /* 0x40000040ff057424 */ /* 0x000fe200078e00ff */
[C---:B------:R-:W-:Y:S01]  /*1c600*/  IADD3 R4, R2.reuse, 0x100, RZ ;  /* 0x0000010002047810 */ /* 0x040fe20007ffe0ff */
        /* <DEDUP_REMOVED lines=20> */
.L_x_1808:
[----:B------:R-:W2:Y:S01]  /*1c750*/  LDL R4, [R1+0x58] ;  /* 0x0000580001047983 */ /* 0x000ea20000100800 */
[----:B------:R-:W0:Y:S03]  /*1c760*/  LDC R0, c[0x0][0x448] ;  /* 0x00011200ff007b82 */ /* 0x000e260000000800 */
[----:B------:R-:W2:Y:S04]  /*1c770*/  LDL R3, [R1+0x74] ;  /* 0x0000740001037983 */ /* 0x000ea80000100800 */
[----:B------:R-:W3:Y:S01]  /*1c780*/  LDL R189, [R1+0x8] ;  /* 0x0000080001bd7983 */ /* 0x000ee20000100800 */
[----:B------:R-:W-:Y:S01]  /*1c790*/  VIADD R223, R223, 0x30840 ;  /* 0x00030840dfdf7836 */ /* 0x000fe20000000000 */
[----:B------:R-:W-:Y:S01]  /*1c7a0*/  ULDC UR4, c[0x0][0x9dc] ;  /* 0x0002770000047ab9 */ /* 0x000fe20000000800 */
[----:B------:R-:W-:Y:S01]  /*1c7b0*/  ULDC UR5, c[0x0][0x9e0] ;  /* 0x0002780000057ab9 */ /* 0x000fe20000000800 */
[----:B0-----:R-:W-:-:S13]  /*1c7c0*/  ISETP.NE.AND P1, PT, R0, 0x1, PT ;  /* 0x000000010000780c */ /* 0x001fda0003f25270 */
[----:B------:R-:W0:Y:S08]  /*1c7d0*/  @P1 LDC R2, c[0x0][0x44c] ;  /* 0x00011300ff021b82 */ /* 0x000e300000000800 */
[----:B------:R-:W1:Y:S01]  /*1c7e0*/  @P1 LDC R0, c[0x0][0x450] ;  /* 0x00011400ff001b82 */ /* 0x000e620000000800 */
[----:B------:R-:W-:Y:S01]  /*1c7f0*/  ULOP3.LUT UR4, URZ, UR4, URZ, 0x33, !UPT ;  /* 0x000000043f047292 */ /* 0x000fe2000f8e333f */
[----:B--2---:R-:W-:-:S06]  /*1c800*/  IMAD.IADD R186, R3, 0x1, R4 ;  /* 0x0000000103ba7824 */ /* 0x004fcc00078e0204 */
[----:B------:R-:W2:Y:S01]  /*1c810*/  LDC R3, c[0x0][0x9e4] ;  /* 0x00027900ff037b82 */ /* 0x000ea20000000800 */
[----:B0-----:R-:W-:-:S05]  /*1c820*/  @P1 IMAD.HI.U32 R2, R186, R2, RZ ;  /* 0x00000002ba021227 */ /* 0x001fca00078e00ff */
[----:B-1----:R-:W-:-:S05]  /*1c830*/  @P1 SHF.R.U32.HI R186, RZ, R0, R2 ;  /* 0x00000000ffba1219 */ /* 0x002fca0000011602 */
[----:B------:R-:W0:Y:S01]  /*1c840*/  SHFL.IDX PT, R187, R186, RZ, 0x1c1f ;  /* 0x001c1fffbabb7589 */ /* 0x000e2200000e0000 */
[----:B------:R-:W-:-:S04]  /*1c850*/  SHF.L.U32 R0, R8, 0x6, RZ ;  /* 0x0000000608007819 */ /* 0x000fc800000006ff */
[----:B------:R-:W-:Y:S02]  /*1c860*/  IADD3 R184, -R225, 0x1, -R0 ;  /* 0x00000001e1b87810 */ /* 0x000fe40007ffe900 */
[----:B--2---:R-:W-:Y:S02]  /*1c870*/  ISETP.GE.AND P5, PT, R3, 0x1, PT ;  /* 0x000000010300780c */ /* 0x004fe40003fa6270 */
[----:B------:R-:W-:Y:S02]  /*1c880*/  IADD3 R184, -R219, R184, R220 ;  /* 0x000000b8dbb87210 */ /* 0x000fe40007ffe1dc */
[----:B---3--:R-:W-:-:S03]  /*1c890*/  PRMT R223, R189, 0x654, R223 ;  /* 0x00000654bddf7816 */ /* 0x008fc600000000df */
[C---:B------:R-:W-:Y:S01]  /*1c8a0*/  VIADD R185, R184.reuse, UR5 ;  /* 0x00000005b8b97c36 */ /* 0x040fe20008000000 */
[----:B------:R1:W-:Y:S01]  /*1c8b0*/  SYNCS.ARRIVE.TRANS64.RED.A1T0 RZ, [R223+URZ], RZ ;  /* 0x000000ffdfff79a7 */ /* 0x0003e2000810043f */
[----:B------:R-:W-:Y:S02]  /*1c8c0*/  VIADD R184, R184, UR4 ;  /* 0x00000004b8b87c36 */ /* 0x000fe40008000000 */
[--C-:B0-----:R-:W-:Y:S02]  /*1c8d0*/  IMAD.IADD R5, R185, 0x1, R187.reuse ;  /* 0x00000001b9057824 */ /* 0x101fe400078e02bb */
[----:B------:R-:W-:Y:S01]  /*1c8e0*/  IMAD.IADD R4, R184, 0x1, R187 ;  /* 0x00000001b8047824 */ /* 0x000fe200078e02bb */
        /* <DEDUP_REMOVED lines=14> */
.L_x_1811:
[----:B------:R-:W-:Y:S02]  /*1c9d0*/  ULDC UR4, c[0x0][0x9e4] ;  /* 0x0002790000047ab9 */ /* 0x000fe40000000800 */
[----:B------:R-:W-:-:S04]  /*1c9e0*/  MOV R188, UR4 ;  /* 0x0000000400bc7c02 */ /* 0x000fc80008000f00 */
[----:B------:R-:W-:-:S13]  /*1c9f0*/  ISETP.NE.AND P1, PT, R188, 0x1, PT ;  /* 0x00000001bc00780c */ /* 0x000fda0003f25270 */
[----:B------:R-:W0:Y:S02]  /*1ca00*/  @P1 LDC.64 R2, c[0x0][0x9e8] ;  /* 0x00027a00ff021b82 */ /* 0x000e240000000a00 */
[----:B0-----:R-:W-:-:S05]  /*1ca10*/  @P1 IMAD.HI.U32 R2, R187, R2, RZ ;  /* 0x00000002bb021227 */ /* 0x001fca00078e00ff */
[----:B------:R-:W-:-:S07]  /*1ca20*/  @P1 SHF.R.U32.HI R187, RZ, R3, R2 ;  /* 0x00000003ffbb1219 */ /* 0x000fce0000011602 */
.L_x_1812:
[----:B------:R-:W-:Y:S05]  /*1ca30*/  BSYNC B1 ;  /* 0x0000000000017941 */ /* 0x000fea0003800000 */
.L_x_1810:
[----:B------:R-:W-:-:S04]  /*1ca40*/  IMAD R187, R187, R188, -R0 ;  /* 0x000000bcbbbb7224 */ /* 0x000fc800078e0a00 */
[----:B------:R-:W-:-:S05]  /*1ca50*/  IMAD.IADD R187, R187, 0x1, -R225 ;  /* 0x00000001bbbb7824 */ /* 0x000fca00078e0ae1 */
[----:B------:R-:W-:Y:S02]  /*1ca60*/  VIMNMX R4, R4, R187, !PT ;  /* 0x000000bb04047248 */ /* 0x000fe40007fe0100 */
[----:B------:R-:W-:-:S07]  /*1ca70*/  VIADDMNMX R5, R187, R188, R5, PT ;  /* 0x000000bcbb057246 */ /* 0x000fce0003800105 */
.L_x_1809:
        /* <DEDUP_REMOVED lines=13> */
[--C-:B0-----:R-:W-:Y:S01]  /*1cb50*/  IMAD.IADD R185, R185, 0x1, R186.reuse ;  /* 0x00000001b9b97824 */ /* 0x101fe200078e02ba */
[----:B------:R-:W-:Y:S01]  /*1cb60*/  FSEL R157, R157, -INF , !P3 ;  /* 0xff8000009d9d7808 */ /* 0x000fe20005800000 */
[----:B------:R-:W-:Y:S01]  /*1cb70*/  IMAD.IADD R184, R184, 0x1, R186 ;  /* 0x00000001b8b87824 */ /* 0x000fe200078e02ba */
        /* <DEDUP_REMOVED lines=50> */
.L_x_1815:
[----:B------:R-:W-:Y:S02]  /*1cea0*/  ULDC UR4, c[0x0][0x9e4] ;  /* 0x0002790000047ab9 */ /* 0x000fe40000000800 */
[----:B------:R-:W-:-:S05]  /*1ceb0*/  IMAD.U32 R4, RZ, RZ, UR4 ;  /* 0x00000004ff047e24 */ /* 0x000fca000f8e00ff */
[----:B------:R-:W-:-:S13]  /*1cec0*/  ISETP.NE.AND P2, PT, R4, 0x1, PT ;  /* 0x000000010400780c */ /* 0x000fda0003f45270 */
[----:B------:R-:W0:Y:S02]  /*1ced0*/  @P2 LDC.64 R2, c[0x0][0x9e8] ;  /* 0x00027a00ff022b82 */ /* 0x000e240000000a00 */
[----:B0-----:R-:W-:-:S05]  /*1cee0*/  @P2 IMAD.HI.U32 R2, R186, R2, RZ ;  /* 0x00000002ba022227 */ /* 0x001fca00078e00ff */
[----:B------:R-:W-:-:S07]  /*1cef0*/  @P2 SHF.R.U32.HI R186, RZ, R3, R2 ;  /* 0x00000003ffba2219 */ /* 0x000fce0000011602 */
.L_x_1816:
[----:B------:R-:W-:Y:S05]  /*1cf00*/  BSYNC B1 ;  /* 0x0000000000017941 */ /* 0x000fea0003800000 */
.L_x_1814:
[----:B------:R-:W-:-:S05]  /*1cf10*/  IMAD R0, R186, R4, -R0 ;  /* 0x00000004ba007224 */ /* 0x000fca00078e0a00 */
[----:B------:R-:W-:-:S04]  /*1cf20*/  IADD3 R0, -R225, R0, RZ ;  /* 0x00000000e1007210 */ /* 0x000fc80007ffe1ff */
[----:B------:R-:W-:Y:S02]  /*1cf30*/  VIMNMX R184, R184, R0, !PT ;  /* 0x00000000b8b87248 */ /* 0x000fe40007fe0100 */
[----:B------:R-:W-:-:S07]  /*1cf40*/  VIADDMNMX R185, R0, R4, R185, PT ;  /* 0x0000000400b97246 */ /* 0x000fce00038001b9 */
.L_x_1813:
[----:B------:R-:W-:Y:S01]  /*1cf50*/  FMNMX.FTZ R0, R152, R227, !PT ;  /* 0x000000e398007209 */ /* 0x000fe20007810000 */
[----:B------:R-:W-:Y:S01]  /*1cf60*/  ULDC UR4, c[0x0][0x988] ;  /* 0x0002620000047ab9 */ /* 0x000fe20000000800 */
[----:B------:R-:W-:Y:S02]  /*1cf70*/  LOP3.LUT R16, R16, 0xffffdfff, RZ, 0xc0, !PT ;  /* 0xffffdfff10107812 */ /* 0x000fe400078ec0ff */
[----:B------:R-:W-:Y:S02]  /*1cf80*/  FMNMX.FTZ R0, R153, R0, !PT ;  /* 0x0000000099007209 */ /* 0x000fe40007810000 */
[----:B------:R-:W-:Y:S02]  /*1cf90*/  ISETP.GT.AND P2, PT, R184, 0x1, P1 ;  /* 0x00000001b800780c */ /* 0x000fe40000f44270 */
[----:B------:R-:W-:Y:S02]  /*1cfa0*/  FMNMX.FTZ R0, R156, R0, !PT ;  /* 0x000000009c007209 */ /* 0x000fe40007810000 */
[----:B------:R-:W-:-:S02]  /*1cfb0*/  ISETP.GT.AND P3, PT, R184, 0x8, P1 ;  /* 0x00000008b800780c */ /* 0x000fc40000f64270 */
[----:B------:R-:W-:Y:S02]  /*1cfc0*/  FMNMX.FTZ R0, R157, R0, !PT ;  /* 0x000000009d007209 */ /* 0x000fe40007810000 */
[----:B------:R-:W-:Y:S02]  /*1cfd0*/  @P0 LOP3.LUT R16, R16, 0x2000, RZ, 0xfc, !PT ;  /* 0x0000200010100812 */ /* 0x000fe400078efcff */
[----:B------:R-:W-:Y:S02]  /*1cfe0*/  FMNMX.FTZ R0, R160, R0, !PT ;  /* 0x00000000a0007209 */ /* 0x000fe40007810000 */
[----:B------:R-:W-:Y:S02]  /*1cff0*/  ISETP.LT.OR P2, PT, R185, 0x2, P2 ;  /* 0x00000002b900780c */ /* 0x000fe40001741670 */
[----:B------:R-:W-:Y:S02]  /*1d000*/  FMNMX.FTZ R0, R161, R0, !PT ;  /* 0x00000000a1007209 */ /* 0x000fe40007810000 */
[----:B------:R-:W-:-:S02]  /*1d010*/  ISETP.LT.OR P3, PT, R185, 0x9, P3 ;  /* 0x00000009b900780c */ /* 0x000fc40001f61670 */
[----:B------:R-:W-:Y:S02]  /*1d020*/  FMNMX.FTZ R0, R164, R0, !PT ;  /* 0x00000000a4007209 */ /* 0x000fe40007810000 */
[----:B------:R-:W-:Y:S02]  /*1d030*/  ISETP.GT.AND P0, PT, R184, 0x21, P1 ;  /* 0x00000021b800780c */ /* 0x000fe40000f04270 */
[----:B------:R-:W-:Y:S02]  /*1d040*/  FMNMX.FTZ R0, R165, R0, !PT ;  /* 0x00000000a5007209 */ /* 0x000fe40007810000 */
[----:B------:R-:W-:Y:S02]  /*1d050*/  FSEL R155, R155, -INF , !P2 ;  /* 0xff8000009b9b7808 */ /* 0x000fe40005000000 */
[----:B------:R-:W-:Y:S02]  /*1d060*/  FMNMX.FTZ R0, R168, R0, !PT ;  /* 0x00000000a8007209 */ /* 0x000fe40007810000 */
[----:B------:R-:W-:-:S02]  /*1d070*/  FSEL R158, R158, -INF , !P3 ;  /* 0xff8000009e9e7808 */ /* 0x000fc40005800000 */
[----:B------:R-:W-:Y:S02]  /*1d080*/  FMNMX.FTZ R0, R169, R0, !PT ;  /* 0x00000000a9007209 */ /* 0x000fe40007810000 */
[----:B------:R-:W-:Y:S02]  /*1d090*/  ISETP.GT.AND P4, PT, R184, 0x9, P1 ;  /* 0x00000009b800780c */ /* 0x000fe40000f84270 */
[----:B------:R-:W-:Y:S02]  /*1d0a0*/  FMNMX.FTZ R0, R172, R0, !PT ;  /* 0x00000000ac007209 */ /* 0x000fe40007810000 */
[C---:B------:R-:W-:Y:S02]  /*1d0b0*/  ISETP.GT.AND P2, PT, R184.reuse, 0x10, P1 ;  /* 0x00000010b800780c */ /* 0x040fe40000f44270 */
[----:B------:R-:W-:Y:S02]  /*1d0c0*/  FMNMX.FTZ R0, R173, R0, !PT ;  /* 0x00000000ad007209 */ /* 0x000fe40007810000 */
[----:B------:R-:W-:-:S02]  /*1d0d0*/  ISETP.GT.AND P3, PT, R184, 0x11, P1 ;  /* 0x00000011b800780c */ /* 0x000fc40000f64270 */
[----:B------:R-:W-:Y:S02]  /*1d0e0*/  FMNMX.FTZ R0, R176, R0, !PT ;  /* 0x00000000b0007209 */ /* 0x000fe40007810000 */
[----:B------:R-:W-:Y:S02]  /*1d0f0*/  ISETP.LT.OR P4, PT, R185, 0xa, P4 ;  /* 0x0000000ab900780c */ /* 0x000fe40002781670 */
[----:B------:R-:W-:Y:S02]  /*1d100*/  FMNMX.FTZ R0, R177, R0, !PT ;  /* 0x00000000b1007209 */ /* 0x000fe40007810000 */
[C---:B------:R-:W-:Y:S02]  /*1d110*/  ISETP.LT.OR P2, PT, R185.reuse, 0x11, P2 ;  /* 0x00000011b900780c */ /* 0x040fe40001741670 */
[----:B------:R-:W-:Y:S02]  /*1d120*/  ISETP.LT.OR P3, PT, R185, 0x12, P3 ;  /* 0x00000012b900780c */ /* 0x000fe40001f61670 */
[----:B------:R-:W-:-:S02]  /*1d130*/  LOP3.LUT R16, R16, 0xffff7fff, RZ, 0xc0, !PT ;  /* 0xffff7fff10107812 */ /* 0x000fc400078ec0ff */
[----:B------:R-:W-:Y:S02]  /*1d140*/  FMNMX.FTZ R0, R180, R0, !PT ;  /* 0x00000000b4007209 */ /* 0x000fe40007810000 */
[----:B------:R-:W-:Y:S02]  /*1d150*/  FSEL R159, R159, -INF , !P4 ;  /* 0xff8000009f9f7808 */ /* 0x000fe40006000000 */
[----:B------:R-:W-:Y:S02]  /*1d160*/  FSEL R162, R162, -INF , !P2 ;  /* 0xff800000a2a27808 */ /* 0x000fe40005000000 */
[----:B------:R-:W-:Y:S02]  /*1d170*/  FSEL R163, R163, -INF , !P3 ;  /* 0xff800000a3a37808 */ /* 0x000fe40005800000 */
[C---:B------:R-:W-:Y:S02]  /*1d180*/  ISETP.GT.AND P4, PT, R184.reuse, 0x18, P1 ;  /* 0x00000018b800780c */ /* 0x040fe40000f84270 */
[----:B------:R-:W-:-:S02]  /*1d190*/  ISETP.GT.AND P2, PT, R184, 0x19, P1 ;  /* 0x00000019b800780c */ /* 0x000fc40000f44270 */
[----:B------:R-:W-:Y:S02]  /*1d1a0*/  ISETP.GT.AND P3, PT, R184, 0x20, P1 ;  /* 0x00000020b800780c */ /* 0x000fe40000f64270 */
[----:B------:R-:W-:Y:S02]  /*1d1b0*/  @P0 LOP3.LUT R16, R16, 0x8000, RZ, 0xfc, !PT ;  /* 0x0000800010100812 */ /* 0x000fe400078efcff */
[----:B------:R-:W-:Y:S02]  /*1d1c0*/  ISETP.GT.AND P0, PT, R184, RZ, P1 ;  /* 0x000000ffb800720c */ /* 0x000fe40000f04270 */
[----:B------:R-:W-:Y:S02]  /*1d1d0*/  FMNMX.FTZ R0, R181, R0, !PT ;  /* 0x00000000b5007209 */ /* 0x000fe40007810000 */
[C---:B------:R-:W-:Y:S02]  /*1d1e0*/  ISETP.LT.OR P4, PT, R185.reuse, 0x19, P4 ;  /* 0x00000019b900780c */ /* 0x040fe40002781670 */
[C---:B------:R-:W-:Y:S01]  /*1d1f0*/  ISETP.LT.OR P2, PT, R185.reuse, 0x1a, P2 ;  /* 0x0000001ab900780c */ /* 0x040fe20001741670 */
[----:B------:R-:W0:Y:S01]  /*1d200*/  SHFL.BFLY PT, R2, R0, 0x2, 0x1f ;  /* 0x0c401f0000027f89 */ /* 0x000e2200000e0000 */
[----:B------:R-:W-:-:S02]  /*1d210*/  ISETP.LT.OR P3, PT, R185, 0x21, P3 ;  /* 0x00000021b900780c */ /* 0x000fc40001f61670 */
[----:B------:R-:W-:Y:S02]  /*1d220*/  FSEL R166, R166, -INF , !P4 ;  /* 0xff800000a6a67808 */ /* 0x000fe40006000000 */
[----:B------:R-:W-:Y:S02]  /*1d230*/  FSEL R167, R167, -INF , !P2 ;  /* 0xff800000a7a77808 */ /* 0x000fe40005000000 */
[----:B------:R-:W-:Y:S02]  /*1d240*/  FSEL R170, R170, -INF , !P3 ;  /* 0xff800000aaaa7808 */ /* 0x000fe40005800000 */
[C---:B------:R-:W-:Y:S02]  /*1d250*/  ISETP.GT.AND P2, PT, R184.reuse, 0x28, P1 ;  /* 0x00000028b800780c */ /* 0x040fe40000f44270 */
[C---:B------:R-:W-:Y:S02]  /*1d260*/  ISETP.GT.AND P3, PT, R184.reuse, 0x29, P1 ;  /* 0x00000029b800780c */ /* 0x040fe40000f64270 */
[----:B------:R-:W-:-:S02]  /*1d270*/  ISETP.GT.AND P4, PT, R184, 0x30, P1 ;  /* 0x00000030b800780c */ /* 0x000fc40000f84270 */
[C---:B------:R-:W-:Y:S02]  /*1d280*/  ISETP.GT.AND P5, PT, R184.reuse, 0x31, P1 ;  /* 0x00000031b800780c */ /* 0x040fe40000fa4270 */
[----:B------:R-:W-:Y:S02]  /*1d290*/  ISETP.GT.AND P6, PT, R184, 0x38, P1 ;  /* 0x00000038b800780c */ /* 0x000fe40000fc4270 */
[----:B------:R-:W-:Y:S02]  /*1d2a0*/  LOP3.LUT R16, R16, 0xfffffff7, RZ, 0xc0, !PT ;  /* 0xfffffff710107812 */ /* 0x000fe400078ec0ff */
[----:B------:R-:W-:Y:S02]  /*1d2b0*/  ISETP.GT.AND P1, PT, R184, 0x39, P1 ;  /* 0x00000039b800780c */ /* 0x000fe40000f24270 */
[----:B------:R-:W-:Y:S02]  /*1d2c0*/  @P0 LOP3.LUT R16, R16, 0x8, RZ, 0xfc, !PT ;  /* 0x0000000810100812 */ /* 0x000fe400078efcff */
[----:B0-----:R-:W-:-:S02]  /*1d2d0*/  FMNMX.FTZ R2, R0, R2, !PT ;  /* 0x0000000200027209 */ /* 0x001fc40007810000 */
[C---:B------:R-:W-:Y:S02]  /*1d2e0*/  LOP3.LUT P0, RZ, R16.reuse, 0x8000, RZ, 0xc0, !PT ;  /* 0x0000800010ff7812 */ /* 0x040fe4000780c0ff */
[----:B------:R-:W-:Y:S01]  /*1d2f0*/  LOP3.LUT R16, R16, 0xfffffffd, RZ, 0xc0, !PT ;  /* 0xfffffffd10107812 */ /* 0x000fe200078ec0ff */
[----:B------:R-:W0:Y:S01]  /*1d300*/  SHFL.BFLY PT, R5, R2, 0x1, 0x1f ;  /* 0x0c201f0002057f89 */ /* 0x000e2200000e0000 */
[C---:B------:R-:W-:Y:S02]  /*1d310*/  ISETP.LT.OR P0, PT, R185.reuse, 0x22, P0 ;  /* 0x00000022b900780c */ /* 0x040fe40000701670 */
[C---:B------:R-:W-:Y:S02]  /*1d320*/  ISETP.LT.OR P4, PT, R185.reuse, 0x31, P4 ;  /* 0x00000031b900780c */ /* 0x040fe40002781670 */
[----:B------:R-:W-:Y:S02]  /*1d330*/  @P1 LOP3.LUT R16, R16, 0x2, RZ, 0xfc, !PT ;  /* 0x0000000210101812 */ /* 0x000fe400078efcff */
[----:B------:R-:W-:-:S02]  /*1d340*/  ISETP.LT.OR P5, PT, R185, 0x32, P5 ;  /* 0x00000032b900780c */ /* 0x000fc40002fa1670 */
[C---:B------:R-:W-:Y:S02]  /*1d350*/  LOP3.LUT P1, RZ, R16.reuse, 0x8, RZ, 0xc0, !PT ;  /* 0x0000000810ff7812 */ /* 0x040fe4000782c0ff */
[----:B------:R-:W-:Y:S02]  /*1d360*/  LOP3.LUT R16, R16, 0xffffffef, RZ, 0xc0, !PT ;  /* 0xffffffef10107812 */ /* 0x000fe400078ec0ff */
[C---:B------:R-:W-:Y:S02]  /*1d370*/  ISETP.LT.OR P1, PT, R185.reuse, 0x1, P1 ;  /* 0x00000001b900780c */ /* 0x040fe40000f21670 */
[----:B------:R-:W-:Y:S02]  /*1d380*/  @P0 LOP3.LUT R16, R16, 0x10, RZ, 0xfc, !PT ;  /* 0x0000001010100812 */ /* 0x000fe400078efcff */
[----:B------:R-:W-:Y:S02]  /*1d390*/  FSEL R154, R154, -INF , !P1 ;  /* 0xff8000009a9a7808 */ /* 0x000fe40004800000 */
[----:B------:R-:W-:-:S02]  /*1d3a0*/  ISETP.LT.OR P0, PT, R185, 0x29, P2 ;  /* 0x00000029b900780c */ /* 0x000fc40001701670 */
[----:B------:R-:W-:Y:S02]  /*1d3b0*/  FMNMX.FTZ R4, R154, R228, !PT ;  /* 0x000000e49a047209 */ /* 0x000fe40007810000 */
[C---:B------:R-:W-:Y:S02]  /*1d3c0*/  LOP3.LUT P2, RZ, R16.reuse, 0x2, RZ, 0xc0, !PT ;  /* 0x0000000210ff7812 */ /* 0x040fe4000784c0ff */
[----:B------:R-:W-:Y:S02]  /*1d3d0*/  FMNMX.FTZ R4, R155, R4, !PT ;  /* 0x000000049b047209 */ /* 0x000fe40007810000 */
[----:B------:R-:W-:Y:S02]  /*1d3e0*/  LOP3.LUT R16, R16, 0xfffffffb, RZ, 0xc0, !PT ;  /* 0xfffffffb10107812 */ /* 0x000fe400078ec0ff */
[----:B------:R-:W-:Y:S02]  /*1d3f0*/  FMNMX.FTZ R4, R158, R4, !PT ;  /* 0x000000049e047209 */ /* 0x000fe40007810000 */
[----:B0-----:R-:W-:Y:S01]  /*1d400*/  FMNMX.FTZ R5, R2, R5, !PT ;  /* 0x0000000502057209 */ /* 0x001fe20007810000 */
[----:B------:R-:W-:Y:S01]  /*1d410*/  IMAD.U32 R2, RZ, RZ, UR4 ;  /* 0x00000004ff027e24 */ /* 0x000fe2000f8e00ff */
[----:B------:R-:W-:-:S02]  /*1d420*/  @P0 LOP3.LUT R16, R16, 0x4, RZ, 0xfc, !PT ;  /* 0x0000000410100812 */ /* 0x000fc400078efcff */
[----:B------:R-:W-:Y:S01]  /*1d430*/  ISETP.LT.OR P0, PT, R185, 0x2a, P3 ;  /* 0x0000002ab900780c */ /* 0x000fe20001f01670 */
[----:B------:R-:W-:Y:S01]  /*1d440*/  FMUL.FTZ R3, R5, R2 ;  /* 0x0000000205037220 */ /* 0x000fe20000410000 */
[----:B------:R-:W-:Y:S02]  /*1d450*/  FMNMX.FTZ R4, R159, R4, !PT ;  /* 0x000000049f047209 */ /* 0x000fe40007810000 */
[----:B------:R-:W-:Y:S02]  /*1d460*/  LOP3.LUT R16, R16, 0xffffbfff, RZ, 0xc0, !PT ;  /* 0xffffbfff10107812 */ /* 0x000fe400078ec0ff */
[----:B------:R-:W-:Y:S02]  /*1d470*/  FMNMX.FTZ R4, R162, R4, !PT ;  /* 0x00000004a2047209 */ /* 0x000fe40007810000 */
[----:B------:R-:W-:Y:S02]  /*1d480*/  FSETP.NEU.FTZ.AND P3, PT, R5, -INF , PT ;  /* 0xff8000000500780b */ /* 0x000fe40003f7d000 */
[----:B------:R-:W-:-:S02]  /*1d490*/  FMNMX.FTZ R4, R163, R4, !PT ;  /* 0x00000004a3047209 */ /* 0x000fc40007810000 */
[----:B------:R-:W-:Y:S02]  /*1d4a0*/  FSEL R0, R5, RZ, P3 ;  /* 0x000000ff05007208 */ /* 0x000fe40001800000 */
[----:B------:R-:W-:Y:S02]  /*1d4b0*/  @P0 LOP3.LUT R16, R16, 0x4000, RZ, 0xfc, !PT ;  /* 0x0000400010100812 */ /* 0x000fe400078efcff */
[----:B------:R-:W-:Y:S01]  /*1d4c0*/  FMNMX.FTZ R4, R166, R4, !PT ;  /* 0x00000004a6047209 */ /* 0x000fe20007810000 */
[----:B------:R-:W-:Y:S01]  /*1d4d0*/  FADD.FTZ R0, -R0, R227 ;  /* 0x000000e300007221 */ /* 0x000fe20000010100 */
[----:B------:R-:W-:Y:S02]  /*1d4e0*/  LOP3.LUT P0, RZ, R16, 0x10, RZ, 0xc0, !PT ;  /* 0x0000001010ff7812 */ /* 0x000fe4000780c0ff */
[----:B------:R-:W-:Y:S01]  /*1d4f0*/  FMNMX.FTZ R4, R167, R4, !PT ;  /* 0x00000004a7047209 */ /* 0x000fe20007810000 */
[----:B------:R-:W-:Y:S01]  /*1d500*/  FMUL.FTZ R184, R0, R2 ;  /* 0x0000000200b87220 */ /* 0x000fe20000410000 */
[----:B------:R-:W-:-:S02]  /*1d510*/  FSEL R3, R3, RZ, P3 ;  /* 0x000000ff03037208 */ /* 0x000fc40001800000 */
[----:B------:R-:W-:Y:S02]  /*1d520*/  LOP3.LUT P3, RZ, R16, 0x4, RZ, 0xc0, !PT ;  /* 0x0000000410ff7812 */ /* 0x000fe4000786c0ff */
[----:B------:R-:W-:Y:S01]  /*1d530*/  FSEL R171, R171, -INF , !P0 ;  /* 0xff800000abab7808 */ /* 0x000fe20004000000 */
[--C-:B------:R-:W-:Y:S01]  /*1d540*/  FFMA.FTZ R152, R152, R2, -R3.reuse ;  /* 0x0000000298987223 */ /* 0x100fe20000010803 */
[----:B------:R-:W-:Y:S01]  /*1d550*/  FMNMX.FTZ R4, R170, R4, !PT ;  /* 0x00000004aa047209 */ /* 0x000fe20007810000 */
[-CC-:B------:R-:W-:Y:S01]  /*1d560*/  FFMA.FTZ R153, R153, R2.reuse, -R3.reuse ;  /* 0x0000000299997223 */ /* 0x180fe20000010803 */
[----:B------:R-:W-:Y:S01]  /*1d570*/  LOP3.LUT P0, RZ, R16, 0x4000, RZ, 0xc0, !PT ;  /* 0x0000400010ff7812 */ /* 0x000fe2000780c0ff */
        /* <DEDUP_REMOVED lines=26> */
[----:B------:R-:W-:Y:S01]  /*1d720*/  FFMA.FTZ R3, R181, R2, -R3 ;  /* 0x00000002b5037223 */ /* 0x000fe20000010803 */
[----:B------:R-:W-:Y:S01]  /*1d730*/  FMNMX.FTZ R4, R182, R4, !PT ;  /* 0x00000004b6047209 */ /* 0x000fe20007810000 */
[----:B------:R-:W-:Y:S01]  /*1d740*/  MUFU.EX2 R152, R152 ;  /* 0x0000009800987308 */ /* 0x000fe20000000800 */
[----:B------:R-:W-:-:S02]  /*1d750*/  LOP3.LUT P0, RZ, R16, 0x2000, RZ, 0xc0, !PT ;  /* 0x0000200010ff7812 */ /* 0x000fc4000780c0ff */
[----:B------:R-:W-:-:S05]  /*1d760*/  FMNMX.FTZ R4, R183, R4, !PT ;  /* 0x00000004b7047209 */ /* 0x000fca0007810000 */
[----:B------:R-:W0:Y:S01]  /*1d770*/  SHFL.BFLY PT, R181, R4, 0x2, 0x1f ;  /* 0x0c401f0004b57f89 */ /* 0x000e2200000e0000 */
[----:B------:R2:W-:Y:S08]  /*1d780*/  MUFU.EX2 R186, R3 ;  /* 0x0000000300ba7308 */ /* 0x0005f00000000800 */
        /* <DEDUP_REMOVED lines=9> */
[C---:B------:R-:W-:Y:S01]  /*1d820*/  FSETP.NEU.FTZ.AND P1, PT, R4.reuse, -INF , PT ;  /* 0xff8000000400780b */ /* 0x040fe20003f3d000 */
[C---:B--2---:R-:W-:Y:S02]  /*1d830*/  FMUL.FTZ R3, R4.reuse, R2 ;  /* 0x0000000204037220 */ /* 0x044fe40000410000 */
[----:B------:R-:W-:Y:S01]  /*1d840*/  MUFU.EX2 R165, R165 ;  /* 0x000000a500a57308 */ /* 0x000fe20000000800 */
[----:B------:R-:W-:Y:S02]  /*1d850*/  FSEL R181, R4, RZ, P1 ;  /* 0x000000ff04b57208 */ /* 0x000fe40000800000 */
[----:B------:R-:W-:-:S03]  /*1d860*/  FSEL R0, R3, RZ, P1 ;  /* 0x000000ff03007208 */ /* 0x000fc60000800000 */
[----:B------:R-:W-:Y:S02]  /*1d870*/  FADD.FTZ R181, -R181, R228 ;  /* 0x000000e4b5b57221 */ /* 0x000fe40000010100 */
[----:B------:R-:W0:Y:S01]  /*1d880*/  MUFU.EX2 R3, R184 ;  /* 0x000000b800037308 */ /* 0x000e220000000800 */
[-CC-:B------:R-:W-:Y:S01]  /*1d890*/  FFMA.FTZ R154, R154, R2.reuse, -R0.reuse ;  /* 0x000000029a9a7223 */ /* 0x180fe20000010800 */
[-CC-:B------:R-:W-:Y:S01]  /*1d8a0*/  FFMA.FTZ R155, R155, R2.reuse, -R0.reuse ;  /* 0x000000029b9b7223 */ /* 0x180fe20000010800 */
[-C--:B------:R-:W-:Y:S01]  /*1d8b0*/  FMUL.FTZ R181, R181, R2.reuse ;  /* 0x00000002b5b57220 */ /* 0x080fe20000410000 */
        /* <DEDUP_REMOVED lines=14> */
[----:B------:R-:W-:Y:S01]  /*1d9a0*/  MUFU.EX2 R154, R154 ;  /* 0x0000009a009a7308 */ /* 0x000fe20000000800 */
[----:B0-----:R-:W-:-:S04]  /*1d9b0*/  FFMA.FTZ R221, R3, R221, R152 ;  /* 0x000000dd03dd7223 */ /* 0x001fc80000010098 */
[----:B------:R-:W-:-:S03]  /*1d9c0*/  FADD.FTZ R221, R153, R221 ;  /* 0x000000dd99dd7221 */ /* 0x000fc60000010000 */
[----:B------:R-:W0:Y:S08]  /*1d9d0*/  MUFU.EX2 R0, R181 ;  /* 0x000000b500007308 */ /* 0x000e300000000800 */
[----:B------:R-:W2:Y:S08]  /*1d9e0*/  MUFU.EX2 R155, R155 ;  /* 0x0000009b009b7308 */ /* 0x000eb00000000800 */
[----:B------:R-:W3:Y:S01]  /*1d9f0*/  MUFU.EX2 R158, R158 ;  /* 0x0000009e009e7308 */ /* 0x000ee20000000800 */
[----:B0-----:R-:W-:-:S07]  /*1da00*/  FFMA.FTZ R9, R0, R9, R154 ;  /* 0x0000000900097223 */ /* 0x001fce000001009a */
[----:B------:R-:W0:Y:S01]  /*1da10*/  MUFU.EX2 R159, R159 ;  /* 0x0000009f009f7308 */ /* 0x000e220000000800 */
[----:B--2---:R-:W-:Y:S01]  /*1da20*/  FADD.FTZ R181, R155, R9 ;  /* 0x000000099bb57221 */ /* 0x004fe20000010000 */
[----:B------:R-:W-:-:S04]  /*1da30*/  FADD.FTZ R9, R156, R221 ;  /* 0x000000dd9c097221 */ /* 0x000fc80000010000 */
[----:B------:R-:W-:Y:S02]  /*1da40*/  FADD.FTZ R9, R157, R9 ;  /* 0x000000099d097221 */ /* 0x000fe40000010000 */
[----:B------:R-:W2:Y:S01]  /*1da50*/  MUFU.EX2 R162, R162 ;  /* 0x000000a200a27308 */ /* 0x000ea20000000800 */
[----:B---3--:R-:W-:Y:S01]  /*1da60*/  FADD.FTZ R181, R158, R181 ;  /* 0x000000b59eb57221 */ /* 0x008fe20000010000 */
[----:B------:R-:W-:-:S04]  /*1da70*/  FADD.FTZ R9, R160, R9 ;  /* 0x00000009a0097221 */ /* 0x000fc80000010000 */
[----:B------:R-:W-:Y:S02]  /*1da80*/  FADD.FTZ R9, R161, R9 ;  /* 0x00000009a1097221 */ /* 0x000fe40000010000 */
[----:B------:R-:W3:Y:S01]  /*1da90*/  MUFU.EX2 R163, R163 ;  /* 0x000000a300a37308 */ /* 0x000ee20000000800 */
[----:B0-----:R-:W-:Y:S01]  /*1daa0*/  FADD.FTZ R181, R159, R181 ;  /* 0x000000b59fb57221 */ /* 0x001fe20000010000 */
[----:B------:R-:W-:-:S04]  /*1dab0*/  FADD.FTZ R9, R164, R9 ;  /* 0x00000009a4097221 */ /* 0x000fc80000010000 */
[----:B------:R-:W-:Y:S02]  /*1dac0*/  FADD.FTZ R9, R165, R9 ;  /* 0x00000009a5097221 */ /* 0x000fe40000010000 */
        /* <DEDUP_REMOVED lines=33> */
[----:B---3--:R-:W-:-:S04]  /*1dce0*/  FADD.FTZ R9, R180, R9 ;  /* 0x00000009b4097221 */ /* 0x008fc80000010000 */
[----:B------:R-:W-:Y:S01]  /*1dcf0*/  FADD.FTZ R221, R186, R9 ;  /* 0x00000009badd7221 */ /* 0x000fe20000010000 */
[----:B0-----:R-:W-:-:S04]  /*1dd00*/  FADD.FTZ R181, R182, R181 ;  /* 0x000000b5b6b57221 */ /* 0x001fc80000010000 */
[----:B--2---:R-:W-:Y:S01]  /*1dd10*/  FADD.FTZ R9, R183, R181 ;  /* 0x000000b5b7097221 */ /* 0x004fe20000010000 */
[----:B------:R-:W-:Y:S06]  /*1dd20*/  @!P0 BRA `(.L_x_1817) ;  /* 0x0000000000048947 */ /* 0x000fec0003800000 */
[----:B------:R-:W-:Y:S01]  /*1dd30*/  BPT.TRAP 0x1 ;  /* 0x000000040000795c */ /* 0x000fe20000300000 */
.L_x_1817:
[----:B------:R-:W2:Y:S01]  /*1dd40*/  LDL R181, [R1+0x78] ;  /* 0x0000780001b57983 */ /* 0x000ea20000100800 */
[----:B------:R-:W-:Y:S01]  /*1dd50*/  VIADD R222, R222, 0x30860 ;  /* 0x00030860dede7836 */ /* 0x000fe20000000000 */
[----:B------:R-:W-:Y:S01]  /*1dd60*/  F2FP.F16.F32.PACK_AB R196, R153, R152 ;  /* 0x0000009899c4723e */ /* 0x000fe200000000ff */
[----:B------:R-:W-:Y:S01]  /*1dd70*/  IMAD.MOV.U32 R228, RZ, RZ, R4 ;  /* 0x000000ffffe47224 */ /* 0x000fe200078e0004 */
        /* <DEDUP_REMOVED lines=19> */
[----:B0-----:R-:W-:Y:S02]  /*1deb0*/  MOV R222, R218 ;  /* 0x000000da00de7202 */ /* 0x001fe40000000f00 */
[C---:B--2---:R-:W-:Y:S01]  /*1dec0*/  ISETP.GT.AND P1, PT, R8.reuse, R181, PT ;  /* 0x000000b50800720c */ /* 0x044fe20003f24270 */
[----:B------:R-:W-:-:S12]  /*1ded0*/  VIADD R8, R8, 0xffffffff ;  /* 0xffffffff08087836 */ /* 0x000fd80000000000 */
[----:B------:R-:W-:Y:S05]  /*1dee0*/  @P1 BRA `(.L_x_1818) ;  /* 0xffffffd000941947 */ /* 0x000fea000383ffff */
.L_x_1797:
[----:B------:R-:W-:Y:S05]  /*1def0*/  BSYNC B0 ;  /* 0x0000000000007941 */ /* 0x000fea0003800000 */
.L_x_1796:
        /* <DEDUP_REMOVED lines=131> */
.L_x_1819:
[----:B------:R-:W-:Y:S01]  /*1e730*/  IMAD R3, R202, 0x8, R17 ;  /* 0x00000008ca037824 */ /* 0x000fe200078e0211 */
[----:B------:R-:W-:-:S04]  /*1e740*/  SHF.L.U32 R0, R218, 0x1f, RZ ;  /* 0x0000001fda007819 */ /* 0x000fc800000006ff */
[----:B------:R0:W2:Y:S01]  /*1e750*/  SYNCS.PHASECHK.TRANS64.TRYWAIT P1, [R3+URZ+0x30850], R0 ;  /* 0x03085000030075a7 */ /* 0x0000a2000802017f */
[----:B------:R-:W-:Y:S05]  /*1e760*/  @!P0 BRA `(.L_x_1820) ;  /* 0x0000000000048947 */ /* 0x000fea0003800000 */
[----:B------:R-:W-:Y:S01]  /*1e770*/  BPT.TRAP 0x1 ;  /* 0x000000040000795c */ /* 0x000fe20000300000 */
.L_x_1820:
[----:B------:R-:W-:Y:S04]  /*1e780*/  BSSY B0, `(.L_x_1821) ;  /* 0x0000004000007945 */ /* 0x000fe80003800000 */
[----:B--2---:R-:W-:Y:S05]  /*1e790*/  @P1 BRA `(.L_x_1822) ;  /* 0x0000000000081947 */ /* 0x004fea0003800000 */
[----:B------:R-:W2:Y:S02]  /*1e7a0*/  SYNCS.PHASECHK.TRANS64.TRYWAIT P1, [R3+URZ+0x30850], R0 ;  /* 0x03085000030075a7 */ /* 0x000ea4000802017f */
[----:B--2---:R-:W-:Y:S05]  /*1e7b0*/  @!P1 BRA `(.L_x_1823) ;  /* 0x000000f400109947 */ /* 0x004fea0003800000 */
.L_x_1822:
[----:B------:R-:W-:Y:S05]  /*1e7c0*/  BSYNC B0 ;  /* 0x0000000000007941 */ /* 0x000fea0003800000 */
.L_x_1821:
[----:B------:R-:W-:Y:S01]  /*1e7d0*/  VIADD R17, R17, 0x400 ;  /* 0x0000040011117836 */ /* 0x000fe20000000000 */
[----:B------:R-:W-:Y:S01]  /*1e7e0*/  WARPGROUP.ARRIVE ;  /* 0x00000000000079c5 */ /* 0x000fe20000000000 */
[----:B------:R-:W-:Y:S01]  /*1e7f0*/  IMAD.MOV.U32 R7, RZ, RZ, 0x40000040 ;  /* 0x40000040ff077424 */ /* 0x000fe200078e00ff */
[----:B0-2---:R-:W0:Y:S01]  /*1e800*/  SHFL.BFLY PT, R0, R221, 0x2, 0x1f ;  /* 0x0c401f00dd007f89 */ /* 0x005e2200000e0000 */
[----:B------:R-:W-:Y:S01]  /*1e810*/  IMAD.MOV.U32 R11, RZ, RZ, 0x40000040 ;  /* 0x40000040ff0b7424 */ /* 0x000fe200078e00ff */
[----:B------:R-:W-:Y:S01]  /*1e820*/  SHF.R.U32.HI R17, RZ, 0x4, R17 ;  /* 0x00000004ff117819 */ /* 0x000fe20000011611 */
[----:B------:R-:W-:Y:S01]  /*1e830*/  IMAD.MOV.U32 R154, RZ, RZ, -0x800000 ;  /* 0xff800000ff9a7424 */ /* 0x000fe200078e00ff */
[----:B------:R-:W-:Y:S01]  /*1e840*/  R2UR UR7, R7 ;  /* 0x00000000070772ca */ /* 0x000fe200000e0000 */
[----:B------:R-:W-:Y:S01]  /*1e850*/  IMAD.MOV.U32 R7, RZ, RZ, 0x40000040 ;  /* 0x40000040ff077424 */ /* 0x000fe200078e00ff */
[----:B------:R-:W-:Y:S02]  /*1e860*/  LOP3.LUT R17, R17, 0x3fff, RZ, 0xc0, !PT ;  /* 0x00003fff11117812 */ /* 0x000fe400078ec0ff */
[----:B------:R-:W-:-:S02]  /*1e870*/  MOV R155, 0xff800000 ;  /* 0xff800000009b7802 */ /* 0x000fc40000000f00 */
[----:B------:R-:W-:-:S05]  /*1e880*/  LOP3.LUT R17, R17, 0x2000000, RZ, 0xfc, !PT ;  /* 0x0200000011117812 */ /* 0x000fca00078efcff */
[----:B------:R-:W-:-:S05]  /*1e890*/  IMAD R6, R202, 0x800, R17 ;  /* 0x00000800ca067824 */ /* 0x000fca00078e0211 */
[C---:B------:R-:W-:Y:S02]  /*1e8a0*/  R2UR UR6, R6.reuse ;  /* 0x00000000060672ca */ /* 0x040fe400000e0000 */
[----:B------:R-:W-:Y:S01]  /*1e8b0*/  IADD3 R10, R6, 0x80, RZ ;  /* 0x00000080060a7810 */ /* 0x000fe20007ffe0ff */
[----:B0-----:R-:W-:-:S10]  /*1e8c0*/  FADD.FTZ R0, R0, R221 ;  /* 0x000000dd00007221 */ /* 0x001fd40000010000 */
        /* <DEDUP_REMOVED lines=19> */
[----:B------:R-:W2:Y:S01]  /*1ea00*/  SHFL.BFLY PT, R7, R0, 0x1, 0x1f ;  /* 0x0c201f0000077f89 */ /* 0x000ea200000e0000 */
[----:B0-----:R-:W-:Y:S01]  /*1ea10*/  FADD.FTZ R6, R6, R9 ;  /* 0x0000000906067221 */ /* 0x001fe20000010000 */
[----:B--2---:R-:W-:-:S04]  /*1ea20*/  FADD.FTZ R0, R0, R7 ;  /* 0x0000000700007221 */ /* 0x004fc80000010000 */
[----:B------:R-:W0:Y:S01]  /*1ea30*/  SHFL.BFLY PT, R8, R6, 0x1, 0x1f ;  /* 0x0c201f0006087f89 */ /* 0x000e2200000e0000 */
[----:B------:R-:W-:-:S13]  /*1ea40*/  FSETP.NE.FTZ.AND P1, PT, R0, RZ, PT ;  /* 0x000000ff0000720b */ /* 0x000fda0003f35000 */
[----:B------:R-:W2:Y:S01]  /*1ea50*/  @P1 MUFU.LG2 R7, R0 ;  /* 0x0000000000071308 */ /* 0x000ea20000000c00 */
[----:B0-----:R-:W-:Y:S01]  /*1ea60*/  FADD.FTZ R6, R6, R8 ;  /* 0x0000000806067221 */ /* 0x001fe20000010000 */
[----:B------:R-:W-:-:S04]  /*1ea70*/  @P1 FMUL.FTZ R8, R2, 0.69314718246459960938 ;  /* 0x3f31721802081820 */ /* 0x000fc80000410000 */
[----:B------:R-:W-:Y:S01]  /*1ea80*/  FSETP.NE.FTZ.AND P2, PT, R6, RZ, PT ;  /* 0x000000ff0600720b */ /* 0x000fe20003f55000 */
[----:B--2---:R-:W-:-:S04]  /*1ea90*/  @P1 FMUL.FTZ R7, R7, 0.69314718246459960938 ;  /* 0x3f31721807071820 */ /* 0x004fc80000410000 */
[----:B------:R-:W-:Y:S01]  /*1eaa0*/  @P1 FFMA.FTZ R155, R8, R5, R7 ;  /* 0x00000005089b1223 */ /* 0x000fe20000010007 */
[----:B------:R-:W-:-:S07]  /*1eab0*/  IMAD.MOV.U32 R5, RZ, RZ, RZ ;  /* 0x000000ffff057224 */ /* 0x000fce00078e00ff */
[----:B------:R-:W0:Y:S01]  /*1eac0*/  @P2 MUFU.LG2 R7, R6 ;  /* 0x0000000600072308 */ /* 0x000e220000000c00 */
[----:B------:R-:W-:-:S07]  /*1ead0*/  @P2 FMUL.FTZ R2, R2, 0.69314718246459960938 ;  /* 0x3f31721802022820 */ /* 0x000fce0000410000 */
[----:B------:R2:W3:Y:S02]  /*1eae0*/  @P1 MUFU.RCP R5, R0 ;  /* 0x0000000000051308 */ /* 0x0004e40000001000 */
[----:B--2---:R-:W-:Y:S02]  /*1eaf0*/  IMAD.MOV.U32 R0, RZ, RZ, RZ ;  /* 0x000000ffff007224 */ /* 0x004fe400078e00ff */
[----:B0-----:R-:W-:-:S04]  /*1eb00*/  @P2 FMUL.FTZ R7, R7, 0.69314718246459960938 ;  /* 0x3f31721807072820 */ /* 0x001fc80000410000 */
[----:B------:R-:W-:Y:S01]  /*1eb10*/  @P2 FFMA.FTZ R154, R2, R4, R7 ;  /* 0x00000004029a2223 */ /* 0x000fe20000010007 */
[----:B------:R0:W2:Y:S01]  /*1eb20*/  @P2 MUFU.RCP R0, R6 ;  /* 0x0000000600002308 */ /* 0x0000a20000001000 */
[----:B------:R-:W-:Y:S02]  /*1eb30*/  WARPGROUP.DEPBAR.LE gsb0, 0x0 ;  /* 0x00008000000079c5 */ /* 0x000fe40000010000 */
[----:B------:R-:W-:-:S06]  /*1eb40*/  WARPGROUP.ARRIVE ;  /* 0x00000000000079c5 */ /* 0x000fcc0000000000 */
[----:B------:R-:W-:Y:S03]  /*1eb50*/  HGMMA.64x256x16.F32 R24, R184, gdesc[UR4].tnspB, R24, gsb0 ;  /* 0x43e00004b8187df0 */ /* 0x000fe60008000818 */
[----:B------:R-:W-:Y:S02]  /*1eb60*/  WARPGROUP.DEPBAR.LE gsb0, 0x0 ;  /* 0x00008000000079c5 */ /* 0x000fe40000010000 */
[----:B---3--:R-:W-:Y:S05]  /*1eb70*/  @!P0 BRA `(.L_x_1824) ;  /* 0x0000000000048947 */ /* 0x008fea0003800000 */
[----:B------:R-:W-:Y:S01]  /*1eb80*/  BPT.TRAP 0x1 ;  /* 0x000000040000795c */ /* 0x000fe20000300000 */
.L_x_1824:
[----:B------:R-:W3:Y:S01]  /*1eb90*/  LDL.LU R2, [R1+0x8] ;  /* 0x0000080001027983 */ /* 0x000ee20000300800 */
[----:B------:R-:W-:-:S03]  /*1eba0*/  VIADD R3, R3, 0x30860 ;  /* 0x0003086003037836 */ /* 0x000fc60000000000 */
[----:B0-----:R-:W4:Y:S01]  /*1ebb0*/  LDL.LU R6, [R1+0x8c] ;  /* 0x00008c0001067983 */ /* 0x001f220000300800 */
[----:B------:R-:W-:Y:S02]  /*1ebc0*/  VIADD R202, R202, 0x1 ;  /* 0x00000001caca7836 */ /* 0x000fe40000000000 */
        /* <DEDUP_REMOVED lines=63> */
[-C--:B--2---:R-:W-:Y:S01]  /*1efc0*/  FMUL.FTZ R4, R26, R0.reuse ;  /* 0x000000001a047220 */ /* 0x084fe20000410000 */
        /* <DEDUP_REMOVED lines=64> */
[----:B---3--:R-:W-:Y:S02]  /*1f3d0*/  PRMT R3, R2, 0x654, R3 ;  /* 0x0000065402037816 */ /* 0x008fe40000000003 */
[----:B----4-:R-:W-:Y:S02]  /*1f3e0*/  IADD3 R6, R6, 0x1, RZ ;  /* 0x0000000106067810 */ /* 0x010fe40007ffe0ff */
[----:B------:R0:W-:Y:S03]  /*1f3f0*/  SYNCS.ARRIVE.TRANS64.RED.A1T0 RZ, [R3+URZ], RZ ;  /* 0x000000ff03ff79a7 */ /* 0x0001e6000810043f */
[----:B------:R2:W-:Y:S01]  /*1f400*/  STL [R1+0x8c], R6 ;  /* 0x00008c0601007387 */ /* 0x0005e20000100800 */
[-C--:B------:R-:W-:Y:S01]  /*1f410*/  FMUL.FTZ R2, R92, R5.reuse ;  /* 0x000000055c027220 */ /* 0x080fe20000410000 */
[----:B0-----:R-:W-:Y:S01]  /*1f420*/  FMUL.FTZ R3, R93, R5 ;  /* 0x000000055d037220 */ /* 0x001fe20000410000 */
[----:B------:R-:W-:Y:S01]  /*1f430*/  FMUL.FTZ R5, R27, R0 ;  /* 0x000000001b057220 */ /* 0x000fe20000410000 */
[----:B------:R-:W-:-:S04]  /*1f440*/  SEL R0, RZ, 0x1, P1 ;  /* 0x00000001ff007807 */ /* 0x000fc80000800000 */
[----:B--2---:R-:W-:-:S07]  /*1f450*/  LOP3.LUT R218, R218, R0, RZ, 0x3c, !PT ;  /* 0x00000000dada7212 */ /* 0x004fce00078e3cff */
.L_x_1650:
[----:B------:R-:W0:Y:S08]  /*1f460*/  S2UR UR4, SR_CgaCtaId ;  /* 0x00000000000479c3 */ /* 0x000e300000008800 */
[----:B------:R-:W-:Y:S01]  /*1f470*/  BAR.SYNC.DEFER_BLOCKING 0x5, 0x180 ;  /* 0x0146000000007b1d */ /* 0x000fe20000010000 */
[----:B------:R-:W-:-:S05]  /*1f480*/  MOV R17, 0x400 ;  /* 0x0000040000117802 */ /* 0x000fca0000000f00 */
[----:B------:R-:W-:Y:S01]  /*1f490*/  BSSY B0, `(.L_x_1825) ;  /* 0x0000486000007945 */ /* 0x000fe20003800000 */
[----:B0-----:R-:W-:-:S05]  /*1f4a0*/  IMAD.U32 R0, RZ, RZ, UR4 ;  /* 0x00000004ff007e24 */ /* 0x001fca000f8e00ff */
[----:B------:R0:W-:Y:S01]  /*1f4b0*/  STL [R1+0x8], R0 ;  /* 0x0000080001007387 */ /* 0x0001e20000100800 */
[----:B------:R-:W-:-:S05]  /*1f4c0*/  LEA R17, R0, R17, 0x18 ;  /* 0x0000001100117211 */ /* 0x000fca00078ec0ff */
[----:B------:R0:W2:Y:S01]  /*1f4d0*/  LDS.128 R24, [R17+0x308d0] ;  /* 0x0308d00011187984 */ /* 0x0000a20000000c00 */
[----:B------:R-:W-:Y:S06]  /*1f4e0*/  BAR.ARV 0x4, 0x180 ;  /* 0x0106000000007b1d */ /* 0x000fec0000002000 */
[----:B------:R-:W-:Y:S05]  /*1f4f0*/  @P0 BRA `(.L_x_1826) ;  /* 0x0000003800740947 */ /* 0x000fea0003800000 */
[----:B------:R-:W3:Y:S01]  /*1f500*/  LDL R8, [R1+0xd4] ;  /* 0x0000d40001087983 */ /* 0x000ee20000100800 */
[----:B0-----:R-:W0:Y:S01]  /*1f510*/  S2R R0, SR_SWINHI ;  /* 0x0000000000007919 */ /* 0x001e220000002f00 */
[----:B------:R-:W-:Y:S01]  /*1f520*/  F2FP.F16.F32.PACK_AB R10, R29, R28 ;  /* 0x0000001c1d0a723e */ /* 0x000fe200000000ff */
[----:B------:R-:W-:Y:S01]  /*1f530*/  ULDC.64 UR6, c[0x0][0xc00] ;  /* 0x0003000000067ab9 */ /* 0x000fe20000000a00 */
[----:B------:R-:W-:Y:S01]  /*1f540*/  F2FP.F16.F32.PACK_AB R11, R31, R30 ;  /* 0x0000001e1f0b723e */ /* 0x000fe200000000ff */
[----:B------:R-:W4:Y:S01]  /*1f550*/  LDL.LU R93, [R1+0x84] ;  /* 0x00008400015d7983 */ /* 0x000f220000300800 */
[----:B------:R-:W-:Y:S01]  /*1f560*/  F2FP.F16.F32.PACK_AB R12, R33, R32 ;  /* 0x00000020210c723e */ /* 0x000fe200000000ff */
[----:B------:R-:W-:Y:S01]  /*1f570*/  ULDC.64 UR4, c[0x0][0xc08] ;  /* 0x0003020000047ab9 */ /* 0x000fe20000000a00 */
[----:B------:R-:W-:Y:S01]  /*1f580*/  F2FP.F16.F32.PACK_AB R13, R35, R34 ;  /* 0x00000022230d723e */ /* 0x000fe200000000ff */
[----:B------:R-:W2:Y:S01]  /*1f590*/  LDL R92, [R1+0x88] ;  /* 0x00008800015c7983 */ /* 0x000ea20000100800 */
[----:B------:R-:W-:-:S02]  /*1f5a0*/  MOV R6, R17 ;  /* 0x0000001100067202 */ /* 0x000fc40000000f00 */
[----:B0-----:R-:W-:Y:S02]  /*1f5b0*/  MOV R7, R0 ;  /* 0x0000000000077202 */ /* 0x001fe40000000f00 */
[----:B------:R-:W-:Y:S02]  /*1f5c0*/  F2FP.F16.F32.PACK_AB R14, R37, R36 ;  /* 0x00000024250e723e */ /* 0x000fe400000000ff */
[----:B------:R-:W-:Y:S01]  /*1f5d0*/  F2FP.F16.F32.PACK_AB R15, R39, R38 ;  /* 0x00000026270f723e */ /* 0x000fe200000000ff */
[----:B------:R-:W-:Y:S01]  /*1f5e0*/  BAR.SYNC.DEFER_BLOCKING 0x1, 0x100 ;  /* 0x0044000000007b1d */ /* 0x000fe20000010000 */
[----:B---3--:R-:W-:-:S03]  /*1f5f0*/  IMAD.WIDE R20, R8, 0x2, R6 ;  /* 0x0000000208147825 */ /* 0x008fc600078e0206 */
        /* <DEDUP_REMOVED lines=9> */
[----:B------:R-:W-:Y:S01]  /*1f690*/  LOP3.LUT R0, R8, 0x380, RZ, 0xc0, !PT ;  /* 0x0000038008007812 */ /* 0x000fe200078ec0ff */
[----:B------:R-:W-:-:S03]  /*1f6a0*/  IMAD.X R9, RZ, RZ, R21, P0 ;  /* 0x000000ffff097224 */ /* 0x000fc600000e0615 */
[----:B------:R-:W-:-:S04]  /*1f6b0*/  SHF.R.U64 R0, R0, 0x3, RZ ;  /* 0x0000000300007819 */ /* 0x000fc800000012ff */
        /* <DEDUP_REMOVED lines=146> */
[----:B0-----:R-:W-:Y:S01]  /*1ffe0*/  IADD3 R0, P0, R20, 0xc060, RZ ;  /* 0x0000c06014007810 */ /* 0x001fe20007f1e0ff */
[----:B------:R-:W2:Y:S03]  /*1fff0*/  LDC.64 R10, c[0x0][0xc00] ;  /* 0x00030000ff0a7b82 */ /* 0x000ea60000000a00 */
        /* <DEDUP_REMOVED lines=11> */
[----:B------:R-:W-:-:S04]  /*200b0*/  ISETP.NE.U32.AND P1, PT, RZ, UR6, PT ;  /* 0x00000006ff007c0c */ /* 0x000fc8000bf25070 */
[----:B------:R-:W-:Y:S01]  /*200c0*/  ISETP.NE.AND.EX P1, PT, RZ, UR7, PT, P1 ;  /* 0x00000007ff007c0c */ /* 0x000fe2000bf25310 */
[----:B--2---:R-:W-:Y:S01]  /*200d0*/  IMAD.WIDE R10, R92, 0x4, R10 ;  /* 0x000000045c0a7825 */ /* 0x004fe200078e020a */
[----:B------:R-:W-:-:S11]  /*200e0*/  MOV R0, RZ ;  /* 0x000000ff00007202 */ /* 0x000fd60000000f00 */
[----:B------:R-:W5:Y:S01]  /*200f0*/  @P1 LDG.E R0, desc[UR60][R10.64] ;  /* 0x0000003c0a001981 */ /* 0x000f62000c1e1900 */
[----:B------:R-:W-:-:S04]  /*20100*/  ISETP.NE.U32.AND P0, PT, RZ, UR4, PT ;  /* 0x00000004ff007c0c */ /* 0x000fc8000bf05070 */
[----:B------:R-:W-:-:S13]  /*20110*/  ISETP.NE.AND.EX P0, PT, RZ, UR5, PT, P0 ;  /* 0x00000005ff007c0c */ /* 0x000fda000bf05300 */
[----:B------:R-:W2:Y:S01]  /*20120*/  @P0 LDC.64 R8, c[0x0][0xc08] ;  /* 0x00030200ff080b82 */ /* 0x000ea20000000a00 */
[----:B------:R-:W-:Y:S02]  /*20130*/  ULDC UR4, c[0x0][0xa88] ;  /* 0x0002a20000047ab9 */ /* 0x000fe40000000800 */
[----:B------:R-:W-:Y:S01]  /*20140*/  IMAD.U32 R24, RZ, RZ, UR4 ;  /* 0x00000004ff187e24 */ /* 0x000fe2000f8e00ff */
[----:B----4-:R-:W-:Y:S01]  /*20150*/  ISETP.NE.AND P2, PT, R93, RZ, PT ;  /* 0x000000ff5d00720c */ /* 0x010fe20003f45270 */
[----:B------:R-:W-:Y:S01]  /*20160*/  ULDC UR4, c[0x0][0xad4] ;  /* 0x0002b50000047ab9 */ /* 0x000fe20000000800 */
[----:B0-----:R-:W-:Y:S02]  /*20170*/  IMAD.MOV.U32 R20, RZ, RZ, 0x9b8 ;  /* 0x000009b8ff147424 */ /* 0x001fe400078e00ff */
[----:B--2---:R-:W-:-:S05]  /*20180*/  @P0 IMAD.WIDE R8, R92, 0x4, R8 ;  /* 0x000000045c080825 */ /* 0x004fca00078e0208 */
[----:B------:R0:W5:Y:S02]  /*20190*/  @P0 LDG.E R24, desc[UR60][R8.64] ;  /* 0x0000003c08180981 */ /* 0x000164000c1e1900 */
[----:B0-----:R-:W-:-:S04]  /*201a0*/  SEL R8, R93, UR4, P2 ;  /* 0x000000045d087c07 */ /* 0x001fc80009000000 */
[----:B------:R-:W-:-:S04]  /*201b0*/  ISETP.GT.AND P2, PT, R8, 0x1, PT ;  /* 0x000000010800780c */ /* 0x000fc80003f44270 */
[----:B------:R-:W-:-:S04]  /*201c0*/  SEL R20, R20, 0x978, P2 ;  /* 0x0000097814147807 */ /* 0x000fc80001000000 */
[----:B------:R0:W2:Y:S08]  /*201d0*/  LDC.64 R12, c[0x0][R20+0x220] ;  /* 0x00008800140c7b82 */ /* 0x0000b00000000a00 */
[----:B------:R0:W3:Y:S01]  /*201e0*/  LDC.64 R8, c[0x0][R20+0x218] ;  /* 0x0000860014087b82 */ /* 0x0000e20000000a00 */
[----:B------:R-:W-:Y:S05]  /*201f0*/  @P0 BRA `(.L_x_1827) ;  /* 0x0000000000100947 */ /* 0x000fea0003800000 */
[----:B------:R-:W-:Y:S05]  /*20200*/  @!P1 BRA `(.L_x_1827) ;  /* 0x00000000000c9947 */ /* 0x000fea0003800000 */
[----:B-----5:R-:W4:Y:S04]  /*20210*/  LDG.E R24, desc[UR60][R10.64] ;  /* 0x0000003c0a187981 */ /* 0x020f28000c1e1900 */
[----:B------:R-:W4:Y:S02]  /*20220*/  LDG.E R10, desc[UR60][R10.64+0x4] ;  /* 0x0000043c0a0a7981 */ /* 0x000f24000c1e1900 */
[----:B----4-:R-:W-:-:S07]  /*20230*/  IMAD.IADD R24, R10, 0x1, -R24 ;  /* 0x000000010a187824 */ /* 0x010fce00078e0a18 */
.L_x_1827:
[----:B------:R-:W4:Y:S01]  /*20240*/  LDL R157, [R1+0x90] ;  /* 0x00009000019d7983 */ /* 0x000f220000100800 */
[----:B------:R-:W1:Y:S03]  /*20250*/  LDC R156, c[0x0][0xbe8] ;  /* 0x0002fa00ff9c7b82 */ /* 0x000e660000000800 */
[----:B------:R-:W4:Y:S04]  /*20260*/  LDL R93, [R1+0x74] ;  /* 0x00007400015d7983 */ /* 0x000f280000100800 */
[----:B------:R-:W4:Y:S04]  /*20270*/  LDL R159, [R1+0x58] ;  /* 0x00005800019f7983 */ /* 0x000f280000100800 */
[----:B------:R-:W4:Y:S04]  /*20280*/  LDL R160, [R1+0xd0] ;  /* 0x0000d00001a07983 */ /* 0x000f280000100800 */
[----:B------:R-:W4:Y:S01]  /*20290*/  LDL R158, [R1+0xa4] ;  /* 0x0000a400019e7983 */ /* 0x000f220000100800 */
[----:B------:R-:W0:Y:S01]  /*202a0*/  LDC.64 R14, c[0x0][R20+0x228] ;  /* 0x00008a00140e7b82 */ /* 0x000e220000000a00 */
[----:B------:R-:W-:-:S04]  /*202b0*/  ISETP.NE.U32.AND P0, PT, RZ, UR6, PT ;  /* 0x00000006ff007c0c */ /* 0x000fc8000bf05070 */
[----:B------:R-:W-:Y:S02]  /*202c0*/  ISETP.NE.AND.EX P0, PT, RZ, UR7, PT, P0 ;  /* 0x00000007ff007c0c */ /* 0x000fe4000bf05300 */
[----:B------:R-:W-:Y:S02]  /*202d0*/  SHF.R.S32.HI R11, RZ, 0x1f, R92 ;  /* 0x0000001fff0b7819 */ /* 0x000fe4000001145c */
[----:B------:R-:W-:Y:S02]  /*202e0*/  SEL R10, R92, RZ, !P0 ;  /* 0x000000ff5c0a7207 */ /* 0x000fe40004000000 */
[----:B-1----:R-:W-:Y:S02]  /*202f0*/  ISETP.NE.AND P1, PT, R156, 0x1, PT ;  /* 0x000000019c00780c */ /* 0x002fe40003f25270 */
[----:B------:R-:W-:Y:S01]  /*20300*/  SEL R11, R11, RZ, !P0 ;  /* 0x000000ff0b0b7207 */ /* 0x000fe20004000000 */
[----:B--2---:R-:W-:-:S04]  /*20310*/  IMAD R13, R13, R10, RZ ;  /* 0x0000000a0d0d7224 */ /* 0x004fc800078e02ff */
[C---:B------:R-:W-:Y:S02]  /*20320*/  IMAD R11, R12.reuse, R11, R13 ;  /* 0x0000000b0c0b7224 */ /* 0x040fe400078e020d */
[----:B------:R-:W-:-:S04]  /*20330*/  IMAD.WIDE.U32 R12, R12, R10, RZ ;  /* 0x0000000a0c0c7225 */ /* 0x000fc800078e00ff */
[-C--:B---3--:R-:W-:Y:S02]  /*20340*/  IMAD R21, R9, R226.reuse, RZ ;  /* 0x000000e209157224 */ /* 0x088fe400078e02ff */
[----:B------:R-:W-:-:S04]  /*20350*/  IMAD.WIDE.U32 R8, R8, R226, RZ ;  /* 0x000000e208087225 */ /* 0x000fc800078e00ff */
[----:B------:R-:W-:Y:S02]  /*20360*/  IMAD.IADD R11, R13, 0x1, R11 ;  /* 0x000000010d0b7824 */ /* 0x000fe400078e020b */
[----:B------:R-:W1:Y:S01]  /*20370*/  @P1 LDC R13, c[0x0][0xbec] ;  /* 0x0002fb00ff0d1b82 */ /* 0x000e620000000800 */
[----:B-----5:R-:W-:Y:S01]  /*20380*/  IADD3 R8, P0, P3, R12, R8, R0 ;  /* 0x000000080c087210 */ /* 0x020fe20007b1e000 */
[----:B------:R-:W-:-:S06]  /*20390*/  IMAD.IADD R92, R9, 0x1, R21 ;  /* 0x00000001095c7824 */ /* 0x000fcc00078e0215 */
[----:B------:R-:W2:Y:S01]  /*203a0*/  @P1 LDC R12, c[0x0][0xbf0] ;  /* 0x0002fc00ff0c1b82 */ /* 0x000ea20000000800 */
[----:B----4-:R-:W-:-:S05]  /*203b0*/  SEL R9, R157, RZ, P2 ;  /* 0x000000ff9d097207 */ /* 0x010fca0001000000 */
[-C--:B0-----:R-:W-:Y:S02]  /*203c0*/  IMAD R21, R15, R9.reuse, RZ ;  /* 0x000000090f157224 */ /* 0x081fe400078e02ff */
[----:B------:R-:W-:Y:S01]  /*203d0*/  IMAD.WIDE.U32 R14, R14, R9, RZ ;  /* 0x000000090e0e7225 */ /* 0x000fe200078e00ff */
[----:B------:R-:W-:-:S04]  /*203e0*/  SHF.R.S32.HI R9, RZ, 0x1f, R0 ;  /* 0x0000001fff097819 */ /* 0x000fc80000011400 */
[----:B------:R-:W-:Y:S02]  /*203f0*/  IADD3.X R11, R11, R92, R9, P0, P3 ;  /* 0x0000005c0b0b7210 */ /* 0x000fe400007e6409 */
[----:B------:R-:W-:-:S05]  /*20400*/  IADD3 R92, R93, R159, RZ ;  /* 0x0000009f5d5c7210 */ /* 0x000fca0007ffe0ff */
[----:B-1----:R-:W-:-:S04]  /*20410*/  @P1 IMAD.HI.U32 R13, R92, R13, RZ ;  /* 0x0000000d5c0d1227 */ /* 0x002fc800078e00ff */
[----:B------:R-:W-:Y:S01]  /*20420*/  IMAD.MOV.U32 R93, RZ, RZ, R92 ;  /* 0x000000ffff5d7224 */ /* 0x000fe200078e005c */
[----:B--2---:R-:W-:Y:S02]  /*20430*/  @P1 SHF.R.U32.HI R93, RZ, R12, R13 ;  /* 0x0000000cff5d1219 */ /* 0x004fe4000001160d */
[----:B------:R0:W1:Y:S01]  /*20440*/  LDC.64 R12, c[0x0][R20+0x210] ;  /* 0x00008400140c7b82 */ /* 0x0000620000000a00 */
[----:B------:R-:W-:Y:S01]  /*20450*/  IMAD.IADD R21, R15, 0x1, R21 ;  /* 0x000000010f157824 */ /* 0x000fe200078e0215 */
[----:B------:R-:W-:Y:S02]  /*20460*/  IADD3 R14, P0, P3, R93, R8, R14 ;  /* 0x000000085d0e7210 */ /* 0x000fe40007b1e00e */
[----:B------:R-:W-:-:S04]  /*20470*/  SHF.R.S32.HI R8, RZ, 0x1f, R93 ;  /* 0x0000001fff087819 */ /* 0x000fc8000001145d */
[----:B------:R-:W-:Y:S02]  /*20480*/  IADD3.X R15, R8, R11, R21, P0, P3 ;  /* 0x0000000b080f7210 */ /* 0x000fe400007e6415 */
[----:B0-----:R-:W0:Y:S01]  /*20490*/  LDC.64 R20, c[0x0][0xba8] ;  /* 0x0002ea00ff147b82 */ /* 0x001e220000000a00 */
[----:B------:R-:W-:-:S04]  /*204a0*/  IMAD.MOV R11, RZ, RZ, -R93 ;  /* 0x000000ffff0b7224 */ /* 0x000fc800078e0a5d */
[----:B------:R-:W-:-:S05]  /*204b0*/  IMAD R11, R156, R11, R92 ;  /* 0x0000000b9c0b7224 */ /* 0x000fca00078e025c */
[----:B------:R-:W-:Y:S01]  /*204c0*/  SHF.R.S32.HI R8, RZ, 0x1f, R11 ;  /* 0x0000001fff087819 */ /* 0x000fe2000001140b */
[----:B0-----:R-:W0:Y:S08]  /*204d0*/  @!P2 LDC R20, c[0x0][0xb50] ;  /* 0x0002d400ff14ab82 */ /* 0x001e300000000800 */
[----:B------:R-:W2:Y:S01]  /*204e0*/  @!P2 LDC R21, c[0x0][0xb54] ;  /* 0x0002d500ff15ab82 */ /* 0x000ea20000000800 */
[----:B-1----:R-:W-:-:S02]  /*204f0*/  IMAD R13, R13, R11, RZ ;  /* 0x0000000b0d0d7224 */ /* 0x002fc400078e02ff */
[----:B------:R-:W-:-:S04]  /*20500*/  IMAD.WIDE.U32 R14, R12, R11, R14 ;  /* 0x0000000b0c0e7225 */ /* 0x000fc800078e000e */
[----:B------:R-:W-:-:S04]  /*20510*/  IMAD R8, R12, R8, R13 ;  /* 0x000000080c087224 */ /* 0x000fc800078e020d */
[----:B------:R-:W-:Y:S01]  /*20520*/  IMAD.IADD R8, R15, 0x1, R8 ;  /* 0x000000010f087824 */ /* 0x000fe200078e0208 */
[----:B0-----:R-:W-:-:S04]  /*20530*/  LEA R20, P0, R14, R20, 0x2 ;  /* 0x000000140e147211 */ /* 0x001fc800078010ff */
[----:B--2---:R-:W-:Y:S01]  /*20540*/  LEA.HI.X R8, R14, R21, R8, 0x2, P0 ;  /* 0x000000150e087211 */ /* 0x004fe200000f1408 */
[----:B------:R-:W-:Y:S04]  /*20550*/  SHFL.IDX PT, R12, R20, RZ, 0x1c1f ;  /* 0x001c1fff140c7589 */ /* 0x000fe800000e0000 */
[----:B------:R-:W0:Y:S04]  /*20560*/  SHFL.IDX PT, R13, R8, RZ, 0x1c1f ;  /* 0x001c1fff080d7589 */ /* 0x000e2800000e0000 */
[----:B------:R1:W-:Y:S04]  /*20570*/  SHFL.IDX PT, R14, R20, 0x1, 0x1c1f ;  /* 0x003c1f00140e7f89 */ /* 0x0003e800000e0000 */
[----:B------:R2:W3:Y:S01]  /*20580*/  SHFL.IDX PT, R15, R8, 0x1, 0x1c1f ;  /* 0x003c1f00080f7f89 */ /* 0x0004e200000e0000 */
[----:B-1----:R-:W-:Y:S01]  /*20590*/  IMAD.IADD R20, R160, 0x1, R159 ;  /* 0x00000001a0147824 */ /* 0x002fe200078e029f */
[----:B------:R-:W-:Y:S01]  /*205a0*/  LOP3.LUT P0, RZ, R158, 0x3, RZ, 0xc0, !PT ;  /* 0x000000039eff7812 */ /* 0x000fe2000780c0ff */
[----:B--2---:R-:W-:-:S03]  /*205b0*/  IMAD R8, R24, R156, RZ ;  /* 0x0000009c18087224 */ /* 0x004fc600078e02ff */
[C---:B------:R-:W-:Y:S02]  /*205c0*/  IADD3 R11, R20.reuse, 0x8, RZ ;  /* 0x00000008140b7810 */ /* 0x040fe40007ffe0ff */
[-C--:B------:R-:W-:Y:S02]  /*205d0*/  ISETP.GE.OR P3, PT, R20, R8.reuse, P0 ;  /* 0x000000081400720c */ /* 0x080fe40000766670 */
[----:B------:R-:W-:-:S11]  /*205e0*/  ISETP.GE.OR P0, PT, R11, R8, P0 ;  /* 0x000000080b00720c */ /* 0x000fd60000706670 */
[----:B0-----:R0:W-:Y:S04]  /*205f0*/  @!P3 ST.E desc[UR60][R12.64], R155 ;  /* 0x0000009b0c00b985 */ /* 0x0011e8000c10193c */
[----:B---3--:R0:W-:Y:S01]  /*20600*/  @!P0 ST.E desc[UR60][R14.64], R154 ;  /* 0x0000009a0e008985 */ /* 0x0081e2000c10193c */
[----:B------:R-:W-:Y:S05]  /*20610*/  @P2 BRA `(.L_x_1828) ;  /* 0x0000000c00d42947 */ /* 0x000fea0003800000 */
[----:B------:R-:W2:Y:S01]  /*20620*/  LDL R160, [R1+0x80] ;  /* 0x0000800001a07983 */ /* 0x000ea20000100800 */
[----:B------:R-:W1:Y:S01]  /*20630*/  @P1 LDC R21, c[0x0][0xbec] ;  /* 0x0002fb00ff151b82 */ /* 0x000e620000000800 */
[----:B------:R-:W-:Y:S02]  /*20640*/  ULDC.64 UR4, c[0x0][0xaa0] ;  /* 0x0002a80000047ab9 */ /* 0x000fe40000000a00 */
[----:B------:R-:W2:Y:S04]  /*20650*/  LDL R158, [R1+0xc] ;  /* 0x00000c00019e7983 */ /* 0x000ea80000100800 */
[----:B------:R3:W5:Y:S01]  /*20660*/  LDL R88, [R1+0x4] ;  /* 0x0000040001587983 */ /* 0x0007620000100800 */
[----:B------:R-:W4:Y:S03]  /*20670*/  @P1 LDC R85, c[0x0][0xbf0] ;  /* 0x0002fc00ff551b82 */ /* 0x000f260000000800 */
[----:B------:R3:W5:Y:S01]  /*20680*/  LDL R87, [R1] ;  /* 0x0000000001577983 */ /* 0x0007620000100800 */
[----:B------:R-:W-:-:S04]  /*20690*/  IMAD R9, R9, UR4, RZ ;  /* 0x0000000409097c24 */ /* 0x000fc8000f8e02ff */
[----:B------:R-:W-:Y:S01]  /*206a0*/  IMAD R9, R0, UR5, R9 ;  /* 0x0000000500097c24 */ /* 0x000fe2000f8e0209 */
[----:B------:R-:W-:Y:S01]  /*206b0*/  SHF.R.S32.HI R11, RZ, 0x1f, R10 ;  /* 0x0000001fff0b7819 */ /* 0x000fe2000001140a */
[----:B------:R-:W-:Y:S01]  /*206c0*/  BSSY B1, `(.L_x_1829) ;  /* 0x00000a6000017945 */ /* 0x000fe20003800000 */
[----:B--2---:R-:W-:-:S04]  /*206d0*/  IMAD R3, R158, 0x8, R160 ;  /* 0x000000089e037824 */ /* 0x004fc800078e02a0 */
[----:B------:R-:W-:-:S04]  /*206e0*/  IMAD.SHL.U32 R3, R3, 0x8, RZ ;  /* 0x0000000803037824 */ /* 0x000fc800078e00ff */
[----:B------:R-:W-:-:S03]  /*206f0*/  IMAD.WIDE R6, R3, 0x2, R6 ;  /* 0x0000000203067825 */ /* 0x000fc600078e0206 */
[C---:B------:R-:W-:Y:S02]  /*20700*/  IADD3 R33, P2, R6.reuse, 0x3000, RZ ;  /* 0x0000300006217810 */ /* 0x040fe40007f5e0ff */
[C---:B0-----:R-:W-:Y:S02]  /*20710*/  IADD3 R13, P4, R6.reuse, 0x1000, RZ ;  /* 0x00001000060d7810 */ /* 0x041fe40007f9e0ff */
[----:B------:R-:W-:Y:S02]  /*20720*/  LOP3.LUT R32, R33, 0x380, RZ, 0xc0, !PT ;  /* 0x0000038021207812 */ /* 0x000fe400078ec0ff */
[----:B------:R-:W-:Y:S02]  /*20730*/  IADD3 R29, P3, R6, 0x2000, RZ ;  /* 0x00002000061d7810 */ /* 0x000fe40007f7e0ff */
[----:B------:R-:W-:Y:S02]  /*20740*/  SHF.R.U64 R32, R32, 0x3, RZ ;  /* 0x0000000320207819 */ /* 0x000fe400000012ff */
[----:B------:R-:W-:-:S02]  /*20750*/  LOP3.LUT R12, R13, 0x380, RZ, 0xc0, !PT ;  /* 0x000003800d0c7812 */ /* 0x000fc400078ec0ff */
[----:B------:R-:W-:Y:S01]  /*20760*/  LOP3.LUT R32, R32, R33, RZ, 0x3c, !PT ;  /* 0x0000002120207212 */ /* 0x000fe200078e3cff */
[----:B------:R-:W-:Y:S01]  /*20770*/  IMAD.X R33, RZ, RZ, R7, P2 ;  /* 0x000000ffff217224 */ /* 0x000fe200010e0607 */
[----:B------:R-:W-:Y:S02]  /*20780*/  IADD3 R57, P2, R6, 0x9000, RZ ;  /* 0x0000900006397810 */ /* 0x000fe40007f5e0ff */
[----:B------:R-:W-:Y:S02]  /*20790*/  LOP3.LUT R28, R29, 0x380, RZ, 0xc0, !PT ;  /* 0x000003801d1c7812 */ /* 0x000fe400078ec0ff */
[----:B------:R-:W-:Y:S01]  /*207a0*/  LOP3.LUT R56, R57, 0x380, RZ, 0xc0, !PT ;  /* 0x0000038039387812 */ /* 0x000fe200078ec0ff */
[----:B------:R-:W-:Y:S01]  /*207b0*/  IMAD R20, R160, 0x20, R158 ;  /* 0x00000020a0147824 */ /* 0x000fe200078e029e */
[----:B------:R-:W-:Y:S01]  /*207c0*/  SHF.R.U64 R12, R12, 0x3, RZ ;  /* 0x000000030c0c7819 */ /* 0x000fe200000012ff */
[----:B------:R-:W5:Y:S01]  /*207d0*/  LD.E.128 R32, desc[UR60][R32.64] ;  /* 0x0000003c20207980 */ /* 0x000f62000c101d00 */
[----:B------:R-:W-:-:S02]  /*207e0*/  SHF.R.U64 R56, R56, 0x3, RZ ;  /* 0x0000000338387819 */ /* 0x000fc400000012ff */
[----:B------:R-:W-:Y:S02]  /*207f0*/  SHF.R.U64 R28, R28, 0x3, RZ ;  /* 0x000000031c1c7819 */ /* 0x000fe400000012ff */
[----:B------:R-:W-:Y:S01]  /*20800*/  LOP3.LUT R56, R56, R57, RZ, 0x3c, !PT ;  /* 0x0000003938387212 */ /* 0x000fe200078e3cff */
[--C-:B------:R-:W-:Y:S01]  /*20810*/  IMAD.X R57, RZ, RZ, R7.reuse, P2 ;  /* 0x000000ffff397224 */ /* 0x100fe200010e0607 */
[----:B------:R-:W-:Y:S02]  /*20820*/  IADD3 R3, P2, R6, 0xf000, RZ ;  /* 0x0000f00006037810 */ /* 0x000fe40007f5e0ff */
[----:B------:R-:W-:Y:S01]  /*20830*/  LOP3.LUT R12, R12, R13, RZ, 0x3c, !PT ;  /* 0x0000000d0c0c7212 */ /* 0x000fe200078e3cff */
[----:B------:R-:W-:Y:S01]  /*20840*/  IMAD.X R13, RZ, RZ, R7, P4 ;  /* 0x000000ffff0d7224 */ /* 0x000fe200020e0607 */
[----:B------:R-:W-:Y:S02]  /*20850*/  LOP3.LUT R2, R3, 0x380, RZ, 0xc0, !PT ;  /* 0x0000038003027812 */ /* 0x000fe400078ec0ff */
[----:B------:R-:W-:-:S02]  /*20860*/  IADD3 R37, P0, R6, 0x4000, RZ ;  /* 0x0000400006257810 */ /* 0x000fc40007f1e0ff */
[C---:B------:R-:W-:Y:S02]  /*20870*/  IADD3 R41, P6, R6.reuse, 0x5000, RZ ;  /* 0x0000500006297810 */ /* 0x040fe40007fde0ff */
[----:B------:R-:W-:Y:S01]  /*20880*/  IADD3 R45, P5, R6, 0x6000, RZ ;  /* 0x00006000062d7810 */ /* 0x000fe20007fbe0ff */
[----:B------:R-:W-:Y:S01]  /*20890*/  IMAD.IADD R20, R159, 0x1, R20 ;  /* 0x000000019f147824 */ /* 0x000fe200078e0214 */
[----:B------:R-:W-:Y:S01]  /*208a0*/  LOP3.LUT R28, R28, R29, RZ, 0x3c, !PT ;  /* 0x0000001d1c1c7212 */ /* 0x000fe200078e3cff */
[--C-:B------:R-:W-:Y:S01]  /*208b0*/  IMAD.X R29, RZ, RZ, R7.reuse, P3 ;  /* 0x000000ffff1d7224 */ /* 0x100fe200018e0607 */
[C---:B------:R-:W-:Y:S01]  /*208c0*/  IADD3 R49, P4, R6.reuse, 0x7000, RZ ;  /* 0x0000700006317810 */ /* 0x040fe20007f9e0ff */
[----:B------:R-:W-:Y:S01]  /*208d0*/  IMAD.X R81, RZ, RZ, R7, P2 ;  /* 0x000000ffff517224 */ /* 0x000fe200010e0607 */
[----:B------:R-:W-:Y:S01]  /*208e0*/  IADD3 R53, P3, R6, 0x8000, RZ ;  /* 0x0000800006357810 */ /* 0x000fe20007f7e0ff */
[----:B------:R-:W5:Y:S01]  /*208f0*/  LD.E.128 R12, desc[UR60][R12.64] ;  /* 0x0000003c0c0c7980 */ /* 0x000f62000c101d00 */
[----:B------:R-:W-:-:S02]  /*20900*/  SHF.R.U64 R2, R2, 0x3, RZ ;  /* 0x0000000302027819 */ /* 0x000fc400000012ff */
[----:B------:R-:W-:Y:S01]  /*20910*/  LOP3.LUT R36, R37, 0x380, RZ, 0xc0, !PT ;  /* 0x0000038025247812 */ /* 0x000fe200078ec0ff */
[----:B------:R-:W5:Y:S01]  /*20920*/  LD.E.128 R28, desc[UR60][R28.64] ;  /* 0x0000003c1c1c7980 */ /* 0x000f62000c101d00 */
[----:B------:R-:W-:Y:S02]  /*20930*/  LOP3.LUT R40, R41, 0x380, RZ, 0xc0, !PT ;  /* 0x0000038029287812 */ /* 0x000fe400078ec0ff */
[----:B------:R-:W-:Y:S01]  /*20940*/  LOP3.LUT R44, R45, 0x380, RZ, 0xc0, !PT ;  /* 0x000003802d2c7812 */ /* 0x000fe200078ec0ff */
[----:B------:R-:W5:Y:S01]  /*20950*/  LD.E.128 R56, desc[UR60][R56.64] ;  /* 0x0000003c38387980 */ /* 0x000f62000c101d00 */
[----:B------:R-:W-:Y:S02]  /*20960*/  LOP3.LUT R48, R49, 0x380, RZ, 0xc0, !PT ;  /* 0x0000038031307812 */ /* 0x000fe400078ec0ff */
[----:B------:R-:W-:Y:S02]  /*20970*/  LOP3.LUT R52, R53, 0x380, RZ, 0xc0, !PT ;  /* 0x0000038035347812 */ /* 0x000fe400078ec0ff */
[----:B------:R-:W-:Y:S01]  /*20980*/  LOP3.LUT R80, R2, R3, RZ, 0x3c, !PT ;  /* 0x0000000302507212 */ /* 0x000fe200078e3cff */
[----:B------:R-:W-:Y:S01]  /*20990*/  IMAD.WIDE.U32 R2, R0, UR4, RZ ;  /* 0x0000000400027c25 */ /* 0x000fe2000f8e00ff */
[----:B------:R-:W-:Y:S01]  /*209a0*/  SHF.R.U64 R36, R36, 0x3, RZ ;  /* 0x0000000324247819 */ /* 0x000fe200000012ff */
[----:B------:R-:W-:Y:S01]  /*209b0*/  ULDC.64 UR4, c[0x0][0xae8] ;  /* 0x0002ba0000047ab9 */ /* 0x000fe20000000a00 */
[----:B------:R-:W-:Y:S01]  /*209c0*/  SHF.R.U64 R40, R40, 0x3, RZ ;  /* 0x0000000328287819 */ /* 0x000fe200000012ff */
[----:B------:R-:W-:Y:S01]  /*209d0*/  IMAD.IADD R3, R3, 0x1, R9 ;  /* 0x0000000103037824 */ /* 0x000fe200078e0209 */
[----:B------:R-:W-:Y:S01]  /*209e0*/  SHF.R.U64 R44, R44, 0x3, RZ ;  /* 0x000000032c2c7819 */ /* 0x000fe200000012ff */
[----:B------:R-:W5:Y:S01]  /*209f0*/  LD.E.128 R80, desc[UR60][R80.64] ;  /* 0x0000003c50507980 */ /* 0x000f62000c101d00 */
[----:B------:R-:W-:-:S02]  /*20a00*/  SHF.R.U64 R48, R48, 0x3, RZ ;  /* 0x0000000330307819 */ /* 0x000fc400000012ff */
[----:B------:R-:W-:Y:S01]  /*20a10*/  SHF.R.U64 R52, R52, 0x3, RZ ;  /* 0x0000000334347819 */ /* 0x000fe200000012ff */
[----:B------:R-:W-:Y:S01]  /*20a20*/  IMAD.WIDE.U32 R2, R226, UR4, R2 ;  /* 0x00000004e2027c25 */ /* 0x000fe2000f8e0002 */
[----:B------:R-:W-:Y:S02]  /*20a30*/  LOP3.LUT R36, R36, R37, RZ, 0x3c, !PT ;  /* 0x0000002524247212 */ /* 0x000fe400078e3cff */
        /* <DEDUP_REMOVED lines=8> */
[----:B------:R-:W-:Y:S01]  /*20ac0*/  IADD3.X R37, RZ, R7, RZ, P0, !PT ;  /* 0x00000007ff257210 */ /* 0x000fe200007fe4ff */
[----:B-1----:R-:W-:Y:S01]  /*20ad0*/  @P1 IMAD.HI.U32 R0, R20, R21, RZ ;  /* 0x0000001514001227 */ /* 0x002fe200078e00ff */
[C---:B------:R-:W-:Y:S01]  /*20ae0*/  IADD3 R61, P0, R6.reuse, 0xa000, RZ ;  /* 0x0000a000063d7810 */ /* 0x040fe20007f1e0ff */
[----:B------:R-:W5:Y:S01]  /*20af0*/  LD.E.128 R40, desc[UR60][R40.64] ;  /* 0x0000003c28287980 */ /* 0x000f62000c101d00 */
[----:B------:R-:W-:-:S02]  /*20b00*/  IADD3 R65, P6, R6, 0xb000, RZ ;  /* 0x0000b00006417810 */ /* 0x000fc40007fde0ff */
[----:B------:R-:W-:Y:S01]  /*20b10*/  IADD3 R69, P5, R6, 0xc000, RZ ;  /* 0x0000c00006457810 */ /* 0x000fe20007fbe0ff */
[----:B------:R-:W-:Y:S01]  /*20b20*/  IMAD R3, R226, UR5, R3 ;  /* 0x00000005e2037c24 */ /* 0x000fe2000f8e0203 */
[C---:B------:R-:W-:Y:S01]  /*20b30*/  IADD3 R73, P4, R6.reuse, 0xd000, RZ ;  /* 0x0000d00006497810 */ /* 0x040fe20007f9e0ff */
[----:B------:R-:W-:Y:S01]  /*20b40*/  ULDC.64 UR4, c[0x0][0xaf0] ;  /* 0x0002bc0000047ab9 */ /* 0x000fe20000000a00 */
[C---:B------:R-:W-:Y:S02]  /*20b50*/  IADD3 R77, P3, R6.reuse, 0xe000, RZ ;  /* 0x0000e000064d7810 */ /* 0x040fe40007f7e0ff */
[----:B------:R-:W-:Y:S01]  /*20b60*/  LOP3.LUT R5, R6, 0x380, RZ, 0xc0, !PT ;  /* 0x0000038006057812 */ /* 0x000fe200078ec0ff */
[----:B------:R-:W-:Y:S01]  /*20b70*/  IMAD.MOV.U32 R9, RZ, RZ, R20 ;  /* 0x000000ffff097224 */ /* 0x000fe200078e0014 */
[----:B------:R-:W-:Y:S01]  /*20b80*/  LOP3.LUT R60, R61, 0x380, RZ, 0xc0, !PT ;  /* 0x000003803d3c7812 */ /* 0x000fe200078ec0ff */
[----:B------:R-:W5:Y:S01]  /*20b90*/  LD.E.128 R36, desc[UR60][R36.64] ;  /* 0x0000003c24247980 */ /* 0x000f62000c101d00 */
[----:B------:R-:W-:-:S02]  /*20ba0*/  LOP3.LUT R64, R65, 0x380, RZ, 0xc0, !PT ;  /* 0x0000038041407812 */ /* 0x000fc400078ec0ff */
[----:B------:R-:W-:Y:S01]  /*20bb0*/  LOP3.LUT R68, R69, 0x380, RZ, 0xc0, !PT ;  /* 0x0000038045447812 */ /* 0x000fe200078ec0ff */
[----:B------:R-:W5:Y:S01]  /*20bc0*/  LD.E.128 R44, desc[UR60][R44.64] ;  /* 0x0000003c2c2c7980 */ /* 0x000f62000c101d00 */
[----:B------:R-:W-:Y:S02]  /*20bd0*/  LOP3.LUT R72, R73, 0x380, RZ, 0xc0, !PT ;  /* 0x0000038049487812 */ /* 0x000fe400078ec0ff */
[----:B------:R-:W-:Y:S01]  /*20be0*/  LOP3.LUT R76, R77, 0x380, RZ, 0xc0, !PT ;  /* 0x000003804d4c7812 */ /* 0x000fe200078ec0ff */
[----:B------:R-:W-:Y:S01]  /*20bf0*/  IMAD R11, R11, UR4, RZ ;  /* 0x000000040b0b7c24 */ /* 0x000fe2000f8e02ff */
[----:B----4-:R-:W-:Y:S01]  /*20c00*/  @P1 SHF.R.U32.HI R9, RZ, R85, R0 ;  /* 0x00000055ff091219 */ /* 0x010fe20000011600 */
[----:B------:R-:W5:Y:S01]  /*20c10*/  LD.E.128 R48, desc[UR60][R48.64] ;  /* 0x0000003c30307980 */ /* 0x000f62000c101d00 */
[----:B------:R-:W-:Y:S02]  /*20c20*/  SHF.R.U64 R60, R60, 0x3, RZ ;  /* 0x000000033c3c7819 */ /* 0x000fe400000012ff */
[----:B------:R-:W-:Y:S01]  /*20c30*/  SHF.R.U64 R64, R64, 0x3, RZ ;  /* 0x0000000340407819 */ /* 0x000fe200000012ff */
[----:B------:R-:W5:Y:S01]  /*20c40*/  LD.E.128 R52, desc[UR60][R52.64] ;  /* 0x0000003c34347980 */ /* 0x000f62000c101d00 */
[----:B------:R-:W-:-:S02]  /*20c50*/  SHF.R.U64 R68, R68, 0x3, RZ ;  /* 0x0000000344447819 */ /* 0x000fc400000012ff */
[----:B------:R-:W-:Y:S02]  /*20c60*/  SHF.R.U64 R72, R72, 0x3, RZ ;  /* 0x0000000348487819 */ /* 0x000fe400000012ff */
[----:B------:R-:W-:Y:S02]  /*20c70*/  SHF.R.U64 R76, R76, 0x3, RZ ;  /* 0x000000034c4c7819 */ /* 0x000fe400000012ff */
[----:B------:R-:W-:Y:S01]  /*20c80*/  SHF.R.U64 R5, R5, 0x3, RZ ;  /* 0x0000000305057819 */ /* 0x000fe200000012ff */
[C---:B------:R-:W-:Y:S01]  /*20c90*/  IMAD R11, R10.reuse, UR5, R11 ;  /* 0x000000050a0b7c24 */ /* 0x040fe2000f8e020b */
[----:B------:R-:W-:Y:S01]  /*20ca0*/  SHF.R.S32.HI R0, RZ, 0x1f, R9 ;  /* 0x0000001fff007819 */ /* 0x000fe20000011409 */
[----:B------:R-:W-:Y:S01]  /*20cb0*/  IMAD.WIDE.U32 R2, R10, UR4, R2 ;  /* 0x000000040a027c25 */ /* 0x000fe2000f8e0002 */
[----:B------:R-:W-:Y:S01]  /*20cc0*/  LOP3.LUT R60, R60, R61, RZ, 0x3c, !PT ;  /* 0x0000003d3c3c7212 */ /* 0x000fe200078e3cff */
[----:B------:R-:W-:Y:S01]  /*20cd0*/  ULDC.64 UR4, c[0x0][0xae0] ;  /* 0x0002b80000047ab9 */ /* 0x000fe20000000a00 */
[----:B------:R-:W-:Y:S01]  /*20ce0*/  LOP3.LUT R64, R64, R65, RZ, 0x3c, !PT ;  /* 0x0000004140407212 */ /* 0x000fe200078e3cff */
[----:B------:R-:W-:Y:S01]  /*20cf0*/  IMAD.MOV R21, RZ, RZ, -R9 ;  /* 0x000000ffff157224 */ /* 0x000fe200078e0a09 */
        /* <DEDUP_REMOVED lines=8> */
[-C--:B------:R-:W-:Y:S01]  /*20d80*/  IADD3.X R61, RZ, R7.reuse, RZ, P0, !PT ;  /* 0x00000007ff3d7210 */ /* 0x080fe200007fe4ff */
[----:B------:R-:W-:Y:S01]  /*20d90*/  IMAD R0, R0, UR4, RZ ;  /* 0x0000000400007c24 */ /* 0x000fe2000f8e02ff */
[----:B------:R-:W-:Y:S01]  /*20da0*/  MOV R5, R7 ;  /* 0x0000000700057202 */ /* 0x000fe20000000f00 */
[----:B------:R-:W5:Y:S01]  /*20db0*/  LD.E.128 R64, desc[UR60][R64.64] ;  /* 0x0000003c40407980 */ /* 0x000f62000c101d00 */
[----:B------:R-:W-:Y:S01]  /*20dc0*/  IADD3 R3, R3, R11, RZ ;  /* 0x0000000b03037210 */ /* 0x000fe20007ffe0ff */
[----:B------:R-:W-:-:S02]  /*20dd0*/  IMAD R11, R156, R21, R20 ;  /* 0x000000159c0b7224 */ /* 0x000fc400078e0214 */
[----:B------:R-:W5:Y:S01]  /*20de0*/  LD.E.128 R60, desc[UR60][R60.64] ;  /* 0x0000003c3c3c7980 */ /* 0x000f62000c101d00 */
[----:B------:R-:W-:-:S03]  /*20df0*/  IMAD R21, R9, UR5, R0 ;  /* 0x0000000509157c24 */ /* 0x000fc6000f8e0200 */
[----:B------:R-:W5:Y:S01]  /*20e00*/  LD.E.128 R4, desc[UR60][R4.64] ;  /* 0x0000003c04047980 */ /* 0x000f62000c101d00 */
[----:B------:R-:W-:-:S03]  /*20e10*/  SHF.R.S32.HI R0, RZ, 0x1f, R11 ;  /* 0x0000001fff007819 */ /* 0x000fc6000001140b */
[----:B------:R-:W5:Y:S01]  /*20e20*/  LD.E.128 R68, desc[UR60][R68.64] ;  /* 0x0000003c44447980 */ /* 0x000f62000c101d00 */
[----:B------:R-:W-:Y:S01]  /*20e30*/  IMAD.WIDE.U32 R2, R9, UR4, R2 ;  /* 0x0000000409027c25 */ /* 0x000fe2000f8e0002 */
[----:B------:R-:W-:Y:S02]  /*20e40*/  ULDC.64 UR4, c[0x0][0xad8] ;  /* 0x0002b60000047ab9 */ /* 0x000fe40000000a00 */
[----:B------:R-:W5:Y:S04]  /*20e50*/  LD.E.128 R72, desc[UR60][R72.64] ;  /* 0x0000003c48487980 */ /* 0x000f68000c101d00 */
[----:B------:R-:W5:Y:S01]  /*20e60*/  LD.E.128 R76, desc[UR60][R76.64] ;  /* 0x0000003c4c4c7980 */ /* 0x000f62000c101d00 */
[----:B------:R-:W-:Y:S01]  /*20e70*/  @!PT LDS RZ, [RZ] ;  /* 0x00000000fffff984 */ /* 0x000fe20000000800 */
[----:B------:R-:W-:Y:S01]  /*20e80*/  @!PT LDS RZ, [RZ] ;  /* 0x00000000fffff984 */ /* 0x000fe20000000800 */
[----:B------:R-:W-:Y:S01]  /*20e90*/  @!PT LDS RZ, [RZ] ;  /* 0x00000000fffff984 */ /* 0x000fe20000000800 */
[----:B------:R-:W-:Y:S01]  /*20ea0*/  @!PT LDS RZ, [RZ] ;  /* 0x00000000fffff984 */ /* 0x000fe20000000800 */
[----:B------:R0:W-:Y:S06]  /*20eb0*/  MEMBAR.ALL.CTA ;  /* 0x0000000000007992 */ /* 0x0001ec0000008000 */
[----:B0-----:R-:W0:Y:S01]  /*20ec0*/  FENCE.VIEW.ASYNC.S ;  /* 0x00000000000073c6 */ /* 0x001e220000000000 */
[----:B------:R-:W-:-:S02]  /*20ed0*/  IMAD.IADD R3, R3, 0x1, R21 ;  /* 0x0000000103037824 */ /* 0x000fc400078e0215 */
[----:B------:R-:W-:Y:S02]  /*20ee0*/  IMAD R0, R0, UR4, RZ ;  /* 0x0000000400007c24 */ /* 0x000fe4000f8e02ff */
[----:B------:R-:W-:Y:S02]  /*20ef0*/  IMAD.IADD R9, R158, 0x1, R159 ;  /* 0x000000019e097824 */ /* 0x000fe400078e029f */
[C---:B------:R-:W-:Y:S02]  /*20f00*/  IMAD R85, R11.reuse, UR5, R0 ;  /* 0x000000050b557c24 */ /* 0x040fe4000f8e0200 */
[----:B------:R-:W-:Y:S01]  /*20f10*/  IMAD.WIDE.U32 R2, R11, UR4, R2 ;  /* 0x000000040b027c25 */ /* 0x000fe2000f8e0002 */
[----:B------:R-:W-:Y:S01]  /*20f20*/  ISETP.GE.AND P2, PT, R9, R8, PT ;  /* 0x000000080900720c */ /* 0x000fe20003f46270 */
[----:B------:R-:W-:Y:S02]  /*20f30*/  ULDC.64 UR4, c[0x0][0xa80] ;  /* 0x0002a00000047ab9 */ /* 0x000fe40000000a00 */
[----:B------:R-:W-:Y:S01]  /*20f40*/  VIADD R0, R17, 0x30820 ;  /* 0x0003082011007836 */ /* 0x000fe20000000000 */
[----:B------:R-:W-:-:S02]  /*20f50*/  IADD3 R3, R3, R85, RZ ;  /* 0x0000005503037210 */ /* 0x000fc40007ffe0ff */
[C---:B------:R-:W-:Y:S02]  /*20f60*/  LEA R24, P3, R2.reuse, UR4, 0x1 ;  /* 0x0000000402187c11 */ /* 0x040fe4000f8608ff */
[----:B------:R-:W-:Y:S02]  /*20f70*/  PRMT R0, RZ, 0x654, R0 ;  /* 0x00000654ff007816 */ /* 0x000fe40000000000 */
[----:B------:R-:W-:Y:S01]  /*20f80*/  LEA.HI.X R86, R2, UR5, R3, 0x1, P3 ;  /* 0x0000000502567c11 */ /* 0x000fe200098f0c03 */
[C---:B------:R-:W-:Y:S02]  /*20f90*/  VIADD R21, R9.reuse, 0x20 ;  /* 0x0000002009157836 */ /* 0x040fe40000000000 */
[----:B------:R-:W-:Y:S01]  /*20fa0*/  VIADD R11, R9, 0x40 ;  /* 0x00000040090b7836 */ /* 0x000fe20000000000 */
[----:B0-----:R3:W-:Y:S01]  /*20fb0*/  SYNCS.ARRIVE.TRANS64.RED.A1T0 RZ, [R0+URZ], RZ ;  /* 0x000000ff00ff79a7 */ /* 0x0017e2000810043f */
[----:B------:R3:W0:Y:S01]  /*20fc0*/  SHFL.IDX PT, R84, R24, RZ, 0x181f ;  /* 0x00181fff18547589 */ /* 0x00062200000e0000 */
[----:B------:R-:W-:-:S03]  /*20fd0*/  ISETP.GE.AND P1, PT, R21, R8, PT ;  /* 0x000000081500720c */ /* 0x000fc60003f26270 */
[----:B------:R3:W1:Y:S01]  /*20fe0*/  SHFL.IDX PT, R85, R86, RZ, 0x181f ;  /* 0x00181fff56557589 */ /* 0x00066200000e0000 */
[----:B------:R-:W-:Y:S01]  /*20ff0*/  ISETP.GE.AND P0, PT, R11, R8, PT ;  /* 0x000000080b00720c */ /* 0x000fe20003f06270 */
[----:B------:R-:W-:-:S12]  /*21000*/  @P2 BRA `(.L_x_1830) ;  /* 0x0000000000442947 */ /* 0x000fd80003800000 */
[----:B------:R-:W-:Y:S02]  /*21010*/  ULDC UR4, c[0x0][0xac8] ;  /* 0x0002b20000047ab9 */ /* 0x000fe40000000800 */
[----:B------:R-:W-:Y:S02]  /*21020*/  ISETP.GE.AND P5, PT, R18, UR4, PT ;  /* 0x0000000412007c0c */ /* 0x000fe4000bfa6270 */
[----:B------:R-:W-:Y:S02]  /*21030*/  ISETP.GE.AND P4, PT, R203, UR4, PT ;  /* 0x00000004cb007c0c */ /* 0x000fe4000bf86270 */
[----:B------:R-:W-:Y:S02]  /*21040*/  ISETP.GE.AND P3, PT, R22, UR4, PT ;  /* 0x0000000416007c0c */ /* 0x000fe4000bf66270 */
[----:B------:R-:W-:-:S07]  /*21050*/  ISETP.GE.AND P2, PT, R23, UR4, PT ;  /* 0x0000000417007c0c */ /* 0x000fce000bf46270 */
[----:B0-----:R-:W-:-:S04]  /*21060*/  @!P5 LEA R2, P6, R18, R84, 0x1 ;  /* 0x000000541202d211 */ /* 0x001fc800078c08ff */
[----:B-1----:R-:W-:Y:S02]  /*21070*/  @!P5 LEA.HI.X R3, R18, R85, R19, 0x1, P6 ;  /* 0x000000551203d211 */ /* 0x002fe400030f0c13 */
        /* <DEDUP_REMOVED lines=10> */
.L_x_1830:
[----:B------:R-:W-:Y:S05]  /*21120*/  BSYNC B1 ;  /* 0x0000000000017941 */ /* 0x000fea0003800000 */
.L_x_1829:
[----:B--2---:R2:W4:Y:S01]  /*21130*/  SHFL.IDX PT, R11, R86, 0x1, 0x181f ;  /* 0x00381f00560b7f89 */ /* 0x00452200000e0000 */
        /* <DEDUP_REMOVED lines=8> */
[CC--:B0-----:R-:W-:Y:S02]  /*211c0*/  @!P4 LEA R2, P6, R18.reuse, R10.reuse, 0x1 ;  /* 0x0000000a1202c211 */ /* 0x0c1fe400078c08ff */
[CC--:B-----5:R-:W-:Y:S02]  /*211d0*/  @!P3 LEA R4, P5, R201.reuse, R10.reuse, 0x1 ;  /* 0x0000000ac904b211 */ /* 0x0e0fe400078a08ff */
[-C--:B----4-:R-:W-:Y:S02]  /*211e0*/  @!P4 LEA.HI.X R3, R18, R11.reuse, R19, 0x1, P6 ;  /* 0x0000000b1203c211 */ /* 0x090fe400030f0c13 */
[-C--:B------:R-:W-:Y:S02]  /*211f0*/  @!P2 LEA R6, P6, R22, R10.reuse, 0x1 ;  /* 0x0000000a1606a211 */ /* 0x080fe400078c08ff */
        /* <DEDUP_REMOVED lines=8> */
.L_x_1832:
[----:B------:R-:W-:Y:S05]  /*21280*/  BSYNC B1 ;  /* 0x0000000000017941 */ /* 0x000fea0003800000 */
.L_x_1831:
[----:B0---4-:R0:W4:Y:S01]  /*21290*/  SHFL.IDX PT, R11, R86, 0x2, 0x181f ;  /* 0x00581f00560b7f89 */ /* 0x01112200000e0000 */
        /* <DEDUP_REMOVED lines=9> */
[-C--:B-----5:R-:W-:Y:S02]  /*21330*/  @!P2 LEA R4, P5, R201, R10.reuse, 0x1 ;  /* 0x0000000ac904a211 */ /* 0x0a0fe400078a08ff */
[-C--:B------:R-:W-:Y:S02]  /*21340*/  @!P1 LEA R6, P4, R22, R10.reuse, 0x1 ;  /* 0x0000000a16069211 */ /* 0x080fe400078808ff */
[-C--:B----4-:R-:W-:Y:S02]  /*21350*/  @!P3 LEA.HI.X R3, R18, R11.reuse, R19, 0x1, P6 ;  /* 0x0000000b1203b211 */ /* 0x090fe400030f0c13 */
        /* <DEDUP_REMOVED lines=8> */
.L_x_1834:
[----:B------:R-:W-:Y:S05]  /*213e0*/  BSYNC B1 ;  /* 0x0000000000017941 */ /* 0x000fea0003800000 */
.L_x_1833:
[----:B------:R-:W-:Y:S01]  /*213f0*/  VIADD R9, R9, 0x60 ;  /* 0x0000006009097836 */ /* 0x000fe20000000000 */
[----:B0---4-:R0:W4:Y:S04]  /*21400*/  SHFL.IDX PT, R11, R86, 0x3, 0x181f ;  /* 0x00781f00560b7f89 */ /* 0x01112800000e0000 */
[----:B------:R-:W-:Y:S01]  /*21410*/  ISETP.GE.AND P0, PT, R9, R8, PT ;  /* 0x000000080900720c */ /* 0x000fe20003f06270 */
[----:B--23--:R-:W2:-:S12]  /*21420*/  SHFL.IDX PT, R24, R24, 0x3, 0x181f ;  /* 0x00781f0018187f89 */ /* 0x00ce9800000e0000 */
[----:B0-----:R-:W-:Y:S05]  /*21430*/  @P0 BRA `(.L_x_1835) ;  /* 0x00000028002c0947 */ /* 0x001fea0003800000 */
[----:B------:R-:W-:Y:S02]  /*21440*/  ULDC UR4, c[0x0][0xac8] ;  /* 0x0002b20000047ab9 */ /* 0x000fe40000000800 */
[----:B------:R-:W-:Y:S02]  /*21450*/  ISETP.GE.AND P3, PT, R18, UR4, PT ;  /* 0x0000000412007c0c */ /* 0x000fe4000bf66270 */
[----:B------:R-:W-:Y:S02]  /*21460*/  ISETP.GE.AND P4, PT, R203, UR4, PT ;  /* 0x00000004cb007c0c */ /* 0x000fe4000bf86270 */
[----:B------:R-:W-:-:S09]  /*21470*/  ISETP.GE.AND P5, PT, R22, UR4, PT ;  /* 0x0000000416007c0c */ /* 0x000fd2000bfa6270 */
[-C--:B--2---:R-:W-:Y:S02]  /*21480*/  @!P3 LEA R2, P0, R18, R24.reuse, 0x1 ;  /* 0x000000181202b211 */ /* 0x084fe400078008ff */
[CC--:B-----5:R-:W-:Y:S02]  /*21490*/  @!P4 LEA R4, P1, R201.reuse, R24.reuse, 0x1 ;  /* 0x00000018c904c211 */ /* 0x0e0fe400078208ff */
[----:B------:R-:W-:Y:S02]  /*214a0*/  @!P5 LEA R6, P2, R22, R24, 0x1 ;  /* 0x000000181606d211 */ /* 0x000fe400078408ff */
[-C--:B----4-:R-:W-:Y:S02]  /*214b0*/  @!P3 LEA.HI.X R3, R18, R11.reuse, R19, 0x1, P0 ;  /* 0x0000000b1203b211 */ /* 0x090fe400000f0c13 */
        /* <DEDUP_REMOVED lines=11> */
.L_x_1828:
[----:B------:R-:W1:Y:S01]  /*21570*/  @P1 LDC R7, c[0x0][0xbec] ;  /* 0x0002fb00ff071b82 */ /* 0x000e620000000800 */
[----:B------:R-:W-:Y:S01]  /*21580*/  ULDC.64 UR4, c[0x0][0xb08] ;  /* 0x0002c20000047ab9 */ /* 0x000fe20000000a00 */
[----:B0-----:R-:W-:Y:S01]  /*21590*/  IMAD.MOV.U32 R12, RZ, RZ, R92 ;  /* 0x000000ffff0c7224 */ /* 0x001fe200078e005c */
[----:B------:R-:W-:Y:S01]  /*215a0*/  IADD3 R154, R225, 0xf0, RZ ;  /* 0x000000f0e19a7810 */ /* 0x000fe20007ffe0ff */
[----:B------:R-:W-:Y:S01]  /*215b0*/  IMAD R9, R9, UR4, RZ ;  /* 0x0000000409097c24 */ /* 0x000fe2000f8e02ff */
[C---:B------:R-:W-:Y:S01]  /*215c0*/  IADD3 R160, R225.reuse, 0xd8, RZ ;  /* 0x000000d8e1a07810 */ /* 0x040fe20007ffe0ff */
[C---:B------:R-:W-:Y:S01]  /*215d0*/  VIADD R158, R225.reuse, 0xe0 ;  /* 0x000000e0e19e7836 */ /* 0x040fe20000000000 */
[C---:B------:R-:W-:Y:S01]  /*215e0*/  IADD3 R166, R225.reuse, 0xc0, RZ ;  /* 0x000000c0e1a67810 */ /* 0x040fe20007ffe0ff */
[----:B------:R-:W0:Y:S01]  /*215f0*/  @P1 LDC R6, c[0x0][0xbf0] ;  /* 0x0002fc00ff061b82 */ /* 0x000e220000000800 */
[----:B------:R-:W-:Y:S01]  /*21600*/  IMAD R9, R0, UR5, R9 ;  /* 0x0000000500097c24 */ /* 0x000fe2000f8e0209 */
[C---:B------:R-:W-:Y:S01]  /*21610*/  IADD3 R172, R225.reuse, 0xa8, RZ ;  /* 0x000000a8e1ac7810 */ /* 0x040fe20007ffe0ff */
[C---:B------:R-:W-:Y:S01]  /*21620*/  VIADD R162, R225.reuse, 0xd0 ;  /* 0x000000d0e1a27836 */ /* 0x040fe20000000000 */
        /* <DEDUP_REMOVED lines=11> */
[----:B------:R-:W-:Y:S01]  /*216e0*/  VIADD R180, R225, 0x88 ;  /* 0x00000088e1b47836 */ /* 0x000fe20000000000 */
[----:B------:R-:W-:Y:S01]  /*216f0*/  BSSY B1, `(.L_x_1836) ;  /* 0x00000f6000017945 */ /* 0x000fe20003800000 */
[----:B-1----:R-:W-:Y:S01]  /*21700*/  @P1 IMAD.HI.U32 R7, R92, R7, RZ ;  /* 0x000000075c071227 */ /* 0x002fe200078e00ff */
[----:B------:R-:W-:-:S02]  /*21710*/  SHF.R.S32.HI R154, RZ, 0x1f, R154 ;  /* 0x0000001fff9a7819 */ /* 0x000fc4000001149a */
[----:B------:R-:W-:Y:S01]  /*21720*/  SHF.R.S32.HI R158, RZ, 0x1f, R158 ;  /* 0x0000001fff9e7819 */ /* 0x000fe2000001149e */
[C---:B------:R-:W-:Y:S01]  /*21730*/  VIADD R182, R225.reuse, 0x80 ;  /* 0x00000080e1b67836 */ /* 0x040fe20000000000 */
[----:B------:R-:W-:Y:S01]  /*21740*/  SHF.R.S32.HI R160, RZ, 0x1f, R160 ;  /* 0x0000001fffa07819 */ /* 0x000fe200000114a0 */
[----:B------:R-:W-:Y:S01]  /*21750*/  VIADD R186, R225, 0x70 ;  /* 0x00000070e1ba7836 */ /* 0x000fe20000000000 */
[----:B0-----:R-:W-:Y:S01]  /*21760*/  @P1 SHF.R.U32.HI R12, RZ, R6, R7 ;  /* 0x00000006ff0c1219 */ /* 0x001fe20000011607 */
[----:B------:R-:W-:Y:S01]  /*21770*/  IMAD.WIDE.U32 R6, R0, UR4, RZ ;  /* 0x0000000400067c25 */ /* 0x000fe2000f8e00ff */
[----:B------:R-:W-:Y:S01]  /*21780*/  ULDC.64 UR4, c[0x0][0xb38] ;  /* 0x0002ce0000047ab9 */ /* 0x000fe20000000a00 */
[----:B------:R-:W-:Y:S02]  /*21790*/  SHF.R.S32.HI R0, RZ, 0x1f, R10 ;  /* 0x0000001fff007819 */ /* 0x000fe4000001140a */
[----:B------:R-:W-:Y:S01]  /*217a0*/  IMAD.IADD R7, R7, 0x1, R9 ;  /* 0x0000000107077824 */ /* 0x000fe200078e0209 */
[----:B------:R-:W-:Y:S01]  /*217b0*/  SHF.R.S32.HI R9, RZ, 0x1f, R12 ;  /* 0x0000001fff097819 */ /* 0x000fe2000001140c */
[----:B------:R-:W-:Y:S01]  /*217c0*/  VIADD R188, R225, 0x68 ;  /* 0x00000068e1bc7836 */ /* 0x000fe20000000000 */
[----:B------:R-:W-:Y:S01]  /*217d0*/  SHF.R.S32.HI R162, RZ, 0x1f, R162 ;  /* 0x0000001fffa27819 */ /* 0x000fe200000114a2 */
[----:B------:R-:W-:Y:S01]  /*217e0*/  IMAD.WIDE.U32 R6, R226, UR4, R6 ;  /* 0x00000004e2067c25 */ /* 0x000fe2000f8e0006 */
[----:B------:R-:W-:-:S02]  /*217f0*/  SHF.R.S32.HI R164, RZ, 0x1f, R164 ;  /* 0x0000001fffa47819 */ /* 0x000fc400000114a4 */
[----:B------:R-:W-:Y:S01]  /*21800*/  SHF.R.S32.HI R166, RZ, 0x1f, R166 ;  /* 0x0000001fffa67819 */ /* 0x000fe200000114a6 */
[----:B------:R-:W-:Y:S01]  /*21810*/  IMAD R7, R226, UR5, R7 ;  /* 0x00000005e2077c24 */ /* 0x000fe2000f8e0207 */
[----:B------:R-:W-:Y:S01]  /*21820*/  ULDC.64 UR4, c[0x0][0xb40] ;  /* 0x0002d00000047ab9 */ /* 0x000fe20000000a00 */
[C---:B------:R-:W-:Y:S01]  /*21830*/  VIADD R192, R225.reuse, 0x58 ;  /* 0x00000058e1c07836 */ /* 0x040fe20000000000 */
[----:B------:R-:W-:Y:S01]  /*21840*/  SHF.R.S32.HI R168, RZ, 0x1f, R168 ;  /* 0x0000001fffa87819 */ /* 0x000fe200000114a8 */
[----:B------:R-:W-:Y:S01]  /*21850*/  IMAD R0, R0, UR4, RZ ;  /* 0x0000000400007c24 */ /* 0x000fe2000f8e02ff */
[----:B------:R-:W-:Y:S01]  /*21860*/  SHF.R.S32.HI R170, RZ, 0x1f, R170 ;  /* 0x0000001fffaa7819 */ /* 0x000fe200000114aa */
[C---:B------:R-:W-:Y:S01]  /*21870*/  IMAD.WIDE.U32 R6, R10.reuse, UR4, R6 ;  /* 0x000000040a067c25 */ /* 0x040fe2000f8e0006 */
[----:B------:R-:W-:Y:S02]  /*21880*/  SHF.R.S32.HI R172, RZ, 0x1f, R172 ;  /* 0x0000001fffac7819 */ /* 0x000fe400000114ac */
[----:B------:R-:W-:Y:S01]  /*21890*/  SHF.R.S32.HI R174, RZ, 0x1f, R174 ;  /* 0x0000001fffae7819 */ /* 0x000fe200000114ae */
[----:B------:R-:W-:Y:S01]  /*218a0*/  IMAD R0, R10, UR5, R0 ;  /* 0x000000050a007c24 */ /* 0x000fe2000f8e0200 */
[----:B------:R-:W-:Y:S01]  /*218b0*/  ULDC.64 UR4, c[0x0][0xb48] ;  /* 0x0002d20000047ab9 */ /* 0x000fe20000000a00 */
[----:B------:R-:W-:Y:S01]  /*218c0*/  VIADD R194, R225, 0x50 ;  /* 0x00000050e1c27836 */ /* 0x000fe20000000000 */
[----:B------:R-:W-:Y:S01]  /*218d0*/  SHF.R.S32.HI R176, RZ, 0x1f, R176 ;  /* 0x0000001fffb07819 */ /* 0x000fe200000114b0 */
[----:B------:R-:W-:Y:S01]  /*218e0*/  IMAD.IADD R7, R7, 0x1, R0 ;  /* 0x0000000107077824 */ /* 0x000fe200078e0200 */
[----:B------:R-:W-:Y:S01]  /*218f0*/  SHF.R.S32.HI R178, RZ, 0x1f, R178 ;  /* 0x0000001fffb27819 */ /* 0x000fe200000114b2 */
[----:B------:R-:W-:Y:S01]  /*21900*/  IMAD.MOV R0, RZ, RZ, -R12 ;  /* 0x000000ffff007224 */ /* 0x000fe200078e0a0c */
[----:B------:R-:W-:Y:S01]  /*21910*/  SHF.R.S32.HI R180, RZ, 0x1f, R180 ;  /* 0x0000001fffb47819 */ /* 0x000fe200000114b4 */
[----:B------:R-:W-:Y:S01]  /*21920*/  IMAD.WIDE.U32 R6, R157, UR4, R6 ;  /* 0x000000049d067c25 */ /* 0x000fe2000f8e0006 */
[----:B------:R-:W-:-:S02]  /*21930*/  SHF.R.S32.HI R182, RZ, 0x1f, R182 ;  /* 0x0000001fffb67819 */ /* 0x000fc400000114b6 */
[----:B------:R-:W-:Y:S01]  /*21940*/  SHF.R.S32.HI R184, RZ, 0x1f, R184 ;  /* 0x0000001fffb87819 */ /* 0x000fe200000114b8 */
[----:B------:R-:W-:Y:S01]  /*21950*/  IMAD R7, R157, UR5, R7 ;  /* 0x000000059d077c24 */ /* 0x000fe2000f8e0207 */
[----:B------:R-:W-:Y:S01]  /*21960*/  ULDC.64 UR4, c[0x0][0xb30] ;  /* 0x0002cc0000047ab9 */ /* 0x000fe20000000a00 */
[----:B------:R-:W-:Y:S01]  /*21970*/  IMAD R0, R156, R0, R92 ;  /* 0x000000009c007224 */ /* 0x000fe200078e025c */
        /* <DEDUP_REMOVED lines=10> */
[----:B------:R-:W-:Y:S01]  /*21a20*/  IMAD R10, R10, UR4, RZ ;  /* 0x000000040a0a7c24 */ /* 0x000fe2000f8e02ff */
[----:B------:R-:W-:Y:S01]  /*21a30*/  IADD3 R7, R7, R9, RZ ;  /* 0x0000000907077210 */ /* 0x000fe20007ffe0ff */
[----:B------:R-:W-:Y:S01]  /*21a40*/  VIADD R156, R225, 0xe8 ;  /* 0x000000e8e19c7836 */ /* 0x000fe20000000000 */
[----:B------:R-:W-:Y:S01]  /*21a50*/  SHF.R.S32.HI R92, RZ, 0x1f, R92 ;  /* 0x0000001fff5c7819 */ /* 0x000fe2000001145c */
[C---:B------:R-:W-:Y:S01]  /*21a60*/  IMAD R10, R0.reuse, UR5, R10 ;  /* 0x00000005000a7c24 */ /* 0x040fe2000f8e020a */
[----:B------:R-:W-:Y:S01]  /*21a70*/  SHF.R.S32.HI R194, RZ, 0x1f, R194 ;  /* 0x0000001fffc27819 */ /* 0x000fe200000114c2 */
[----:B------:R-:W-:Y:S01]  /*21a80*/  IMAD.WIDE.U32 R6, R0, UR4, R6 ;  /* 0x0000000400067c25 */ /* 0x000fe2000f8e0006 */
[----:B------:R-:W-:Y:S01]  /*21a90*/  ULDC.64 UR4, c[0x0][0xb00] ;  /* 0x0002c00000047ab9 */ /* 0x000fe20000000a00 */
[----:B------:R-:W-:-:S02]  /*21aa0*/  SHF.R.S32.HI R156, RZ, 0x1f, R156 ;  /* 0x0000001fff9c7819 */ /* 0x000fc4000001149c */
[----:B------:R-:W-:Y:S01]  /*21ab0*/  IMAD.IADD R9, R7, 0x1, R10 ;  /* 0x0000000107097824 */ /* 0x000fe200078e020a */
[C---:B------:R-:W-:Y:S01]  /*21ac0*/  LEA R0, P0, R6.reuse, UR4, 0x2 ;  /* 0x0000000406007c11 */ /* 0x040fe2000f8010ff */
[C---:B------:R-:W-:Y:S01]  /*21ad0*/  VIADD R198, R225.reuse, 0x40 ;  /* 0x00000040e1c67836 */ /* 0x040fe20000000000 */
[----:B------:R-:W-:Y:S01]  /*21ae0*/  SHF.R.S32.HI R196, RZ, 0x1f, R196 ;  /* 0x0000001fffc47819 */ /* 0x000fe200000114c4 */
[----:B------:R-:W-:Y:S01]  /*21af0*/  VIADD R206, R225, 0x38 ;  /* 0x00000038e1ce7836 */ /* 0x000fe20000000000 */
[----:B------:R-:W-:Y:S01]  /*21b00*/  LEA.HI.X R9, R6, UR5, R9, 0x2, P0 ;  /* 0x0000000506097c11 */ /* 0x000fe200080f1409 */
[----:B------:R-:W-:Y:S01]  /*21b10*/  VIADD R6, R17, 0x30820 ;  /* 0x0003082011067836 */ /* 0x000fe20000000000 */
[----:B------:R-:W-:Y:S01]  /*21b20*/  ISETP.GE.AND P0, PT, R20, R8, PT ;  /* 0x000000081400720c */ /* 0x000fe20003f06270 */
[C---:B------:R-:W-:Y:S01]  /*21b30*/  VIADD R210, R225.reuse, 0x28 ;  /* 0x00000028e1d27836 */ /* 0x040fe20000000000 */
[----:B------:R0:W1:Y:S01]  /*21b40*/  SHFL.IDX PT, R20, R0, RZ, 0x1c1f ;  /* 0x001c1fff00147589 */ /* 0x00006200000e0000 */
[C---:B------:R-:W-:Y:S01]  /*21b50*/  VIADD R212, R225.reuse, 0x20 ;  /* 0x00000020e1d47836 */ /* 0x040fe20000000000 */
[----:B------:R-:W-:Y:S01]  /*21b60*/  PRMT R6, RZ, 0x654, R6 ;  /* 0x00000654ff067816 */ /* 0x000fe20000000006 */
[C---:B------:R-:W-:Y:S01]  /*21b70*/  VIADD R216, R225.reuse, 0x10 ;  /* 0x00000010e1d87836 */ /* 0x040fe20000000000 */
[----:B------:R0:W2:Y:S01]  /*21b80*/  SHFL.IDX PT, R10, R9, RZ, 0x1c1f ;  /* 0x001c1fff090a7589 */ /* 0x0000a200000e0000 */
[C---:B------:R-:W-:Y:S01]  /*21b90*/  VIADD R219, R225.reuse, 0x8 ;  /* 0x00000008e1db7836 */ /* 0x040fe20000000000 */
[----:B------:R0:W-:Y:S01]  /*21ba0*/  SYNCS.ARRIVE.TRANS64.RED.A1T0 RZ, [R6+URZ], RZ ;  /* 0x000000ff06ff79a7 */ /* 0x0001e2000810043f */
        /* <DEDUP_REMOVED lines=18> */
[----:B------:R-:W-:-:S02]  /*21cd0*/  VIADD R169, R225, 0xb0 ;  /* 0x000000b0e1a97836 */ /* 0x000fc40000000000 */
[C---:B------:R-:W-:Y:S02]  /*21ce0*/  VIADD R171, R225.reuse, 0xa8 ;  /* 0x000000a8e1ab7836 */ /* 0x040fe40000000000 */
[C---:B------:R-:W-:Y:S02]  /*21cf0*/  VIADD R173, R225.reuse, 0xa0 ;  /* 0x000000a0e1ad7836 */ /* 0x040fe40000000000 */
[C---:B------:R-:W-:Y:S02]  /*21d00*/  VIADD R175, R225.reuse, 0x98 ;  /* 0x00000098e1af7836 */ /* 0x040fe40000000000 */
[C---:B------:R-:W-:Y:S02]  /*21d10*/  VIADD R177, R225.reuse, 0x90 ;  /* 0x00000090e1b17836 */ /* 0x040fe40000000000 */
[C---:B------:R-:W-:Y:S02]  /*21d20*/  VIADD R179, R225.reuse, 0x88 ;  /* 0x00000088e1b37836 */ /* 0x040fe40000000000 */
        /* <DEDUP_REMOVED lines=15> */
[----:B------:R-:W-:Y:S01]  /*21e20*/  VIADD R217, R225, 0x8 ;  /* 0x00000008e1d97836 */ /* 0x000fe20000000000 */
[----:B012---:R-:W-:Y:S06]  /*21e30*/  @P0 BRA `(.L_x_1837) ;  /* 0x0000000800040947 */ /* 0x007fec0003800000 */
[----:B------:R-:W-:Y:S02]  /*21e40*/  ULDC UR4, c[0x0][0xac8] ;  /* 0x0002b20000047ab9 */ /* 0x000fe40000000800 */
[----:B------:R-:W-:Y:S02]  /*21e50*/  ISETP.GE.AND P0, PT, R225, UR4, PT ;  /* 0x00000004e1007c0c */ /* 0x000fe4000bf06270 */
[----:B------:R-:W-:Y:S02]  /*21e60*/  ISETP.GE.AND P5, PT, R191, UR4, PT ;  /* 0x00000004bf007c0c */ /* 0x000fe4000bfa6270 */
[----:B------:R-:W-:Y:S02]  /*21e70*/  ISETP.GE.AND P4, PT, R189, UR4, PT ;  /* 0x00000004bd007c0c */ /* 0x000fe4000bf86270 */
[----:B------:R-:W-:-:S07]  /*21e80*/  ISETP.GE.AND P3, PT, R187, UR4, PT ;  /* 0x00000004bb007c0c */ /* 0x000fce000bf66270 */
[----:B------:R-:W-:-:S04]  /*21e90*/  @!P0 LEA R6, P1, R225, R20, 0x2 ;  /* 0x00000014e1068211 */ /* 0x000fc800078210ff */
[----:B------:R-:W-:-:S05]  /*21ea0*/  @!P0 LEA.HI.X R7, R225, R10, R220, 0x2, P1 ;  /* 0x0000000ae1078211 */ /* 0x000fca00008f14dc */
        /* <DEDUP_REMOVED lines=55> */
[----:B------:R-:W-:Y:S02]  /*22220*/  @!P0 LEA.HI.X R7, R185, R10, R186, 0x2, P4 ;  /* 0x0000000ab9078211 */ /* 0x000fe400020f14ba */
[----:B------:R-:W-:Y:S02]  /*22230*/  ISETP.GE.AND P4, PT, R177, UR4, PT ;  /* 0x00000004b1007c0c */ /* 0x000fe4000bf86270 */
[-C--:B-1----:R-:W-:Y:S01]  /*22240*/  @!P1 LEA R12, P5, R183, R20.reuse, 0x2 ;  /* 0x00000014b70c9211 */ /* 0x082fe200078a10ff */
[----:B------:R0:W-:Y:S01]  /*22250*/  @!P0 ST.E.64 desc[UR60][R6.64], R80 ;  /* 0x0000005006008985 */ /* 0x0001e2000c101b3c */
[----:B--2---:R-:W-:Y:S02]  /*22260*/  @!P2 LEA R14, P6, R181, R20, 0x2 ;  /* 0x00000014b50ea211 */ /* 0x004fe400078c10ff */
        /* <DEDUP_REMOVED lines=12> */
[----:B------:R-:W-:Y:S02]  /*22330*/  ISETP.GE.AND P0, PT, R169, UR4, PT ;  /* 0x00000004a9007c0c */ /* 0x000fe4000bf06270 */
[----:B--2---:R-:W-:Y:S01]  /*22340*/  @!P5 LEA R14, P6, R175, R20, 0x2 ;  /* 0x00000014af0ed211 */ /* 0x004fe200078c10ff */
[----:B------:R1:W-:Y:S01]  /*22350*/  @!P4 ST.E.64 desc[UR60][R12.64], R96 ;  /* 0x000000600c00c985 */ /* 0x0003e2000c101b3c */
[----:B------:R-:W-:Y:S02]  /*22360*/  ISETP.GE.AND P4, PT, R165, UR4, PT ;  /* 0x00000004a5007c0c */ /* 0x000fe4000bf86270 */
[----:B------:R-:W-:Y:S02]  /*22370*/  @!P5 LEA.HI.X R15, R175, R10, R176, 0x2, P6 ;  /* 0x0000000aaf0fd211 */ /* 0x000fe400030f14b0 */
[----:B0-----:R-:W-:-:S03]  /*22380*/  @!P2 LEA R2, P6, R173, R20, 0x2 ;  /* 0x00000014ad02a211 */ /* 0x001fc600078c10ff */
[----:B------:R-:W-:Y:S01]  /*22390*/  @!P5 ST.E.64 desc[UR60][R14.64], R100 ;  /* 0x000000640e00d985 */ /* 0x000fe2000c101b3c */
[----:B------:R-:W-:Y:S02]  /*223a0*/  @!P1 LEA R6, P3, R171, R20, 0x2 ;  /* 0x00000014ab069211 */ /* 0x000fe400078610ff */
[----:B------:R-:W-:Y:S02]  /*223b0*/  ISETP.GE.AND P5, PT, R167, UR4, PT ;  /* 0x00000004a7007c0c */ /* 0x000fe4000bfa6270 */
[----:B------:R-:W-:Y:S02]  /*223c0*/  @!P2 LEA.HI.X R3, R173, R10, R174, 0x2, P6 ;  /* 0x0000000aad03a211 */ /* 0x000fe400030f14ae */
[----:B-1----:R-:W-:Y:S02]  /*223d0*/  @!P0 LEA R12, P6, R169, R20, 0x2 ;  /* 0x00000014a90c8211 */ /* 0x002fe400078c10ff */
        /* <DEDUP_REMOVED lines=8> */
[----:B-1----:R-:W-:-:S02]  /*22460*/  @!P4 LEA R6, P2, R165, R20, 0x2 ;  /* 0x00000014a506c211 */ /* 0x002fc400078410ff */
[----:B------:R-:W-:Y:S02]  /*22470*/  @!P5 LEA.HI.X R3, R167, R10, R168, 0x2, P1 ;  /* 0x0000000aa703d211 */ /* 0x000fe400008f14a8 */
[----:B--2---:R-:W-:Y:S02]  /*22480*/  @!P3 LEA R12, P6, R163, R20, 0x2 ;  /* 0x00000014a30cb211 */ /* 0x004fe400078c10ff */
        /* <DEDUP_REMOVED lines=10> */
[----:B------:R-:W-:Y:S02]  /*22530*/  @!P0 LEA.HI.X R3, R161, R10, R162, 0x2, P5 ;  /* 0x0000000aa1038211 */ /* 0x000fe400028f14a2 */
[----:B------:R-:W-:Y:S02]  /*22540*/  ISETP.GE.AND P5, PT, R24, UR4, PT ;  /* 0x0000000418007c0c */ /* 0x000fe4000bfa6270 */
[C---:B-1----:R-:W-:Y:S01]  /*22550*/  @!P1 LEA R6, P6, R159.reuse, R20, 0x2 ;  /* 0x000000149f069211 */ /* 0x042fe200078c10ff */
[----:B------:R0:W-:Y:S03]  /*22560*/  @!P0 ST.E.64 desc[UR60][R2.64], R128 ;  /* 0x0000008002008985 */ /* 0x0001e6000c101b3c */
[----:B------:R-:W-:Y:S02]  /*22570*/  @!P1 LEA.HI.X R7, R159, R10, R160, 0x2, P6 ;  /* 0x0000000a9f079211 */ /* 0x000fe400030f14a0 */
[----:B--2---:R-:W-:-:S03]  /*22580*/  @!P3 LEA R12, P6, R155, R20, 0x2 ;  /* 0x000000149b0cb211 */ /* 0x004fc600078c10ff */
[----:B------:R1:W-:Y:S01]  /*22590*/  @!P1 ST.E.64 desc[UR60][R6.64], R132 ;  /* 0x0000008406009985 */ /* 0x0003e2000c101b3c */
[----:B------:R-:W-:Y:S02]  /*225a0*/  @!P3 LEA.HI.X R13, R155, R10, R156, 0x2, P6 ;  /* 0x0000000a9b0db211 */ /* 0x000fe400030f149c */
[----:B0-----:R-:W-:-:S04]  /*225b0*/  @!P4 LEA R2, P0, R157, R20, 0x2 ;  /* 0x000000149d02c211 */ /* 0x001fc800078010ff */
[----:B------:R-:W-:Y:S02]  /*225c0*/  @!P4 LEA.HI.X R3, R157, R10, R158, 0x2, P0 ;  /* 0x0000000a9d03c211 */ /* 0x000fe400000f149e */
[----:B-1----:R-:W-:-:S03]  /*225d0*/  @!P2 LEA R6, P1, R93, R20, 0x2 ;  /* 0x000000145d06a211 */ /* 0x002fc600078210ff */
[----:B------:R0:W-:Y:S01]  /*225e0*/  @!P4 ST.E.64 desc[UR60][R2.64], R136 ;  /* 0x000000880200c985 */ /* 0x0001e2000c101b3c */
[C---:B------:R-:W-:Y:S02]  /*225f0*/  @!P5 LEA R20, P0, R24.reuse, R20, 0x2 ;  /* 0x000000141814d211 */ /* 0x040fe400078010ff */
[-C--:B------:R-:W-:Y:S01]  /*22600*/  @!P2 LEA.HI.X R7, R93, R10.reuse, R154, 0x2, P1 ;  /* 0x0000000a5d07a211 */ /* 0x080fe200008f149a */
[----:B------:R0:W-:Y:S01]  /*22610*/  @!P3 ST.E.64 desc[UR60][R12.64], R140 ;  /* 0x0000008c0c00b985 */ /* 0x0001e2000c101b3c */
[----:B------:R-:W-:-:S03]  /*22620*/  @!P5 LEA.HI.X R21, R24, R10, R92, 0x2, P0 ;  /* 0x0000000a1815d211 */ /* 0x000fc600000f145c */
[----:B------:R0:W-:Y:S04]  /*22630*/  @!P2 ST.E.64 desc[UR60][R6.64], R144 ;  /* 0x000000900600a985 */ /* 0x0001e8000c101b3c */
[----:B------:R0:W-:Y:S02]  /*22640*/  @!P5 ST.E.64 desc[UR60][R20.64], R148 ;  /* 0x000000941400d985 */ /* 0x0001e4000c101b3c */
.L_x_1837:
[----:B------:R-:W-:Y:S05]  /*22650*/  BSYNC B1 ;  /* 0x0000000000017941 */ /* 0x000fea0003800000 */
.L_x_1836:
[----:B------:R-:W-:Y:S01]  /*22660*/  ISETP.GE.AND P0, PT, R11, R8, PT ;  /* 0x000000080b00720c */ /* 0x000fe20003f06270 */
[----:B------:R-:W1:Y:S04]  /*22670*/  SHFL.IDX PT, R9, R9, 0x1, 0x1c1f ;  /* 0x003c1f0009097f89 */ /* 0x000e6800000e0000 */
[----:B------:R-:W2:Y:S08]  /*22680*/  SHFL.IDX PT, R0, R0, 0x1, 0x1c1f ;  /* 0x003c1f0000007f89 */ /* 0x000eb000000e0000 */
[----:B------:R-:W-:Y:S05]  /*22690*/  @P0 BRA `(.L_x_1835) ;  /* 0x0000001400940947 */ /* 0x000fea0003800000 */
[----:B------:R-:W-:Y:S02]  /*226a0*/  ULDC UR4, c[0x0][0xac8] ;  /* 0x0002b20000047ab9 */ /* 0x000fe40000000800 */
[----:B------:R-:W-:Y:S02]  /*226b0*/  ISETP.GE.AND P4, PT, R225, UR4, PT ;  /* 0x00000004e1007c0c */ /* 0x000fe4000bf86270 */
[----:B------:R-:W-:Y:S02]  /*226c0*/  ISETP.GE.AND P2, PT, R217, UR4, PT ;  /* 0x00000004d9007c0c */ /* 0x000fe4000bf46270 */
[----:B------:R-:W-:Y:S02]  /*226d0*/  ISETP.GE.AND P1, PT, R215, UR4, PT ;  /* 0x00000004d7007c0c */ /* 0x000fe4000bf26270 */
[----:B------:R-:W-:-:S07]  /*226e0*/  ISETP.GE.AND P0, PT, R213, UR4, PT ;  /* 0x00000004d5007c0c */ /* 0x000fce000bf06270 */
[----:B0-2---:R-:W-:-:S04]  /*226f0*/  @!P4 LEA R2, P3, R225, R0, 0x2 ;  /* 0x00000000e102c211 */ /* 0x005fc800078610ff */
[----:B-1----:R-:W-:Y:S02]  /*22700*/  @!P4 LEA.HI.X R3, R225, R9, R220, 0x2, P3 ;  /* 0x00000009e103c211 */ /* 0x002fe400018f14dc */
[----:B------:R-:W-:-:S03]  /*22710*/  ISETP.GE.AND P3, PT, R211, UR4, PT ;  /* 0x00000004d3007c0c */ /* 0x000fc6000bf66270 */
[----:B------:R0:W-:Y:S01]  /*22720*/  @!P4 ST.E.64 desc[UR60][R2.64], R4 ;  /* 0x000000040200c985 */ /* 0x0001e2000c101b3c */
[----:B------:R-:W-:Y:S02]  /*22730*/  ISETP.GE.AND P4, PT, R209, UR4, PT ;  /* 0x00000004d1007c0c */ /* 0x000fe4000bf86270 */
[-C--:B0-----:R-:W-:Y:S02]  /*22740*/  @!P2 LEA R2, P6, R217, R0.reuse, 0x2 ;  /* 0x00000000d902a211 */ /* 0x081fe400078c10ff */
[-C--:B------:R-:W-:Y:S02]  /*22750*/  @!P1 LEA R4, P5, R215, R0.reuse, 0x2 ;  /* 0x00000000d7049211 */ /* 0x080fe400078a10ff */
[-C--:B------:R-:W-:Y:S02]  /*22760*/  @!P2 LEA.HI.X R3, R217, R9.reuse, R219, 0x2, P6 ;  /* 0x00000009d903a211 */ /* 0x080fe400030f14db */
[----:B------:R-:W-:Y:S02]  /*22770*/  @!P0 LEA R6, P6, R213, R0, 0x2 ;  /* 0x00000000d5068211 */ /* 0x000fe400078c10ff */
        /* <DEDUP_REMOVED lines=9> */
[-C--:B------:R-:W-:Y:S02]  /*22810*/  @!P3 LEA.HI.X R3, R211, R9.reuse, R212, 0x2, P1 ;  /* 0x00000009d303b211 */ /* 0x080fe400008f14d4 */
[----:B------:R-:W-:Y:S02]  /*22820*/  ISETP.GE.AND P1, PT, R197, UR4, PT ;  /* 0x00000004c5007c0c */ /* 0x000fe4000bf26270 */
[----:B------:R-:W-:Y:S01]  /*22830*/  @!P4 LEA.HI.X R5, R209, R9, R210, 0x2, P2 ;  /* 0x00000009d105c211 */ /* 0x000fe200010f14d2 */
[----:B------:R0:W-:Y:S01]  /*22840*/  @!P3 ST.E.64 desc[UR60][R2.64], R42 ;  /* 0x0000002a0200b985 */ /* 0x0001e2000c101b3c */
[----:B------:R-:W-:Y:S02]  /*22850*/  ISETP.GE.AND P2, PT, R195, UR4, PT ;  /* 0x00000004c3007c0c */ /* 0x000fe4000bf46270 */
[----:B--2---:R-:W-:Y:S01]  /*22860*/  @!P5 LEA R6, P6, R207, R0, 0x2 ;  /* 0x00000000cf06d211 */ /* 0x004fe200078c10ff */
[----:B------:R1:W-:Y:S01]  /*22870*/  @!P4 ST.E.64 desc[UR60][R4.64], R46 ;  /* 0x0000002e0400c985 */ /* 0x0003e2000c101b3c */
[----:B------:R-:W-:-:S02]  /*22880*/  ISETP.GE.AND P3, PT, R193, UR4, PT ;  /* 0x00000004c1007c0c */ /* 0x000fc4000bf66270 */
[----:B------:R-:W-:Y:S02]  /*22890*/  @!P5 LEA.HI.X R7, R207, R9, R208, 0x2, P6 ;  /* 0x00000009cf07d211 */ /* 0x000fe400030f14d0 */
[----:B------:R-:W-:-:S03]  /*228a0*/  ISETP.GE.AND P4, PT, R191, UR4, PT ;  /* 0x00000004bf007c0c */ /* 0x000fc6000bf86270 */
[----:B------:R2:W-:Y:S01]  /*228b0*/  @!P5 ST.E.64 desc[UR60][R6.64], R50 ;  /* 0x000000320600d985 */ /* 0x0005e2000c101b3c */
[-C--:B0-----:R-:W-:Y:S02]  /*228c0*/  @!P0 LEA R2, P6, R199, R0.reuse, 0x2 ;  /* 0x00000000c7028211 */ /* 0x081fe400078c10ff */
[-C--:B-1----:R-:W-:Y:S02]  /*228d0*/  @!P1 LEA R4, P5, R197, R0.reuse, 0x2 ;  /* 0x00000000c5049211 */ /* 0x082fe400078a10ff */
[-C--:B------:R-:W-:Y:S02]  /*228e0*/  @!P0 LEA.HI.X R3, R199, R9.reuse, R206, 0x2, P6 ;  /* 0x00000009c7038211 */ /* 0x080fe400030f14ce */
[----:B------:R-:W-:Y:S02]  /*228f0*/  @!P1 LEA.HI.X R5, R197, R9, R198, 0x2, P5 ;  /* 0x00000009c5059211 */ /* 0x000fe400028f14c6 */
[----:B------:R-:W-:Y:S01]  /*22900*/  ISETP.GE.AND P5, PT, R189, UR4, PT ;  /* 0x00000004bd007c0c */ /* 0x000fe2000bfa6270 */
[----:B------:R0:W-:Y:S01]  /*22910*/  @!P0 ST.E.64 desc[UR60][R2.64], R54 ;  /* 0x0000003602008985 */ /* 0x0001e2000c101b3c */
[----:B--2---:R-:W-:-:S02]  /*22920*/  @!P2 LEA R6, P6, R195, R0, 0x2 ;  /* 0x00000000c306a211 */ /* 0x004fc400078c10ff */
[----:B------:R-:W-:Y:S01]  /*22930*/  ISETP.GE.AND P0, PT, R187, UR4, PT ;  /* 0x00000004bb007c0c */ /* 0x000fe2000bf06270 */
[----:B------:R1:W-:Y:S01]  /*22940*/  @!P1 ST.E.64 desc[UR60][R4.64], R58 ;  /* 0x0000003a04009985 */ /* 0x0003e2000c101b3c */
        /* <DEDUP_REMOVED lines=9> */
[----:B--2---:R-:W-:-:S03]  /*229e0*/  @!P5 LEA R6, P6, R189, R0, 0x2 ;  /* 0x00000000bd06d211 */ /* 0x004fc600078c10ff */
[----:B------:R1:W-:Y:S01]  /*229f0*/  @!P4 ST.E.64 desc[UR60][R4.64], R70 ;  /* 0x000000460400c985 */ /* 0x0003e2000c101b3c */
[----:B------:R-:W-:-:S05]  /*22a00*/  @!P5 LEA.HI.X R7, R189, R9, R190, 0x2, P6 ;  /* 0x00000009bd07d211 */ /* 0x000fca00030f14be */
[----:B------:R2:W-:Y:S01]  /*22a10*/  @!P5 ST.E.64 desc[UR60][R6.64], R74 ;  /* 0x0000004a0600d985 */ /* 0x0005e2000c101b3c */
[----:B------:R-:W-:Y:S02]  /*22a20*/  ISETP.GE.AND P5, PT, R181, UR4, PT ;  /* 0x00000004b5007c0c */ /* 0x000fe4000bfa6270 */
[----:B0-----:R-:W-:-:S04]  /*22a30*/  @!P0 LEA R2, P4, R187, R0, 0x2 ;  /* 0x00000000bb028211 */ /* 0x001fc800078810ff */
[-C--:B------:R-:W-:Y:S02]  /*22a40*/  @!P0 LEA.HI.X R3, R187, R9.reuse, R188, 0x2, P4 ;  /* 0x00000009bb038211 */ /* 0x080fe400020f14bc */
        /* <DEDUP_REMOVED lines=16> */
[-C--:B------:R-:W-:Y:S02]  /*22b50*/  @!P4 LEA.HI.X R5, R179, R9.reuse, R180, 0x2, P0 ;  /* 0x00000009b305c211 */ /* 0x080fe400000f14b4 */
[----:B------:R-:W-:Y:S02]  /*22b60*/  ISETP.GE.AND P0, PT, R171, UR4, PT ;  /* 0x00000004ab007c0c */ /* 0x000fe4000bf06270 */
[----:B--2---:R-:W-:Y:S01]  /*22b70*/  @!P3 LEA R6, P6, R177, R0, 0x2 ;  /* 0x00000000b106b211 */ /* 0x004fe200078c10ff */
[----:B------:R1:W-:Y:S01]  /*22b80*/  @!P4 ST.E.64 desc[UR60][R4.64], R94 ;  /* 0x0000005e0400c985 */ /* 0x0003e2000c101b3c */
[----:B------:R-:W-:Y:S02]  /*22b90*/  ISETP.GE.AND P4, PT, R167, UR4, PT ;  /* 0x00000004a7007c0c */ /* 0x000fe4000bf86270 */
[----:B------:R-:W-:-:S02]  /*22ba0*/  @!P3 LEA.HI.X R7, R177, R9, R178, 0x2, P6 ;  /* 0x00000009b107b211 */ /* 0x000fc400030f14b2 */
[----:B0-----:R-:W-:-:S03]  /*22bb0*/  @!P2 LEA R2, P6, R175, R0, 0x2 ;  /* 0x00000000af02a211 */ /* 0x001fc600078c10ff */
[----:B------:R0:W-:Y:S01]  /*22bc0*/  @!P3 ST.E.64 desc[UR60][R6.64], R98 ;  /* 0x000000620600b985 */ /* 0x0001e2000c101b3c */
[----:B------:R-:W-:Y:S02]  /*22bd0*/  @!P2 LEA.HI.X R3, R175, R9, R176, 0x2, P6 ;  /* 0x00000009af03a211 */ /* 0x000fe400030f14b0 */
[----:B-1----:R-:W-:-:S03]  /*22be0*/  @!P1 LEA R4, P3, R173, R0, 0x2 ;  /* 0x00000000ad049211 */ /* 0x002fc600078610ff */
[----:B------:R1:W-:Y:S01]  /*22bf0*/  @!P2 ST.E.64 desc[UR60][R2.64], R102 ;  /* 0x000000660200a985 */ /* 0x0003e2000c101b3c */
[-C--:B------:R-:W-:Y:S02]  /*22c00*/  @!P1 LEA.HI.X R5, R173, R9.reuse, R174, 0x2, P3 ;  /* 0x00000009ad059211 */ /* 0x080fe400018f14ae */
[----:B------:R-:W-:Y:S02]  /*22c10*/  ISETP.GE.AND P3, PT, R165, UR4, PT ;  /* 0x00000004a5007c0c */ /* 0x000fe4000bf66270 */
[CC--:B0-----:R-:W-:Y:S01]  /*22c20*/  @!P0 LEA R6, P6, R171.reuse, R0.reuse, 0x2 ;  /* 0x00000000ab068211 */ /* 0x0c1fe200078c10ff */
[----:B------:R0:W-:Y:S03]  /*22c30*/  @!P1 ST.E.64 desc[UR60][R4.64], R106 ;  /* 0x0000006a04009985 */ /* 0x0001e6000c101b3c */
[----:B------:R-:W-:Y:S02]  /*22c40*/  @!P0 LEA.HI.X R7, R171, R9, R172, 0x2, P6 ;  /* 0x00000009ab078211 */ /* 0x000fe400030f14ac */
[----:B-1----:R-:W-:-:S03]  /*22c50*/  @!P5 LEA R2, P1, R169, R0, 0x2 ;  /* 0x00000000a902d211 */ /* 0x002fc600078210ff */
        /* <DEDUP_REMOVED lines=8> */
[-C--:B-1----:R-:W-:Y:S01]  /*22ce0*/  @!P3 LEA R6, P6, R165, R0.reuse, 0x2 ;  /* 0x00000000a506b211 */ /* 0x082fe200078c10ff */
[----:B------:R1:W-:Y:S01]  /*22cf0*/  @!P4 ST.E.64 desc[UR60][R4.64], R118 ;  /* 0x000000760400c985 */ /* 0x0003e2000c101b3c */
[----:B------:R-:W-:Y:S02]  /*22d00*/  ISETP.GE.AND P4, PT, R159, UR4, PT ;  /* 0x000000049f007c0c */ /* 0x000fe4000bf86270 */
[----:B------:R-:W-:Y:S02]  /*22d10*/  @!P3 LEA.HI.X R7, R165, R9, R166, 0x2, P6 ;  /* 0x00000009a507b211 */ /* 0x000fe400030f14a6 */
[----:B0-----:R-:W-:-:S03]  /*22d20*/  @!P1 LEA R2, P6, R161, R0, 0x2 ;  /* 0x00000000a1029211 */ /* 0x001fc600078c10ff */
[----:B------:R0:W-:Y:S01]  /*22d30*/  @!P3 ST.E.64 desc[UR60][R6.64], R122 ;  /* 0x0000007a0600b985 */ /* 0x0001e2000c101b3c */
[----:B------:R-:W-:Y:S02]  /*22d40*/  ISETP.GE.AND P3, PT, R157, UR4, PT ;  /* 0x000000049d007c0c */ /* 0x000fe4000bf66270 */
[----:B------:R-:W-:Y:S02]  /*22d50*/  @!P1 LEA.HI.X R3, R161, R9, R162, 0x2, P6 ;  /* 0x00000009a1039211 */ /* 0x000fe400030f14a2 */
[----:B-1----:R-:W-:-:S04]  /*22d60*/  @!P0 LEA R4, P5, R163, R0, 0x2 ;  /* 0x00000000a3048211 */ /* 0x002fc800078a10ff */
[----:B------:R-:W-:Y:S02]  /*22d70*/  @!P0 LEA.HI.X R5, R163, R9, R164, 0x2, P5 ;  /* 0x00000009a3058211 */ /* 0x000fe400028f14a4 */
[----:B------:R-:W-:-:S03]  /*22d80*/  ISETP.GE.AND P5, PT, R93, UR4, PT ;  /* 0x000000045d007c0c */ /* 0x000fc6000bfa6270 */
[----:B------:R1:W-:Y:S04]  /*22d90*/  @!P0 ST.E.64 desc[UR60][R4.64], R126 ;  /* 0x0000007e04008985 */ /* 0x0003e8000c101b3c */
[----:B------:R2:W-:Y:S01]  /*22da0*/  @!P1 ST.E.64 desc[UR60][R2.64], R130 ;  /* 0x0000008202009985 */ /* 0x0005e2000c101b3c */
[----:B0-----:R-:W-:-:S04]  /*22db0*/  @!P2 LEA R6, P1, R155, R0, 0x2 ;  /* 0x000000009b06a211 */ /* 0x001fc800078210ff */
[-C--:B------:R-:W-:Y:S02]  /*22dc0*/  @!P2 LEA.HI.X R7, R155, R9.reuse, R156, 0x2, P1 ;  /* 0x000000099b07a211 */ /* 0x080fe400008f149c */
[-C--:B-1----:R-:W-:Y:S02]  /*22dd0*/  @!P4 LEA R4, P0, R159, R0.reuse, 0x2 ;  /* 0x000000009f04c211 */ /* 0x082fe400078010ff */
[-C--:B--2---:R-:W-:Y:S02]  /*22de0*/  @!P3 LEA R2, P6, R157, R0.reuse, 0x2 ;  /* 0x000000009d02b211 */ /* 0x084fe400078c10ff */
[-C--:B------:R-:W-:Y:S02]  /*22df0*/  @!P4 LEA.HI.X R5, R159, R9.reuse, R160, 0x2, P0 ;  /* 0x000000099f05c211 */ /* 0x080fe400000f14a0 */
[----:B------:R-:W-:Y:S02]  /*22e00*/  @!P5 LEA R10, P0, R93, R0, 0x2 ;  /* 0x000000005d0ad211 */ /* 0x000fe400078010ff */
[-C--:B------:R-:W-:Y:S01]  /*22e10*/  @!P3 LEA.HI.X R3, R157, R9.reuse, R158, 0x2, P6 ;  /* 0x000000099d03b211 */ /* 0x080fe200030f149e */
[----:B------:R0:W-:Y:S01]  /*22e20*/  @!P4 ST.E.64 desc[UR60][R4.64], R134 ;  /* 0x000000860400c985 */ /* 0x0001e2000c101b3c */
[----:B------:R-:W-:-:S02]  /*22e30*/  @!P5 LEA.HI.X R11, R93, R9, R154, 0x2, P0 ;  /* 0x000000095d0bd211 */ /* 0x000fc400000f149a */
[----:B------:R-:W-:Y:S01]  /*22e40*/  ISETP.GE.AND P0, PT, R24, UR4, PT ;  /* 0x0000000418007c0c */ /* 0x000fe2000bf06270 */
[----:B------:R0:W-:Y:S04]  /*22e50*/  @!P3 ST.E.64 desc[UR60][R2.64], R138 ;  /* 0x0000008a0200b985 */ /* 0x0001e8000c101b3c */
[----:B------:R0:W-:Y:S04]  /*22e60*/  @!P2 ST.E.64 desc[UR60][R6.64], R142 ;  /* 0x0000008e0600a985 */ /* 0x0001e8000c101b3c */
[----:B------:R0:W-:Y:S04]  /*22e70*/  @!P5 ST.E.64 desc[UR60][R10.64], R146 ;  /* 0x000000920a00d985 */ /* 0x0001e8000c101b3c */
[----:B------:R-:W-:Y:S05]  /*22e80*/  @P0 BRA `(.L_x_1835) ;  /* 0x0000000c00980947 */ /* 0x000fea0003800000 */
[----:B0-----:R-:W-:-:S04]  /*22e90*/  LEA R2, P0, R24, R0, 0x2 ;  /* 0x0000000018027211 */ /* 0x001fc800078010ff */
[----:B------:R-:W-:-:S05]  /*22ea0*/  LEA.HI.X R3, R24, R9, R92, 0x2, P0 ;  /* 0x0000000918037211 */ /* 0x000fca00000f145c */
[----:B------:R0:W-:Y:S01]  /*22eb0*/  ST.E.64 desc[UR60][R2.64], R150 ;  /* 0x0000009602007985 */ /* 0x0001e2000c101b3c */
[----:B------:R-:W-:Y:S05]  /*22ec0*/  BRA `(.L_x_1835) ;  /* 0x0000000c00887947 */ /* 0x000fea0003800000 */
.L_x_1826:
[----:B------:R-:W3:Y:S01]  /*22ed0*/  LDL R8, [R1+0x88] ;  /* 0x0000880001087983 */ /* 0x000ee20000100800 */
[----:B------:R-:W-:Y:S01]  /*22ee0*/  ULDC.64 UR4, c[0x0][0xc08] ;  /* 0x0003020000047ab9 */ /* 0x000fe20000000a00 */
[----:B------:R-:W3:Y:S01]  /*22ef0*/  LDC.64 R2, c[0x0][0xc00] ;  /* 0x00030000ff027b82 */ /* 0x000ee20000000a00 */
[----:B------:R-:W-:Y:S01]  /*22f00*/  ISETP.NE.U32.AND P0, PT, RZ, UR4, PT ;  /* 0x00000004ff007c0c */ /* 0x000fe2000bf05070 */
[----:B------:R-:W4:Y:S01]  /*22f10*/  LDL R7, [R1+0x84] ;  /* 0x0000840001077983 */ /* 0x000f220000100800 */
[----:B------:R-:W-:Y:S02]  /*22f20*/  IMAD.MOV.U32 R15, RZ, RZ, RZ ;  /* 0x000000ffff0f7224 */ /* 0x000fe400078e00ff */
[----:B------:R-:W-:Y:S01]  /*22f30*/  ISETP.NE.AND.EX P1, PT, RZ, UR5, PT, P0 ;  /* 0x00000005ff007c0c */ /* 0x000fe2000bf25300 */
[----:B------:R-:W-:Y:S02]  /*22f40*/  ULDC.64 UR4, c[0x0][0xc00] ;  /* 0x0003000000047ab9 */ /* 0x000fe40000000a00 */
[----:B------:R-:W-:-:S04]  /*22f50*/  ISETP.NE.U32.AND P0, PT, RZ, UR4, PT ;  /* 0x00000004ff007c0c */ /* 0x000fc8000bf05070 */
[----:B------:R-:W-:-:S06]  /*22f60*/  ISETP.NE.AND.EX P0, PT, RZ, UR5, PT, P0 ;  /* 0x00000005ff007c0c */ /* 0x000fcc000bf05300 */
[----:B------:R-:W1:Y:S01]  /*22f70*/  @P1 LDC.64 R4, c[0x0][0xc08] ;  /* 0x00030200ff041b82 */ /* 0x000e620000000a00 */
[----:B------:R-:W-:Y:S02]  /*22f80*/  ULDC UR4, c[0x0][0xa88] ;  /* 0x0002a20000047ab9 */ /* 0x000fe40000000800 */
[----:B0-----:R-:W-:Y:S01]  /*22f90*/  MOV R0, UR4 ;  /* 0x0000000400007c02 */ /* 0x001fe20008000f00 */
[----:B------:R-:W0:Y:S01]  /*22fa0*/  S2R R35, SR_TID.X ;  /* 0x0000000000237919 */ /* 0x000e220000002100 */
[----:B---3--:R-:W-:-:S04]  /*22fb0*/  IMAD.WIDE R2, R8, 0x4, R2 ;  /* 0x0000000408027825 */ /* 0x008fc800078e0202 */
[----:B-1----:R-:W-:Y:S01]  /*22fc0*/  @P1 IMAD.WIDE R4, R8, 0x4, R4 ;  /* 0x0000000408041825 */ /* 0x002fe200078e0204 */
[----:B------:R1:W5:Y:S04]  /*22fd0*/  @P0 LDG.E R15, desc[UR60][R2.64] ;  /* 0x0000003c020f0981 */ /* 0x000368000c1e1900 */
[----:B------:R1:W5:Y:S01]  /*22fe0*/  @P1 LDG.E R0, desc[UR60][R4.64] ;  /* 0x0000003c04001981 */ /* 0x000362000c1e1900 */
[----:B----4-:R-:W-:Y:S01]  /*22ff0*/  ISETP.NE.AND P2, PT, R7, RZ, PT ;  /* 0x000000ff0700720c */ /* 0x010fe20003f45270 */
[----:B0-----:R-:W-:Y:S01]  /*23000*/  VIADD R6, R35, 0xffffff80 ;  /* 0xffffff8023067836 */ /* 0x001fe20000000000 */
[----:B------:R-:W-:-:S04]  /*23010*/  SHF.R.S32.HI R28, RZ, 0x1f, R8 ;  /* 0x0000001fff1c7819 */ /* 0x000fc80000011408 */
[----:B------:R-:W-:-:S07]  /*23020*/  ISETP.GT.AND P3, PT, R6, 0x7f, PT ;  /* 0x0000007f0600780c */ /* 0x000fce0003f64270 */
[----:B------:R-:W0:Y:S02]  /*23030*/  @!P2 LDC R7, c[0x0][0xad4] ;  /* 0x0002b500ff07ab82 */ /* 0x000e240000000800 */
[----:B0-----:R1:W-:Y:S01]  /*23040*/  @!P2 STL [R1+0x84], R7 ;  /* 0x000084070100a387 */ /* 0x0013e20000100800 */
[----:B------:R-:W-:Y:S01]  /*23050*/  ISETP.GT.AND P2, PT, R7, 0x1, PT ;  /* 0x000000010700780c */ /* 0x000fe20003f44270 */
[----:B------:R-:W-:-:S12]  /*23060*/  @P1 BRA `(.L_x_1838) ;  /* 0x0000000000101947 */ /* 0x000fd80003800000 */
[----:B------:R-:W-:Y:S05]  /*23070*/  @!P0 BRA `(.L_x_1838) ;  /* 0x00000000000c8947 */ /* 0x000fea0003800000 */
[----:B-1----:R-:W3:Y:S04]  /*23080*/  LDG.E R5, desc[UR60][R2.64] ;  /* 0x0000003c02057981 */ /* 0x002ee8000c1e1900 */
[----:B-----5:R-:W3:Y:S02]  /*23090*/  LDG.E R0, desc[UR60][R2.64+0x4] ;  /* 0x0000043c02007981 */ /* 0x020ee4000c1e1900 */
[----:B---3--:R-:W-:-:S07]  /*230a0*/  IMAD.IADD R0, R0, 0x1, -R5 ;  /* 0x0000000100007824 */ /* 0x008fce00078e0a05 */
.L_x_1838:
[----:B------:R-:W-:Y:S01]  /*230b0*/  BSSY B1, `(.L_x_1839) ;  /* 0x0000037000017945 */ /* 0x000fe20003800000 */
[----:B------:R-:W-:Y:S02]  /*230c0*/  SEL R33, R8, RZ, !P0 ;  /* 0x000000ff08217207 */ /* 0x000fe40004000000 */
[----:B------:R-:W-:Y:S02]  /*230d0*/  SEL R28, R28, RZ, !P0 ;  /* 0x000000ff1c1c7207 */ /* 0x000fe40004000000 */
[----:B--2--5:R-:W-:Y:S01]  /*230e0*/  SHF.R.S32.HI R24, RZ, 0x1f, R15 ;  /* 0x0000001fff187819 */ /* 0x024fe2000001140f */
[----:B------:R-:W-:Y:S06]  /*230f0*/  @P3 BRA `(.L_x_1840) ;  /* 0x0000000000c83947 */ /* 0x000fec0003800000 */
[----:B-1----:R-:W2:Y:S01]  /*23100*/  LDL R3, [R1+0x58] ;  /* 0x0000580001037983 */ /* 0x002ea20000100800 */
[----:B------:R-:W0:Y:S02]  /*23110*/  LDC R37, c[0x0][0xbe8] ;  /* 0x0002fa00ff257b82 */ /* 0x000e240000000800 */
[----:B0-----:R-:W-:Y:S01]  /*23120*/  IMAD R2, R0, R37, RZ ;  /* 0x0000002500027224 */ /* 0x001fe200078e02ff */
[----:B--2---:R-:W-:-:S04]  /*23130*/  IADD3 R35, R3, -0x80, R35 ;  /* 0xffffff8003237810 */ /* 0x004fc80007ffe023 */
[----:B------:R-:W-:-:S13]  /*23140*/  ISETP.GE.AND P0, PT, R35, R2, PT ;  /* 0x000000022300720c */ /* 0x000fda0003f06270 */
[----:B------:R-:W-:Y:S05]  /*23150*/  @P0 BRA `(.L_x_1840) ;  /* 0x0000000000b00947 */ /* 0x000fea0003800000 */
[----:B------:R-:W2:Y:S01]  /*23160*/  LDL.LU R30, [R1+0x90] ;  /* 0x00009000011e7983 */ /* 0x000ea20000300800 */
[----:B------:R-:W-:Y:S01]  /*23170*/  IMAD.MOV.U32 R20, RZ, RZ, 0x9b8 ;  /* 0x000009b8ff147424 */ /* 0x000fe200078e00ff */
[----:B------:R-:W-:Y:S01]  /*23180*/  ISETP.GT.AND P0, PT, R7, 0x1, PT ;  /* 0x000000010700780c */ /* 0x000fe20003f04270 */
[----:B------:R-:W0:Y:S01]  /*23190*/  LDC.64 R8, c[0x0][0xba8] ;  /* 0x0002ea00ff087b82 */ /* 0x000e220000000a00 */
[----:B------:R-:W-:Y:S01]  /*231a0*/  ISETP.NE.AND P1, PT, R37, 0x1, PT ;  /* 0x000000012500780c */ /* 0x000fe20003f25270 */
[----:B------:R-:W-:Y:S01]  /*231b0*/  IMAD.MOV.U32 R21, RZ, RZ, R35 ;  /* 0x000000ffff157224 */ /* 0x000fe200078e0023 */
[----:B------:R-:W-:-:S05]  /*231c0*/  SEL R20, R20, 0x978, P0 ;  /* 0x0000097814147807 */ /* 0x000fca0000000000 */
[----:B------:R-:W1:Y:S08]  /*231d0*/  LDC.64 R2, c[0x0][R20+0x220] ;  /* 0x0000880014027b82 */ /* 0x000e700000000a00 */
[----:B------:R-:W3:Y:S08]  /*231e0*/  LDC.64 R10, c[0x0][R20+0x218] ;  /* 0x00008600140a7b82 */ /* 0x000ef00000000a00 */
[----:B------:R-:W4:Y:S08]  /*231f0*/  LDC.64 R4, c[0x0][R20+0x228] ;  /* 0x00008a0014047b82 */ /* 0x000f300000000a00 */
[----:B------:R-:W5:Y:S08]  /*23200*/  @P1 LDC R14, c[0x0][0xbec] ;  /* 0x0002fb00ff0e1b82 */ /* 0x000f700000000800 */
[----:B------:R-:W4:Y:S08]  /*23210*/  LDC.64 R6, c[0x0][R20+0x210] ;  /* 0x0000840014067b82 */ /* 0x000f300000000a00 */
[----:B------:R-:W4:Y:S01]  /*23220*/  @P1 LDC R31, c[0x0][0xbf0] ;  /* 0x0002fc00ff1f1b82 */ /* 0x000f220000000800 */
[----:B-----5:R-:W-:-:S07]  /*23230*/  @P1 IMAD.HI.U32 R14, R35, R14, RZ ;  /* 0x0000000e230e1227 */ /* 0x020fce00078e00ff */
[----:B0-----:R-:W0:Y:S01]  /*23240*/  @!P0 LDC R8, c[0x0][0xb50] ;  /* 0x0002d400ff088b82 */ /* 0x001e220000000800 */
[-C--:B-1----:R-:W-:Y:S02]  /*23250*/  IMAD R3, R3, R33.reuse, RZ ;  /* 0x0000002103037224 */ /* 0x082fe400078e02ff */
[----:B------:R-:W-:-:S05]  /*23260*/  IMAD.WIDE.U32 R12, R2, R33, RZ ;  /* 0x00000021020c7225 */ /* 0x000fca00078e00ff */
[----:B------:R-:W1:Y:S01]  /*23270*/  @!P0 LDC R9, c[0x0][0xb54] ;  /* 0x0002d500ff098b82 */ /* 0x000e620000000800 */
[-C--:B---3--:R-:W-:Y:S02]  /*23280*/  IMAD R29, R11, R226.reuse, RZ ;  /* 0x000000e20b1d7224 */ /* 0x088fe400078e02ff */
[----:B------:R-:W-:Y:S01]  /*23290*/  IMAD.WIDE.U32 R10, R10, R226, RZ ;  /* 0x000000e20a0a7225 */ /* 0x000fe200078e00ff */
[----:B----4-:R-:W-:-:S03]  /*232a0*/  @P1 SHF.R.U32.HI R21, RZ, R31, R14 ;  /* 0x0000001fff151219 */ /* 0x010fc6000001160e */
        /* <DEDUP_REMOVED lines=19> */
[----:B------:R-:W-:Y:S02]  /*233e0*/  IMAD.MOV.U32 R3, RZ, RZ, -0x800000 ;  /* 0xff800000ff037424 */ /* 0x000fe400078e00ff */
[----:B------:R-:W-:-:S05]  /*233f0*/  IMAD.IADD R2, R5, 0x1, R11 ;  /* 0x0000000105027824 */ /* 0x000fca00078e020b */
[----:B-1----:R-:W-:-:S05]  /*23400*/  LEA.HI.X R9, R4, R9, R2, 0x2, P0 ;  /* 0x0000000904097211 */ /* 0x002fca00000f1402 */
[----:B------:R0:W-:Y:S02]  /*23410*/  STG.E desc[UR60][R8.64], R3 ;  /* 0x0000000308007986 */ /* 0x0001e4000c10193c */
.L_x_1840:
[----:B------:R-:W-:Y:S05]  /*23420*/  BSYNC B1 ;  /* 0x0000000000017941 */ /* 0x000fea0003800000 */
.L_x_1839:
[----:B------:R-:W-:Y:S05]  /*23430*/  @P2 BRA `(.L_x_1835) ;  /* 0x00000008002c2947 */ /* 0x000fea0003800000 */
[----:B-1----:R-:W2:Y:S01]  /*23440*/  LDL R4, [R1+0x80] ;  /* 0x0000800001047983 */ /* 0x002ea20000100800 */
[----:B------:R-:W1:Y:S01]  /*23450*/  LDC R11, c[0x0][0xbe8] ;  /* 0x0002fa00ff0b7b82 */ /* 0x000e620000000800 */
[----:B------:R-:W-:Y:S01]  /*23460*/  ULDC.64 UR4, c[0x0][0xaa0] ;  /* 0x0002a80000047ab9 */ /* 0x000fe20000000a00 */
[----:B------:R-:W-:Y:S01]  /*23470*/  ULDC.64 UR6, c[0x0][0xaf0] ;  /* 0x0002bc0000067ab9 */ /* 0x000fe20000000a00 */
[----:B------:R-:W3:Y:S04]  /*23480*/  LDL.LU R10, [R1+0x58] ;  /* 0x00005800010a7983 */ /* 0x000ee80000300800 */
[----:B0-----:R-:W2:Y:S01]  /*23490*/  LDL R8, [R1+0xc] ;  /* 0x00000c0001087983 */ /* 0x001ea20000100800 */
[----:B------:R-:W-:-:S03]  /*234a0*/  IMAD R2, R24, UR4, RZ ;  /* 0x0000000418027c24 */ /* 0x000fc6000f8e02ff */
[----:B------:R0:W5:Y:S01]  /*234b0*/  LDL R20, [R1+0x4] ;  /* 0x0000040001147983 */ /* 0x0001620000100800 */
[C---:B------:R-:W-:Y:S02]  /*234c0*/  IMAD R5, R15.reuse, UR5, R2 ;  /* 0x000000050f057c24 */ /* 0x040fe4000f8e0202 */
[----:B------:R-:W-:Y:S01]  /*234d0*/  IMAD.WIDE.U32 R2, R15, UR4, RZ ;  /* 0x000000040f027c25 */ /* 0x000fe2000f8e00ff */
[----:B------:R0:W5:Y:S01]  /*234e0*/  LDL R14, [R1] ;  /* 0x00000000010e7983 */ /* 0x0001620000100800 */
[----:B------:R-:W-:Y:S01]  /*234f0*/  ULDC.64 UR4, c[0x0][0xae8] ;  /* 0x0002ba0000047ab9 */ /* 0x000fe20000000a00 */
[----:B-1----:R-:W-:-:S13]  /*23500*/  ISETP.NE.AND P0, PT, R11, 0x1, PT ;  /* 0x000000010b00780c */ /* 0x002fda0003f05270 */
[----:B------:R-:W1:Y:S08]  /*23510*/  @P0 LDC R6, c[0x0][0xbec] ;  /* 0x0002fb00ff060b82 */ /* 0x000e700000000800 */
[----:B------:R-:W4:Y:S01]  /*23520*/  @P0 LDC R7, c[0x0][0xbf0] ;  /* 0x0002fc00ff070b82 */ /* 0x000f220000000800 */
[----:B------:R-:W-:-:S03]  /*23530*/  IADD3 R3, R3, R5, RZ ;  /* 0x0000000503037210 */ /* 0x000fc60007ffe0ff */
[----:B------:R-:W-:-:S04]  /*23540*/  IMAD.WIDE.U32 R2, R226, UR4, R2 ;  /* 0x00000004e2027c25 */ /* 0x000fc8000f8e0002 */
[----:B------:R-:W-:Y:S01]  /*23550*/  IMAD R3, R226, UR5, R3 ;  /* 0x00000005e2037c24 */ /* 0x000fe2000f8e0203 */
[----:B------:R-:W-:Y:S01]  /*23560*/  ULDC.64 UR4, c[0x0][0xae0] ;  /* 0x0002b80000047ab9 */ /* 0x000fe20000000a00 */
[----:B------:R-:W-:-:S04]  /*23570*/  IMAD.WIDE.U32 R2, R33, UR6, R2 ;  /* 0x0000000621027c25 */ /* 0x000fc8000f8e0002 */
[----:B------:R-:W-:Y:S01]  /*23580*/  IMAD R13, R0, R11, RZ ;  /* 0x0000000b000d7224 */ /* 0x000fe200078e02ff */
[----:B------:R-:W-:Y:S01]  /*23590*/  BSSY B1, `(.L_x_1841) ;  /* 0x0000033000017945 */ /* 0x000fe20003800000 */
[----:B--2---:R-:W-:-:S04]  /*235a0*/  IMAD R4, R4, 0x20, R8 ;  /* 0x0000002004047824 */ /* 0x004fc800078e0208 */
[----:B---3--:R-:W-:-:S04]  /*235b0*/  IMAD.IADD R9, R10, 0x1, R4 ;  /* 0x000000010a097824 */ /* 0x008fc800078e0204 */
[----:B-1----:R-:W-:-:S04]  /*235c0*/  @P0 IMAD.HI.U32 R4, R9, R6, RZ ;  /* 0x0000000609040227 */ /* 0x002fc800078e00ff */
[----:B------:R-:W-:Y:S01]  /*235d0*/  IMAD.MOV.U32 R5, RZ, RZ, R9 ;  /* 0x000000ffff057224 */ /* 0x000fe200078e0009 */
[----:B----4-:R-:W-:Y:S01]  /*235e0*/  @P0 SHF.R.U32.HI R5, RZ, R7, R4 ;  /* 0x00000007ff050219 */ /* 0x010fe20000011604 */
[----:B------:R-:W-:-:S03]  /*235f0*/  IMAD R6, R28, UR6, RZ ;  /* 0x000000061c067c24 */ /* 0x000fc6000f8e02ff */
[--C-:B------:R-:W-:Y:S01]  /*23600*/  SHF.R.S32.HI R4, RZ, 0x1f, R5.reuse ;  /* 0x0000001fff047819 */ /* 0x100fe20000011405 */
[----:B------:R-:W-:Y:S02]  /*23610*/  IMAD R7, R33, UR7, R6 ;  /* 0x0000000721077c24 */ /* 0x000fe4000f8e0206 */
[----:B------:R-:W-:Y:S02]  /*23620*/  IMAD.MOV R6, RZ, RZ, -R5 ;  /* 0x000000ffff067224 */ /* 0x000fe400078e0a05 */
[----:B------:R-:W-:Y:S02]  /*23630*/  IMAD.IADD R3, R3, 0x1, R7 ;  /* 0x0000000103037824 */ /* 0x000fe400078e0207 */
[----:B------:R-:W-:Y:S02]  /*23640*/  IMAD R4, R4, UR4, RZ ;  /* 0x0000000404047c24 */ /* 0x000fe4000f8e02ff */
[----:B------:R-:W-:Y:S02]  /*23650*/  IMAD R7, R11, R6, R9 ;  /* 0x000000060b077224 */ /* 0x000fe400078e0209 */
[----:B------:R-:W-:-:S02]  /*23660*/  IMAD R9, R5, UR5, R4 ;  /* 0x0000000505097c24 */ /* 0x000fc4000f8e0204 */
[----:B------:R-:W-:Y:S01]  /*23670*/  IMAD.WIDE.U32 R2, R5, UR4, R2 ;  /* 0x0000000405027c25 */ /* 0x000fe2000f8e0002 */
[----:B------:R-:W-:Y:S01]  /*23680*/  SHF.R.S32.HI R4, RZ, 0x1f, R7 ;  /* 0x0000001fff047819 */ /* 0x000fe20000011407 */
[----:B------:R-:W-:Y:S02]  /*23690*/  ULDC.64 UR4, c[0x0][0xad8] ;  /* 0x0002b60000047ab9 */ /* 0x000fe40000000a00 */
[----:B------:R-:W-:Y:S02]  /*236a0*/  IMAD.IADD R3, R3, 0x1, R9 ;  /* 0x0000000103037824 */ /* 0x000fe400078e0209 */
[----:B------:R-:W-:Y:S01]  /*236b0*/  IMAD R4, R4, UR4, RZ ;  /* 0x0000000404047c24 */ /* 0x000fe2000f8e02ff */
[----:B------:R-:W-:Y:S01]  /*236c0*/  IADD3 R12, R8, R10, RZ ;  /* 0x0000000a080c7210 */ /* 0x000fe20007ffe0ff */
[----:B------:R-:W-:-:S04]  /*236d0*/  IMAD.WIDE.U32 R2, R7, UR4, R2 ;  /* 0x0000000407027c25 */ /* 0x000fc8000f8e0002 */
[----:B------:R-:W-:Y:S01]  /*236e0*/  IMAD R5, R7, UR5, R4 ;  /* 0x0000000507057c24 */ /* 0x000fe2000f8e0204 */
[----:B------:R-:W-:Y:S01]  /*236f0*/  ISETP.GE.AND P2, PT, R12, R13, PT ;  /* 0x0000000d0c00720c */ /* 0x000fe20003f46270 */
[----:B------:R-:W-:Y:S02]  /*23700*/  ULDC.64 UR4, c[0x0][0xa80] ;  /* 0x0002a00000047ab9 */ /* 0x000fe40000000a00 */
[----:B------:R-:W-:Y:S01]  /*23710*/  IMAD.IADD R3, R3, 0x1, R5 ;  /* 0x0000000103037824 */ /* 0x000fe200078e0205 */
[----:B------:R-:W-:Y:S01]  /*23720*/  LEA R10, P3, R2, UR4, 0x1 ;  /* 0x00000004020a7c11 */ /* 0x000fe2000f8608ff */
[----:B------:R-:W-:-:S03]  /*23730*/  VIADD R0, R12, 0x20 ;  /* 0x000000200c007836 */ /* 0x000fc60000000000 */
[----:B------:R-:W-:Y:S02]  /*23740*/  LEA.HI.X R11, R2, UR5, R3, 0x1, P3 ;  /* 0x00000005020b7c11 */ /* 0x000fe400098f0c03 */
[-C--:B------:R-:W-:Y:S01]  /*23750*/  ISETP.GE.AND P1, PT, R0, R13.reuse, PT ;  /* 0x0000000d0000720c */ /* 0x080fe20003f26270 */
[----:B------:R-:W-:Y:S01]  /*23760*/  VIADD R0, R12, 0x40 ;  /* 0x000000400c007836 */ /* 0x000fe20000000000 */
[----:B------:R0:W1:Y:S04]  /*23770*/  SHFL.IDX PT, R8, R10, RZ, 0x181f ;  /* 0x00181fff0a087589 */ /* 0x00006800000e0000 */
[----:B------:R0:W2:Y:S01]  /*23780*/  SHFL.IDX PT, R9, R11, RZ, 0x181f ;  /* 0x00181fff0b097589 */ /* 0x0000a200000e0000 */
[----:B------:R-:W-:Y:S01]  /*23790*/  ISETP.GE.AND P0, PT, R0, R13, PT ;  /* 0x0000000d0000720c */ /* 0x000fe20003f06270 */
        /* <DEDUP_REMOVED lines=13> */
[----:B-----5:R-:W-:Y:S02]  /*23870*/  @!P3 LEA.HI.X R7, R22, R9, R20, 0x1, P6 ;  /* 0x000000091607b211 */ /* 0x020fe400030f0c14 */
[----:B------:R-:W-:-:S03]  /*23880*/  @!P2 LEA R8, P6, R23, R8, 0x1 ;  /* 0x000000081708a211 */ /* 0x000fc600078c08ff */
[----:B------:R3:W-:Y:S01]  /*23890*/  @!P3 ST.E.128 desc[UR60][R6.64], RZ ;  /* 0x000000ff0600b985 */ /* 0x0007e2000c101d3c */
[----:B------:R-:W-:-:S05]  /*238a0*/  @!P2 LEA.HI.X R9, R23, R9, R14, 0x1, P6 ;  /* 0x000000091709a211 */ /* 0x000fca00030f0c0e */
[----:B------:R3:W-:Y:S04]  /*238b0*/  @!P2 ST.E.128 desc[UR60][R8.64], RZ ;  /* 0x000000ff0800a985 */ /* 0x0007e8000c101d3c */
.L_x_1842:
[----:B------:R-:W-:Y:S05]  /*238c0*/  BSYNC B1 ;  /* 0x0000000000017941 */ /* 0x000fea0003800000 */
.L_x_1841:
[----:B--23--:R2:W3:Y:S01]  /*238d0*/  SHFL.IDX PT, R9, R11, 0x1, 0x181f ;  /* 0x00381f000b097f89 */ /* 0x00c4e200000e0000 */
[----:B------:R-:W-:Y:S03]  /*238e0*/  BSSY B1, `(.L_x_1843) ;  /* 0x0000014000017945 */ /* 0x000fe60003800000 */
[----:B-1----:R2:W1:Y:S01]  /*238f0*/  SHFL.IDX PT, R8, R10, 0x1, 0x181f ;  /* 0x00381f000a087f89 */ /* 0x00246200000e0000 */
[----:B------:R-:W-:Y:S05]  /*23900*/  @P1 BRA `(.L_x_1844) ;  /* 0x0000000000441947 */ /* 0x000fea0003800000 */
[----:B------:R-:W-:Y:S02]  /*23910*/  ULDC UR4, c[0x0][0xac8] ;  /* 0x0002b20000047ab9 */ /* 0x000fe40000000800 */
[----:B------:R-:W-:Y:S02]  /*23920*/  ISETP.GE.AND P4, PT, R18, UR4, PT ;  /* 0x0000000412007c0c */ /* 0x000fe4000bf86270 */
[----:B------:R-:W-:Y:S02]  /*23930*/  ISETP.GE.AND P3, PT, R203, UR4, PT ;  /* 0x00000004cb007c0c */ /* 0x000fe4000bf66270 */
[----:B------:R-:W-:Y:S02]  /*23940*/  ISETP.GE.AND P2, PT, R22, UR4, PT ;  /* 0x0000000416007c0c */ /* 0x000fe4000bf46270 */
[----:B------:R-:W-:-:S07]  /*23950*/  ISETP.GE.AND P1, PT, R23, UR4, PT ;  /* 0x0000000417007c0c */ /* 0x000fce000bf26270 */
[CC--:B-1----:R-:W-:Y:S02]  /*23960*/  @!P4 LEA R2, P6, R18.reuse, R8.reuse, 0x1 ;  /* 0x000000081202c211 */ /* 0x0c2fe400078c08ff */
[CC--:B------:R-:W-:Y:S02]  /*23970*/  @!P3 LEA R4, P5, R201.reuse, R8.reuse, 0x1 ;  /* 0x00000008c904b211 */ /* 0x0c0fe400078a08ff */
[-C--:B---3--:R-:W-:Y:S02]  /*23980*/  @!P4 LEA.HI.X R3, R18, R9.reuse, R19, 0x1, P6 ;  /* 0x000000091203c211 */ /* 0x088fe400030f0c13 */
[-C--:B------:R-:W-:Y:S02]  /*23990*/  @!P2 LEA R6, P6, R22, R8.reuse, 0x1 ;  /* 0x000000081606a211 */ /* 0x080fe400078c08ff */
[----:B------:R-:W-:Y:S01]  /*239a0*/  @!P3 LEA.HI.X R5, R201, R9, R224, 0x1, P5 ;  /* 0x00000009c905b211 */ /* 0x000fe200028f0ce0 */
[----:B------:R4:W-:Y:S01]  /*239b0*/  @!P4 ST.E.128 desc[UR60][R2.64], RZ ;  /* 0x000000ff0200c985 */ /* 0x0009e2000c101d3c */
[----:B------:R-:W-:-:S02]  /*239c0*/  @!P1 LEA R8, P5, R23, R8, 0x1 ;  /* 0x0000000817089211 */ /* 0x000fc400078a08ff */
[-C--:B-----5:R-:W-:Y:S01]  /*239d0*/  @!P2 LEA.HI.X R7, R22, R9.reuse, R20, 0x1, P6 ;  /* 0x000000091607a211 */ /* 0x0a0fe200030f0c14 */
[----:B------:R4:W-:Y:S01]  /*239e0*/  @!P3 ST.E.128 desc[UR60][R4.64], RZ ;  /* 0x000000ff0400b985 */ /* 0x0009e2000c101d3c */
[----:B------:R-:W-:-:S03]  /*239f0*/  @!P1 LEA.HI.X R9, R23, R9, R14, 0x1, P5 ;  /* 0x0000000917099211 */ /* 0x000fc600028f0c0e */
[----:B------:R4:W-:Y:S04]  /*23a00*/  @!P2 ST.E.128 desc[UR60][R6.64], RZ ;  /* 0x000000ff0600a985 */ /* 0x0009e8000c101d3c */
[----:B------:R4:W-:Y:S02]  /*23a10*/  @!P1 ST.E.128 desc[UR60][R8.64], RZ ;  /* 0x000000ff08009985 */ /* 0x0009e4000c101d3c */
.L_x_1844:
[----:B------:R-:W-:Y:S05]  /*23a20*/  BSYNC B1 ;  /* 0x0000000000017941 */ /* 0x000fea0003800000 */
.L_x_1843:
[----:B---34-:R3:W4:Y:S01]  /*23a30*/  SHFL.IDX PT, R9, R11, 0x2, 0x181f ;  /* 0x00581f000b097f89 */ /* 0x01872200000e0000 */
        /* <DEDUP_REMOVED lines=10> */
[-C--:B------:R-:W-:Y:S02]  /*23ae0*/  @!P1 LEA R6, P4, R22, R8.reuse, 0x1 ;  /* 0x0000000816069211 */ /* 0x080fe400078808ff */
[-C--:B----4-:R-:W-:Y:S02]  /*23af0*/  @!P3 LEA.HI.X R3, R18, R9.reuse, R19, 0x1, P6 ;  /* 0x000000091203b211 */ /* 0x090fe400030f0c13 */
[----:B------:R-:W-:Y:S02]  /*23b00*/  @!P0 LEA R8, P6, R23, R8, 0x1 ;  /* 0x0000000817088211 */ /* 0x000fe400078c08ff */
[-C--:B------:R-:W-:Y:S01]  /*23b10*/  @!P2 LEA.HI.X R5, R201, R9.reuse, R224, 0x1, P5 ;  /* 0x00000009c905a211 */ /* 0x080fe200028f0ce0 */
[----:B------:R1:W-:Y:S01]  /*23b20*/  @!P3 ST.E.128 desc[UR60][R2.64], RZ ;  /* 0x000000ff0200b985 */ /* 0x0003e2000c101d3c */
[----:B-----5:R-:W-:-:S02]  /*23b30*/  @!P1 LEA.HI.X R7, R22, R9, R20, 0x1, P4 ;  /* 0x0000000916079211 */ /* 0x020fc400020f0c14 */
[----:B------:R-:W-:Y:S01]  /*23b40*/  @!P0 LEA.HI.X R9, R23, R9, R14, 0x1, P6 ;  /* 0x0000000917098211 */ /* 0x000fe200030f0c0e */
[----:B------:R1:W-:Y:S04]  /*23b50*/  @!P2 ST.E.128 desc[UR60][R4.64], RZ ;  /* 0x000000ff0400a985 */ /* 0x0003e8000c101d3c */
[----:B------:R1:W-:Y:S04]  /*23b60*/  @!P1 ST.E.128 desc[UR60][R6.64], RZ ;  /* 0x000000ff06009985 */ /* 0x0003e8000c101d3c */
[----:B------:R1:W-:Y:S02]  /*23b70*/  @!P0 ST.E.128 desc[UR60][R8.64], RZ ;  /* 0x000000ff08008985 */ /* 0x0003e4000c101d3c */
.L_x_1846:
[----:B------:R-:W-:Y:S05]  /*23b80*/  BSYNC B1 ;  /* 0x0000000000017941 */ /* 0x000fea0003800000 */
.L_x_1845:
[----:B------:R-:W-:Y:S01]  /*23b90*/  VIADD R0, R12, 0x60 ;  /* 0x000000600c007836 */ /* 0x000fe20000000000 */
[----:B0-23--:R-:W0:Y:S04]  /*23ba0*/  SHFL.IDX PT, R11, R11, 0x3, 0x181f ;  /* 0x00781f000b0b7f89 */ /* 0x00de2800000e0000 */
[----:B------:R-:W-:Y:S01]  /*23bb0*/  ISETP.GE.AND P0, PT, R0, R13, PT ;  /* 0x0000000d0000720c */ /* 0x000fe20003f06270 */
[----:B-1----:R1:W2:-:S12]  /*23bc0*/  SHFL.IDX PT, R8, R10, 0x3, 0x181f ;  /* 0x00781f000a087f89 */ /* 0x00229800000e0000 */
[----:B-1----:R-:W-:Y:S05]  /*23bd0*/  @P0 BRA `(.L_x_1835) ;  /* 0x0000000000440947 */ /* 0x002fea0003800000 */
[----:B------:R-:W-:Y:S02]  /*23be0*/  ULDC UR4, c[0x0][0xac8] ;  /* 0x0002b20000047ab9 */ /* 0x000fe40000000800 */
[----:B------:R-:W-:Y:S02]  /*23bf0*/  ISETP.GE.AND P3, PT, R18, UR4, PT ;  /* 0x0000000412007c0c */ /* 0x000fe4000bf66270 */
[----:B------:R-:W-:Y:S02]  /*23c00*/  ISETP.GE.AND P2, PT, R203, UR4, PT ;  /* 0x00000004cb007c0c */ /* 0x000fe4000bf46270 */
[----:B------:R-:W-:Y:S02]  /*23c10*/  ISETP.GE.AND P1, PT, R22, UR4, PT ;  /* 0x0000000416007c0c */ /* 0x000fe4000bf26270 */
[----:B------:R-:W-:-:S07]  /*23c20*/  ISETP.GE.AND P0, PT, R23, UR4, PT ;  /* 0x0000000417007c0c */ /* 0x000fce000bf06270 */
[-C--:B--2---:R-:W-:Y:S02]  /*23c30*/  @!P3 LEA R2, P6, R18, R8.reuse, 0x1 ;  /* 0x000000081202b211 */ /* 0x084fe400078c08ff */
[-C--:B------:R-:W-:Y:S02]  /*23c40*/  @!P2 LEA R4, P5, R201, R8.reuse, 0x1 ;  /* 0x00000008c904a211 */ /* 0x080fe400078a08ff */
[-C--:B------:R-:W-:Y:S02]  /*23c50*/  @!P1 LEA R6, P4, R22, R8.reuse, 0x1 ;  /* 0x0000000816069211 */ /* 0x080fe400078808ff */
[-C--:B0-----:R-:W-:Y:S02]  /*23c60*/  @!P3 LEA.HI.X R3, R18, R11.reuse, R19, 0x1, P6 ;  /* 0x0000000b1203b211 */ /* 0x081fe400030f0c13 */
[----:B------:R-:W-:Y:S02]  /*23c70*/  @!P0 LEA R8, P6, R23, R8, 0x1 ;  /* 0x0000000817088211 */ /* 0x000fe400078c08ff */
[-C--:B------:R-:W-:Y:S01]  /*23c80*/  @!P2 LEA.HI.X R5, R201, R11.reuse, R224, 0x1, P5 ;  /* 0x0000000bc905a211 */ /* 0x080fe200028f0ce0 */
[----:B------:R0:W-:Y:S01]  /*23c90*/  @!P3 ST.E.128 desc[UR60][R2.64], RZ ;  /* 0x000000ff0200b985 */ /* 0x0001e2000c101d3c */
[----:B-----5:R-:W-:-:S02]  /*23ca0*/  @!P1 LEA.HI.X R7, R22, R11, R20, 0x1, P4 ;  /* 0x0000000b16079211 */ /* 0x020fc400020f0c14 */
[----:B----4-:R-:W-:Y:S01]  /*23cb0*/  @!P0 LEA.HI.X R9, R23, R11, R14, 0x1, P6 ;  /* 0x0000000b17098211 */ /* 0x010fe200030f0c0e */
[----:B------:R0:W-:Y:S04]  /*23cc0*/  @!P2 ST.E.128 desc[UR60][R4.64], RZ ;  /* 0x000000ff0400a985 */ /* 0x0001e8000c101d3c */
[----:B------:R0:W-:Y:S04]  /*23cd0*/  @!P1 ST.E.128 desc[UR60][R6.64], RZ ;  /* 0x000000ff06009985 */ /* 0x0001e8000c101d3c */
[----:B------:R0:W-:Y:S02]  /*23ce0*/  @!P0 ST.E.128 desc[UR60][R8.64], RZ ;  /* 0x000000ff08008985 */ /* 0x0001e4000c101d3c */
.L_x_1835:
[----:B------:R-:W-:Y:S05]  /*23cf0*/  BSYNC B0 ;  /* 0x0000000000007941 */ /* 0x000fea0003800000 */
.L_x_1825:
[----:B------:R-:W-:Y:S02]  /*23d00*/  ULDC UR4, c[0x0][0xc3c] ;  /* 0x00030f0000047ab9 */ /* 0x000fe40000000800 */
[----:B------:R-:W-:-:S13]  /*23d10*/  ISETP.GE.AND P0, PT, R27, UR4, PT ;  /* 0x000000041b007c0c */ /* 0x000fda000bf06270 */
[----:B------:R-:W-:Y:S05]  /*23d20*/  @!P0 BRA `(.L_x_1847) ;  /* 0xfffffdd800f88947 */ /* 0x000fea000383ffff */
[----:B------:R-:W-:Y:S05]  /*23d30*/  BRA `(.L_x_1537) ;  /* 0x0000008400487947 */ /* 0x000fea0003800000 */
.L_x_1535:
        /* <DEDUP_REMOVED lines=16> */
.L_x_1848:
[----:B------:R-:W-:Y:S01]  /*23e40*/  LOP3.LUT R6, R0, 0x1f, RZ, 0xc0, !PT ;  /* 0x0000001f00067812 */ /* 0x000fe200078ec0ff */
[----:B------:R-:W-:Y:S01]  /*23e50*/  ULDC UR4, c[0x0][0xc3c] ;  /* 0x00030f0000047ab9 */ /* 0x000fe20000000800 */
[----:B------:R-:W-:Y:S01]  /*23e60*/  MOV R8, RZ ;  /* 0x000000ff00087202 */ /* 0x000fe20000000f00 */
        /* <DEDUP_REMOVED lines=34> */
[----:B0-----:R-:W-:Y:S02]  /*24090*/  ISETP.GT.AND P6, PT, R9, UR6, PT ;  /* 0x0000000609007c0c */ /* 0x001fe4000bfc4270 */
[----:B------:R-:W-:-:S11]  /*240a0*/  MOV R4, R9 ;  /* 0x0000000900047202 */ /* 0x000fd60000000f00 */
[----:B------:R-:W-:Y:S05]  /*240b0*/  @P6 BRA `(.L_x_1850) ;  /* 0x0000000000a06947 */ /* 0x000fea0003800000 */
[----:B------:R-:W-:Y:S01]  /*240c0*/  IMAD.MOV.U32 R9, RZ, RZ, R4 ;  /* 0x000000ffff097224 */ /* 0x000fe200078e0004 */
[----:B------:R-:W-:Y:S01]  /*240d0*/  UMOV UR4, URZ ;  /* 0x0000003f00047c82 */ /* 0x000fe20008000000 */
[----:B------:R-:W-:-:S05]  /*240e0*/  ULDC UR5, c[0x0][0xc38] ;  /* 0x00030e0000057ab9 */ /* 0x000fca0000000800 */
.L_x_1852:
[----:B------:R-:W0:Y:S01]  /*240f0*/  LDC R2, c[0x0][0xc3c] ;  /* 0x00030f00ff027b82 */ /* 0x000e220000000800 */
[----:B------:R-:W-:Y:S01]  /*24100*/  UIADD3 UR4, UR4, 0x1f, URZ ;  /* 0x0000001f04047890 */ /* 0x000fe2000fffe03f */
[----:B------:R-:W-:Y:S02]  /*24110*/  ULDC UR7, c[0x0][0xc3c] ;  /* 0x00030f0000077ab9 */ /* 0x000fe40000000800 */
[----:B------:R-:W-:-:S03]  /*24120*/  IMAD.U32 R27, RZ, RZ, UR7 ;  /* 0x00000007ff1b7e24 */ /* 0x000fc6000f8e00ff */
[----:B0-----:R-:W-:-:S13]  /*24130*/  ISETP.LE.AND P6, PT, R2, UR4, PT ;  /* 0x0000000402007c0c */ /* 0x001fda000bfc3270 */
[----:B------:R-:W-:Y:S05]  /*24140*/  @P6 BRA `(.L_x_1851) ;  /* 0x0000000800a86947 */ /* 0x000fea0003800000 */
[----:B------:R-:W-:Y:S02]  /*24150*/  VIADD R11, R6, UR4 ;  /* 0x00000004060b7c36 */ /* 0x000fe40008000000 */
[----:B------:R-:W-:Y:S02]  /*24160*/  IMAD.MOV.U32 R7, RZ, RZ, RZ ;  /* 0x000000ffff077224 */ /* 0x000fe400078e00ff */
[----:B------:R-:W-:Y:S01]  /*24170*/  IMAD.MOV.U32 R8, RZ, RZ, RZ ;  /* 0x000000ffff087224 */ /* 0x000fe200078e00ff */
[----:B------:R-:W-:-:S13]  /*24180*/  ISETP.GE.OR P6, PT, R11, R2, !P0 ;  /* 0x000000020b00720c */ /* 0x000fda00047c6670 */
[----:B------:R-:W0:Y:S08]  /*24190*/  @!P6 LDC.64 R4, c[0x0][0xc80] ;  /* 0x00032000ff04eb82 */ /* 0x000e300000000a00 */
[----:B------:R-:W1:Y:S01]  /*241a0*/  @!P6 LDC.64 R2, c[0x0][0xc78] ;  /* 0x00031e00ff02eb82 */ /* 0x000e620000000a00 */
[----:B0-----:R-:W-:-:S05]  /*241b0*/  @!P6 IMAD.WIDE R4, R11, 0x4, R4 ;  /* 0x000000040b04e825 */ /* 0x001fca00078e0204 */
[----:B------:R-:W2:Y:S01]  /*241c0*/  @!P6 LDG.E R7, desc[UR60][R4.64] ;  /* 0x0000003c0407e981 */ /* 0x000ea2000c1e1900 */
[----:B-1----:R-:W-:-:S05]  /*241d0*/  @!P6 IMAD.WIDE R2, R11, 0x4, R2 ;  /* 0x000000040b02e825 */ /* 0x002fca00078e0202 */
[----:B------:R-:W2:Y:S02]  /*241e0*/  @!P6 LDG.E R8, desc[UR60][R2.64] ;  /* 0x0000003c0208e981 */ /* 0x000ea4000c1e1900 */
[----:B--2---:R-:W-:-:S05]  /*241f0*/  IMAD R13, R7, R8, RZ ;  /* 0x00000008070d7224 */ /* 0x004fca00078e02ff */
        /* <DEDUP_REMOVED lines=20> */
.L_x_1850:
[----:B------:R-:W-:Y:S01]  /*24340*/  IADD3 R5, -R4, R9, RZ ;  /* 0x0000000904057210 */ /* 0x000fe20007ffe1ff */
[----:B------:R-:W-:-:S04]  /*24350*/  IMAD.MOV.U32 R24, RZ, RZ, RZ ;  /* 0x000000ffff187224 */ /* 0x000fc800078e00ff */
        /* <DEDUP_REMOVED lines=9> */
[----:B------:R-:W-:-:S05]  /*243f0*/  VIADD R3, R27, 0xffffffff ;  /* 0xffffffff1b037836 */ /* 0x000fca0000000000 */
[----:B------:R0:W1:Y:S02]  /*24400*/  SHFL.IDX PT, R24, R2, R3, 0x1f ;  /* 0x00001f0302187589 */ /* 0x00006400000e0000 */
.L_x_1853:
[----:B-1----:R-:W-:Y:S02]  /*24410*/  IMAD R24, R24, UR5, R5 ;  /* 0x0000000518187c24 */ /* 0x002fe4000f8e0205 */
[----:B------:R-:W-:-:S03]  /*24420*/  VIADD R27, R27, UR4 ;  /* 0x000000041b1b7c36 */ /* 0x000fc60008000000 */
[----:B------:R-:W-:Y:S01]  /*24430*/  IADD3 R4, -R24, UR6, RZ ;  /* 0x0000000618047c10 */ /* 0x000fe2000fffe1ff */
[----:B------:R-:W-:Y:S06]  /*24440*/  @!P1 BRA `(.L_x_1854) ;  /* 0x0000000000e89947 */ /* 0x000fec0003800000 */
[-C--:B--2---:R-:W-:Y:S02]  /*24450*/  IABS R12, R7.reuse ;  /* 0x00000007000c7213 */ /* 0x084fe40000000000 */
[----:B------:R-:W-:Y:S02]  /*24460*/  IABS R5, R8 ;  /* 0x0000000800057213 */ /* 0x000fe40000000000 */
[----:B------:R-:W1:Y:S01]  /*24470*/  I2F.RP R9, R12 ;  /* 0x0000000c00097306 */ /* 0x000e620000209400 */
[----:B------:R-:W-:-:S07]  /*24480*/  IABS R13, R7 ;  /* 0x00000007000d7213 */ /* 0x000fce0000000000 */
[----:B------:R-:W2:Y:S08]  /*24490*/  I2F.RP R10, R5 ;  /* 0x00000005000a7306 */ /* 0x000eb00000209400 */
[----:B-1----:R-:W0:Y:S08]  /*244a0*/  MUFU.RCP R9, R9 ;  /* 0x0000000900097308 */ /* 0x002e300000001000 */
[----:B--2---:R-:W-:Y:S01]  /*244b0*/  MUFU.RCP R10, R10 ;  /* 0x0000000a000a7308 */ /* 0x004fe20000001000 */
[----:B0-----:R-:W-:Y:S01]  /*244c0*/  VIADD R2, R9, 0xffffffe ;  /* 0x0ffffffe09027836 */ /* 0x001fe20000000000 */
[----:B------:R-:W-:-:S06]  /*244d0*/  IABS R9, R4 ;  /* 0x0000000400097213 */ /* 0x000fcc0000000000 */
[----:B------:R0:W1:Y:S02]  /*244e0*/  F2I.FTZ.U32.TRUNC.NTZ R3, R2 ;  /* 0x0000000200037305 */ /* 0x000064000021f000 */
[----:B0-----:R-:W-:Y:S01]  /*244f0*/  MOV R2, RZ ;  /* 0x000000ff00027202 */ /* 0x001fe20000000f00 */
        /* <DEDUP_REMOVED lines=14> */
[----:B------:R-:W0:Y:S01]  /*245e0*/  F2I.FTZ.U32.TRUNC.NTZ R3, R11 ;  /* 0x0000000b00037305 */ /* 0x000e22000021f000 */
[----:B------:R-:W-:-:S05]  /*245f0*/  IABS R12, R8 ;  /* 0x00000008000c7213 */ /* 0x000fca0000000000 */
[----:B------:R-:W-:-:S05]  /*24600*/  IMAD.MOV R12, RZ, RZ, -R12 ;  /* 0x000000ffff0c7224 */ /* 0x000fca00078e0a0c */
[----:B------:R-:W-:-:S05]  /*24610*/  @P0 VIADD R2, R2, 0x1 ;  /* 0x0000000102020836 */ /* 0x000fca0000000000 */
[----:B------:R-:W-:Y:S01]  /*24620*/  MOV R13, R2 ;  /* 0x00000002000d7202 */ /* 0x000fe20000000f00 */
[----:B0-----:R-:W-:-:S04]  /*24630*/  IMAD.MOV R2, RZ, RZ, -R3 ;  /* 0x000000ffff027224 */ /* 0x001fc800078e0a03 */
[----:B------:R-:W-:Y:S01]  /*24640*/  @!P2 IMAD.MOV R13, RZ, RZ, -R13 ;  /* 0x000000ffff0da224 */ /* 0x000fe200078e0a0d */
[----:B------:R-:W-:Y:S01]  /*24650*/  @!P1 LOP3.LUT R13, RZ, R7, RZ, 0x33, !PT ;  /* 0x00000007ff0d9212 */ /* 0x000fe200078e33ff */
[----:B------:R-:W-:Y:S02]  /*24660*/  IMAD R9, R2, R5, RZ ;  /* 0x0000000502097224 */ /* 0x000fe400078e02ff */
[----:B------:R-:W-:Y:S01]  /*24670*/  IMAD.MOV.U32 R2, RZ, RZ, RZ ;  /* 0x000000ffff027224 */ /* 0x000fe200078e00ff */
[----:B------:R-:W-:-:S03]  /*24680*/  IABS R10, R13 ;  /* 0x0000000d000a7213 */ /* 0x000fc60000000000 */
[----:B------:R-:W-:-:S04]  /*24690*/  IMAD.HI.U32 R2, R3, R9, R2 ;  /* 0x0000000903027227 */ /* 0x000fc800078e0002 */
[----:B------:R-:W-:Y:S01]  /*246a0*/  IMAD.MOV.U32 R3, RZ, RZ, R10 ;  /* 0x000000ffff037224 */ /* 0x000fe200078e000a */
[----:B------:R-:W-:-:S03]  /*246b0*/  MOV R10, R12 ;  /* 0x0000000c000a7202 */ /* 0x000fc60000000f00 */
        /* <DEDUP_REMOVED lines=8> */
[----:B------:R-:W-:Y:S02]  /*24740*/  ISETP.GE.U32.AND P0, PT, R10, R5, PT ;  /* 0x000000050a00720c */ /* 0x000fe40003f06070 */
[----:B------:R-:W-:-:S11]  /*24750*/  IADD3 R5, -R13, RZ, RZ ;  /* 0x000000ff0d057210 */ /* 0x000fd60007ffe1ff */
[----:B------:R-:W-:-:S04]  /*24760*/  @P0 VIADD R2, R2, 0x1 ;  /* 0x0000000102020836 */ /* 0x000fc80000000000 */
        /* <DEDUP_REMOVED lines=8> */
.L_x_1854:
[----:B0-----:R-:W0:Y:S02]  /*247f0*/  LDC.64 R2, c[0x0][0xc90] ;  /* 0x00032400ff027b82 */ /* 0x001e240000000a00 */
        /* <DEDUP_REMOVED lines=13> */
[----:B------:R-:W-:Y:S01]  /*248d0*/  IMAD.HI.U32 R2, R3, R11, R2 ;  /* 0x0000000b03027227 */ /* 0x000fe200078e0002 */
[----:B------:R-:W-:-:S05]  /*248e0*/  IADD3 R3, RZ, -R12, RZ ;  /* 0x8000000cff037210 */ /* 0x000fca0007ffe0ff */
        /* <DEDUP_REMOVED lines=17> */
[----:B------:R-:W-:Y:S02]  /*24a00*/  VIADDMNMX R8, R8, UR5, R13, PT ;  /* 0x0000000508087c46 */ /* 0x000fe4000b80010d */
[----:B------:R-:W-:-:S02]  /*24a10*/  IADD3 R9, R9, 0x1000000, R4 ;  /* 0x0100000009097810 */ /* 0x000fc40007ffe004 */
[-C--:B------:R-:W-:Y:S01]  /*24a20*/  IABS R12, R8.reuse ;  /* 0x00000008000c7213 */ /* 0x080fe20000000000 */
[----:B------:R-:W-:Y:S01]  /*24a30*/  IMAD.MOV R26, RZ, RZ, -R8 ;  /* 0x000000ffff1a7224 */ /* 0x000fe200078e0a08 */
[----:B------:R-:W-:Y:S02]  /*24a40*/  IABS R13, R8 ;  /* 0x00000008000d7213 */ /* 0x000fe40000000000 */
[----:B------:R-:W0:Y:S08]  /*24a50*/  I2F.RP R10, R12 ;  /* 0x0000000c000a7306 */ /* 0x000e300000209400 */
[----:B0-----:R-:W0:Y:S02]  /*24a60*/  MUFU.RCP R10, R10 ;  /* 0x0000000a000a7308 */ /* 0x001e240000001000 */
[----:B0-----:R-:W-:-:S06]  /*24a70*/  IADD3 R3, R10, 0xffffffe, RZ ;  /* 0x0ffffffe0a037810 */ /* 0x001fcc0007ffe0ff */
        /* <DEDUP_REMOVED lines=19> */
[----:B------:R-:W-:-:S07]  /*24bb0*/  IMAD R26, R2, R26, R9 ;  /* 0x0000001a021a7224 */ /* 0x000fce00078e0209 */
.L_x_1855:
[----:B------:R-:W-:-:S05]  /*24bc0*/  LOP3.LUT R2, RZ, R2, RZ, 0x33, !PT ;  /* 0x00000002ff027212 */ /* 0x000fca00078e33ff */
[----:B------:R-:W-:Y:S01]  /*24bd0*/  IMAD.IADD R25, R7, 0x1, R2 ;  /* 0x0000000107197824 */ /* 0x000fe200078e0202 */
[----:B------:R-:W-:Y:S06]  /*24be0*/  BRA `(.L_x_1856) ;  /* 0x00000000000c7947 */ /* 0x000fec0003800000 */
.L_x_1851:
[----:B------:R-:W-:Y:S01]  /*24bf0*/  MOV R25, RZ ;  /* 0x000000ff00197202 */ /* 0x000fe20000000f00 */
[----:B------:R-:W-:Y:S02]  /*24c00*/  IMAD.U32 R24, RZ, RZ, UR6 ;  /* 0x00000006ff187e24 */ /* 0x000fe4000f8e00ff */
[----:B------:R-:W-:-:S07]  /*24c10*/  IMAD.MOV.U32 R26, RZ, RZ, RZ ;  /* 0x000000ffff1a7224 */ /* 0x000fce00078e00ff */
.L_x_1856:
[----:B------:R-:W-:-:S13]  /*24c20*/  ISETP.NE.AND P0, PT, R6, RZ, PT ;  /* 0x000000ff0600720c */ /* 0x000fda0003f05270 */
[----:B------:R-:W0:Y:S01]  /*24c30*/  @!P0 S2R R3, SR_CgaCtaId ;  /* 0x0000000000038919 */ /* 0x000e220000008800 */
[----:B------:R-:W-:-:S04]  /*24c40*/  @!P0 MOV R2, 0x400 ;  /* 0x0000040000028802 */ /* 0x000fc80000000f00 */
[----:B0-----:R-:W-:-:S05]  /*24c50*/  @!P0 LEA R2, R3, R2, 0x18 ;  /* 0x0000000203028211 */ /* 0x001fca00078ec0ff */
[----:B------:R1:W-:Y:S01]  /*24c60*/  @!P0 STS.128 [R2+0x308d0], R24 ;  /* 0x0308d01802008388 */ /* 0x0003e20000000c00 */
[----:B------:R-:W-:Y:S06]  /*24c70*/  BAR.ARV 0x5, 0x180 ;  /* 0x0146000000007b1d */ /* 0x000fec0000002000 */
.L_x_1849:
        /* <DEDUP_REMOVED lines=15> */
[----:B------:R-:W-:Y:S01]  /*24d70*/  SHF.L.U32 R33, R4, 0x3, RZ ;  /* 0x0000000304217819 */ /* 0x000fe200000006ff */
[----:B------:R-:W-:Y:S01]  /*24d80*/  IMAD.MOV.U32 R22, RZ, RZ, RZ ;  /* 0x000000ffff167224 */ /* 0x000fe200078e00ff */
[----:B------:R-:W-:Y:S01]  /*24d90*/  LOP3.LUT R36, R36, 0x38, RZ, 0xc0, !PT ;  /* 0x0000003824247812 */ /* 0x000fe200078ec0ff */
[----:B------:R-:W-:Y:S01]  /*24da0*/  IMAD.MOV.U32 R29, RZ, RZ, 0x1 ;  /* 0x00000001ff1d7424 */ /* 0x000fe200078e00ff */
[----:B------:R-:W-:Y:S01]  /*24db0*/  ULDC.64 UR36, c[0x0][0x198] ;  /* 0x0000660000247ab9 */ /* 0x000fe20000000a00 */
[----:B------:R-:W-:Y:S01]  /*24dc0*/  ULDC UR38, c[0x0][0xc] ;  /* 0x0000030000267ab9 */ /* 0x000fe20000000800 */
[----:B------:R-:W-:-:S02]  /*24dd0*/  LOP3.LUT R37, R36, 0xc0, RZ, 0xfc, !PT ;  /* 0x000000c024257812 */ /* 0x000fc400078efcff */
[----:B--2---:R-:W-:Y:S02]  /*24de0*/  R2UR UR4, R2 ;  /* 0x00000000020472ca */ /* 0x004fe400000e0000 */
[----:B------:R-:W-:Y:S01]  /*24df0*/  LOP3.LUT R2, R3, 0x38, R0, 0x78, !PT ;  /* 0x0000003803027812 */ /* 0x000fe200078e7800 */
[----:B------:R-:W-:-:S03]  /*24e00*/  IMAD.SHL.U32 R0, R0, 0x10, RZ ;  /* 0x0000001000007824 */ /* 0x000fc600078e00ff */
[----:B------:R-:W-:Y:S02]  /*24e10*/  LOP3.LUT R33, R2, 0x200, R33, 0xf8, !PT ;  /* 0x0000020002217812 */ /* 0x000fe400078ef821 */
[----:B------:R-:W-:-:S04]  /*24e20*/  SHF.R.U32.HI R2, RZ, 0x3, R4 ;  /* 0x00000003ff027819 */ /* 0x000fc80000011604 */
[----:B------:R-:W-:Y:S01]  /*24e30*/  LOP3.LUT R0, R2, 0x70, R0, 0xf8, !PT ;  /* 0x0000007002007812 */ /* 0x000fe200078ef800 */
[----:B------:R-:W-:Y:S01]  /*24e40*/  ULOP3.LUT UR39, UR4, 0x2, URZ, 0xfc, !UPT ;  /* 0x0000000204277892 */ /* 0x000fe2000f8efc3f */
[C---:B------:R-:W-:Y:S02]  /*24e50*/  LOP3.LUT R2, R36.reuse, 0x40, RZ, 0xfc, !PT ;  /* 0x0000004024027812 */ /* 0x040fe400078efcff */
[----:B------:R-:W-:Y:S01]  /*24e60*/  UMOV UR4, 0x400 ;  /* 0x0000040000047882 */ /* 0x000fe20000000000 */
[----:B------:R-:W-:Y:S01]  /*24e70*/  LOP3.LUT R0, R36, 0x80, RZ, 0xfc, !PT ;  /* 0x0000008024007812 */ /* 0x000fe200078efcff */
[----:B0-----:R-:W-:-:S06]  /*24e80*/  ULEA UR4, UR5, UR4, 0x18 ;  /* 0x0000000405047291 */ /* 0x001fcc000f8ec03f */
[----:B------:R-:W-:-:S05]  /*24e90*/  MOV R17, UR4 ;  /* 0x0000000400117c02 */ /* 0x000fca0008000f00 */
[----:B-1----:R-:W-:-:S07]  /*24ea0*/  IMAD R34, R33, 0x2, R17 ;  /* 0x0000000221227824 */ /* 0x002fce00078e0211 */
.L_x_1984:
[----:B------:R-:W-:Y:S05]  /*24eb0*/  YIELD ;  /* 0x0000000000007946 */ /* 0x000fea0003800000 */
[----:B------:R-:W-:Y:S01]  /*24ec0*/  ULDC.64 UR4, c[0x0][0xa28] ;  /* 0x00028a0000047ab9 */ /* 0x000fe20000000a00 */
[----:B------:R-:W-:Y:S01]  /*24ed0*/  IMAD.MOV.U32 R11, RZ, RZ, RZ ;  /* 0x000000ffff0b7224 */ /* 0x000fe200078e00ff */
[----:B------:R-:W-:Y:S01]  /*24ee0*/  ISETP.NE.U32.AND P0, PT, RZ, UR4, PT ;  /* 0x00000004ff007c0c */ /* 0x000fe2000bf05070 */
[----:B0-----:R-:W0:Y:S01]  /*24ef0*/  LDC.64 R4, c[0x0][0xa00] ;  /* 0x00028000ff047b82 */ /* 0x001e220000000a00 */
[----:B------:R-:W-:Y:S02]  /*24f00*/  ULDC.64 UR6, c[0x0][0xa10] ;  /* 0x0002840000067ab9 */ /* 0x000fe40000000a00 */
[----:B------:R-:W-:Y:S01]  /*24f10*/  ISETP.NE.AND.EX P0, PT, RZ, UR5, PT, P0 ;  /* 0x00000005ff007c0c */ /* 0x000fe2000bf05300 */
[----:B------:R-:W-:-:S12]  /*24f20*/  ULDC.64 UR4, c[0x0][0xa18] ;  /* 0x0002860000047ab9 */ /* 0x000fd80000000a00 */
[----:B-1----:R-:W1:Y:S01]  /*24f30*/  @P0 LDC.64 R2, c[0x0][0xa28] ;  /* 0x00028a00ff020b82 */ /* 0x002e620000000a00 */
[----:B------:R-:W-:Y:S01]  /*24f40*/  ISETP.NE.U32.AND P1, PT, RZ, UR6, PT ;  /* 0x00000006ff007c0c */ /* 0x000fe2000bf25070 */
[----:B-1----:R-:W-:-:S05]  /*24f50*/  @P0 IMAD.WIDE R2, R27, 0x4, R2 ;  /* 0x000000041b020825 */ /* 0x002fca00078e0202 */
[----:B------:R1:W2:Y:S01]  /*24f60*/  @P0 LDG.E R11, desc[UR60][R2.64] ;  /* 0x0000003c020b0981 */ /* 0x0002a2000c1e1900 */
[----:B------:R-:W-:Y:S01]  /*24f70*/  ISETP.NE.U32.AND P0, PT, RZ, UR4, PT ;  /* 0x00000004ff007c0c */ /* 0x000fe2000bf05070 */
[----:B------:R-:W-:Y:S01]  /*24f80*/  IMAD.MOV.U32 R35, RZ, RZ, RZ ;  /* 0x000000ffff237224 */ /* 0x000fe200078e00ff */
[----:B------:R-:W-:Y:S01]  /*24f90*/  ISETP.NE.AND.EX P1, PT, RZ, UR7, PT, P1 ;  /* 0x00000007ff007c0c */ /* 0x000fe2000bf25310 */
[----:B------:R-:W-:Y:S01]  /*24fa0*/  IMAD.MOV.U32 R0, RZ, RZ, RZ ;  /* 0x000000ffff007224 */ /* 0x000fe200078e00ff */
[----:B------:R-:W-:Y:S01]  /*24fb0*/  ISETP.NE.AND.EX P2, PT, RZ, UR5, PT, P0 ;  /* 0x00000005ff007c0c */ /* 0x000fe2000bf45300 */
[----:B------:R-:W-:Y:S01]  /*24fc0*/  ULDC.64 UR4, c[0x0][0xa00] ;  /* 0x0002800000047ab9 */ /* 0x000fe20000000a00 */
[----:B0-----:R-:W-:Y:S01]  /*24fd0*/  IMAD.WIDE R4, R27, 0x4, R4 ;  /* 0x000000041b047825 */ /* 0x001fe200078e0204 */
[----:B------:R-:W-:Y:S01]  /*24fe0*/  ISETP.NE.U32.AND P0, PT, RZ, UR4, PT ;  /* 0x00000004ff007c0c */ /* 0x000fe2000bf05070 */
[----:B-1----:R-:W0:Y:S03]  /*24ff0*/  LDC.64 R2, c[0x0][0xa10] ;  /* 0x00028400ff027b82 */ /* 0x002e260000000a00 */
[----:B------:R-:W-:-:S06]  /*25000*/  ISETP.NE.AND.EX P0, PT, RZ, UR5, PT, P0 ;  /* 0x00000005ff007c0c */ /* 0x000fcc000bf05300 */
[----:B------:R-:W1:Y:S07]  /*25010*/  @P2 LDC.64 R6, c[0x0][0xa18] ;  /* 0x00028600ff062b82 */ /* 0x000e6e0000000a00 */
[----:B------:R-:W5:Y:S01]  /*25020*/  @P0 LDG.E R35, desc[UR60][R4.64] ;  /* 0x0000003c04230981 */ /* 0x000f62000c1e1900 */
[----:B0-----:R-:W-:-:S05]  /*25030*/  IMAD.WIDE R2, R27, 0x4, R2 ;  /* 0x000000041b027825 */ /* 0x001fca00078e0202 */
[----:B------:R-:W5:Y:S01]  /*25040*/  @P1 LDG.E R0, desc[UR60][R2.64] ;  /* 0x0000003c02001981 */ /* 0x000f62000c1e1900 */
[----:B------:R-:W-:Y:S02]  /*25050*/  ULDC UR4, c[0x0][0x288] ;  /* 0x0000a20000047ab9 */ /* 0x000fe40000000800 */
[----:B------:R-:W-:Y:S01]  /*25060*/  IMAD.U32 R31, RZ, RZ, UR4 ;  /* 0x00000004ff1f7e24 */ /* 0x000fe2000f8e00ff */
[----:B------:R-:W-:Y:S02]  /*25070*/  ULDC.64 UR4, c[0x0][0x418] ;  /* 0x0001060000047ab9 */ /* 0x000fe40000000a00 */
[----:B------:R-:W-:-:S03]  /*25080*/  UISETP.NE.U32.AND UP0, UPT, UR4, URZ, UPT ;  /* 0x0000003f0400728c */ /* 0x000fc6000bf05070 */
[----:B------:R-:W-:Y:S01]  /*25090*/  ULDC UR4, c[0x0][0x424] ;  /* 0x0001090000047ab9 */ /* 0x000fe20000000800 */
[----:B------:R-:W-:Y:S01]  /*250a0*/  UISETP.NE.AND.EX UP0, UPT, UR5, URZ, UPT, UP0 ;  /* 0x0000003f0500728c */ /* 0x000fe2000bf05300 */
[----:B-1----:R-:W-:Y:S02]  /*250b0*/  @P2 IMAD.WIDE R6, R27, 0x4, R6 ;  /* 0x000000041b062825 */ /* 0x002fe400078e0206 */
[----:B------:R-:W-:Y:S01]  /*250c0*/  ULDC UR5, c[0x0][0x2f0] ;  /* 0x0000bc0000057ab9 */ /* 0x000fe20000000800 */
[----:B------:R-:W-:Y:S02]  /*250d0*/  USEL UR4, UR4, 0x1, UP0 ;  /* 0x0000000104047887 */ /* 0x000fe40008000000 */
[----:B------:R0:W5:Y:S02]  /*250e0*/  @P2 LDG.E R31, desc[UR60][R6.64] ;  /* 0x0000003c061f2981 */ /* 0x000164000c1e1900 */
[----:B------:R-:W-:-:S03]  /*250f0*/  UIMAD UR4, UR4, UR5, URZ ;  /* 0x00000005040472a4 */ /* 0x000fc6000f8e023f */
[----:B------:R-:W-:-:S03]  /*25100*/  ULDC UR5, c[0x0][0x348] ;  /* 0x0000d20000057ab9 */ /* 0x000fc60000000800 */
[----:B------:R-:W-:Y:S01]  /*25110*/  IMAD.U32 R8, RZ, RZ, UR4 ;  /* 0x00000004ff087e24 */ /* 0x000fe2000f8e00ff */
[----:B0-----:R-:W-:Y:S01]  /*25120*/  MOV R7, UR5 ;  /* 0x0000000500077c02 */ /* 0x001fe20008000f00 */
[----:B--2---:R0:W-:Y:S01]  /*25130*/  STL [R1+0x10], R11 ;  /* 0x0000100b01007387 */ /* 0x0041e20000100800 */
[----:B---3--:R-:W-:Y:S05]  /*25140*/  @P2 BRA `(.L_x_1858) ;  /* 0x0000000000102947 */ /* 0x008fea0003800000 */
[----:B------:R-:W-:Y:S05]  /*25150*/  @!P0 BRA `(.L_x_1858) ;  /* 0x00000000000c8947 */ /* 0x000fea0003800000 */
[----:B------:R-:W2:Y:S04]  /*25160*/  LDG.E R6, desc[UR60][R4.64] ;  /* 0x0000003c04067981 */ /* 0x000ea8000c1e1900 */
[----:B-----5:R-:W2:Y:S02]  /*25170*/  LDG.E R31, desc[UR60][R4.64+0x4] ;  /* 0x0000043c041f7981 */ /* 0x020ea4000c1e1900 */
[----:B--2---:R-:W-:-:S07]  /*25180*/  IMAD.IADD R31, R31, 0x1, -R6 ;  /* 0x000000011f1f7824 */ /* 0x004fce00078e0a06 */
.L_x_1858:
[----:B------:R-:W-:Y:S01]  /*25190*/  ULDC.64 UR4, c[0x0][0xa20] ;  /* 0x0002880000047ab9 */ /* 0x000fe20000000a00 */
[C---:B------:R-:W-:Y:S02]  /*251a0*/  LOP3.LUT R4, R26.reuse, 0xff000000, RZ, 0xc0, !PT ;  /* 0xff0000001a047812 */ /* 0x040fe400078ec0ff */
[----:B------:R-:W-:Y:S02]  /*251b0*/  ISETP.NE.U32.AND P0, PT, RZ, UR4, PT ;  /* 0x00000004ff007c0c */ /* 0x000fe4000bf05070 */
[----:B------:R-:W-:Y:S02]  /*251c0*/  SHF.R.U32.HI R5, RZ, 0x8, R4 ;  /* 0x00000008ff057819 */ /* 0x000fe40000011604 */
[----:B------:R-:W-:Y:S02]  /*251d0*/  ISETP.NE.AND.EX P0, PT, RZ, UR5, PT, P0 ;  /* 0x00000005ff007c0c */ /* 0x000fe4000bf05300 */
[C---:B------:R-:W-:Y:S02]  /*251e0*/  LOP3.LUT R6, R26.reuse, 0xff0000, RZ, 0xc0, !PT ;  /* 0x00ff00001a067812 */ /* 0x040fe400078ec0ff */
[----:B------:R-:W-:-:S02]  /*251f0*/  LOP3.LUT R26, R26, 0xffff, RZ, 0xc0, !PT ;  /* 0x0000ffff1a1a7812 */ /* 0x000fc400078ec0ff */
[----:B------:R-:W-:-:S07]  /*25200*/  LEA.HI R6, R6, R5, RZ, 0x10 ;  /* 0x0000000506067211 */ /* 0x000fce00078f80ff */
[----:B------:R-:W-:Y:S05]  /*25210*/  @!P0 BRA `(.L_x_1859) ;  /* 0x0000000000108947 */ /* 0x000fea0003800000 */
[----:B------:R-:W1:Y:S02]  /*25220*/  LDC.64 R4, c[0x0][0xa20] ;  /* 0x00028800ff047b82 */ /* 0x000e640000000a00 */
[----:B-1----:R-:W-:-:S05]  /*25230*/  IMAD.WIDE R4, R27, 0x4, R4 ;  /* 0x000000041b047825 */ /* 0x002fca00078e0204 */
[----:B------:R1:W5:Y:S01]  /*25240*/  LDG.E R8, desc[UR60][R4.64] ;  /* 0x0000003c04087981 */ /* 0x000362000c1e1900 */
[----:B------:R-:W-:Y:S05]  /*25250*/  BRA `(.L_x_1860) ;  /* 0x0000000000247947 */ /* 0x000fea0003800000 */
.L_x_1859:
[----:B------:R-:W-:Y:S02]  /*25260*/  ULDC.64 UR4, c[0x0][0xa08] ;  /* 0x0002820000047ab9 */ /* 0x000fe40000000a00 */
[----:B------:R-:W-:-:S04]  /*25270*/  ISETP.NE.U32.AND P0, PT, RZ, UR4, PT ;  /* 0x00000004ff007c0c */ /* 0x000fc8000bf05070 */
[----:B------:R-:W-:-:S13]  /*25280*/  ISETP.NE.AND.EX P0, PT, RZ, UR5, PT, P0 ;  /* 0x00000005ff007c0c */ /* 0x000fda000bf05300 */
[----:B------:R-:W-:Y:S05]  /*25290*/  @!P0 BRA `(.L_x_1860) ;  /* 0x0000000000148947 */ /* 0x000fea0003800000 */
[----:B------:R-:W1:Y:S02]  /*252a0*/  LDC.64 R4, c[0x0][0xa08] ;  /* 0x00028200ff047b82 */ /* 0x000e640000000a00 */
[----:B-1----:R-:W-:-:S05]  /*252b0*/  IMAD.WIDE R4, R27, 0x4, R4 ;  /* 0x000000041b047825 */ /* 0x002fca00078e0204 */
[----:B------:R-:W2:Y:S04]  /*252c0*/  LDG.E R8, desc[UR60][R4.64] ;  /* 0x0000003c04087981 */ /* 0x000ea8000c1e1900 */
[----:B------:R-:W2:Y:S02]  /*252d0*/  LDG.E R9, desc[UR60][R4.64+0x4] ;  /* 0x0000043c04097981 */ /* 0x000ea4000c1e1900 */
[----:B--2---:R-:W-:-:S07]  /*252e0*/  IMAD.IADD R8, R9, 0x1, -R8 ;  /* 0x0000000109087824 */ /* 0x004fce00078e0a08 */
.L_x_1860:
[----:B------:R-:W2:Y:S01]  /*252f0*/  @P1 LDG.E R10, desc[UR60][R2.64] ;  /* 0x0000003c020a1981 */ /* 0x000ea2000c1e1900 */
[----:B-1----:R-:W1:Y:S03]  /*25300*/  LDC R4, c[0x0][0x448] ;  /* 0x00011200ff047b82 */ /* 0x002e660000000800 */
[----:B------:R3:W2:Y:S01]  /*25310*/  @P1 LDG.E R5, desc[UR60][R2.64+0x4] ;  /* 0x0000043c02051981 */ /* 0x0006a2000c1e1900 */
[----:B------:R-:W-:Y:S02]  /*25320*/  IMAD.SHL.U32 R25, R25, 0x80, RZ ;  /* 0x0000008019197824 */ /* 0x000fe400078e00ff */
[----:B-----5:R-:W-:-:S03]  /*25330*/  IMAD.IADD R8, R8, 0x1, -R11 ;  /* 0x0000000108087824 */ /* 0x020fc600078e0a0b */
[----:B------:R-:W-:Y:S01]  /*25340*/  IADD3 R9, R25, 0x7f, RZ ;  /* 0x0000007f19097810 */ /* 0x000fe20007ffe0ff */
[----:B---3--:R-:W3:Y:S01]  /*25350*/  LDC.64 R2, c[0x0][0x9e0] ;  /* 0x00027800ff027b82 */ /* 0x008ee20000000a00 */
[----:B-1----:R-:W-:-:S13]  /*25360*/  ISETP.NE.AND P2, PT, R4, 0x1, PT ;  /* 0x000000010400780c */ /* 0x002fda0003f45270 */
[----:B------:R-:W1:Y:S01]  /*25370*/  @P2 LDC R12, c[0x0][0x44c] ;  /* 0x00011300ff0c2b82 */ /* 0x000e620000000800 */
[----:B---3--:R-:W-:-:S07]  /*25380*/  ISETP.GE.AND P3, PT, R3, 0x1, PT ;  /* 0x000000010300780c */ /* 0x008fce0003f66270 */
[----:B------:R-:W3:Y:S01]  /*25390*/  @P2 LDC R4, c[0x0][0x450] ;  /* 0x00011400ff042b82 */ /* 0x000ee20000000800 */
[----:B--2---:R-:W-:Y:S02]  /*253a0*/  @P1 IMAD.IADD R7, R5, 0x1, -R10 ;  /* 0x0000000105071824 */ /* 0x004fe400078e0a0a */
[----:B-1----:R-:W-:-:S04]  /*253b0*/  @P2 IMAD.HI.U32 R5, R9, R12, RZ ;  /* 0x0000000c09052227 */ /* 0x002fc800078e00ff */
[----:B0-----:R-:W-:Y:S01]  /*253c0*/  IMAD.IADD R11, R8, 0x1, R7 ;  /* 0x00000001080b7824 */ /* 0x001fe200078e0207 */
[----:B---3--:R-:W-:-:S03]  /*253d0*/  @P2 SHF.R.U32.HI R9, RZ, R4, R5 ;  /* 0x00000004ff092219 */ /* 0x008fc60000011605 */
[C---:B------:R-:W-:Y:S01]  /*253e0*/  VIADD R4, R11.reuse, 0x3f ;  /* 0x0000003f0b047836 */ /* 0x040fe20000000000 */
[----:B------:R0:W-:Y:S01]  /*253f0*/  STL [R1+0x8], R11 ;  /* 0x0000080b01007387 */ /* 0x0001e20000100800 */
[----:B------:R-:W-:-:S03]  /*25400*/  IADD3 R18, R11, 0x1, -R31 ;  /* 0x000000010b127810 */ /* 0x000fc60007ffe81f */
[----:B------:R-:W-:Y:S02]  /*25410*/  SHF.R.S32.HI R5, RZ, 0x1f, R4 ;  /* 0x0000001fff057819 */ /* 0x000fe40000011404 */
[----:B------:R-:W-:Y:S02]  /*25420*/  IMAD.IADD R9, R18, 0x1, R9 ;  /* 0x0000000112097824 */ /* 0x000fe400078e0209 */
[----:B------:R-:W-:Y:S02]  /*25430*/  LEA.HI R5, R5, R4, RZ, 0x6 ;  /* 0x0000000405057211 */ /* 0x000fe400078f30ff */
[----:B------:R-:W-:Y:S02]  /*25440*/  IMAD.IADD R2, R9, 0x1, R2 ;  /* 0x0000000109027824 */ /* 0x000fe400078e0202 */
[----:B------:R-:W-:Y:S01]  /*25450*/  SHF.R.S32.HI R19, RZ, 0x6, R5 ;  /* 0x00000006ff137819 */ /* 0x000fe20000011405 */
[----:B0-----:R-:W-:Y:S06]  /*25460*/  @!P3 BRA `(.L_x_1861) ;  /* 0x000000000048b947 */ /* 0x001fec0003800000 */
[C---:B------:R-:W-:Y:S01]  /*25470*/  ISETP.GT.AND P0, PT, R9.reuse, RZ, PT ;  /* 0x000000ff0900720c */ /* 0x040fe20003f04270 */
[----:B------:R-:W-:Y:S01]  /*25480*/  BSSY B0, `(.L_x_1862) ;  /* 0x000000e000007945 */ /* 0x000fe20003800000 */
[----:B------:R-:W-:-:S11]  /*25490*/  IADD3 R10, R9, -0x1, RZ ;  /* 0xffffffff090a7810 */ /* 0x000fd60007ffe0ff */
        /* <DEDUP_REMOVED lines=8> */
.L_x_1863:
[----:B------:R-:W-:-:S13]  /*25520*/  ISETP.NE.AND P0, PT, R3, 0x1, PT ;  /* 0x000000010300780c */ /* 0x000fda0003f05270 */
[----:B------:R-:W0:Y:S02]  /*25530*/  @P0 LDC.64 R4, c[0x0][0x9e8] ;  /* 0x00027a00ff040b82 */ /* 0x000e240000000a00 */
[----:B0-----:R-:W-:-:S05]  /*25540*/  @P0 IMAD.HI.U32 R4, R10, R4, RZ ;  /* 0x000000040a040227 */ /* 0x001fca00078e00ff */
[----:B------:R-:W-:-:S07]  /*25550*/  @P0 SHF.R.U32.HI R10, RZ, R5, R4 ;  /* 0x00000005ff0a0219 */ /* 0x000fce0000011604 */
.L_x_1864:
[----:B------:R-:W-:Y:S05]  /*25560*/  BSYNC B0 ;  /* 0x0000000000007941 */ /* 0x000fea0003800000 */
.L_x_1862:
[----:B------:R-:W-:-:S05]  /*25570*/  IMAD R5, R10, R3, R3 ;  /* 0x000000030a057224 */ /* 0x000fca00078e0203 */
[----:B------:R-:W-:-:S07]  /*25580*/  VIMNMX R2, R2, R5, PT ;  /* 0x0000000502027248 */ /* 0x000fce0003fe0100 */
.L_x_1861:
[----:B------:R-:W0:Y:S01]  /*25590*/  @P2 LDC R4, c[0x0][0x44c] ;  /* 0x00011300ff042b82 */ /* 0x000e220000000800 */
[----:B------:R-:W-:Y:S01]  /*255a0*/  VIADD R2, R2, 0x3f ;  /* 0x0000003f02027836 */ /* 0x000fe20000000000 */
[----:B------:R-:W-:-:S06]  /*255b0*/  ULDC UR4, c[0x0][0x9dc] ;  /* 0x0002770000047ab9 */ /* 0x000fcc0000000800 */
[----:B------:R-:W1:Y:S01]  /*255c0*/  @P2 LDC R5, c[0x0][0x450] ;  /* 0x00011400ff052b82 */ /* 0x000e620000000800 */
[----:B0-----:R-:W-:-:S04]  /*255d0*/  @P2 IMAD.HI.U32 R9, R25, R4, RZ ;  /* 0x0000000419092227 */ /* 0x001fc800078e00ff */
[----:B------:R-:W-:Y:S01]  /*255e0*/  IMAD.MOV.U32 R4, RZ, RZ, R25 ;  /* 0x000000ffff047224 */ /* 0x000fe200078e0019 */
[----:B-1----:R-:W-:Y:S01]  /*255f0*/  @P2 SHF.R.U32.HI R4, RZ, R5, R9 ;  /* 0x00000005ff042219 */ /* 0x002fe20000011609 */
[----:B------:R-:W-:Y:S01]  /*25600*/  IMAD.IADD R9, R11, 0x1, -R31 ;  /* 0x000000010b097824 */ /* 0x000fe200078e0a1f */
[----:B------:R-:W-:-:S03]  /*25610*/  SHF.R.S32.HI R5, RZ, 0x1f, R2 ;  /* 0x0000001fff057819 */ /* 0x000fc60000011402 */
[----:B------:R-:W-:Y:S01]  /*25620*/  IMAD.IADD R10, R9, 0x1, R4 ;  /* 0x00000001090a7824 */ /* 0x000fe200078e0204 */
[----:B------:R-:W-:-:S04]  /*25630*/  LEA.HI R5, R5, R2, RZ, 0x6 ;  /* 0x0000000205057211 */ /* 0x000fc800078f30ff */
[----:B------:R-:W-:Y:S02]  /*25640*/  SHF.R.S32.HI R11, RZ, 0x6, R5 ;  /* 0x00000006ff0b7819 */ /* 0x000fe40000011405 */
[----:B------:R-:W-:Y:S02]  /*25650*/  IADD3 R2, R10, -UR4, RZ ;  /* 0x800000040a027c10 */ /* 0x000fe4000fffe0ff */
[----:B------:R-:W-:Y:S01]  /*25660*/  VIMNMX R11, R19, R11, PT ;  /* 0x0000000b130b7248 */ /* 0x000fe20003fe0100 */
        /* <DEDUP_REMOVED lines=11> */
.L_x_1867:
[----:B------:R-:W-:-:S13]  /*25720*/  ISETP.NE.AND P0, PT, R3, 0x1, PT ;  /* 0x000000010300780c */ /* 0x000fda0003f05270 */
[----:B------:R-:W0:Y:S02]  /*25730*/  @P0 LDC.64 R4, c[0x0][0x9e8] ;  /* 0x00027a00ff040b82 */ /* 0x000e240000000a00 */
[----:B0-----:R-:W-:-:S05]  /*25740*/  @P0 IMAD.HI.U32 R4, R10, R4, RZ ;  /* 0x000000040a040227 */ /* 0x001fca00078e00ff */
[----:B------:R-:W-:-:S07]  /*25750*/  @P0 SHF.R.U32.HI R10, RZ, R5, R4 ;  /* 0x00000005ff0a0219 */ /* 0x000fce0000011604 */
.L_x_1868:
[----:B------:R-:W-:Y:S05]  /*25760*/  BSYNC B0 ;  /* 0x0000000000007941 */ /* 0x000fea0003800000 */
.L_x_1866:
[----:B------:R-:W-:-:S05]  /*25770*/  IMAD R3, R10, R3, RZ ;  /* 0x000000030a037224 */ /* 0x000fca00078e02ff */
[----:B------:R-:W-:-:S07]  /*25780*/  VIMNMX R2, R2, R3, !PT ;  /* 0x0000000302027248 */ /* 0x000fce0007fe0100 */
.L_x_1865:
[----:B------:R-:W-:Y:S01]  /*25790*/  SHF.R.S32.HI R3, RZ, 0x1f, R2 ;  /* 0x0000001fff037819 */ /* 0x000fe20000011402 */
[----:B------:R-:W-:Y:S01]  /*257a0*/  BSSY B0, `(.L_x_1869) ;  /* 0x0000026000007945 */ /* 0x000fe20003800000 */
[----:B------:R-:W-:Y:S01]  /*257b0*/  LOP3.LUT R10, R6, 0xff, RZ, 0xc0, !PT ;  /* 0x000000ff060a7812 */ /* 0x000fe200078ec0ff */
[----:B------:R-:W-:Y:S01]  /*257c0*/  IMAD.MOV.U32 R14, RZ, RZ, RZ ;  /* 0x000000ffff0e7224 */ /* 0x000fe200078e00ff */
[----:B------:R-:W-:Y:S02]  /*257d0*/  LEA.HI R3, R3, R2, RZ, 0x6 ;  /* 0x0000000203037211 */ /* 0x000fe400078f30ff */
[----:B------:R-:W-:Y:S02]  /*257e0*/  SHF.R.U32.HI R6, RZ, 0x10, R6 ;  /* 0x00000010ff067819 */ /* 0x000fe40000011606 */
[----:B------:R-:W-:-:S04]  /*257f0*/  SHF.R.S32.HI R3, RZ, 0x6, R3 ;  /* 0x00000006ff037819 */ /* 0x000fc80000011403 */
[----:B------:R-:W-:-:S04]  /*25800*/  VIMNMX R4, RZ, R3, !PT ;  /* 0x00000003ff047248 */ /* 0x000fc80007fe0100 */
[----:B------:R-:W-:-:S13]  /*25810*/  ISETP.GT.AND P0, PT, R11, R4, PT ;  /* 0x000000040b00720c */ /* 0x000fda0003f04270 */
[----:B------:R-:W-:Y:S05]  /*25820*/  @!P0 BRA `(.L_x_1870) ;  /* 0x0000000000748947 */ /* 0x000fea0003800000 */
[----:B------:R-:W-:Y:S01]  /*25830*/  ISETP.NE.AND P0, PT, R6, RZ, PT ;  /* 0x000000ff0600720c */ /* 0x000fe20003f05270 */
[----:B------:R-:W-:-:S03]  /*25840*/  ULDC UR4, c[0x0][0x9f0] ;  /* 0x00027c0000047ab9 */ /* 0x000fc60000000800 */
[----:B------:R-:W-:-:S04]  /*25850*/  SEL R5, R6, UR4, P0 ;  /* 0x0000000406057c07 */ /* 0x000fc80008000000 */
[----:B------:R-:W-:Y:S02]  /*25860*/  IABS R13, R5 ;  /* 0x00000005000d7213 */ /* 0x000fe40000000000 */
[----:B------:R-:W-:Y:S02]  /*25870*/  IADD3 R12, R5, -0x1, R11 ;  /* 0xffffffff050c7810 */ /* 0x000fe40007ffe00b */
[----:B------:R-:W0:Y:S03]  /*25880*/  I2F.RP R2, R13 ;  /* 0x0000000d00027306 */ /* 0x000e260000209400 */
[----:B------:R-:W-:-:S05]  /*25890*/  IMAD.IADD R12, R12, 0x1, -R4 ;  /* 0x000000010c0c7824 */ /* 0x000fca00078e0a04 */
[----:B0-----:R-:W0:Y:S02]  /*258a0*/  MUFU.RCP R2, R2 ;  /* 0x0000000200027308 */ /* 0x001e240000001000 */
[----:B0-----:R-:W-:-:S06]  /*258b0*/  VIADD R2, R2, 0xffffffe ;  /* 0x0ffffffe02027836 */ /* 0x001fcc0000000000 */
        /* <DEDUP_REMOVED lines=19> */
[----:B------:R-:W-:-:S07]  /*259f0*/  @!P2 LOP3.LUT R14, RZ, R5, RZ, 0x33, !PT ;  /* 0x00000005ff0ea212 */ /* 0x000fce00078e33ff */
.L_x_1870:
[----:B------:R-:W-:Y:S05]  /*25a00*/  BSYNC B0 ;  /* 0x0000000000007941 */ /* 0x000fea0003800000 */
.L_x_1869:
[-C--:B------:R-:W-:Y:S01]  /*25a10*/  IMAD R4, R10, R14.reuse, R4 ;  /* 0x0000000e0a047224 */ /* 0x080fe200078e0204 */
[----:B------:R-:W-:Y:S04]  /*25a20*/  BSSY B0, `(.L_x_1871) ;  /* 0x0000190000007945 */ /* 0x000fe80003800000 */
[C---:B------:R-:W-:Y:S01]  /*25a30*/  VIADDMNMX R11, R4.reuse, R14, R11, PT ;  /* 0x0000000e040b7246 */ /* 0x040fe2000380010b */
[----:B------:R-:W-:-:S03]  /*25a40*/  IMAD R4, R4, 0x40, -R8 ;  /* 0x0000004004047824 */ /* 0x000fc600078e0a08 */
[----:B------:R-:W-:Y:S02]  /*25a50*/  LEA R8, R11, -R8, 0x6 ;  /* 0x800000080b087211 */ /* 0x000fe400078e30ff */
[----:B------:R-:W-:Y:S02]  /*25a60*/  VIMNMX R4, RZ, R4, !PT ;  /* 0x00000004ff047248 */ /* 0x000fe40007fe0100 */
[----:B------:R-:W-:-:S04]  /*25a70*/  VIMNMX R7, R8, R7, PT ;  /* 0x0000000708077248 */ /* 0x000fc80003fe0100 */
[----:B------:R-:W-:Y:S02]  /*25a80*/  ISETP.GT.AND P0, PT, R7, R4, PT ;  /* 0x000000040700720c */ /* 0x000fe40003f04270 */
[----:B------:R-:W-:-:S11]  /*25a90*/  SHF.R.U32.HI R4, RZ, 0x6, R4 ;  /* 0x00000006ff047819 */ /* 0x000fd60000011604 */
[----:B------:R-:W-:-:S05]  /*25aa0*/  @P0 VIADD R2, R7, 0x3f ;  /* 0x0000003f07020836 */ /* 0x000fca0000000000 */
[----:B------:R-:W-:-:S04]  /*25ab0*/  @P0 SHF.R.S32.HI R3, RZ, 0x1f, R2 ;  /* 0x0000001fff030819 */ /* 0x000fc80000011402 */
[----:B------:R-:W-:Y:S01]  /*25ac0*/  @P0 LEA.HI R3, R3, R2, RZ, 0x6 ;  /* 0x0000000203030211 */ /* 0x000fe200078f30ff */
[----:B------:R-:W-:-:S03]  /*25ad0*/  IMAD.MOV.U32 R2, RZ, RZ, R4 ;  /* 0x000000ffff027224 */ /* 0x000fc600078e0004 */
[----:B------:R-:W-:Y:S02]  /*25ae0*/  @P0 SHF.R.S32.HI R2, RZ, 0x6, R3 ;  /* 0x00000006ff020819 */ /* 0x000fe40000011403 */
        /* <DEDUP_REMOVED lines=10> */
.L_x_2076:
[----:B-1----:R-:W-:Y:S02]  /*25b90*/  ISETP.NE.AND P0, PT, R14, RZ, PT ;  /* 0x000000ff0e00720c */ /* 0x002fe40003f05270 */
[----:B------:R-:W-:-:S11]  /*25ba0*/  PLOP3.LUT P6, PT, PT, PT, PT, 0x8, 0x0 ;  /* 0x000000000000781c */ /* 0x000fd60003fce170 */
[----:B------:R-:W-:Y:S05]  /*25bb0*/  @P0 BRA `(.L_x_1874) ;  /* 0x00000000000c0947 */ /* 0x000fea0003800000 */
[----:B------:R-:W-:-:S03]  /*25bc0*/  UMOV UR4, 0xffffffff ;  /* 0xffffffff00047882 */ /* 0x000fc60000000000 */
[----:B------:R-:W-:Y:S05]  /*25bd0*/  BRA.DIV UR4, `(.L_x_1875) ;  /* 0x0000008204507947 */ /* 0x000fea000b800000 */
[----:B------:R-:W-:-:S13]  /*25be0*/  ELECT P6, URZ, PT ;  /* 0x00000000003f782f */ /* 0x000fda00038c0000 */
.L_x_1874:
[----:B0-----:R-:W2:Y:S01]  /*25bf0*/  LDL R3, [R1+0x2c] ;  /* 0x00002c0001037983 */ /* 0x001ea20000100800 */
[----:B------:R-:W-:Y:S01]  /*25c00*/  BSSY B1, `(.L_x_1876) ;  /* 0x0000008000017945 */ /* 0x000fe20003800000 */
[----:B--2---:R-:W-:-:S05]  /*25c10*/  VIADD R3, R3, 0x1 ;  /* 0x0000000103037836 */ /* 0x004fca0000000000 */
[----:B------:R-:W-:-:S04]  /*25c20*/  LEA.HI R7, R3, R3, RZ, 0x1 ;  /* 0x0000000303077211 */ /* 0x000fc800078f08ff */
[----:B------:R-:W-:-:S05]  /*25c30*/  LOP3.LUT R7, R7, 0xfffffffe, RZ, 0xc0, !PT ;  /* 0xfffffffe07077812 */ /* 0x000fca00078ec0ff */
[----:B------:R-:W-:-:S05]  /*25c40*/  IMAD.IADD R7, R3, 0x1, -R7 ;  /* 0x0000000103077824 */ /* 0x000fca00078e0a07 */
[----:B------:R-:W-:-:S04]  /*25c50*/  SHF.L.U32 R8, R7, 0x1f, RZ ;  /* 0x0000001f07087819 */ /* 0x000fc800000006ff */
[----:B------:R-:W0:Y:S02]  /*25c60*/  SYNCS.PHASECHK.TRANS64.TRYWAIT P0, [R17+URZ+0x30820], R8 ;  /* 0x03082008110075a7 */ /* 0x000e24000800017f */
[----:B0-----:R-:W-:Y:S05]  /*25c70*/  @!P0 BRA `(.L_x_1877) ;  /* 0x0000008000488947 */ /* 0x001fea0003800000 */
.L_x_2079:
[----:B------:R-:W-:Y:S05]  /*25c80*/  BSYNC B1 ;  /* 0x0000000000017941 */ /* 0x000fea0003800000 */
.L_x_1876:
        /* <DEDUP_REMOVED lines=10> */
.L_x_2080:
[----:B------:R-:W-:Y:S05]  /*25d30*/  BSYNC B2 ;  /* 0x0000000000027941 */ /* 0x000fea0003800000 */
.L_x_1880:
[----:B------:R-:W-:Y:S04]  /*25d40*/  BSSY B2, `(.L_x_1882) ;  /* 0x0000009000027945 */ /* 0x000fe80003800000 */
[----:B------:R-:W-:Y:S05]  /*25d50*/  @P1 BRA `(.L_x_1883) ;  /* 0x00000000001c1947 */ /* 0x000fea0003800000 */
[----:B------:R-:W2:Y:S01]  /*25d60*/  S2R R7, SR_TID.X ;  /* 0x0000000000077919 */ /* 0x000ea20000002100 */
[----:B------:R-:W-:-:S04]  /*25d70*/  MOV R3, 0x8000 ;  /* 0x0000800000037802 */ /* 0x000fc80000000f00 */
[----:B------:R3:W-:Y:S01]  /*25d80*/  SYNCS.ARRIVE.TRANS64 RZ, [R12+URZ+0x30890], R3 ;  /* 0x030890030cff79a7 */ /* 0x0007e2000800003f */
[----:B--2---:R-:W-:-:S04]  /*25d90*/  LOP3.LUT R7, R7, 0x1f, RZ, 0xc0, !PT ;  /* 0x0000001f07077812 */ /* 0x004fc800078ec0ff */
[----:B------:R-:W-:-:S13]  /*25da0*/  ISETP.NE.AND P0, PT, R7, RZ, PT ;  /* 0x000000ff0700720c */ /* 0x000fda0003f05270 */
[----:B---3--:R-:W-:Y:S05]  /*25db0*/  @!P0 BRA `(.L_x_1883) ;  /* 0x0000000000048947 */ /* 0x008fea0003800000 */
[----:B------:R-:W-:Y:S01]  /*25dc0*/  BPT.TRAP 0x1 ;  /* 0x000000040000795c */ /* 0x000fe20000300000 */
.L_x_1883:
[----:B------:R-:W-:Y:S05]  /*25dd0*/  BSYNC B2 ;  /* 0x0000000000027941 */ /* 0x000fea0003800000 */
.L_x_1882:
[----:B------:R-:W-:Y:S01]  /*25de0*/  IMAD.MOV.U32 R15, RZ, RZ, RZ ;  /* 0x000000ffff0f7224 */ /* 0x000fe200078e00ff */
[----:B------:R-:W-:Y:S01]  /*25df0*/  UIADD3 UR4, UP0, UR36, 0x570, URZ ;  /* 0x0000057024047890 */ /* 0x000fe2000ff1e03f */
[----:B0-----:R-:W-:Y:S01]  /*25e00*/  IMAD R8, R2, 0x40, R0 ;  /* 0x0000004002087824 */ /* 0x001fe200078e0200 */
[----:B------:R-:W-:Y:S01]  /*25e10*/  PLOP3.LUT P0, PT, PT, PT, PT, 0x80, 0x0 ;  /* 0x000000000000781c */ /* 0x000fe20003f0f070 */
[----:B------:R-:W-:Y:S01]  /*25e20*/  IMAD R7, R28, 0x8000, R17 ;  /* 0x000080001c077824 */ /* 0x000fe200078e0211 */
[----:B------:R-:W-:Y:S01]  /*25e30*/  R2UR UR10, R15 ;  /* 0x000000000f0a72ca */ /* 0x000fe200000e0000 */
[----:B------:R-:W-:Y:S01]  /*25e40*/  VIADD R8, R8, 0xffffffc0 ;  /* 0xffffffc008087836 */ /* 0x000fe20000000000 */
[----:B------:R-:W-:Y:S01]  /*25e50*/  IADD3 R3, R12, 0x30890, RZ ;  /* 0x000308900c037810 */ /* 0x000fe20007ffe0ff */
[----:B------:R-:W-:Y:S01]  /*25e60*/  IMAD.SHL.U32 R14, R28, 0x4000, RZ ;  /* 0x000040001c0e7824 */ /* 0x000fe200078e00ff */
[----:B------:R-:W-:Y:S01]  /*25e70*/  UIADD3.X UR5, URZ, UR37, URZ, UP0, !UPT ;  /* 0x000000253f057290 */ /* 0x000fe200087fe43f */
[----:B------:R-:W-:Y:S01]  /*25e80*/  VIADD R13, R7, 0x20400 ;  /* 0x00020400070d7836 */ /* 0x000fe20000000000 */
[----:B------:R-:W-:Y:S01]  /*25e90*/  UMOV UR6, 0x0 ;  /* 0x0000000000067882 */ /* 0x000fe20000000000 */
[----:B------:R-:W-:-:S09]  /*25ea0*/  UMOV UR7, 0x12f00000 ;  /* 0x12f0000000077882 */ /* 0x000fd20000000000 */
.L_x_1884:
        /* <DEDUP_REMOVED lines=16> */
.L_x_1885:
        /* <DEDUP_REMOVED lines=16> */
.L_x_1886:
        /* <DEDUP_REMOVED lines=16> */
.L_x_1887:
        /* <DEDUP_REMOVED lines=13> */
.L_x_2081:
[----:B------:R-:W-:Y:S05]  /*26280*/  BSYNC B2 ;  /* 0x0000000000027941 */ /* 0x000fea0003800000 */
.L_x_1888:
[----:B------:R-:W-:Y:S01]  /*26290*/  BSSY B2, `(.L_x_1890) ;  /* 0x000000b000027945 */ /* 0x000fe20003800000 */
[----:B------:R-:W-:Y:S02]  /*262a0*/  IMAD.MOV.U32 R20, RZ, RZ, 0x0 ;  /* 0x00000000ff147424 */ /* 0x000fe400078e00ff */
[----:B------:R-:W-:Y:S01]  /*262b0*/  IMAD.MOV.U32 R21, RZ, RZ, 0x12f00000 ;  /* 0x12f00000ff157424 */ /* 0x000fe200078e00ff */
[----:B------:R-:W-:Y:S06]  /*262c0*/  @P1 BRA `(.L_x_1891) ;  /* 0x00000000001c1947 */ /* 0x000fec0003800000 */
[----:B------:R-:W2:Y:S01]  /*262d0*/  S2R R7, SR_TID.X ;  /* 0x0000000000077919 */ /* 0x000ea20000002100 */
[----:B------:R-:W-:-:S04]  /*262e0*/  IMAD.MOV.U32 R3, RZ, RZ, 0x8000 ;  /* 0x00008000ff037424 */ /* 0x000fc800078e00ff */
[----:B------:R3:W-:Y:S01]  /*262f0*/  SYNCS.ARRIVE.TRANS64 RZ, [R12+URZ+0x308b0], R3 ;  /* 0x0308b0030cff79a7 */ /* 0x0007e2000800003f */
[----:B--2---:R-:W-:-:S04]  /*26300*/  LOP3.LUT R7, R7, 0x1f, RZ, 0xc0, !PT ;  /* 0x0000001f07077812 */ /* 0x004fc800078ec0ff */
[----:B------:R-:W-:-:S13]  /*26310*/  ISETP.NE.AND P0, PT, R7, RZ, PT ;  /* 0x000000ff0700720c */ /* 0x000fda0003f05270 */
[----:B---3--:R-:W-:Y:S05]  /*26320*/  @!P0 BRA `(.L_x_1891) ;  /* 0x0000000000048947 */ /* 0x008fea0003800000 */
[----:B------:R-:W-:Y:S01]  /*26330*/  BPT.TRAP 0x1 ;  /* 0x000000040000795c */ /* 0x000fe20000300000 */
.L_x_1891:
[----:B------:R-:W-:Y:S05]  /*26340*/  BSYNC B2 ;  /* 0x0000000000027941 */ /* 0x000fea0003800000 */
.L_x_1890:
[----:B------:R-:W-:Y:S01]  /*26350*/  R2UR UR10, R15 ;  /* 0x000000000f0a72ca */ /* 0x000fe200000e0000 */
[----:B------:R-:W-:Y:S01]  /*26360*/  IMAD R14, R14, 0x2, R17 ;  /* 0x000000020e0e7824 */ /* 0x000fe200078e0211 */
[----:B------:R-:W-:Y:S01]  /*26370*/  R2UR UR6, R20 ;  /* 0x00000000140672ca */ /* 0x000fe200000e0000 */
[----:B------:R-:W-:Y:S01]  /*26380*/  UIADD3 UR4, UP0, UR36, 0x670, URZ ;  /* 0x0000067024047890 */ /* 0x000fe2000ff1e03f */
[----:B------:R-:W-:Y:S01]  /*26390*/  R2UR UR7, R21 ;  /* 0x00000000150772ca */ /* 0x000fe200000e0000 */
[----:B------:R-:W-:Y:S01]  /*263a0*/  VIADD R3, R14, 0x400 ;  /* 0x000004000e037836 */ /* 0x000fe20000000000 */
[----:B------:R-:W-:Y:S01]  /*263b0*/  PLOP3.LUT P0, PT, PT, PT, PT, 0x80, 0x0 ;  /* 0x000000000000781c */ /* 0x000fe20003f0f070 */
[----:B------:R-:W-:Y:S01]  /*263c0*/  UIADD3.X UR5, URZ, UR37, URZ, UP0, !UPT ;  /* 0x000000253f057290 */ /* 0x000fe200087fe43f */
[----:B01----:R-:W-:-:S11]  /*263d0*/  IADD3 R12, R12, 0x308b0, RZ ;  /* 0x000308b00c0c7810 */ /* 0x003fd60007ffe0ff */
.L_x_1892:
        /* <DEDUP_REMOVED lines=15> */
.L_x_1893:
        /* <DEDUP_REMOVED lines=15> */
.L_x_1894:
        /* <DEDUP_REMOVED lines=15> */
.L_x_1895:
        /* <DEDUP_REMOVED lines=10> */
.L_x_1879:
[----:B------:R-:W-:Y:S05]  /*26750*/  BSYNC B1 ;  /* 0x0000000000017941 */ /* 0x000fea0003800000 */
.L_x_1878:
[----:B0-----:R-:W-:Y:S01]  /*26760*/  IADD3 R8, R2, -0x2, RZ ;  /* 0xfffffffe02087810 */ /* 0x001fe20007ffe0ff */
[----:B------:R-:W-:Y:S01]  /*26770*/  VIADD R28, R28, 0x1 ;  /* 0x000000011c1c7836 */ /* 0x000fe20000000000 */
[----:B------:R-:W-:Y:S02]  /*26780*/  PLOP3.LUT P0, PT, PT, PT, PT, 0x8, 0x0 ;  /* 0x000000000000781c */ /* 0x000fe40003f0e170 */
[----:B------:R-:W-:Y:S02]  /*26790*/  ISETP.GE.AND P2, PT, R8, R4, PT ;  /* 0x000000040800720c */ /* 0x000fe40003f46270 */
[----:B------:R-:W-:-:S04]  /*267a0*/  ISETP.NE.AND P1, PT, R28, 0x2, PT ;  /* 0x000000021c00780c */ /* 0x000fc80003f25270 */
[----:B------:R-:W-:Y:S02]  /*267b0*/  SEL R3, RZ, 0x1, P1 ;  /* 0x00000001ff037807 */ /* 0x000fe40000800000 */
[----:B------:R-:W-:Y:S02]  /*267c0*/  SEL R28, R28, RZ, P1 ;  /* 0x000000ff1c1c7207 */ /* 0x000fe40000800000 */
[----:B------:R-:W-:-:S03]  /*267d0*/  LOP3.LUT R30, R30, R3, RZ, 0x3c, !PT ;  /* 0x000000031e1e7212 */ /* 0x000fc600078e3cff */
[----:B------:R-:W-:Y:S05]  /*267e0*/  @!P2 BRA `(.L_x_1872) ;  /* 0x0000000800cca947 */ /* 0x000fea0003800000 */
.L_x_1914:
[----:B------:R-:W-:Y:S05]  /*267f0*/  YIELD ;  /* 0x0000000000007946 */ /* 0x000fea0003800000 */
[----:B------:R-:W-:Y:S04]  /*26800*/  BSSY B1, `(.L_x_1896) ;  /* 0x00000a9000017945 */ /* 0x000fe80003800000 */
[----:B------:R-:W-:Y:S05]  /*26810*/  @!P6 BRA `(.L_x_1897) ;  /* 0x00000008009ce947 */ /* 0x000fea0003800000 */
[----:B------:R-:W-:Y:S01]  /*26820*/  IMAD R7, R28, 0x8, R17 ;  /* 0x000000081c077824 */ /* 0x000fe200078e0211 */
[----:B------:R-:W-:Y:S01]  /*26830*/  SHF.L.U32 R3, R30, 0x1f, RZ ;  /* 0x0000001f1e037819 */ /* 0x000fe200000006ff */
[----:B------:R-:W0:Y:S01]  /*26840*/  S2R R2, SR_TID.X ;  /* 0x0000000000027919 */ /* 0x000e220000002100 */
[----:B------:R-:W-:Y:S02]  /*26850*/  BSSY B2, `(.L_x_1898) ;  /* 0x0000005000027945 */ /* 0x000fe40003800000 */
[----:B------:R-:W1:Y:S01]  /*26860*/  SYNCS.PHASECHK.TRANS64.TRYWAIT P1, [R7+URZ+0x308a0], R3 ;  /* 0x0308a003070075a7 */ /* 0x000e62000802017f */
[----:B0-----:R-:W-:-:S04]  /*26870*/  LOP3.LUT R2, R2, 0x7f, RZ, 0xc0, !PT ;  /* 0x0000007f02027812 */ /* 0x001fc800078ec0ff */
[----:B------:R-:W-:Y:S01]  /*26880*/  ISETP.NE.AND P2, PT, R2, RZ, PT ;  /* 0x000000ff0200720c */ /* 0x000fe20003f45270 */
[----:B-1----:R-:W-:-:S12]  /*26890*/  @!P1 BRA `(.L_x_1899) ;  /* 0x00000074007c9947 */ /* 0x002fd80003800000 */
.L_x_2082:
[----:B------:R-:W-:Y:S05]  /*268a0*/  BSYNC B2 ;  /* 0x0000000000027941 */ /* 0x000fea0003800000 */
.L_x_1898:
[----:B------:R-:W-:Y:S04]  /*268b0*/  BSSY B2, `(.L_x_1900) ;  /* 0x0000009000027945 */ /* 0x000fe80003800000 */
[----:B------:R-:W-:Y:S05]  /*268c0*/  @P2 BRA `(.L_x_1901) ;  /* 0x00000000001c2947 */ /* 0x000fea0003800000 */
[----:B------:R-:W1:Y:S01]  /*268d0*/  S2R R11, SR_TID.X ;  /* 0x00000000000b7919 */ /* 0x000e620000002100 */
[----:B------:R-:W-:-:S04]  /*268e0*/  IMAD.MOV.U32 R2, RZ, RZ, 0x8000 ;  /* 0x00008000ff027424 */ /* 0x000fc800078e00ff */
[----:B------:R2:W-:Y:S01]  /*268f0*/  SYNCS.ARRIVE.TRANS64 RZ, [R7+URZ+0x30890], R2 ;  /* 0x0308900207ff79a7 */ /* 0x0005e2000800003f */
[----:B-1----:R-:W-:-:S04]  /*26900*/  LOP3.LUT R11, R11, 0x1f, RZ, 0xc0, !PT ;  /* 0x0000001f0b0b7812 */ /* 0x002fc800078ec0ff */
[----:B------:R-:W-:-:S13]  /*26910*/  ISETP.NE.AND P1, PT, R11, RZ, PT ;  /* 0x000000ff0b00720c */ /* 0x000fda0003f25270 */
[----:B--2---:R-:W-:Y:S05]  /*26920*/  @!P1 BRA `(.L_x_1901) ;  /* 0x0000000000049947 */ /* 0x004fea0003800000 */
[----:B------:R-:W-:Y:S01]  /*26930*/  BPT.TRAP 0x1 ;  /* 0x000000040000795c */ /* 0x000fe20000300000 */
.L_x_1901:
[----:B------:R-:W-:Y:S05]  /*26940*/  BSYNC B2 ;  /* 0x0000000000027941 */ /* 0x000fea0003800000 */
.L_x_1900:
[----:B------:R-:W-:Y:S01]  /*26950*/  IMAD.MOV.U32 R14, RZ, RZ, RZ ;  /* 0x000000ffff0e7224 */ /* 0x000fe200078e00ff */
[----:B------:R-:W-:Y:S01]  /*26960*/  UIADD3 UR4, UP0, UR36, 0x570, URZ ;  /* 0x0000057024047890 */ /* 0x000fe2000ff1e03f */
[----:B------:R-:W-:Y:S01]  /*26970*/  IMAD R11, R28, 0x8000, R17 ;  /* 0x000080001c0b7824 */ /* 0x000fe200078e0211 */
[----:B------:R-:W-:Y:S01]  /*26980*/  PLOP3.LUT P1, PT, PT, PT, PT, 0x80, 0x0 ;  /* 0x000000000000781c */ /* 0x000fe20003f2f070 */
[----:B------:R-:W-:Y:S01]  /*26990*/  IMAD R12, R8, 0x40, R0 ;  /* 0x00000040080c7824 */ /* 0x000fe200078e0200 */
[----:B------:R-:W-:Y:S01]  /*269a0*/  R2UR UR10, R14 ;  /* 0x000000000e0a72ca */ /* 0x000fe200000e0000 */
[----:B------:R-:W-:Y:S01]  /*269b0*/  VIADD R13, R11, 0x20400 ;  /* 0x000204000b0d7836 */ /* 0x000fe20000000000 */
[----:B------:R-:W-:Y:S01]  /*269c0*/  IADD3 R2, R7, 0x30890, RZ ;  /* 0x0003089007027810 */ /* 0x000fe20007ffe0ff */
[----:B------:R-:W-:Y:S01]  /*269d0*/  UIADD3.X UR5, URZ, UR37, URZ, UP0, !UPT ;  /* 0x000000253f057290 */ /* 0x000fe200087fe43f */
[----:B------:R-:W-:Y:S01]  /*269e0*/  UMOV UR6, 0x0 ;  /* 0x0000000000067882 */ /* 0x000fe20000000000 */
[----:B------:R-:W-:-:S10]  /*269f0*/  UMOV UR7, 0x12f00000 ;  /* 0x12f0000000077882 */ /* 0x000fd40000000000 */
.L_x_1902:
        /* <DEDUP_REMOVED lines=10> */
[----:B------:R-:W-:Y:S01]  /*26aa0*/  IMAD.MOV.U32 R21, RZ, RZ, 0x40 ;  /* 0x00000040ff157424 */ /* 0x000fe200078e00ff */
[----:B------:R-:W-:Y:S01]  /*26ab0*/  PLOP3.LUT P1, PT, PT, PT, PT, 0x80, 0x0 ;  /* 0x000000000000781c */ /* 0x000fe20003f2f070 */
[----:B------:R-:W-:Y:S01]  /*26ac0*/  VIADD R13, R11, 0x22400 ;  /* 0x000224000b0d7836 */ /* 0x000fe20000000000 */
[----:B------:R-:W-:Y:S01]  /*26ad0*/  UMOV UR6, 0x0 ;  /* 0x0000000000067882 */ /* 0x000fe20000000000 */
[----:B------:R-:W-:Y:S01]  /*26ae0*/  UMOV UR7, 0x12f00000 ;  /* 0x12f0000000077882 */ /* 0x000fe20000000000 */
[----:B------:R-:W-:-:S15]  /*26af0*/  R2UR UR10, R21 ;  /* 0x00000000150a72ca */ /* 0x000fde00000e0000 */
.L_x_1903:
        /* <DEDUP_REMOVED lines=16> */
.L_x_1904:
        /* <DEDUP_REMOVED lines=10> */
[----:B------:R-:W-:Y:S01]  /*26ca0*/  MOV R15, 0xc0 ;  /* 0x000000c0000f7802 */ /* 0x000fe20000000f00 */
[----:B------:R-:W-:Y:S01]  /*26cb0*/  VIADD R13, R11, 0x26400 ;  /* 0x000264000b0d7836 */ /* 0x000fe20000000000 */
[----:B------:R-:W-:Y:S01]  /*26cc0*/  PLOP3.LUT P1, PT, PT, PT, PT, 0x80, 0x0 ;  /* 0x000000000000781c */ /* 0x000fe20003f2f070 */
[----:B------:R-:W-:Y:S01]  /*26cd0*/  UMOV UR6, 0x0 ;  /* 0x0000000000067882 */ /* 0x000fe20000000000 */
[----:B------:R-:W-:Y:S01]  /*26ce0*/  R2UR UR10, R15 ;  /* 0x000000000f0a72ca */ /* 0x000fe200000e0000 */
[----:B------:R-:W-:-:S14]  /*26cf0*/  UMOV UR7, 0x12f00000 ;  /* 0x12f0000000077882 */ /* 0x000fdc0000000000 */
.L_x_1905:
        /* <DEDUP_REMOVED lines=10> */
[----:B------:R-:W1:Y:S01]  /*26da0*/  SYNCS.PHASECHK.TRANS64.TRYWAIT P1, [R7+URZ+0x308c0], R3 ;  /* 0x0308c003070075a7 */ /* 0x000e62000802017f */
[----:B------:R-:W-:Y:S04]  /*26db0*/  BSSY B2, `(.L_x_1906) ;  /* 0x0000002000027945 */ /* 0x000fe80003800000 */
[----:B-1----:R-:W-:Y:S05]  /*26dc0*/  @!P1 BRA `(.L_x_1907) ;  /* 0x0000007000449947 */ /* 0x002fea0003800000 */
.L_x_2083:
[----:B------:R-:W-:Y:S05]  /*26dd0*/  BSYNC B2 ;  /* 0x0000000000027941 */ /* 0x000fea0003800000 */
.L_x_1906:
[----:B------:R-:W-:Y:S01]  /*26de0*/  BSSY B2, `(.L_x_1908) ;  /* 0x000000b000027945 */ /* 0x000fe20003800000 */
[----:B------:R-:W-:Y:S02]  /*26df0*/  IMAD.MOV.U32 R2, RZ, RZ, 0x0 ;  /* 0x00000000ff027424 */ /* 0x000fe400078e00ff */
[----:B01----:R-:W-:Y:S01]  /*26e00*/  IMAD.MOV.U32 R3, RZ, RZ, 0x12f00000 ;  /* 0x12f00000ff037424 */ /* 0x003fe200078e00ff */
[----:B------:R-:W-:Y:S06]  /*26e10*/  @P2 BRA `(.L_x_1909) ;  /* 0x00000000001c2947 */ /* 0x000fec0003800000 */
[----:B------:R-:W0:Y:S01]  /*26e20*/  S2R R23, SR_TID.X ;  /* 0x0000000000177919 */ /* 0x000e220000002100 */
[----:B------:R-:W-:-:S04]  /*26e30*/  IMAD.MOV.U32 R13, RZ, RZ, 0x8000 ;  /* 0x00008000ff0d7424 */ /* 0x000fc800078e00ff */
[----:B------:R1:W-:Y:S01]  /*26e40*/  SYNCS.ARRIVE.TRANS64 RZ, [R7+URZ+0x308b0], R13 ;  /* 0x0308b00d07ff79a7 */ /* 0x0003e2000800003f */
[----:B0-----:R-:W-:-:S04]  /*26e50*/  LOP3.LUT R23, R23, 0x1f, RZ, 0xc0, !PT ;  /* 0x0000001f17177812 */ /* 0x001fc800078ec0ff */
[----:B------:R-:W-:-:S13]  /*26e60*/  ISETP.NE.AND P1, PT, R23, RZ, PT ;  /* 0x000000ff1700720c */ /* 0x000fda0003f25270 */
[----:B-1----:R-:W-:Y:S05]  /*26e70*/  @!P1 BRA `(.L_x_1909) ;  /* 0x0000000000049947 */ /* 0x002fea0003800000 */
[----:B------:R-:W-:Y:S01]  /*26e80*/  BPT.TRAP 0x1 ;  /* 0x000000040000795c */ /* 0x000fe20000300000 */
.L_x_1909:
[----:B------:R-:W-:Y:S05]  /*26e90*/  BSYNC B2 ;  /* 0x0000000000027941 */ /* 0x000fea0003800000 */
.L_x_1908:
[----:B------:R-:W-:Y:S01]  /*26ea0*/  R2UR UR10, R14 ;  /* 0x000000000e0a72ca */ /* 0x000fe200000e0000 */
[----:B------:R-:W-:Y:S01]  /*26eb0*/  UIADD3 UR4, UP0, UR36, 0x670, URZ ;  /* 0x0000067024047890 */ /* 0x000fe2000ff1e03f */
[----:B------:R-:W-:Y:S01]  /*26ec0*/  R2UR UR6, R2 ;  /* 0x00000000020672ca */ /* 0x000fe200000e0000 */
[----:B------:R-:W-:Y:S01]  /*26ed0*/  VIADD R7, R7, 0x308b0 ;  /* 0x000308b007077836 */ /* 0x000fe20000000000 */
[----:B------:R-:W-:Y:S01]  /*26ee0*/  R2UR UR7, R3 ;  /* 0x00000000030772ca */ /* 0x000fe200000e0000 */
[----:B------:R-:W-:Y:S01]  /*26ef0*/  UIADD3.X UR5, URZ, UR37, URZ, UP0, !UPT ;  /* 0x000000253f057290 */ /* 0x000fe200087fe43f */
[----:B------:R-:W-:Y:S02]  /*26f00*/  PLOP3.LUT P1, PT, PT, PT, PT, 0x80, 0x0 ;  /* 0x000000000000781c */ /* 0x000fe40003f2f070 */
[----:B------:R-:W-:-:S11]  /*26f10*/  IADD3 R13, R11, 0x400, RZ ;  /* 0x000004000b0d7810 */ /* 0x000fd60007ffe0ff */
.L_x_1910:
        /* <DEDUP_REMOVED lines=15> */
.L_x_1911:
        /* <DEDUP_REMOVED lines=15> */
.L_x_1912:
        /* <DEDUP_REMOVED lines=15> */
.L_x_1913:
        /* <DEDUP_REMOVED lines=10> */
.L_x_1897:
[----:B------:R-:W-:Y:S05]  /*27290*/  BSYNC B1 ;  /* 0x0000000000017941 */ /* 0x000fea0003800000 */
.L_x_1896:
[----:B------:R-:W-:Y:S01]  /*272a0*/  ISETP.GT.AND P2, PT, R8, R4, PT ;  /* 0x000000040800720c */ /* 0x000fe20003f44270 */
[----:B------:R-:W-:Y:S02]  /*272b0*/  VIADD R28, R28, 0x1 ;  /* 0x000000011c1c7836 */ /* 0x000fe40000000000 */
[----:B------:R-:W-:-:S03]  /*272c0*/  VIADD R8, R8, 0xffffffff ;  /* 0xffffffff08087836 */ /* 0x000fc60000000000 */
[----:B------:R-:W-:-:S04]  /*272d0*/  ISETP.NE.AND P1, PT, R28, 0x2, PT ;  /* 0x000000021c00780c */ /* 0x000fc80003f25270 */
[----:B------:R-:W-:Y:S02]  /*272e0*/  SEL R3, RZ, 0x1, P1 ;  /* 0x00000001ff037807 */ /* 0x000fe40000800000 */
[----:B------:R-:W-:Y:S02]  /*272f0*/  SEL R28, R28, RZ, P1 ;  /* 0x000000ff1c1c7207 */ /* 0x000fe40000800000 */
[----:B------:R-:W-:Y:S01]  /*27300*/  LOP3.LUT R30, R30, R3, RZ, 0x3c, !PT ;  /* 0x000000031e1e7212 */ /* 0x000fe200078e3cff */
[----:B------:R-:W-:Y:S06]  /*27310*/  @P2 BRA `(.L_x_1914) ;  /* 0xfffffff400342947 */ /* 0x000fec000383ffff */
.L_x_1872:
[----:B------:R-:W-:Y:S05]  /*27320*/  BSYNC B0 ;  /* 0x0000000000007941 */ /* 0x000fea0003800000 */
.L_x_1871:
[----:B------:R-:W0:Y:S01]  /*27330*/  LDC R0, c[0x0][0x448] ;  /* 0x00011200ff007b82 */ /* 0x000e220000000800 */
[----:B------:R-:W-:Y:S01]  /*27340*/  IADD3 R7, R25, 0x7f, RZ ;  /* 0x0000007f19077810 */ /* 0x000fe20007ffe0ff */
[----:B------:R-:W-:Y:S06]  /*27350*/  @!P0 WARPSYNC.ALL ;  /* 0x0000000000008948 */ /* 0x000fec0003800000 */
[----:B------:R-:W-:Y:S01]  /*27360*/  @!P0 BAR.SYNC.DEFER_BLOCKING 0xc, 0x180 ;  /* 0x0306000000008b1d */ /* 0x000fe20000010000 */
[----:B0-----:R-:W-:-:S13]  /*27370*/  ISETP.NE.AND P1, PT, R0, 0x1, PT ;  /* 0x000000010000780c */ /* 0x001fda0003f25270 */
[----:B------:R-:W0:Y:S08]  /*27380*/  @P1 LDC R0, c[0x0][0x44c] ;  /* 0x00011300ff001b82 */ /* 0x000e300000000800 */
[----:B------:R-:W1:Y:S01]  /*27390*/  @P1 LDC R3, c[0x0][0x450] ;  /* 0x00011400ff031b82 */ /* 0x000e620000000800 */
[----:B0-----:R-:W-:-:S05]  /*273a0*/  @P1 IMAD.HI.U32 R0, R7, R0, RZ ;  /* 0x0000000007001227 */ /* 0x001fca00078e00ff */
[----:B-1----:R-:W-:Y:S02]  /*273b0*/  @P1 SHF.R.U32.HI R7, RZ, R3, R0 ;  /* 0x00000003ff071219 */ /* 0x002fe40000011600 */
[----:B------:R-:W0:Y:S03]  /*273c0*/  LDC.64 R2, c[0x0][0x9e0] ;  /* 0x00027800ff027b82 */ /* 0x000e260000000a00 */
[----:B------:R-:W-:Y:S01]  /*273d0*/  IMAD.IADD R7, R18, 0x1, R7 ;  /* 0x0000000112077824 */ /* 0x000fe200078e0207 */
[----:B0-----:R-:W-:-:S03]  /*273e0*/  ISETP.GE.AND P2, PT, R3, 0x1, PT ;  /* 0x000000010300780c */ /* 0x001fc60003f46270 */
[----:B------:R-:W-:-:S10]  /*273f0*/  IMAD.IADD R2, R7, 0x1, R2 ;  /* 0x0000000107027824 */ /* 0x000fd400078e0202 */
[----:B------:R-:W-:Y:S05]  /*27400*/  @!P2 BRA `(.L_x_1915) ;  /* 0x000000000048a947 */ /* 0x000fea0003800000 */
        /* <DEDUP_REMOVED lines=11> */
.L_x_1917:
[----:B------:R-:W-:-:S13]  /*274c0*/  ISETP.NE.AND P0, PT, R3, 0x1, PT ;  /* 0x000000010300780c */ /* 0x000fda0003f05270 */
[----:B------:R-:W0:Y:S02]  /*274d0*/  @P0 LDC.64 R4, c[0x0][0x9e8] ;  /* 0x00027a00ff040b82 */ /* 0x000e240000000a00 */
[----:B0-----:R-:W-:-:S05]  /*274e0*/  @P0 IMAD.HI.U32 R4, R0, R4, RZ ;  /* 0x0000000400040227 */ /* 0x001fca00078e00ff */
[----:B------:R-:W-:-:S07]  /*274f0*/  @P0 SHF.R.U32.HI R0, RZ, R5, R4 ;  /* 0x00000005ff000219 */ /* 0x000fce0000011604 */
.L_x_1918:
[----:B------:R-:W-:Y:S05]  /*27500*/  BSYNC B0 ;  /* 0x0000000000007941 */ /* 0x000fea0003800000 */
.L_x_1916:
[----:B------:R-:W-:-:S05]  /*27510*/  IMAD R5, R0, R3, R3 ;  /* 0x0000000300057224 */ /* 0x000fca00078e0203 */
[----:B------:R-:W-:-:S07]  /*27520*/  VIMNMX R2, R2, R5, PT ;  /* 0x0000000502027248 */ /* 0x000fce0003fe0100 */
.L_x_1915:
[----:B------:R-:W0:Y:S01]  /*27530*/  @P1 LDC R4, c[0x0][0x44c] ;  /* 0x00011300ff041b82 */ /* 0x000e220000000800 */
[----:B------:R-:W-:Y:S01]  /*27540*/  VIADD R2, R2, 0x3f ;  /* 0x0000003f02027836 */ /* 0x000fe20000000000 */
[----:B------:R-:W-:-:S04]  /*27550*/  ULDC UR4, c[0x0][0x9dc] ;  /* 0x0002770000047ab9 */ /* 0x000fc80000000800 */
[----:B------:R-:W-:Y:S02]  /*27560*/  SHF.R.S32.HI R5, RZ, 0x1f, R2 ;  /* 0x0000001fff057819 */ /* 0x000fe40000011402 */
[----:B------:R-:W1:Y:S02]  /*27570*/  @P1 LDC R0, c[0x0][0x450] ;  /* 0x00011400ff001b82 */ /* 0x000e640000000800 */
[----:B------:R-:W-:Y:S02]  /*27580*/  LEA.HI R5, R5, R2, RZ, 0x6 ;  /* 0x0000000205057211 */ /* 0x000fe400078f30ff */
[----:B------:R-:W-:Y:S01]  /*27590*/  MOV R2, R25 ;  /* 0x0000001900027202 */ /* 0x000fe20000000f00 */
        /* <DEDUP_REMOVED lines=17> */
.L_x_1921:
[----:B------:R-:W-:-:S13]  /*276b0*/  ISETP.NE.AND P0, PT, R3, 0x1, PT ;  /* 0x000000010300780c */ /* 0x000fda0003f05270 */
[----:B------:R-:W0:Y:S02]  /*276c0*/  @P0 LDC.64 R4, c[0x0][0x9e8] ;  /* 0x00027a00ff040b82 */ /* 0x000e240000000a00 */
[----:B0-----:R-:W-:-:S05]  /*276d0*/  @P0 IMAD.HI.U32 R4, R2, R4, RZ ;  /* 0x0000000402040227 */ /* 0x001fca00078e00ff */
[----:B------:R-:W-:-:S07]  /*276e0*/  @P0 SHF.R.U32.HI R2, RZ, R5, R4 ;  /* 0x00000005ff020219 */ /* 0x000fce0000011604 */
.L_x_1922:
[----:B------:R-:W-:Y:S05]  /*276f0*/  BSYNC B0 ;  /* 0x0000000000007941 */ /* 0x000fea0003800000 */
.L_x_1920:
[----:B------:R-:W-:-:S05]  /*27700*/  IMAD R3, R2, R3, RZ ;  /* 0x0000000302037224 */ /* 0x000fca00078e02ff */
[----:B------:R-:W-:-:S07]  /*27710*/  VIMNMX R0, R0, R3, !PT ;  /* 0x0000000300007248 */ /* 0x000fce0007fe0100 */
.L_x_1919:
[----:B------:R-:W-:Y:S01]  /*27720*/  ISETP.NE.AND P1, PT, R6, RZ, PT ;  /* 0x000000ff0600720c */ /* 0x000fe20003f25270 */
[----:B------:R-:W-:Y:S01]  /*27730*/  BSSY B0, `(.L_x_1923) ;  /* 0x0000024000007945 */ /* 0x000fe20003800000 */
[----:B------:R-:W-:-:S04]  /*27740*/  SHF.R.S32.HI R3, RZ, 0x1f, R0 ;  /* 0x0000001fff037819 */ /* 0x000fc80000011400 */
[----:B------:R-:W-:-:S04]  /*27750*/  LEA.HI R3, R3, R0, RZ, 0x6 ;  /* 0x0000000003037211 */ /* 0x000fc800078f30ff */
[----:B------:R-:W-:Y:S01]  /*27760*/  SHF.R.S32.HI R0, RZ, 0x6, R3 ;  /* 0x00000006ff007819 */ /* 0x000fe20000011403 */
[----:B------:R-:W-:Y:S02]  /*27770*/  IMAD.MOV.U32 R3, RZ, RZ, RZ ;  /* 0x000000ffff037224 */ /* 0x000fe400078e00ff */
[----:B------:R-:W0:Y:S01]  /*27780*/  @!P1 LDC R6, c[0x0][0x9f0] ;  /* 0x00027c00ff069b82 */ /* 0x000e220000000800 */
[----:B------:R-:W-:-:S04]  /*27790*/  VIMNMX R0, RZ, R0, !PT ;  /* 0x00000000ff007248 */ /* 0x000fc80007fe0100 */
[----:B------:R-:W-:-:S13]  /*277a0*/  ISETP.GT.AND P0, PT, R19, R0, PT ;  /* 0x000000001300720c */ /* 0x000fda0003f04270 */
[----:B------:R-:W-:Y:S05]  /*277b0*/  @!P0 BRA `(.L_x_1924) ;  /* 0x00000000006c8947 */ /* 0x000fea0003800000 */
[-C--:B0-----:R-:W-:Y:S02]  /*277c0*/  IABS R4, R6.reuse ;  /* 0x0000000600047213 */ /* 0x081fe40000000000 */
[----:B------:R-:W-:Y:S02]  /*277d0*/  MOV R2, RZ ;  /* 0x000000ff00027202 */ /* 0x000fe40000000f00 */
[----:B------:R-:W0:Y:S01]  /*277e0*/  I2F.RP R5, R4 ;  /* 0x0000000400057306 */ /* 0x000e220000209400 */
[----:B------:R-:W-:-:S07]  /*277f0*/  IABS R8, R6 ;  /* 0x0000000600087213 */ /* 0x000fce0000000000 */
[----:B0-----:R-:W0:Y:S02]  /*27800*/  MUFU.RCP R5, R5 ;  /* 0x0000000500057308 */ /* 0x001e240000001000 */
[----:B0-----:R-:W-:-:S06]  /*27810*/  VIADD R7, R5, 0xffffffe ;  /* 0x0ffffffe05077836 */ /* 0x001fcc0000000000 */
[----:B------:R0:W1:Y:S02]  /*27820*/  F2I.FTZ.U32.TRUNC.NTZ R3, R7 ;  /* 0x0000000700037305 */ /* 0x000064000021f000 */
[----:B0-----:R-:W-:Y:S02]  /*27830*/  IMAD.MOV R7, RZ, RZ, -R8 ;  /* 0x000000ffff077224 */ /* 0x001fe400078e0a08 */
[----:B-1----:R-:W-:-:S04]  /*27840*/  IMAD.MOV R9, RZ, RZ, -R3 ;  /* 0x000000ffff097224 */ /* 0x002fc800078e0a03 */
[----:B------:R-:W-:-:S04]  /*27850*/  IMAD R9, R9, R4, RZ ;  /* 0x0000000409097224 */ /* 0x000fc800078e02ff */
[----:B------:R-:W-:Y:S01]  /*27860*/  IMAD.HI.U32 R2, R3, R9, R2 ;  /* 0x0000000903027227 */ /* 0x000fe200078e0002 */
[----:B------:R-:W-:-:S05]  /*27870*/  IADD3 R3, R6, -0x1, R19 ;  /* 0xffffffff06037810 */ /* 0x000fca0007ffe013 */
[----:B------:R-:W-:-:S05]  /*27880*/  IMAD.IADD R3, R3, 0x1, -R0 ;  /* 0x0000000103037824 */ /* 0x000fca00078e0a00 */
[----:B------:R-:W-:Y:S02]  /*27890*/  IABS R5, R3 ;  /* 0x0000000300057213 */ /* 0x000fe40000000000 */
[----:B------:R-:W-:-:S03]  /*278a0*/  LOP3.LUT R3, R3, R6, RZ, 0x3c, !PT ;  /* 0x0000000603037212 */ /* 0x000fc600078e3cff */
[----:B------:R-:W-:Y:S01]  /*278b0*/  IMAD.HI.U32 R2, R2, R5, RZ ;  /* 0x0000000502027227 */ /* 0x000fe200078e00ff */
[----:B------:R-:W-:-:S03]  /*278c0*/  ISETP.GE.AND P2, PT, R3, RZ, PT ;  /* 0x000000ff0300720c */ /* 0x000fc60003f46270 */
[----:B------:R-:W-:-:S05]  /*278d0*/  IMAD R5, R2, R7, R5 ;  /* 0x0000000702057224 */ /* 0x000fca00078e0205 */
[----:B------:R-:W-:-:S13]  /*278e0*/  ISETP.GT.U32.AND P1, PT, R4, R5, PT ;  /* 0x000000050400720c */ /* 0x000fda0003f24070 */
[----:B------:R-:W-:Y:S02]  /*278f0*/  @!P1 IMAD.IADD R5, R5, 0x1, -R4 ;  /* 0x0000000105059824 */ /* 0x000fe400078e0a04 */
[----:B------:R-:W-:Y:S01]  /*27900*/  @!P1 VIADD R2, R2, 0x1 ;  /* 0x0000000102029836 */ /* 0x000fe20000000000 */
[----:B------:R-:W-:Y:S02]  /*27910*/  ISETP.NE.AND P1, PT, R6, RZ, PT ;  /* 0x000000ff0600720c */ /* 0x000fe40003f25270 */
[----:B------:R-:W-:-:S13]  /*27920*/  ISETP.GE.U32.AND P0, PT, R5, R4, PT ;  /* 0x000000040500720c */ /* 0x000fda0003f06070 */
[----:B------:R-:W-:-:S05]  /*27930*/  @P0 VIADD R2, R2, 0x1 ;  /* 0x0000000102020836 */ /* 0x000fca0000000000 */
[----:B------:R-:W-:Y:S02]  /*27940*/  @!P2 IADD3 R2, -R2, RZ, RZ ;  /* 0x000000ff0202a210 */ /* 0x000fe40007ffe1ff */
[----:B------:R-:W-:-:S05]  /*27950*/  @!P1 LOP3.LUT R2, RZ, R6, RZ, 0x33, !PT ;  /* 0x00000006ff029212 */ /* 0x000fca00078e33ff */
[----:B------:R-:W-:-:S07]  /*27960*/  IMAD.MOV.U32 R3, RZ, RZ, R2 ;  /* 0x000000ffff037224 */ /* 0x000fce00078e0002 */
.L_x_1924:
[----:B------:R-:W-:Y:S05]  /*27970*/  BSYNC B0 ;  /* 0x0000000000007941 */ /* 0x000fea0003800000 */
.L_x_1923:
[-C--:B------:R-:W-:Y:S01]  /*27980*/  IMAD R0, R10, R3.reuse, R0 ;  /* 0x000000030a007224 */ /* 0x080fe200078e0200 */
        /* <DEDUP_REMOVED lines=13> */
[----:B------:R-:W1:Y:S02]  /*27a60*/  FLO.U32 R0, UR4 ;  /* 0x0000000400007d00 */ /* 0x000e6400080e0000 */
        /* <DEDUP_REMOVED lines=9> */
.L_x_1926:
        /* <DEDUP_REMOVED lines=8> */
[----:B------:R-:W-:Y:S01]  /*27b80*/  IMAD.U32 R4, RZ, RZ, UR6 ;  /* 0x00000006ff047e24 */ /* 0x000fe2000f8e00ff */
[----:B------:R-:W-:Y:S01]  /*27b90*/  MOV R7, UR9 ;  /* 0x0000000900077c02 */ /* 0x000fe20008000f00 */
[----:B------:R-:W1:Y:S01]  /*27ba0*/  LDC.64 R2, c[0x4][R2] ;  /* 0x0100000002027b82 */ /* 0x000e620000000a00 */
[----:B------:R-:W-:Y:S02]  /*27bb0*/  IMAD.U32 R5, RZ, RZ, UR7 ;  /* 0x00000007ff057e24 */ /* 0x000fe4000f8e00ff */
[----:B0-----:R-:W-:Y:S02]  /*27bc0*/  IMAD.U32 R6, RZ, RZ, UR8 ;  /* 0x00000008ff067e24 */ /* 0x001fe4000f8e00ff */
[----:B------:R-:W-:-:S02]  /*27bd0*/  IMAD.U32 R10, RZ, RZ, UR4 ;  /* 0x00000004ff0a7e24 */ /* 0x000fc4000f8e00ff */
[----:B------:R-:W-:Y:S02]  /*27be0*/  IMAD.U32 R11, RZ, RZ, UR5 ;  /* 0x00000005ff0b7e24 */ /* 0x000fe4000f8e00ff */
[----:B------:R-:W-:Y:S02]  /*27bf0*/  IMAD.MOV.U32 R8, RZ, RZ, 0x70 ;  /* 0x00000070ff087424 */ /* 0x000fe400078e00ff */
[----:B------:R-:W-:Y:S02]  /*27c00*/  IMAD.MOV.U32 R12, RZ, RZ, 0x1 ;  /* 0x00000001ff0c7424 */ /* 0x000fe400078e00ff */
[----:B------:R-:W-:-:S07]  /*27c10*/  IMAD.MOV.U32 R13, RZ, RZ, RZ ;  /* 0x000000ffff0d7224 */ /* 0x000fce00078e00ff */
[----:B------:R-:W-:-:S07]  /*27c20*/  LEPC R20, `(.L_x_1929) ;  /* 0x000000001014794e */ /* 0x000fce0000000000 */
[----:B-1----:R-:W-:Y:S05]  /*27c30*/  CALL.ABS.NOINC R2 ;  /* 0x0000000002007343 */ /* 0x002fea0003c00000 */
.L_x_1929:
[----:B------:R-:W-:Y:S05]  /*27c40*/  BSYNC B6 ;  /* 0x0000000000067941 */ /* 0x000fea0003800000 */
.L_x_1928:
        /* <DEDUP_REMOVED lines=11> */
[----:B------:R-:W-:Y:S02]  /*27d00*/  IMAD.U32 R5, RZ, RZ, UR7 ;  /* 0x00000007ff057e24 */ /* 0x000fe4000f8e00ff */
[----:B0-----:R-:W-:Y:S02]  /*27d10*/  IMAD.U32 R6, RZ, RZ, UR8 ;  /* 0x00000008ff067e24 */ /* 0x001fe4000f8e00ff */
[----:B------:R-:W-:-:S02]  /*27d20*/  IMAD.U32 R7, RZ, RZ, UR9 ;  /* 0x00000009ff077e24 */ /* 0x000fc4000f8e00ff */
[----:B------:R-:W-:Y:S02]  /*27d30*/  IMAD.U32 R10, RZ, RZ, UR4 ;  /* 0x00000004ff0a7e24 */ /* 0x000fe4000f8e00ff */
[----:B------:R-:W-:Y:S02]  /*27d40*/  IMAD.MOV.U32 R8, RZ, RZ, 0x70 ;  /* 0x00000070ff087424 */ /* 0x000fe400078e00ff */
[----:B------:R-:W-:Y:S02]  /*27d50*/  IMAD.MOV.U32 R12, RZ, RZ, 0x1 ;  /* 0x00000001ff0c7424 */ /* 0x000fe400078e00ff */
[----:B-1----:R-:W-:-:S07]  /*27d60*/  IMAD.MOV.U32 R13, RZ, RZ, RZ ;  /* 0x000000ffff0d7224 */ /* 0x002fce00078e00ff */
[----:B------:R-:W-:-:S07]  /*27d70*/  LEPC R20, `(.L_x_1932) ;  /* 0x000000001014794e */ /* 0x000fce0000000000 */
[----:B--2---:R-:W-:Y:S05]  /*27d80*/  CALL.ABS.NOINC R2 ;  /* 0x0000000002007343 */ /* 0x004fea0003c00000 */
.L_x_1932:
[----:B------:R0:W1:Y:S01]  /*27d90*/  LDC.64 R2, c[0x4][R18] ;  /* 0x0100000012027b82 */ /* 0x0000620000000a00 */
[----:B------:R-:W-:Y:S01]  /*27da0*/  ULDC.64 UR4, c[0x4][0xa8] ;  /* 0x01002a0000047ab9 */ /* 0x000fe20000000a00 */
[----:B------:R-:W-:Y:S01]  /*27db0*/  ULDC.64 UR6, c[0x4][0xb0] ;  /* 0x01002c0000067ab9 */ /* 0x000fe20000000a00 */
[----:B------:R-:W-:Y:S01]  /*27dc0*/  ULDC.64 UR8, c[0x4][0x40] ;  /* 0x0100100000087ab9 */ /* 0x000fe20000000a00 */
[----:B------:R-:W-:Y:S01]  /*27dd0*/  IMAD.U32 R4, RZ, RZ, UR4 ;  /* 0x00000004ff047e24 */ /* 0x000fe2000f8e00ff */
[----:B------:R-:W-:Y:S01]  /*27de0*/  MOV R6, UR6 ;  /* 0x0000000600067c02 */ /* 0x000fe20008000f00 */
[----:B------:R-:W-:Y:S01]  /*27df0*/  IMAD.U32 R5, RZ, RZ, UR5 ;  /* 0x00000005ff057e24 */ /* 0x000fe2000f8e00ff */
[----:B------:R-:W-:Y:S01]  /*27e00*/  MOV R13, RZ ;  /* 0x000000ff000d7202 */ /* 0x000fe20000000f00 */
[----:B------:R-:W-:Y:S02]  /*27e10*/  IMAD.U32 R7, RZ, RZ, UR7 ;  /* 0x00000007ff077e24 */ /* 0x000fe4000f8e00ff */
[----:B------:R-:W-:-:S02]  /*27e20*/  IMAD.U32 R10, RZ, RZ, UR8 ;  /* 0x00000008ff0a7e24 */ /* 0x000fc4000f8e00ff */
[----:B------:R-:W-:Y:S02]  /*27e30*/  IMAD.U32 R11, RZ, RZ, UR9 ;  /* 0x00000009ff0b7e24 */ /* 0x000fe4000f8e00ff */
[----:B------:R-:W-:Y:S02]  /*27e40*/  IMAD.MOV.U32 R8, RZ, RZ, 0x70 ;  /* 0x00000070ff087424 */ /* 0x000fe400078e00ff */
[----:B0-----:R-:W-:-:S07]  /*27e50*/  IMAD.MOV.U32 R12, RZ, RZ, 0x1 ;  /* 0x00000001ff0c7424 */ /* 0x001fce00078e00ff */
[----:B------:R-:W-:-:S07]  /*27e60*/  LEPC R20, `(.L_x_1931) ;  /* 0x000000001014794e */ /* 0x000fce0000000000 */
[----:B-1----:R-:W-:Y:S05]  /*27e70*/  CALL.ABS.NOINC R2 ;  /* 0x0000000002007343 */ /* 0x002fea0003c00000 */
.L_x_1931:
[----:B------:R-:W-:Y:S05]  /*27e80*/  BSYNC B6 ;  /* 0x0000000000067941 */ /* 0x000fea0003800000 */
.L_x_1930:
[----:B------:R-:W-:Y:S01]  /*27e90*/  ULDC.64 UR4, c[0x0][0x9f8] ;  /* 0x00027e0000047ab9 */ /* 0x000fe20000000a00 */
[----:B------:R-:W2:Y:S01]  /*27ea0*/  LDL R20, [R1+0x8] ;  /* 0x0000080001147983 */ /* 0x000ea20000100800 */
[----:B------:R-:W-:-:S03]  /*27eb0*/  ISETP.NE.U32.AND P0, PT, RZ, UR4, PT ;  /* 0x00000004ff007c0c */ /* 0x000fc6000bf05070 */
[----:B------:R-:W3:Y:S01]  /*27ec0*/  LDL R19, [R1+0x10] ;  /* 0x0000100001137983 */ /* 0x000ee20000100800 */
[----:B------:R-:W-:Y:S01]  /*27ed0*/  ISETP.NE.AND.EX P0, PT, RZ, UR5, PT, P0 ;  /* 0x00000005ff007c0c */ /* 0x000fe2000bf05300 */
[----:B------:R-:W-:Y:S01]  /*27ee0*/  IMAD.MOV.U32 R32, RZ, RZ, R27 ;  /* 0x000000ffff207224 */ /* 0x000fe200078e001b */
[----:B------:R-:W1:Y:S01]  /*27ef0*/  LDC R5, c[0x0][0x430] ;  /* 0x00010c00ff057b82 */ /* 0x000e620000000800 */
[----:B------:R-:W4:Y:S01]  /*27f00*/  S2R R18, SR_TID.X ;  /* 0x0000000000127919 */ /* 0x000f220000002100 */
[----:B------:R-:W-:Y:S01]  /*27f10*/  VIADD R7, R23, 0xffffffff ;  /* 0xffffffff17077836 */ /* 0x000fe20000000000 */
[----:B------:R-:W-:Y:S01]  /*27f20*/  LOP3.LUT R16, R16, 0xfffffffe, RZ, 0xc0, !PT ;  /* 0xfffffffe10107812 */ /* 0x000fe200078ec0ff */
[----:B------:R-:W-:-:S07]  /*27f30*/  ULDC UR4, c[0x0][0x2f4] ;  /* 0x0000bd0000047ab9 */ /* 0x000fce0000000800 */
[----:B------:R-:W0:Y:S01]  /*27f40*/  @P0 LDC.64 R2, c[0x0][0x9f8] ;  /* 0x00027e00ff020b82 */ /* 0x000e220000000a00 */
[----:B----4-:R-:W-:Y:S01]  /*27f50*/  LOP3.LUT R18, R18, 0x7f, RZ, 0xc0, !PT ;  /* 0x0000007f12127812 */ /* 0x010fe200078ec0ff */
[----:B0-----:R-:W-:-:S05]  /*27f60*/  @P0 IMAD.WIDE R2, R27, 0x4, R2 ;  /* 0x000000041b020825 */ /* 0x001fca00078e0202 */
[----:B------:R0:W4:Y:S01]  /*27f70*/  @P0 LDG.E R32, desc[UR60][R2.64] ;  /* 0x0000003c02200981 */ /* 0x000122000c1e1900 */
[----:B------:R-:W-:Y:S02]  /*27f80*/  SHF.R.U32.HI R21, RZ, 0x3, R18 ;  /* 0x00000003ff157819 */ /* 0x000fe40000011612 */
[----:B-1----:R-:W-:Y:S01]  /*27f90*/  ISETP.NE.AND P1, PT, R5, 0x1, PT ;  /* 0x000000010500780c */ /* 0x002fe20003f25270 */
[----:B------:R-:W1:-:S12]  /*27fa0*/  S2R R18, SR_TID.X ;  /* 0x0000000000127919 */ /* 0x000e580000002100 */
[----:B------:R-:W0:Y:S08]  /*27fb0*/  @P1 LDC R9, c[0x0][0x434] ;  /* 0x00010d00ff091b82 */ /* 0x000e300000000800 */
[----:B------:R-:W0:Y:S01]  /*27fc0*/  @P1 LDC R6, c[0x0][0x438] ;  /* 0x00010e00ff061b82 */ /* 0x000e220000000800 */
[----:B-1----:R-:W-:-:S05]  /*27fd0*/  IMAD.SHL.U32 R18, R18, 0x10, RZ ;  /* 0x0000001012127824 */ /* 0x002fca00078e00ff */
[----:B------:R-:W-:-:S05]  /*27fe0*/  LOP3.LUT R18, R21, 0x70, R18, 0xf8, !PT ;  /* 0x0000007015127812 */ /* 0x000fca00078ef812 */
[----:B------:R-:W-:Y:S01]  /*27ff0*/  IMAD R0, R7, 0x40, R18 ;  /* 0x0000004007007824 */ /* 0x000fe200078e0212 */
[----:B------:R-:W-:-:S04]  /*28000*/  LOP3.LUT R10, R36, 0x40, RZ, 0xfc, !PT ;  /* 0x00000040240a7812 */ /* 0x000fc800078efcff */
[----:B------:R-:W-:Y:S01]  /*28010*/  ISETP.GE.AND P3, PT, R10, UR4, PT ;  /* 0x000000040a007c0c */ /* 0x000fe2000bf66270 */
[----:B------:R-:W-:Y:S01]  /*28020*/  UMOV UR5, 0xffffffff ;  /* 0xffffffff00057882 */ /* 0x000fe20000000000 */
[----:B--2---:R-:W-:-:S04]  /*28030*/  ISETP.GE.AND P0, PT, R0, R20, PT ;  /* 0x000000140000720c */ /* 0x004fc80003f06270 */
[----:B------:R-:W-:Y:S01]  /*28040*/  ISETP.GT.U32.OR P0, PT, R18, 0x3f, P0 ;  /* 0x0000003f1200780c */ /* 0x000fe20000704470 */
[----:B---3--:R-:W-:-:S04]  /*28050*/  IMAD.IADD R0, R0, 0x1, R19 ;  /* 0x0000000100007824 */ /* 0x008fc800078e0213 */
[----:B0-----:R-:W-:Y:S01]  /*28060*/  @P1 IMAD.HI.U32 R9, R0, R9, RZ ;  /* 0x0000000900091227 */ /* 0x001fe200078e00ff */
[----:B------:R-:W-:-:S04]  /*28070*/  MOV R4, R0 ;  /* 0x0000000000047202 */ /* 0x000fc80000000f00 */
[----:B------:R-:W-:-:S03]  /*28080*/  @P1 SHF.R.U32.HI R4, RZ, R6, R9 ;  /* 0x00000006ff041219 */ /* 0x000fc60000011609 */
[----:B------:R-:W0:Y:S02]  /*28090*/  @!P0 LDC.64 R2, c[0x0][0x428] ;  /* 0x00010a00ff028b82 */ /* 0x000e240000000a00 */
[----:B------:R-:W-:-:S04]  /*280a0*/  IMAD.MOV R6, RZ, RZ, -R4 ;  /* 0x000000ffff067224 */ /* 0x000fc800078e0a04 */
[----:B------:R-:W-:Y:S01]  /*280b0*/  IMAD R0, R5, R6, R0 ;  /* 0x0000000605007224 */ /* 0x000fe200078e0200 */
[----:B------:R-:W-:Y:S02]  /*280c0*/  @!P0 SHF.R.S32.HI R5, RZ, 0x1f, R4 ;  /* 0x0000001fff058819 */ /* 0x000fe40000011404 */
[----:B----4-:R-:W-:Y:S01]  /*280d0*/  SHF.R.S32.HI R8, RZ, 0x1f, R32 ;  /* 0x0000001fff087819 */ /* 0x010fe20000011420 */
[----:B0-----:R-:W-:-:S04]  /*280e0*/  @!P0 IMAD.WIDE.U32 R4, R32, R2, R4 ;  /* 0x0000000220048225 */ /* 0x001fc800078e0004 */
[----:B------:R-:W-:Y:S01]  /*280f0*/  @!P0 IMAD R6, R8, R2, RZ ;  /* 0x0000000208068224 */ /* 0x000fe200078e02ff */
[----:B------:R0:W-:Y:S03]  /*28100*/  STL [R1+0x14], R8 ;  /* 0x0000140801007387 */ /* 0x0001e60000100800 */
[----:B------:R-:W-:Y:S02]  /*28110*/  @!P0 IMAD R6, R32, R3, R6 ;  /* 0x0000000320068224 */ /* 0x000fe400078e0206 */
[----:B------:R-:W1:Y:S02]  /*28120*/  @!P0 LDC.64 R2, c[0x0][0x418] ;  /* 0x00010600ff028b82 */ /* 0x000e640000000a00 */
[----:B------:R-:W-:Y:S02]  /*28130*/  @!P0 IMAD.IADD R6, R5, 0x1, R6 ;  /* 0x0000000105068824 */ /* 0x000fe400078e0206 */
[----:B------:R-:W-:Y:S01]  /*28140*/  IMAD.MOV.U32 R5, RZ, RZ, RZ ;  /* 0x000000ffff057224 */ /* 0x000fe200078e00ff */
[----:B-1----:R-:W-:-:S04]  /*28150*/  @!P0 LEA R2, P1, R4, R2, 0x2 ;  /* 0x0000000204028211 */ /* 0x002fc800078210ff */
[----:B------:R-:W-:Y:S01]  /*28160*/  @!P0 LEA.HI.X R3, R4, R3, R6, 0x2, P1 ;  /* 0x0000000304038211 */ /* 0x000fe200008f1406 */
[----:B------:R-:W-:-:S04]  /*28170*/  IMAD.U32 R4, RZ, RZ, UR39 ;  /* 0x00000027ff047e24 */ /* 0x000fc8000f8e00ff */
[----:B------:R1:W5:Y:S01]  /*28180*/  @!P0 LDG.E R5, desc[UR60][R2.64] ;  /* 0x0000003c02058981 */ /* 0x000362000c1e1900 */
[----:B------:R-:W-:Y:S02]  /*28190*/  ISETP.GT.U32.AND P0, PT, R18, 0x3f, PT ;  /* 0x0000003f1200780c */ /* 0x000fe40003f04070 */
[----:B------:R-:W-:Y:S02]  /*281a0*/  ISETP.NE.AND P2, PT, R4, 0x3, PT ;  /* 0x000000030400780c */ /* 0x000fe40003f45270 */
[----:B0-----:R-:W-:-:S04]  /*281b0*/  LOP3.LUT R8, R36, 0x80, RZ, 0xfc, !PT ;  /* 0x0000008024087812 */ /* 0x001fc800078efcff */
[----:B------:R-:W-:-:S05]  /*281c0*/  ISETP.GE.AND P1, PT, R8, UR4, PT ;  /* 0x0000000408007c0c */ /* 0x000fca000bf26270 */
[----:B------:R-:W-:Y:S02]  /*281d0*/  @P0 LOP3.LUT R16, R16, 0x1, RZ, 0xfc, !PT ;  /* 0x0000000110100812 */ /* 0x000fe400078efcff */
[----:B------:R-:W-:Y:S02]  /*281e0*/  ISETP.GE.AND P0, PT, R36, UR4, PT ;  /* 0x0000000424007c0c */ /* 0x000fe4000bf06270 */
[----:B------:R-:W-:-:S04]  /*281f0*/  LOP3.LUT R16, R16, 0xffffffdf, RZ, 0xc0, !PT ;  /* 0xffffffdf10107812 */ /* 0x000fc800078ec0ff */
[----:B------:R-:W-:-:S04]  /*28200*/  @P2 LOP3.LUT R16, R16, 0x20, RZ, 0xfc, !PT ;  /* 0x0000002010102812 */ /* 0x000fc800078efcff */
[----:B------:R-:W-:-:S04]  /*28210*/  LOP3.LUT R16, R16, 0xffffffef, RZ, 0xc0, !PT ;  /* 0xffffffef10107812 */ /* 0x000fc800078ec0ff */
        /* <DEDUP_REMOVED lines=8> */
[----:B-1----:R-:W-:Y:S06]  /*282a0*/  BRA.DIV UR5, `(.L_x_1933) ;  /* 0x0000005e05207947 */ /* 0x002fec000b800000 */
.L_x_2086:
[----:B------:R-:W-:Y:S01]  /*282b0*/  IMAD.MOV.U32 R23, RZ, RZ, R7 ;  /* 0x000000ffff177224 */ /* 0x000fe200078e0007 */
[----:B------:R-:W-:Y:S06]  /*282c0*/  @!P2 BRA `(.L_x_1934) ;  /* 0x000000000004a947 */ /* 0x000fec0003800000 */
[----:B------:R-:W-:Y:S01]  /*282d0*/  BPT.TRAP 0x1 ;  /* 0x000000040000795c */ /* 0x000fe20000300000 */
.L_x_1934:
[----:B------:R-:W-:Y:S01]  /*282e0*/  SHF.R.S32.HI R6, RZ, 0x1f, R0 ;  /* 0x0000001fff067819 */ /* 0x000fe20000011400 */
[----:B------:R-:W-:Y:S01]  /*282f0*/  ULDC.64 UR4, c[0x0][0x328] ;  /* 0x0000ca0000047ab9 */ /* 0x000fe20000000a00 */
[----:B-----5:R-:W-:Y:S01]  /*28300*/  SHF.R.S32.HI R8, RZ, 0x1f, R5 ;  /* 0x0000001fff087819 */ /* 0x020fe20000011405 */
[----:B------:R-:W-:Y:S01]  /*28310*/  ULDC.64 UR6, c[0x0][0x318] ;  /* 0x0000c60000067ab9 */ /* 0x000fe20000000a00 */
[----:B------:R-:W-:Y:S01]  /*28320*/  BSSY B0, `(.L_x_1935) ;  /* 0x0000013000007945 */ /* 0x000fe20003800000 */
        /* <DEDUP_REMOVED lines=18> */
.L_x_2087:
[----:B------:R-:W-:Y:S05]  /*28450*/  BSYNC B0 ;  /* 0x0000000000007941 */ /* 0x000fea0003800000 */
.L_x_1935:
[----:B------:R-:W2:Y:S01]  /*28460*/  LDL R10, [R1+0x8] ;  /* 0x00000800010a7983 */ /* 0x000ea20000100800 */
[----:B------:R-:W-:Y:S01]  /*28470*/  ULDC.64 UR4, c[0x0][0x300] ;  /* 0x0000c00000047ab9 */ /* 0x000fe20000000a00 */
[----:B------:R-:W-:Y:S01]  /*28480*/  ULDC.64 UR6, c[0x0][0x2e8] ;  /* 0x0000ba0000067ab9 */ /* 0x000fe20000000a00 */
[----:B------:R-:W-:Y:S01]  /*28490*/  IMAD R6, R6, UR4, RZ ;  /* 0x0000000406067c24 */ /* 0x000fe2000f8e02ff */
[----:B------:R-:W1:Y:S01]  /*284a0*/  S2R R9, SR_TID.X ;  /* 0x0000000000097919 */ /* 0x000e620000002100 */
[----:B0-----:R-:W-:Y:S01]  /*284b0*/  IMAD.WIDE.U32 R2, R0, UR4, RZ ;  /* 0x0000000400027c25 */ /* 0x001fe2000f8e00ff */
[C---:B------:R-:W-:Y:S02]  /*284c0*/  LOP3.LUT P5, RZ, R16.reuse, 0x10, RZ, 0xc0, !PT ;  /* 0x0000001010ff7812 */ /* 0x040fe400078ac0ff */
[----:B------:R-:W-:Y:S01]  /*284d0*/  LOP3.LUT P4, RZ, R16, 0x8, RZ, 0xc0, !PT ;  /* 0x0000000810ff7812 */ /* 0x000fe2000788c0ff */
        /* <DEDUP_REMOVED lines=14> */
[----:B------:R-:W-:Y:S02]  /*285c0*/  LEA.HI.X R6, R2, UR7, R6, 0x1, P0 ;  /* 0x0000000702067c11 */ /* 0x000fe400080f0c06 */
[----:B-1----:R-:W-:-:S04]  /*285d0*/  LOP3.LUT R9, R9, 0x7f, RZ, 0xc0, !PT ;  /* 0x0000007f09097812 */ /* 0x002fc800078ec0ff */
[----:B------:R-:W-:Y:S01]  /*285e0*/  SHF.R.U32.HI R9, RZ, 0x3, R9 ;  /* 0x00000003ff097819 */ /* 0x000fe20000011609 */
[----:B--2---:R-:W-:Y:S01]  /*285f0*/  IMAD R5, R7, -0x40, R10 ;  /* 0xffffffc007057824 */ /* 0x004fe200078e020a */
[----:B------:R-:W-:-:S03]  /*28600*/  LEA R7, R22, R33, 0xe ;  /* 0x0000002116077211 */ /* 0x000fc600078e70ff */
        /* <DEDUP_REMOVED lines=28> */
[----:B------:R-:W-:Y:S01]  /*287d0*/  @P0 LEA R9, R7, R17, 0x1 ;  /* 0x0000001107090211 */ /* 0x000fe200078e08ff */
        /* <DEDUP_REMOVED lines=8> */
.L_x_2097:
        /* <DEDUP_REMOVED lines=13> */
.L_x_1938:
        /* <DEDUP_REMOVED lines=10> */
.L_x_1939:
[----:B------:R1:W-:Y:S02]  /*289d0*/  SYNCS.ARRIVE.TRANS64.A1T0 RZ, [R4+URZ+0x30830], RZ ;  /* 0x030830ff04ff79a7 */ /* 0x0003e4000810003f */
[----:B------:R-:W-:Y:S05]  /*289e0*/  WARPSYNC.ALL ;  /* 0x0000000000007948 */ /* 0x000fea0003800000 */
[----:B------:R-:W-:Y:S01]  /*289f0*/  ULDC.64 UR4, c[0x0][0xa00] ;  /* 0x0002800000047ab9 */ /* 0x000fe20000000a00 */
[----:B0-----:R-:W-:Y:S01]  /*28a00*/  VIADD R2, R17, 0x10400 ;  /* 0x0001040011027836 */ /* 0x001fe20000000000 */
[----:B------:R-:W-:Y:S01]  /*28a10*/  BAR.SYNC.DEFER_BLOCKING 0x8, 0x180 ;  /* 0x0206000000007b1d */ /* 0x000fe20000010000 */
[----:B------:R-:W-:Y:S02]  /*28a20*/  ISETP.NE.U32.AND P0, PT, RZ, UR4, PT ;  /* 0x00000004ff007c0c */ /* 0x000fe4000bf05070 */
[----:B------:R-:W-:-:S02]  /*28a30*/  SHF.R.S32.HI R0, RZ, 0x1f, R27 ;  /* 0x0000001fff007819 */ /* 0x000fc4000001141b */
[----:B------:R-:W-:Y:S01]  /*28a40*/  ISETP.NE.AND.EX P0, PT, RZ, UR5, PT, P0 ;  /* 0x00000005ff007c0c */ /* 0x000fe2000bf05300 */
[----:B------:R-:W-:Y:S01]  /*28a50*/  ULDC.64 UR4, c[0x0][0x298] ;  /* 0x0000a60000047ab9 */ /* 0x000fe20000000a00 */
[----:B------:R-:W-:Y:S01]  /*28a60*/  LOP3.LUT P1, RZ, R2, 0x3ff, RZ, 0xc0, !PT ;  /* 0x000003ff02ff7812 */ /* 0x000fe2000782c0ff */
[----:B------:R-:W-:Y:S01]  /*28a70*/  BSSY B6, `(.L_x_1940) ;  /* 0x000001c000067945 */ /* 0x000fe20003800000 */
[----:B------:R-:W-:Y:S02]  /*28a80*/  SEL R0, R0, RZ, !P0 ;  /* 0x000000ff00007207 */ /* 0x000fe40004000000 */
[----:B------:R-:W-:-:S03]  /*28a90*/  SEL R2, R27, RZ, !P0 ;  /* 0x000000ff1b027207 */ /* 0x000fc60004000000 */
[----:B------:R0:W-:Y:S04]  /*28aa0*/  STL [R1+0x30], R0 ;  /* 0x0000300001007387 */ /* 0x0001e80000100800 */
[----:B------:R2:W-:Y:S01]  /*28ab0*/  STL [R1+0x1c], R2 ;  /* 0x00001c0201007387 */ /* 0x0005e20000100800 */
[----:B0-----:R-:W-:Y:S01]  /*28ac0*/  SHF.R.S32.HI R0, RZ, 0x1f, R35 ;  /* 0x0000001fff007819 */ /* 0x001fe20000011423 */
[----:B--2---:R-:W-:-:S04]  /*28ad0*/  IMAD.WIDE.U32 R2, R35, UR4, RZ ;  /* 0x0000000423027c25 */ /* 0x004fc8000f8e00ff */
[----:B------:R-:W-:Y:S01]  /*28ae0*/  IMAD R0, R0, UR4, RZ ;  /* 0x0000000400007c24 */ /* 0x000fe2000f8e02ff */
[----:B------:R0:W-:Y:S03]  /*28af0*/  STL.64 [R1+0x20], R2 ;  /* 0x0000200201007387 */ /* 0x0001e60000100a00 */
[----:B------:R-:W-:-:S04]  /*28b00*/  IMAD R0, R35, UR5, R0 ;  /* 0x0000000523007c24 */ /* 0x000fc8000f8e0200 */
[----:B------:R-:W-:Y:S01]  /*28b10*/  IMAD.IADD R35, R3, 0x1, R0 ;  /* 0x0000000103237824 */ /* 0x000fe200078e0200 */
[----:B------:R-:W-:Y:S06]  /*28b20*/  @!P1 BRA `(.L_x_1941) ;  /* 0x0000000000409947 */ /* 0x000fec0003800000 */
[----:B0-----:R-:W-:Y:S01]  /*28b30*/  MOV R2, 0x0 ;  /* 0x0000000000027802 */ /* 0x001fe20000000f00 */
[----:B------:R-:W-:Y:S01]  /*28b40*/  ULDC.64 UR4, c[0x4][0xa8] ;  /* 0x01002a0000047ab9 */ /* 0x000fe20000000a00 */
[----:B------:R-:W-:Y:S01]  /*28b50*/  ULDC.64 UR6, c[0x4][0xb0] ;  /* 0x01002c0000067ab9 */ /* 0x000fe20000000a00 */
[----:B------:R-:W-:Y:S01]  /*28b60*/  ULDC.64 UR8, c[0x4][0x20] ;  /* 0x0100080000087ab9 */ /* 0x000fe20000000a00 */
[----:B-1----:R-:W-:Y:S01]  /*28b70*/  IMAD.U32 R4, RZ, RZ, UR4 ;  /* 0x00000004ff047e24 */ /* 0x002fe2000f8e00ff */
        /* <DEDUP_REMOVED lines=11> */
.L_x_1941:
[----:B------:R-:W-:Y:S05]  /*28c30*/  BSYNC B6 ;  /* 0x0000000000067941 */ /* 0x000fea0003800000 */
.L_x_1940:
[----:B------:R-:W2:Y:S01]  /*28c40*/  LDL.LU R20, [R1+0x30] ;  /* 0x0000300001147983 */ /* 0x000ea20000300800 */
[----:B------:R-:W-:Y:S01]  /*28c50*/  ULDC.64 UR4, c[0x0][0x2d8] ;  /* 0x0000b60000047ab9 */ /* 0x000fe20000000a00 */
[----:B------:R-:W3:Y:S02]  /*28c60*/  LDC R7, c[0x0][0x448] ;  /* 0x00011200ff077b82 */ /* 0x000ee40000000800 */
[----:B------:R-:W4:Y:S04]  /*28c70*/  LDL.LU R21, [R1+0x1c] ;  /* 0x00001c0001157983 */ /* 0x000f280000300800 */
[----:B0-----:R-:W5:Y:S01]  /*28c80*/  LDL.LU.64 R2, [R1+0x20] ;  /* 0x0000200001027983 */ /* 0x001f620000300a00 */
[C---:B------:R-:W-:Y:S02]  /*28c90*/  LOP3.LUT R9, R36.reuse, 0x40, RZ, 0xfc, !PT ;  /* 0x0000004024097812 */ /* 0x040fe400078efcff */
[----:B------:R-:W-:-:S02]  /*28ca0*/  LOP3.LUT R8, R36, 0x80, RZ, 0xfc, !PT ;  /* 0x0000008024087812 */ /* 0x000fc400078efcff */
[----:B---3--:R-:W-:-:S13]  /*28cb0*/  ISETP.NE.AND P0, PT, R7, 0x1, PT ;  /* 0x000000010700780c */ /* 0x008fda0003f05270 */
[----:B------:R-:W0:Y:S01]  /*28cc0*/  @P0 LDC R6, c[0x0][0x44c] ;  /* 0x00011300ff060b82 */ /* 0x000e220000000800 */
[----:B-----5:R-:W-:Y:S02]  /*28cd0*/  IMAD.MOV.U32 R3, RZ, RZ, R35 ;  /* 0x000000ffff037224 */ /* 0x020fe400078e0023 */
[----:B------:R-:W-:-:S04]  /*28ce0*/  IMAD.WIDE.U32 R2, R26, UR4, R2 ;  /* 0x000000041a027c25 */ /* 0x000fc8000f8e0002 */
[----:B------:R-:W-:Y:S01]  /*28cf0*/  IMAD R3, R26, UR5, R3 ;  /* 0x000000051a037c24 */ /* 0x000fe2000f8e0203 */
[----:B------:R-:W-:Y:S02]  /*28d00*/  ULDC.64 UR4, c[0x0][0x2e0] ;  /* 0x0000b80000047ab9 */ /* 0x000fe40000000a00 */
[----:B--2---:R-:W-:Y:S02]  /*28d10*/  IMAD R0, R20, UR4, RZ ;  /* 0x0000000414007c24 */ /* 0x004fe4000f8e02ff */
[----:B------:R-:W2:Y:S01]  /*28d20*/  S2R R20, SR_TID.X ;  /* 0x0000000000147919 */ /* 0x000ea20000002100 */
[----:B----4-:R-:W-:-:S04]  /*28d30*/  IMAD.WIDE.U32 R2, R21, UR4, R2 ;  /* 0x0000000415027c25 */ /* 0x010fc8000f8e0002 */
[----:B------:R-:W-:Y:S01]  /*28d40*/  IMAD R0, R21, UR5, R0 ;  /* 0x0000000515007c24 */ /* 0x000fe2000f8e0200 */
[----:B------:R-:W-:-:S03]  /*28d50*/  ULDC.64 UR4, c[0x0][0x2d0] ;  /* 0x0000b40000047ab9 */ /* 0x000fc60000000a00 */
[----:B------:R-:W-:Y:S02]  /*28d60*/  IMAD.IADD R3, R3, 0x1, R0 ;  /* 0x0000000103037824 */ /* 0x000fe400078e0200 */
[----:B------:R-:W3:Y:S01]  /*28d70*/  @P0 LDC R0, c[0x0][0x450] ;  /* 0x00011400ff000b82 */ /* 0x000ee20000000800 */
[----:B--2---:R-:W-:-:S04]  /*28d80*/  LOP3.LUT R20, R20, 0x7f, RZ, 0xc0, !PT ;  /* 0x0000007f14147812 */ /* 0x004fc800078ec0ff */
[----:B------:R-:W-:Y:S02]  /*28d90*/  SHF.R.U32.HI R21, RZ, 0x3, R20 ;  /* 0x00000003ff157819 */ /* 0x000fe40000011614 */
[----:B------:R-:W2:Y:S02]  /*28da0*/  S2R R20, SR_TID.X ;  /* 0x0000000000147919 */ /* 0x000ea40000002100 */
[----:B--2---:R-:W-:-:S05]  /*28db0*/  IMAD.SHL.U32 R20, R20, 0x10, RZ ;  /* 0x0000001014147824 */ /* 0x004fca00078e00ff */
[----:B------:R-:W-:-:S05]  /*28dc0*/  LOP3.LUT R20, R21, 0x70, R20, 0xf8, !PT ;  /* 0x0000007015147812 */ /* 0x000fca00078ef814 */
[----:B------:R-:W-:Y:S02]  /*28dd0*/  IMAD.IADD R5, R20, 0x1, R25 ;  /* 0x0000000114057824 */ /* 0x000fe400078e0219 */
[----:B------:R-:W2:Y:S02]  /*28de0*/  S2R R20, SR_TID.X ;  /* 0x0000000000147919 */ /* 0x000ea40000002100 */
[----:B0-----:R-:W-:Y:S01]  /*28df0*/  @P0 IMAD.HI.U32 R6, R5, R6, RZ ;  /* 0x0000000605060227 */ /* 0x001fe200078e00ff */
[----:B-1----:R-:W-:-:S04]  /*28e00*/  MOV R4, R5 ;  /* 0x0000000500047202 */ /* 0x002fc80000000f00 */
[----:B---3--:R-:W-:-:S05]  /*28e10*/  @P0 SHF.R.U32.HI R4, RZ, R0, R6 ;  /* 0x00000000ff040219 */ /* 0x008fca0000011606 */
[----:B------:R-:W-:Y:S02]  /*28e20*/  IMAD.MOV R0, RZ, RZ, -R4 ;  /* 0x000000ffff007224 */ /* 0x000fe400078e0a04 */
[----:B------:R-:W-:-:S04]  /*28e30*/  IMAD.WIDE.U32 R2, R4, UR4, R2 ;  /* 0x0000000404027c25 */ /* 0x000fc8000f8e0002 */
[----:B------:R-:W-:Y:S01]  /*28e40*/  IMAD R0, R7, R0, R5 ;  /* 0x0000000007007224 */ /* 0x000fe200078e0205 */
[----:B------:R-:W-:-:S05]  /*28e50*/  SHF.R.S32.HI R5, RZ, 0x1f, R4 ;  /* 0x0000001fff057819 */ /* 0x000fca0000011404 */
[----:B------:R-:W-:-:S04]  /*28e60*/  IMAD R5, R5, UR4, RZ ;  /* 0x0000000405057c24 */ /* 0x000fc8000f8e02ff */
[----:B------:R-:W-:Y:S01]  /*28e70*/  IMAD R5, R4, UR5, R5 ;  /* 0x0000000504057c24 */ /* 0x000fe2000f8e0205 */
[----:B------:R-:W-:Y:S01]  /*28e80*/  SHF.R.S32.HI R4, RZ, 0x1f, R0 ;  /* 0x0000001fff047819 */ /* 0x000fe20000011400 */
[----:B------:R-:W-:Y:S02]  /*28e90*/  ULDC.64 UR4, c[0x0][0x2c8] ;  /* 0x0000b20000047ab9 */ /* 0x000fe40000000a00 */
[----:B------:R-:W-:Y:S01]  /*28ea0*/  IMAD.IADD R3, R3, 0x1, R5 ;  /* 0x0000000103037824 */ /* 0x000fe200078e0205 */
[----:B--2---:R-:W-:Y:S01]  /*28eb0*/  LOP3.LUT R20, R20, 0x7f, RZ, 0xc0, !PT ;  /* 0x0000007f14147812 */ /* 0x004fe200078ec0ff */
[----:B------:R-:W-:Y:S02]  /*28ec0*/  IMAD R4, R4, UR4, RZ ;  /* 0x0000000404047c24 */ /* 0x000fe4000f8e02ff */
[----:B------:R-:W-:-:S04]  /*28ed0*/  IMAD.WIDE.U32 R2, R0, UR4, R2 ;  /* 0x0000000400027c25 */ /* 0x000fc8000f8e0002 */
[----:B------:R-:W-:Y:S01]  /*28ee0*/  IMAD R5, R0, UR5, R4 ;  /* 0x0000000500057c24 */ /* 0x000fe2000f8e0204 */
[----:B------:R-:W-:Y:S02]  /*28ef0*/  ULDC.64 UR4, c[0x0][0x280] ;  /* 0x0000a00000047ab9 */ /* 0x000fe40000000a00 */
[----:B------:R-:W-:Y:S01]  /*28f00*/  LEA R4, P0, R2, UR4, 0x1 ;  /* 0x0000000402047c11 */ /* 0x000fe2000f8008ff */
[----:B------:R-:W-:Y:S01]  /*28f10*/  IMAD.IADD R0, R3, 0x1, R5 ;  /* 0x0000000103007824 */ /* 0x000fe200078e0205 */
[----:B------:R-:W-:Y:S02]  /*28f20*/  ULDC UR4, c[0x0][0x2b8] ;  /* 0x0000ae0000047ab9 */ /* 0x000fe40000000800 */
[----:B------:R-:W-:Y:S02]  /*28f30*/  ISETP.GE.AND P4, PT, R36, UR4, PT ;  /* 0x0000000424007c0c */ /* 0x000fe4000bf86270 */
[----:B------:R-:W-:Y:S01]  /*28f40*/  LEA.HI.X R0, R2, UR5, R0, 0x1, P0 ;  /* 0x0000000502007c11 */ /* 0x000fe200080f0c00 */
[----:B------:R-:W-:Y:S01]  /*28f50*/  UMOV UR5, 0xffffffff ;  /* 0xffffffff00057882 */ /* 0x000fe20000000000 */
[----:B------:R-:W-:-:S02]  /*28f60*/  ISETP.GE.AND P3, PT, R9, UR4, PT ;  /* 0x0000000409007c0c */ /* 0x000fc4000bf66270 */
[----:B------:R-:W-:Y:S02]  /*28f70*/  ISETP.GE.AND P2, PT, R8, UR4, PT ;  /* 0x0000000408007c0c */ /* 0x000fe4000bf46270 */
[----:B------:R-:W-:Y:S02]  /*28f80*/  ISETP.GE.AND P1, PT, R37, UR4, PT ;  /* 0x0000000425007c0c */ /* 0x000fe4000bf26270 */
[----:B------:R-:W-:Y:S01]  /*28f90*/  SHF.R.U32.HI R8, RZ, 0x3, R20 ;  /* 0x00000003ff087819 */ /* 0x000fe20000011614 */
[----:B------:R-:W-:Y:S10]  /*28fa0*/  BRA.DIV UR5, `(.L_x_1942) ;  /* 0x0000005605847947 */ /* 0x000ff4000b800000 */
[----:B------:R-:W0:Y:S01]  /*28fb0*/  SHFL.IDX PT, R3, R4, RZ, 0x181f ;  /* 0x00181fff04037589 */ /* 0x000e2200000e0000 */
[----:B------:R-:W-:Y:S02]  /*28fc0*/  IMAD R5, R31, R7, RZ ;  /* 0x000000071f057224 */ /* 0x000fe400078e02ff */
[----:B------:R-:W-:Y:S01]  /*28fd0*/  IMAD.IADD R25, R8, 0x1, R25 ;  /* 0x0000000108197824 */ /* 0x000fe200078e0219 */
[----:B------:R-:W1:Y:S04]  /*28fe0*/  SHFL.IDX PT, R2, R0, RZ, 0x181f ;  /* 0x00181fff00027589 */ /* 0x000e6800000e0000 */
[----:B------:R-:W-:Y:S01]  /*28ff0*/  ISETP.GE.AND P0, PT, R25, R5, PT ;  /* 0x000000051900720c */ /* 0x000fe20003f06270 */
[----:B------:R-:W-:-:S12]  /*29000*/  SHFL.IDX PT, R14, R4, 0x7, 0x181f ;  /* 0x00f81f00040e7f89 */ /* 0x000fd800000e0000 */
[----:B0-----:R-:W-:-:S05]  /*29010*/  @!P0 LEA R6, P5, R36, R3, 0x1 ;  /* 0x0000000324068211 */ /* 0x001fca00078a08ff */
[----:B-1----:R-:W-:Y:S01]  /*29020*/  @!P0 IMAD.X R3, RZ, RZ, R2, P5 ;  /* 0x000000ffff038224 */ /* 0x002fe200028e0602 */
[----:B------:R-:W-:Y:S01]  /*29030*/  @!P0 MOV R2, R6 ;  /* 0x0000000600028202 */ /* 0x000fe20000000f00 */
[----:B------:R-:W-:-:S04]  /*29040*/  VIADD R6, R25, 0x10 ;  /* 0x0000001019067836 */ /* 0x000fc80000000000 */
        /* <DEDUP_REMOVED lines=10> */
[----:B------:R-:W-:Y:S02]  /*290f0*/  @!P0 IMAD.MOV.U32 R3, RZ, RZ, R7 ;  /* 0x000000ffff038224 */ /* 0x000fe400078e0007 */
[----:B------:R-:W-:-:S03]  /*29100*/  VIADD R6, R25, 0x20 ;  /* 0x0000002019067836 */ /* 0x000fc60000000000 */
        /* <DEDUP_REMOVED lines=58> */
[----:B------:R0:W1:Y:S01]  /*294b0*/  SHFL.IDX PT, R6, R0, 0x7, 0x181f ;  /* 0x00f81f0000067f89 */ /* 0x00006200000e0000 */
[----:B------:R-:W-:-:S05]  /*294c0*/  @!P0 MOV R3, R7 ;  /* 0x0000000700038202 */ /* 0x000fca0000000f00 */
[----:B------:R0:W-:Y:S04]  /*294d0*/  @!P0 LDGSTS.E.BYPASS.LTC128B.128 [R34+0x13400], desc[UR60][R2.64], !P4 ;  /* 0x1340000002228fae */ /* 0x0001e8000e101d7c */
[----:B------:R0:W-:Y:S04]  /*294e0*/  @!P0 LDGSTS.E.BYPASS.LTC128B.128 [R34+0x17400], desc[UR60][R2.64+0x80], !P3 ;  /* 0x1740008002228fae */ /* 0x0001e8000d901d7c */
[----:B------:R0:W-:Y:S04]  /*294f0*/  @!P0 LDGSTS.E.BYPASS.LTC128B.128 [R34+0x1b400], desc[UR60][R2.64+0x100], !P2 ;  /* 0x1b40010002228fae */ /* 0x0001e8000d101d7c */
[----:B------:R0:W-:Y:S02]  /*29500*/  @!P0 LDGSTS.E.BYPASS.LTC128B.128 [R34+0x1f400], desc[UR60][R2.64+0x180], !P1 ;  /* 0x1f40018002228fae */ /* 0x0001e4000c901d7c */
.L_x_2114:
[----:B0-----:R-:W-:Y:S01]  /*29510*/  VIADD R0, R25, 0x70 ;  /* 0x0000007019007836 */ /* 0x001fe20000000000 */
[----:B------:R-:W-:Y:S04]  /*29520*/  BSSY B0, `(.L_x_1943) ;  /* 0x000000c000007945 */ /* 0x000fe80003800000 */
[----:B------:R-:W-:-:S13]  /*29530*/  ISETP.GE.AND P0, PT, R0, R5, PT ;  /* 0x000000050000720c */ /* 0x000fda0003f06270 */
[----:B------:R-:W-:Y:S05]  /*29540*/  @P0 BRA `(.L_x_1944) ;  /* 0x0000000000240947 */ /* 0x000fea0003800000 */
[----:B------:R-:W-:-:S05]  /*29550*/  LEA R2, P0, R36, R14, 0x1 ;  /* 0x0000000e24027211 */ /* 0x000fca00078008ff */
        /* <DEDUP_REMOVED lines=8> */
.L_x_1944:
[----:B------:R-:W-:Y:S05]  /*295e0*/  BSYNC B0 ;  /* 0x0000000000007941 */ /* 0x000fea0003800000 */
.L_x_1943:
[----:B------:R-:W-:Y:S01]  /*295f0*/  NOP ;  /* 0x0000000000007918 */ /* 0x000fe20000000000 */
[----:B------:R-:W-:-:S13]  /*29600*/  PLOP3.LUT P0, PT, PT, PT, PT, 0x80, 0x0 ;  /* 0x000000000000781c */ /* 0x000fda0003f0f070 */
.L_x_1945:
        /* <DEDUP_REMOVED lines=20> */
.L_x_2115:
[----:B------:R-:W-:Y:S05]  /*29750*/  BSYNC B0 ;  /* 0x0000000000007941 */ /* 0x000fea0003800000 */
.L_x_1946:
[----:B------:R-:W2:Y:S01]  /*29760*/  LDL R2, [R1+0xc] ;  /* 0x00000c0001027983 */ /* 0x000ea20000100800 */
[----:B------:R-:W-:Y:S01]  /*29770*/  BSSY B0, `(.L_x_1948) ;  /* 0x00000fe000007945 */ /* 0x000fe20003800000 */
[----:B--2---:R-:W-:-:S13]  /*29780*/  ISETP.GE.AND P0, PT, R7, R2, PT ;  /* 0x000000020700720c */ /* 0x004fda0003f06270 */
[----:B------:R-:W-:Y:S05]  /*29790*/  @!P0 BRA `(.L_x_1949) ;  /* 0x0000000c00ec8947 */ /* 0x000fea0003800000 */
[C---:B------:R-:W-:Y:S01]  /*297a0*/  LOP3.LUT R3, R36.reuse, 0x40, RZ, 0xfc, !PT ;  /* 0x0000004024037812 */ /* 0x040fe200078efcff */
[----:B------:R-:W-:Y:S01]  /*297b0*/  ULDC UR4, c[0x0][0x2f4] ;  /* 0x0000bd0000047ab9 */ /* 0x000fe20000000800 */
[C---:B------:R-:W-:Y:S01]  /*297c0*/  LOP3.LUT R2, R36.reuse, 0x80, RZ, 0xfc, !PT ;  /* 0x0000008024027812 */ /* 0x040fe200078efcff */
[----:B------:R-:W-:Y:S01]  /*297d0*/  IMAD.MOV.U32 R10, RZ, RZ, R29 ;  /* 0x000000ffff0a7224 */ /* 0x000fe200078e001d */
[----:B-1----:R-:W-:Y:S01]  /*297e0*/  MOV R6, R22 ;  /* 0x0000001600067202 */ /* 0x002fe20000000f00 */
[----:B------:R-:W-:Y:S01]  /*297f0*/  IMAD.MOV.U32 R31, RZ, RZ, R23 ;  /* 0x000000ffff1f7224 */ /* 0x000fe200078e0017 */
[----:B------:R-:W-:Y:S02]  /*29800*/  ISETP.GE.AND P4, PT, R36, UR4, PT ;  /* 0x0000000424007c0c */ /* 0x000fe4000bf86270 */
[----:B------:R-:W-:Y:S02]  /*29810*/  ISETP.GE.AND P3, PT, R3, UR4, PT ;  /* 0x0000000403007c0c */ /* 0x000fe4000bf66270 */
[----:B------:R-:W-:-:S02]  /*29820*/  ISETP.GE.AND P2, PT, R2, UR4, PT ;  /* 0x0000000402007c0c */ /* 0x000fc4000bf46270 */
[----:B------:R-:W-:-:S13]  /*29830*/  ISETP.GE.AND P1, PT, R37, UR4, PT ;  /* 0x0000000425007c0c */ /* 0x000fda000bf26270 */
.L_x_1962:
[----:B0-----:R-:W2:Y:S01]  /*29840*/  LDL R0, [R1+0x10] ;  /* 0x0000100001007983 */ /* 0x001ea20000100800 */
[----:B------:R-:W0:Y:S03]  /*29850*/  LDC R12, c[0x0][0x430] ;  /* 0x00010c00ff0c7b82 */ /* 0x000e260000000800 */
[----:B------:R-:W3:Y:S01]  /*29860*/  LDL R8, [R1+0x14] ;  /* 0x0000140001087983 */ /* 0x000ee20000100800 */
[----:B------:R-:W1:Y:S01]  /*29870*/  S2R R2, SR_TID.X ;  /* 0x0000000000027919 */ /* 0x000e620000002100 */
[----:B------:R-:W4:Y:S01]  /*29880*/  S2R R4, SR_TID.X ;  /* 0x0000000000047919 */ /* 0x000f220000002100 */
[----:B0-----:R-:W-:-:S13]  /*29890*/  ISETP.NE.AND P0, PT, R12, 0x1, PT ;  /* 0x000000010c00780c */ /* 0x001fda0003f05270 */
[----:B------:R-:W0:Y:S01]  /*298a0*/  @P0 LDC R3, c[0x0][0x434] ;  /* 0x00010d00ff030b82 */ /* 0x000e220000000800 */
[----:B-1----:R-:W-:Y:S01]  /*298b0*/  LOP3.LUT R2, R2, 0x7f, RZ, 0xc0, !PT ;  /* 0x0000007f02027812 */ /* 0x002fe200078ec0ff */
[----:B----4-:R-:W-:-:S03]  /*298c0*/  IMAD.SHL.U32 R4, R4, 0x10, RZ ;  /* 0x0000001004047824 */ /* 0x010fc600078e00ff */
[----:B------:R-:W-:-:S04]  /*298d0*/  SHF.R.U32.HI R2, RZ, 0x3, R2 ;  /* 0x00000003ff027819 */ /* 0x000fc80000011602 */
[----:B------:R-:W-:Y:S02]  /*298e0*/  LOP3.LUT R4, R2, 0x70, R4, 0xf8, !PT ;  /* 0x0000007002047812 */ /* 0x000fe400078ef804 */
[----:B------:R-:W1:Y:S02]  /*298f0*/  @P0 LDC R2, c[0x0][0x438] ;  /* 0x00010e00ff020b82 */ /* 0x000e640000000800 */
[----:B------:R-:W-:Y:S01]  /*29900*/  ISETP.GT.U32.AND P6, PT, R4, 0x3f, PT ;  /* 0x0000003f0400780c */ /* 0x000fe20003fc4070 */
[----:B--2---:R-:W-:-:S04]  /*29910*/  IMAD R0, R7, 0x40, R0 ;  /* 0x0000004007007824 */ /* 0x004fc800078e0200 */
[----:B------:R-:W-:-:S08]  /*29920*/  IMAD.IADD R0, R4, 0x1, R0 ;  /* 0x0000000104007824 */ /* 0x000fd000078e0200 */
[----:B------:R-:W2:Y:S01]  /*29930*/  @!P6 LDC.64 R4, c[0x0][0x428] ;  /* 0x00010a00ff04eb82 */ /* 0x000ea20000000a00 */
[----:B0-----:R-:W-:Y:S01]  /*29940*/  @P0 IMAD.HI.U32 R3, R0, R3, RZ ;  /* 0x0000000300030227 */ /* 0x001fe200078e00ff */
[----:B------:R-:W-:-:S04]  /*29950*/  MOV R11, R0 ;  /* 0x00000000000b7202 */ /* 0x000fc80000000f00 */
[----:B-1----:R-:W-:-:S04]  /*29960*/  @P0 SHF.R.U32.HI R11, RZ, R2, R3 ;  /* 0x00000002ff0b0219 */ /* 0x002fc80000011603 */
[--C-:B------:R-:W-:Y:S01]  /*29970*/  @!P6 SHF.R.S32.HI R3, RZ, 0x1f, R11.reuse ;  /* 0x0000001fff03e819 */ /* 0x100fe2000001140b */
[----:B------:R-:W-:-:S04]  /*29980*/  @!P6 IMAD.MOV.U32 R2, RZ, RZ, R11 ;  /* 0x000000ffff02e224 */ /* 0x000fc800078e000b */
[----:B--2---:R-:W-:-:S04]  /*29990*/  @!P6 IMAD.WIDE.U32 R2, R32, R4, R2 ;  /* 0x000000042002e225 */ /* 0x004fc800078e0002 */
[----:B---3--:R-:W-:Y:S02]  /*299a0*/  @!P6 IMAD R4, R8, R4, RZ ;  /* 0x000000040804e224 */ /* 0x008fe400078e02ff */
[----:B------:R-:W0:Y:S02]  /*299b0*/  @!P6 LDC.64 R8, c[0x0][0x418] ;  /* 0x00010600ff08eb82 */ /* 0x000e240000000a00 */
[----:B------:R-:W-:-:S04]  /*299c0*/  @!P6 IMAD R5, R32, R5, R4 ;  /* 0x000000052005e224 */ /* 0x000fc800078e0204 */
[----:B------:R-:W-:Y:S02]  /*299d0*/  @!P6 IMAD.IADD R3, R5, 0x1, R3 ;  /* 0x000000010503e824 */ /* 0x000fe400078e0203 */
[----:B------:R-:W-:-:S04]  /*299e0*/  IMAD.MOV R5, RZ, RZ, -R11 ;  /* 0x000000ffff057224 */ /* 0x000fc800078e0a0b */
[----:B------:R-:W-:Y:S02]  /*299f0*/  IMAD R5, R12, R5, R0 ;  /* 0x000000050c057224 */ /* 0x000fe400078e0200 */
[----:B------:R-:W-:Y:S01]  /*29a00*/  IMAD.MOV.U32 R0, RZ, RZ, RZ ;  /* 0x000000ffff007224 */ /* 0x000fe200078e00ff */
[----:B0-----:R-:W-:-:S04]  /*29a10*/  @!P6 LEA R8, P0, R2, R8, 0x2 ;  /* 0x000000080208e211 */ /* 0x001fc800078010ff */
[----:B------:R-:W-:-:S05]  /*29a20*/  @!P6 LEA.HI.X R9, R2, R9, R3, 0x2, P0 ;  /* 0x000000090209e211 */ /* 0x000fca00000f1403 */
[----:B------:R0:W5:Y:S01]  /*29a30*/  @!P6 LDG.E R0, desc[UR60][R8.64] ;  /* 0x0000003c0800e981 */ /* 0x000162000c1e1900 */
[----:B------:R-:W-:Y:S01]  /*29a40*/  LOP3.LUT P5, RZ, R16, 0x20, RZ, 0xc0, !PT ;  /* 0x0000002010ff7812 */ /* 0x000fe200078ac0ff */
[----:B------:R-:W-:-:S05]  /*29a50*/  VIADD R22, R6, 0x1 ;  /* 0x0000000106167836 */ /* 0x000fca0000000000 */
[C---:B------:R-:W-:Y:S01]  /*29a60*/  ISETP.NE.AND P0, PT, R22.reuse, 0x2, PT ;  /* 0x000000021600780c */ /* 0x040fe20003f05270 */
[----:B------:R-:W-:Y:S05]  /*29a70*/  YIELD ;  /* 0x0000000000007946 */ /* 0x000fea0003800000 */
[----:B------:R-:W-:Y:S02]  /*29a80*/  SEL R29, RZ, 0x1, P0 ;  /* 0x00000001ff1d7807 */ /* 0x000fe40000000000 */
[----:B------:R-:W-:Y:S02]  /*29a90*/  SEL R22, R22, RZ, P0 ;  /* 0x000000ff16167207 */ /* 0x000fe40000000000 */
[----:B------:R-:W-:-:S02]  /*29aa0*/  MOV R23, R7 ;  /* 0x0000000700177202 */ /* 0x000fc40000000f00 */
[----:B------:R-:W-:Y:S01]  /*29ab0*/  LOP3.LUT R29, R10, R29, RZ, 0x3c, !PT ;  /* 0x0000001d0a1d7212 */ /* 0x000fe200078e3cff */
[----:B0-----:R-:W-:Y:S06]  /*29ac0*/  @!P5 BRA `(.L_x_1950) ;  /* 0x000000000004d947 */ /* 0x001fec0003800000 */
[----:B------:R-:W-:Y:S01]  /*29ad0*/  BPT.TRAP 0x1 ;  /* 0x000000040000795c */ /* 0x000fe20000300000 */
.L_x_1950:
[----:B------:R-:W-:Y:S01]  /*29ae0*/  IMAD R7, R22, 0x8, R17 ;  /* 0x0000000816077824 */ /* 0x000fe200078e0211 */
[----:B------:R-:W-:Y:S01]  /*29af0*/  SHF.L.U32 R2, R29, 0x1f, RZ ;  /* 0x0000001f1d027819 */ /* 0x000fe200000006ff */
[----:B------:R-:W-:Y:S03]  /*29b00*/  BSSY B1, `(.L_x_1951) ;  /* 0x0000003000017945 */ /* 0x000fe60003800000 */
[----:B------:R-:W0:Y:S02]  /*29b10*/  SYNCS.PHASECHK.TRANS64.TRYWAIT P0, [R7+URZ+0x30840], R2 ;  /* 0x03084002070075a7 */ /* 0x000e24000800017f */
[----:B0-----:R-:W-:Y:S05]  /*29b20*/  @!P0 BRA `(.L_x_1952) ;  /* 0x00000054008c8947 */ /* 0x001fea0003800000 */
.L_x_2116:
[----:B------:R-:W-:Y:S05]  /*29b30*/  BSYNC B1 ;  /* 0x0000000000017941 */ /* 0x000fea0003800000 */
.L_x_1951:
[----:B------:R-:W-:Y:S01]  /*29b40*/  SHF.R.S32.HI R20, RZ, 0x1f, R5 ;  /* 0x0000001fff147819 */ /* 0x000fe20000011405 */
[----:B------:R-:W-:Y:S01]  /*29b50*/  ULDC.64 UR4, c[0x0][0x300] ;  /* 0x0000c00000047ab9 */ /* 0x000fe20000000a00 */
[----:B-----5:R-:W-:Y:S01]  /*29b60*/  SHF.R.S32.HI R25, RZ, 0x1f, R0 ;  /* 0x0000001fff197819 */ /* 0x020fe20000011400 */
[C---:B0-----:R-:W-:Y:S01]  /*29b70*/  IMAD.WIDE.U32 R2, R5.reuse, UR4, RZ ;  /* 0x0000000405027c25 */ /* 0x041fe2000f8e00ff */
        /* <DEDUP_REMOVED lines=30> */
[----:B0-----:R-:W-:-:S04]  /*29d60*/  IADD3 R2, P0, R2, R4, RZ ;  /* 0x0000000402027210 */ /* 0x001fc80007f1e0ff */
[----:B-1----:R-:W-:-:S05]  /*29d70*/  IADD3.X R3, RZ, R3, RZ, P0, !PT ;  /* 0x00000003ff037210 */ /* 0x002fca00007fe4ff */
        /* <DEDUP_REMOVED lines=23> */
.L_x_2126:
        /* <DEDUP_REMOVED lines=17> */
.L_x_1954:
        /* <DEDUP_REMOVED lines=10> */
.L_x_1955:
[----:B------:R2:W-:Y:S01]  /*2a0a0*/  SYNCS.ARRIVE.TRANS64.A1T0 RZ, [R7+URZ+0x30830], RZ ;  /* 0x030830ff07ff79a7 */ /* 0x0005e2000810003f */
[----:B------:R-:W-:Y:S05]  /*2a0b0*/  @!P6 BRA `(.L_x_1956) ;  /* 0x000000000004e947 */ /* 0x000fea0003800000 */
[----:B------:R-:W-:Y:S01]  /*2a0c0*/  BPT.TRAP 0x1 ;  /* 0x000000040000795c */ /* 0x000fe20000300000 */
.L_x_1956:
[----:B-1----:R-:W-:Y:S01]  /*2a0d0*/  SHF.L.U32 R2, R10, 0x1f, RZ ;  /* 0x0000001f0a027819 */ /* 0x002fe200000006ff */
[----:B--2---:R-:W-:Y:S01]  /*2a0e0*/  IMAD R7, R6, 0x8, R17 ;  /* 0x0000000806077824 */ /* 0x004fe200078e0211 */
[----:B------:R-:W-:Y:S03]  /*2a0f0*/  BSSY B1, `(.L_x_1957) ;  /* 0x0000003000017945 */ /* 0x000fe60003800000 */
[----:B------:R-:W1:Y:S02]  /*2a100*/  SYNCS.PHASECHK.TRANS64.TRYWAIT P0, [R7+URZ+0x30860], R2 ;  /* 0x03086002070075a7 */ /* 0x000e64000800017f */
[----:B-1----:R-:W-:Y:S05]  /*2a110*/  @!P0 BRA `(.L_x_1958) ;  /* 0x0000005400988947 */ /* 0x002fea0003800000 */
.L_x_2127:
[----:B------:R-:W-:Y:S05]  /*2a120*/  BSYNC B1 ;  /* 0x0000000000017941 */ /* 0x000fea0003800000 */
.L_x_1957:
[----:B0-----:R-:W2:Y:S01]  /*2a130*/  LDL R8, [R1+0x8] ;  /* 0x0000080001087983 */ /* 0x001ea20000100800 */
[----:B------:R-:W0:Y:S01]  /*2a140*/  S2R R3, SR_TID.X ;  /* 0x0000000000037919 */ /* 0x000e220000002100 */
[----:B------:R-:W-:Y:S01]  /*2a150*/  UMOV UR4, 0xffffffff ;  /* 0xffffffff00047882 */ /* 0x000fe20000000000 */
[----:B------:R-:W-:Y:S02]  /*2a160*/  LEA R6, R6, R33, 0xe ;  /* 0x0000002106067211 */ /* 0x000fe400078e70ff */
[----:B0-----:R-:W-:-:S04]  /*2a170*/  LOP3.LUT R3, R3, 0x7f, RZ, 0xc0, !PT ;  /* 0x0000007f03037812 */ /* 0x001fc800078ec0ff */
[----:B------:R-:W-:Y:S01]  /*2a180*/  SHF.R.U32.HI R3, RZ, 0x3, R3 ;  /* 0x00000003ff037819 */ /* 0x000fe20000011603 */
[----:B--2---:R-:W-:-:S04]  /*2a190*/  IMAD R8, R31, -0x40, R8 ;  /* 0xffffffc01f087824 */ /* 0x004fc800078e0208 */
[----:B------:R-:W-:Y:S01]  /*2a1a0*/  IMAD.IADD R8, R8, 0x1, -R3 ;  /* 0x0000000108087824 */ /* 0x000fe200078e0a03 */
[----:B------:R-:W-:Y:S06]  /*2a1b0*/  BRA.DIV UR4, `(.L_x_1959) ;  /* 0x0000005604847947 */ /* 0x000fec000b800000 */
[----:B-1----:R-:W0:Y:S01]  /*2a1c0*/  SHFL.IDX PT, R2, R18, RZ, 0x181f ;  /* 0x00181fff12027589 */ /* 0x002e2200000e0000 */
[----:B------:R-:W-:-:S03]  /*2a1d0*/  IMAD R6, R6, 0x2, R17 ;  /* 0x0000000206067824 */ /* 0x000fc600078e0211 */
        /* <DEDUP_REMOVED lines=38> */
.L_x_2137:
[----:B-1----:R-:W-:Y:S01]  /*2a440*/  IADD3 R2, P0, R2, R4, RZ ;  /* 0x0000000402027210 */ /* 0x002fe20007f1e0ff */
[----:B------:R-:W-:Y:S01]  /*2a450*/  ULDC.64 UR4, c[0x0][0x328] ;  /* 0x0000ca0000047ab9 */ /* 0x000fe20000000a00 */
[----:B------:R-:W-:Y:S01]  /*2a460*/  ULDC.64 UR6, c[0x0][0x318] ;  /* 0x0000c60000067ab9 */ /* 0x000fe20000000a00 */
[----:B------:R-:W-:Y:S01]  /*2a470*/  IMAD R20, R20, UR4, RZ ;  /* 0x0000000414147c24 */ /* 0x000fe2000f8e02ff */
[----:B------:R-:W-:Y:S02]  /*2a480*/  IADD3.X R3, RZ, R19, RZ, P0, !PT ;  /* 0x00000013ff037210 */ /* 0x000fe400007fe4ff */
        /* <DEDUP_REMOVED lines=23> */
[----:B0-----:R-:W-:-:S04]  /*2a600*/  LEA R18, P0, R2, UR6, 0x1 ;  /* 0x0000000602127c11 */ /* 0x001fc8000f8008ff */
[----:B------:R-:W-:Y:S02]  /*2a610*/  LEA.HI.X R19, R2, UR7, R3, 0x1, P0 ;  /* 0x0000000702137c11 */ /* 0x000fe400080f0c03 */
[----:B------:R-:W-:-:S13]  /*2a620*/  PLOP3.LUT P0, PT, PT, PT, PT, 0x80, 0x0 ;  /* 0x000000000000781c */ /* 0x000fda0003f0f070 */
.L_x_1960:
        /* <DEDUP_REMOVED lines=10> */
.L_x_1961:
[----:B------:R-:W2:Y:S01]  /*2a6d0*/  LDL R0, [R1+0xc] ;  /* 0x00000c0001007983 */ /* 0x000ea20000100800 */
[----:B------:R0:W-:Y:S01]  /*2a6e0*/  SYNCS.ARRIVE.TRANS64.A1T0 RZ, [R7+URZ+0x30850], RZ ;  /* 0x030850ff07ff79a7 */ /* 0x0001e2000810003f */
[----:B------:R-:W-:Y:S01]  /*2a6f0*/  IMAD.MOV.U32 R6, RZ, RZ, R22 ;  /* 0x000000ffff067224 */ /* 0x000fe200078e0016 */
[----:B------:R-:W-:Y:S01]  /*2a700*/  MOV R31, R23 ;  /* 0x00000017001f7202 */ /* 0x000fe20000000f00 */
[----:B------:R-:W-:Y:S02]  /*2a710*/  IMAD.MOV.U32 R10, RZ, RZ, R29 ;  /* 0x000000ffff0a7224 */ /* 0x000fe400078e001d */
[C---:B0-----:R-:W-:Y:S01]  /*2a720*/  VIADD R7, R23.reuse, 0xffffffff ;  /* 0xffffffff17077836 */ /* 0x041fe20000000000 */
[----:B--2---:R-:W-:-:S13]  /*2a730*/  ISETP.GT.AND P0, PT, R23, R0, PT ;  /* 0x000000001700720c */ /* 0x004fda0003f04270 */
[----:B------:R-:W-:Y:S05]  /*2a740*/  @P0 BRA `(.L_x_1962) ;  /* 0xfffffff0003c0947 */ /* 0x000fea000383ffff */
.L_x_1949:
[----:B------:R-:W-:Y:S05]  /*2a750*/  BSYNC B0 ;  /* 0x0000000000007941 */ /* 0x000fea0003800000 */
.L_x_1948:
        /* <DEDUP_REMOVED lines=17> */
.L_x_1964:
[----:B------:R-:W-:Y:S05]  /*2a870*/  BSYNC B0 ;  /* 0x0000000000007941 */ /* 0x000fea0003800000 */
.L_x_1963:
[----:B------:R-:W-:-:S13]  /*2a880*/  LOP3.LUT P0, RZ, R16, 0x20, RZ, 0xc0, !PT ;  /* 0x0000002010ff7812 */ /* 0x000fda000780c0ff */
[----:B------:R-:W-:Y:S05]  /*2a890*/  @!P0 BRA `(.L_x_1965) ;  /* 0x0000000000048947 */ /* 0x000fea0003800000 */
[----:B------:R-:W-:Y:S01]  /*2a8a0*/  BPT.TRAP 0x1 ;  /* 0x000000040000795c */ /* 0x000fe20000300000 */
.L_x_1965:
[----:B------:R-:W2:Y:S01]  /*2a8b0*/  LDL.LU R0, [R1+0x8] ;  /* 0x0000080001007983 */ /* 0x000ea20000300800 */
[----:B------:R-:W-:Y:S01]  /*2a8c0*/  IMAD R4, R22, 0x8, R17 ;  /* 0x0000000816047824 */ /* 0x000fe200078e0211 */
[----:B------:R-:W-:Y:S01]  /*2a8d0*/  SHF.L.U32 R3, R29, 0x1f, RZ ;  /* 0x0000001f1d037819 */ /* 0x000fe200000006ff */
[----:B------:R-:W-:Y:S03]  /*2a8e0*/  BSSY B0, `(.L_x_1966) ;  /* 0x0000004000007945 */ /* 0x000fe60003800000 */
[----:B------:R-:W0:Y:S01]  /*2a8f0*/  SYNCS.PHASECHK.TRANS64.TRYWAIT P0, [R4+URZ+0x30860], R3 ;  /* 0x03086003040075a7 */ /* 0x000e22000800017f */
[----:B--2---:R-:W-:Y:S01]  /*2a900*/  IMAD R5, R23, -0x40, R0 ;  /* 0xffffffc017057824 */ /* 0x004fe200078e0200 */
[----:B0-----:R-:W-:Y:S06]  /*2a910*/  @!P0 BRA `(.L_x_1967) ;  /* 0x0000005400288947 */ /* 0x001fec0003800000 */
.L_x_2138:
[----:B------:R-:W-:Y:S05]  /*2a920*/  BSYNC B0 ;  /* 0x0000000000007941 */ /* 0x000fea0003800000 */
.L_x_1966:
[----:B------:R-:W2:Y:S01]  /*2a930*/  S2R R0, SR_TID.X ;  /* 0x0000000000007919 */ /* 0x000ea20000002100 */
[----:B------:R-:W-:Y:S01]  /*2a940*/  UMOV UR4, 0xffffffff ;  /* 0xffffffff00047882 */ /* 0x000fe20000000000 */
[----:B--2---:R-:W-:-:S04]  /*2a950*/  LOP3.LUT R0, R0, 0x7f, RZ, 0xc0, !PT ;  /* 0x0000007f00007812 */ /* 0x004fc800078ec0ff */
[----:B------:R-:W-:-:S05]  /*2a960*/  SHF.R.U32.HI R0, RZ, 0x3, R0 ;  /* 0x00000003ff007819 */ /* 0x000fca0000011600 */
[----:B------:R-:W-:Y:S02]  /*2a970*/  IMAD.IADD R5, R5, 0x1, -R0 ;  /* 0x0000000105057824 */ /* 0x000fe400078e0a00 */
[----:B------:R-:W-:Y:S01]  /*2a980*/  IMAD R0, R22, 0x4000, R33 ;  /* 0x0000400016007824 */ /* 0x000fe200078e0221 */
[----:B------:R-:W-:Y:S06]  /*2a990*/  BRA.DIV UR4, `(.L_x_1968) ;  /* 0x00000056041c7947 */ /* 0x000fec000b800000 */
[----:B------:R-:W1:Y:S01]  /*2a9a0*/  SHFL.IDX PT, R14, R18, RZ, 0x181f ;  /* 0x00181fff120e7589 */ /* 0x000e6200000e0000 */
[----:B------:R-:W-:Y:S01]  /*2a9b0*/  ULDC UR4, c[0x0][0x2f4] ;  /* 0x0000bd0000047ab9 */ /* 0x000fe20000000800 */
[C---:B------:R-:W-:Y:S01]  /*2a9c0*/  IMAD.SHL.U32 R8, R36.reuse, 0x2, RZ ;  /* 0x0000000224087824 */ /* 0x040fe200078e00ff */
[C---:B------:R-:W-:Y:S01]  /*2a9d0*/  ISETP.GE.AND P3, PT, R36.reuse, UR4, PT ;  /* 0x0000000424007c0c */ /* 0x040fe2000bf66270 */
[----:B0-----:R-:W0:Y:S01]  /*2a9e0*/  SHFL.IDX PT, R3, R19, RZ, 0x181f ;  /* 0x00181fff13037589 */ /* 0x001e2200000e0000 */
[----:B------:R-:W-:Y:S01]  /*2a9f0*/  LOP3.LUT R2, R36, 0x40, RZ, 0xfc, !PT ;  /* 0x0000004024027812 */ /* 0x000fe200078efcff */
[----:B------:R-:W-:Y:S01]  /*2aa00*/  IMAD R0, R0, 0x2, R17 ;  /* 0x0000000200007824 */ /* 0x000fe200078e0211 */
[----:B------:R-:W-:Y:S02]  /*2aa10*/  ISETP.LT.OR P4, PT, R5, 0x1, P3 ;  /* 0x000000010500780c */ /* 0x000fe40001f81670 */
[----:B------:R-:W-:Y:S02]  /*2aa20*/  ISETP.GE.AND P2, PT, R2, UR4, PT ;  /* 0x0000000402007c0c */ /* 0x000fe4000bf46270 */
[----:B------:R-:W-:-:S04]  /*2aa30*/  LOP3.LUT R2, R36, 0x80, RZ, 0xfc, !PT ;  /* 0x0000008024027812 */ /* 0x000fc800078efcff */
[----:B------:R-:W-:Y:S02]  /*2aa40*/  ISETP.GE.AND P1, PT, R2, UR4, PT ;  /* 0x0000000402007c0c */ /* 0x000fe4000bf26270 */
[----:B-1----:R-:W-:Y:S02]  /*2aa50*/  IADD3 R6, P0, R14, R8, RZ ;  /* 0x000000080e067210 */ /* 0x002fe40007f1e0ff */
[----:B------:R-:W1:Y:S02]  /*2aa60*/  SHFL.IDX PT, R14, R18, 0x1, 0x181f ;  /* 0x00381f00120e7f89 */ /* 0x000e6400000e0000 */
[----:B0-----:R-:W-:Y:S02]  /*2aa70*/  IADD3.X R7, RZ, R3, RZ, P0, !PT ;  /* 0x00000003ff077210 */ /* 0x001fe400007fe4ff */
        /* <DEDUP_REMOVED lines=12> */
[C---:B------:R-:W-:Y:S01]  /*2ab40*/  ISETP.LT.OR P4, PT, R5.reuse, 0x11, P3 ;  /* 0x000000110500780c */ /* 0x040fe20001f81670 */
[----:B--2---:R-:W0:Y:S04]  /*2ab50*/  SHFL.IDX PT, R6, R19, 0x2, 0x181f ;  /* 0x00581f0013067f89 */ /* 0x004e2800000e0000 */
        /* <DEDUP_REMOVED lines=8> */
[----:B-1----:R-:W-:Y:S02]  /*2abe0*/  IADD3 R2, P4, R14, R8, RZ ;  /* 0x000000080e027210 */ /* 0x002fe40007f9e0ff */
[----:B------:R1:W3:Y:S03]  /*2abf0*/  SHFL.IDX PT, R14, R18, 0x3, 0x181f ;  /* 0x00781f00120e7f89 */ /* 0x0002e600000e0000 */
        /* <DEDUP_REMOVED lines=9> */
.L_x_2148:
        /* <DEDUP_REMOVED lines=15> */
.L_x_1969:
        /* <DEDUP_REMOVED lines=10> */
.L_x_1970:
[----:B------:R1:W-:Y:S01]  /*2ae20*/  SYNCS.ARRIVE.TRANS64.A1T0 RZ, [R4+URZ+0x30850], RZ ;  /* 0x030850ff04ff79a7 */ /* 0x0003e2000810003f */
[----:B------:R-:W-:-:S05]  /*2ae30*/  VIADD R22, R22, 0x1 ;  /* 0x0000000116167836 */ /* 0x000fca0000000000 */
[----:B------:R-:W-:-:S04]  /*2ae40*/  ISETP.NE.AND P0, PT, R22, 0x2, PT ;  /* 0x000000021600780c */ /* 0x000fc80003f05270 */
[----:B0-----:R-:W-:Y:S02]  /*2ae50*/  SEL R0, RZ, 0x1, P0 ;  /* 0x00000001ff007807 */ /* 0x001fe40000000000 */
[----:B------:R-:W-:Y:S02]  /*2ae60*/  SEL R22, R22, RZ, P0 ;  /* 0x000000ff16167207 */ /* 0x000fe40000000000 */
[----:B-1----:R-:W-:-:S07]  /*2ae70*/  LOP3.LUT R29, R29, R0, RZ, 0x3c, !PT ;  /* 0x000000001d1d7212 */ /* 0x002fce00078e3cff */
.L_x_1927:
[----:B------:R-:W-:Y:S05]  /*2ae80*/  BSYNC B7 ;  /* 0x0000000000077941 */ /* 0x000fea0003800000 */
.L_x_1925:
[----:B------:R-:W-:-:S13]  /*2ae90*/  LOP3.LUT P0, RZ, R16, 0x40, RZ, 0xc0, !PT ;  /* 0x0000004010ff7812 */ /* 0x000fda000780c0ff */
[----:B------:R-:W-:Y:S05]  /*2aea0*/  @!P0 BRA `(.L_x_1971) ;  /* 0x0000000000248947 */ /* 0x000fea0003800000 */
[----:B------:R-:W-:Y:S05]  /*2aeb0*/  WARPSYNC.ALL ;  /* 0x0000000000007948 */ /* 0x000fea0003800000 */
[----:B------:R-:W1:Y:S08]  /*2aec0*/  S2UR UR5, SR_CgaCtaId ;  /* 0x00000000000579c3 */ /* 0x000e700000008800 */
[----:B------:R-:W-:Y:S06]  /*2aed0*/  BAR.SYNC.DEFER_BLOCKING 0x5, 0x180 ;  /* 0x0146000000007b1d */ /* 0x000fec0000010000 */
[----:B------:R-:W-:-:S02]  /*2aee0*/  UMOV UR4, 0x400 ;  /* 0x0000040000047882 */ /* 0x000fc40000000000 */
[----:B-1----:R-:W-:-:S06]  /*2aef0*/  ULEA UR4, UR5, UR4, 0x18 ;  /* 0x0000000405047291 */ /* 0x002fcc000f8ec03f */
[----:B------:R-:W-:-:S05]  /*2af00*/  IMAD.U32 R17, RZ, RZ, UR4 ;  /* 0x00000004ff117e24 */ /* 0x000fca000f8e00ff */
[----:B------:R1:W2:Y:S01]  /*2af10*/  LDS.128 R24, [R17+0x308d0] ;  /* 0x0308d00011187984 */ /* 0x0002a20000000c00 */
[----:B------:R-:W-:Y:S06]  /*2af20*/  BAR.ARV 0x4, 0x180 ;  /* 0x0106000000007b1d */ /* 0x000fec0000002000 */
[----:B------:R-:W-:Y:S05]  /*2af30*/  BRA `(.L_x_1972) ;  /* 0x0000000c00d47947 */ /* 0x000fea0003800000 */
.L_x_1971:
[----:B------:R-:W1:Y:S01]  /*2af40*/  S2R R10, SR_TID.X ;  /* 0x00000000000a7919 */ /* 0x000e620000002100 */
[----:B------:R-:W-:Y:S01]  /*2af50*/  UMOV UR4, 0xffffffff ;  /* 0xffffffff00047882 */ /* 0x000fe20000000000 */
[----:B-1----:R-:W-:-:S04]  /*2af60*/  LOP3.LUT R10, R10, 0x1f, RZ, 0xc0, !PT ;  /* 0x0000001f0a0a7812 */ /* 0x002fc800078ec0ff */
[----:B------:R-:W-:Y:S01]  /*2af70*/  ISETP.NE.AND P0, PT, R10, 0x1f, PT ;  /* 0x0000001f0a00780c */ /* 0x000fe20003f05270 */
[----:B------:R-:W-:-:S12]  /*2af80*/  BRA.DIV UR4, `(.L_x_1973) ;  /* 0x0000005604447947 */ /* 0x000fd8000b800000 */
[----:B------:R-:W-:Y:S01]  /*2af90*/  IADD3 R9, R27, R10, RZ ;  /* 0x0000000a1b097210 */ /* 0x000fe20007ffe0ff */
[----:B------:R-:W-:-:S03]  /*2afa0*/  ULDC UR4, c[0x0][0xc3c] ;  /* 0x00030f0000047ab9 */ /* 0x000fc60000000800 */
        /* <DEDUP_REMOVED lines=8> */
[C---:B------:R-:W-:Y:S01]  /*2b030*/  ISETP.GE.U32.AND P2, PT, R10.reuse, 0x2, PT ;  /* 0x000000020a00780c */ /* 0x040fe20003f46070 */
[----:B------:R-:W-:Y:S01]  /*2b040*/  IMAD.MOV.U32 R8, RZ, RZ, RZ ;  /* 0x000000ffff087224 */ /* 0x000fe200078e00ff */
[C---:B------:R-:W-:Y:S01]  /*2b050*/  ISETP.GE.U32.AND P3, PT, R10.reuse, 0x4, PT ;  /* 0x000000040a00780c */ /* 0x040fe20003f66070 */
[----:B------:R-:W-:Y:S01]  /*2b060*/  SHFL.IDX PT, R0, R24, RZ, 0x1f ;  /* 0x00001fff18007589 */ /* 0x000fe200000e0000 */
[C---:B------:R-:W-:Y:S02]  /*2b070*/  ISETP.GE.U32.AND P4, PT, R10.reuse, 0x8, PT ;  /* 0x000000080a00780c */ /* 0x040fe40003f86070 */
[----:B------:R-:W-:Y:S01]  /*2b080*/  ISETP.GE.U32.AND P5, PT, R10, 0x10, PT ;  /* 0x000000100a00780c */ /* 0x000fe20003fa6070 */
[----:B0-----:R0:W-:Y:S02]  /*2b090*/  SHFL.IDX PT, R6, R24, 0x1, 0x1f ;  /* 0x00201f0018067f89 */ /* 0x0011e400000e0000 */
[----:B0-----:R-:W-:-:S02]  /*2b0a0*/  IMAD.MOV.U32 R24, RZ, RZ, RZ ;  /* 0x000000ffff187224 */ /* 0x001fc400078e00ff */
[----:B---3--:R-:W-:Y:S02]  /*2b0b0*/  @!P1 IMAD.MOV.U32 R25, RZ, RZ, R7 ;  /* 0x000000ffff199224 */ /* 0x008fe400078e0007 */
        /* <DEDUP_REMOVED lines=19> */
.L_x_2158:
[----:B------:R-:W-:Y:S02]  /*2b1f0*/  ULDC UR4, c[0x0][0xc38] ;  /* 0x00030e0000047ab9 */ /* 0x000fe40000000800 */
[----:B------:R-:W-:-:S04]  /*2b200*/  IMAD.U32 R4, RZ, RZ, UR4 ;  /* 0x00000004ff047e24 */ /* 0x000fc8000f8e00ff */
[----:B-1----:R-:W-:-:S05]  /*2b210*/  IMAD R5, R14, R4, RZ ;  /* 0x000000040e057224 */ /* 0x002fca00078e02ff */
[----:B------:R-:W-:-:S04]  /*2b220*/  IADD3 R6, R6, R5, RZ ;  /* 0x0000000506067210 */ /* 0x000fc80007ffe0ff */
[----:B------:R-:W-:-:S13]  /*2b230*/  ISETP.GT.AND P6, PT, R6, R0, PT ;  /* 0x000000000600720c */ /* 0x000fda0003fc4270 */
[----:B------:R-:W-:Y:S05]  /*2b240*/  @P6 BRA `(.L_x_1974) ;  /* 0x0000000000a46947 */ /* 0x000fea0003800000 */
.L_x_1977:
[----:B------:R-:W1:Y:S01]  /*2b250*/  LDC R2, c[0x0][0xc3c] ;  /* 0x00030f00ff027b82 */ /* 0x000e620000000800 */
[----:B------:R-:W-:-:S05]  /*2b260*/  VIADD R27, R27, 0x1f ;  /* 0x0000001f1b1b7836 */ /* 0x000fca0000000000 */
[----:B-1----:R-:W-:-:S13]  /*2b270*/  ISETP.GE.AND P6, PT, R27, R2, PT ;  /* 0x000000021b00720c */ /* 0x002fda0003fc6270 */
[----:B------:R-:W-:Y:S05]  /*2b280*/  @P6 BRA `(.L_x_1975) ;  /* 0x0000000800bc6947 */ /* 0x000fea0003800000 */
[----:B0-----:R-:W0:Y:S01]  /*2b290*/  S2R R3, SR_TID.X ;  /* 0x0000000000037919 */ /* 0x001e220000002100 */
[----:B------:R-:W-:Y:S01]  /*2b2a0*/  IMAD.MOV.U32 R25, RZ, RZ, RZ ;  /* 0x000000ffff197224 */ /* 0x000fe200078e00ff */
[----:B0-----:R-:W-:-:S05]  /*2b2b0*/  LOP3.LUT R3, R3, 0x1f, RZ, 0xc0, !PT ;  /* 0x0000001f03037812 */ /* 0x001fca00078ec0ff */
[----:B------:R-:W-:-:S05]  /*2b2c0*/  IMAD.IADD R7, R27, 0x1, R3 ;  /* 0x000000011b077824 */ /* 0x000fca00078e0203 */
[----:B------:R-:W-:-:S13]  /*2b2d0*/  ISETP.GE.OR P6, PT, R7, R2, !P0 ;  /* 0x000000020700720c */ /* 0x000fda00047c6670 */
[----:B------:R-:W0:Y:S08]  /*2b2e0*/  @!P6 LDC.64 R2, c[0x0][0xc80] ;  /* 0x00032000ff02eb82 */ /* 0x000e300000000a00 */
[----:B------:R-:W1:Y:S01]  /*2b2f0*/  @!P6 LDC.64 R4, c[0x0][0xc78] ;  /* 0x00031e00ff04eb82 */ /* 0x000e620000000a00 */
[----:B------:R-:W-:Y:S02]  /*2b300*/  IMAD.MOV.U32 R8, RZ, RZ, RZ ;  /* 0x000000ffff087224 */ /* 0x000fe400078e00ff */
[----:B0-----:R-:W-:-:S05]  /*2b310*/  @!P6 IMAD.WIDE R2, R7, 0x4, R2 ;  /* 0x000000040702e825 */ /* 0x001fca00078e0202 */
[----:B------:R1:W2:Y:S02]  /*2b320*/  @!P6 LDG.E R25, desc[UR60][R2.64] ;  /* 0x0000003c0219e981 */ /* 0x0002a4000c1e1900 */
[----:B-1----:R-:W-:-:S05]  /*2b330*/  @!P6 IMAD.WIDE R2, R7, 0x4, R4 ;  /* 0x000000040702e825 */ /* 0x002fca00078e0204 */
        /* <DEDUP_REMOVED lines=20> */
.L_x_2166:
[----:B------:R-:W-:Y:S02]  /*2b480*/  ULDC UR4, c[0x0][0xc38] ;  /* 0x00030e0000047ab9 */ /* 0x000fe40000000800 */
[----:B------:R-:W-:-:S04]  /*2b490*/  IMAD.U32 R4, RZ, RZ, UR4 ;  /* 0x00000004ff047e24 */ /* 0x000fc8000f8e00ff */
[----:B-1----:R-:W-:-:S04]  /*2b4a0*/  IMAD R5, R14, R4, RZ ;  /* 0x000000040e057224 */ /* 0x002fc800078e02ff */
[----:B------:R-:W-:-:S05]  /*2b4b0*/  IMAD.IADD R6, R5, 0x1, R6 ;  /* 0x0000000105067824 */ /* 0x000fca00078e0206 */
[----:B------:R-:W-:-:S13]  /*2b4c0*/  ISETP.GT.AND P6, PT, R6, R0, PT ;  /* 0x000000000600720c */ /* 0x000fda0003fc4270 */
[----:B------:R-:W-:Y:S05]  /*2b4d0*/  @!P6 BRA `(.L_x_1977) ;  /* 0xfffffffc005ce947 */ /* 0x000fea000383ffff */
.L_x_1974:
[----:B------:R-:W-:Y:S01]  /*2b4e0*/  IADD3 R5, -R5, R6, RZ ;  /* 0x0000000605057210 */ /* 0x000fe20007ffe1ff */
[----:B------:R-:W-:-:S04]  /*2b4f0*/  UMOV UR4, 0xffffffff ;  /* 0xffffffff00047882 */ /* 0x000fc80000000000 */
        /* <DEDUP_REMOVED lines=8> */
.L_x_2171:
[----:B------:R-:W-:-:S13]  /*2b580*/  ISETP.NE.AND P0, PT, R2, RZ, PT ;  /* 0x000000ff0200720c */ /* 0x000fda0003f05270 */
[----:B------:R-:W-:Y:S05]  /*2b590*/  @!P0 BRA `(.L_x_1979) ;  /* 0x0000000000108947 */ /* 0x000fea0003800000 */
[----:B------:R-:W-:Y:S01]  /*2b5a0*/  UMOV UR4, 0xffffffff ;  /* 0xffffffff00047882 */ /* 0x000fe20000000000 */
[----:B-1----:R-:W-:Y:S02]  /*2b5b0*/  VIADD R12, R12, 0xffffffff ;  /* 0xffffffff0c0c7836 */ /* 0x002fe40000000000 */
[----:B------:R-:W-:Y:S05]  /*2b5c0*/  BRA.DIV UR4, `(.L_x_1980) ;  /* 0x0000005a04007947 */ /* 0x000fea000b800000 */
[----:B------:R4:W1:Y:S02]  /*2b5d0*/  SHFL.IDX PT, R24, R3, R12, 0x1f ;  /* 0x00001f0c03187589 */ /* 0x00086400000e0000 */
.L_x_1979:
[----:B---3--:R-:W-:Y:S01]  /*2b5e0*/  ISETP.NE.AND P0, PT, R8, 0x1, PT ;  /* 0x000000010800780c */ /* 0x008fe20003f05270 */
[----:B-1----:R-:W-:-:S04]  /*2b5f0*/  IMAD R24, R24, R4, R5 ;  /* 0x0000000418187224 */ /* 0x002fc800078e0205 */
[----:B------:R-:W-:-:S08]  /*2b600*/  IMAD.IADD R0, R0, 0x1, -R24 ;  /* 0x0000000100007824 */ /* 0x000fd000078e0a18 */
[----:B------:R-:W-:Y:S05]  /*2b610*/  @!P0 BRA `(.L_x_1981) ;  /* 0x0000000000dc8947 */ /* 0x000fea0003800000 */
[----:B--2---:R-:W-:Y:S02]  /*2b620*/  IABS R4, R25 ;  /* 0x0000001900047213 */ /* 0x004fe40000000000 */
[----:B------:R-:W-:Y:S02]  /*2b630*/  IABS R5, R8 ;  /* 0x0000000800057213 */ /* 0x000fe40000000000 */
[----:B------:R-:W1:Y:S08]  /*2b640*/  I2F.RP R6, R4 ;  /* 0x0000000400067306 */ /* 0x000e700000209400 */
[----:B------:R-:W2:Y:S08]  /*2b650*/  I2F.RP R9, R5 ;  /* 0x0000000500097306 */ /* 0x000eb00000209400 */
[----:B-1----:R-:W1:Y:S08]  /*2b660*/  MUFU.RCP R6, R6 ;  /* 0x0000000600067308 */ /* 0x002e700000001000 */
[----:B--2---:R-:W-:Y:S01]  /*2b670*/  MUFU.RCP R9, R9 ;  /* 0x0000000900097308 */ /* 0x004fe20000001000 */
[----:B-1----:R-:W-:-:S07]  /*2b680*/  VIADD R2, R6, 0xffffffe ;  /* 0x0ffffffe06027836 */ /* 0x002fce0000000000 */
[----:B0---4-:R0:W1:Y:S02]  /*2b690*/  F2I.FTZ.U32.TRUNC.NTZ R3, R2 ;  /* 0x0000000200037305 */ /* 0x011064000021f000 */
[----:B0-----:R-:W-:Y:S01]  /*2b6a0*/  MOV R2, RZ ;  /* 0x000000ff00027202 */ /* 0x001fe20000000f00 */
[----:B-1----:R-:W-:-:S04]  /*2b6b0*/  IMAD.MOV R7, RZ, RZ, -R3 ;  /* 0x000000ffff077224 */ /* 0x002fc800078e0a03 */
[----:B------:R-:W-:-:S04]  /*2b6c0*/  IMAD R7, R7, R4, RZ ;  /* 0x0000000407077224 */ /* 0x000fc800078e02ff */
[----:B------:R-:W-:Y:S01]  /*2b6d0*/  IMAD.HI.U32 R3, R3, R7, R2 ;  /* 0x0000000703037227 */ /* 0x000fe200078e0002 */
[----:B------:R-:W-:Y:S02]  /*2b6e0*/  IABS R7, R0 ;  /* 0x0000000000077213 */ /* 0x000fe40000000000 */
[----:B------:R-:W-:-:S03]  /*2b6f0*/  IABS R2, R25 ;  /* 0x0000001900027213 */ /* 0x000fc60000000000 */
[----:B------:R-:W-:-:S04]  /*2b700*/  IMAD.HI.U32 R6, R3, R7, RZ ;  /* 0x0000000703067227 */ /* 0x000fc800078e00ff */
[----:B------:R-:W-:Y:S02]  /*2b710*/  IMAD.MOV R2, RZ, RZ, -R2 ;  /* 0x000000ffff027224 */ /* 0x000fe400078e0a02 */
[----:B------:R-:W-:Y:S02]  /*2b720*/  VIADD R3, R9, 0xffffffe ;  /* 0x0ffffffe09037836 */ /* 0x000fe40000000000 */
[----:B------:R-:W-:-:S04]  /*2b730*/  IMAD R7, R6, R2, R7 ;  /* 0x0000000206077224 */ /* 0x000fc800078e0207 */
[----:B------:R-:W0:Y:S01]  /*2b740*/  F2I.FTZ.U32.TRUNC.NTZ R3, R3 ;  /* 0x0000000300037305 */ /* 0x000e22000021f000 */
[----:B------:R-:W-:-:S13]  /*2b750*/  ISETP.GT.U32.AND P1, PT, R4, R7, PT ;  /* 0x000000070400720c */ /* 0x000fda0003f24070 */
[----:B------:R-:W-:Y:S01]  /*2b760*/  @!P1 IMAD.IADD R7, R7, 0x1, -R4 ;  /* 0x0000000107079824 */ /* 0x000fe200078e0a04 */
[----:B------:R-:W-:Y:S01]  /*2b770*/  @!P1 IADD3 R6, R6, 0x1, RZ ;  /* 0x0000000106069810 */ /* 0x000fe20007ffe0ff */
[----:B0-----:R-:W-:Y:S01]  /*2b780*/  IMAD.MOV R2, RZ, RZ, -R3 ;  /* 0x000000ffff027224 */ /* 0x001fe200078e0a03 */
[----:B------:R-:W-:Y:S02]  /*2b790*/  ISETP.NE.AND P1, PT, R25, RZ, PT ;  /* 0x000000ff1900720c */ /* 0x000fe40003f25270 */
[----:B------:R-:W-:Y:S01]  /*2b7a0*/  ISETP.GE.U32.AND P0, PT, R7, R4, PT ;  /* 0x000000040700720c */ /* 0x000fe20003f06070 */
[----:B------:R-:W-:Y:S02]  /*2b7b0*/  IMAD R7, R2, R5, RZ ;  /* 0x0000000502077224 */ /* 0x000fe400078e02ff */
        /* <DEDUP_REMOVED lines=21> */
[----:B------:R-:W-:-:S06]  /*2b910*/  @P0 IADD3 R4, R4, 0x1, RZ ;  /* 0x0000000104040810 */ /* 0x000fcc0007ffe0ff */
[----:B------:R-:W-:Y:S01]  /*2b920*/  @!P2 IMAD.MOV R4, RZ, RZ, -R4 ;  /* 0x000000ffff04a224 */ /* 0x000fe200078e0a04 */
[----:B------:R-:W-:-:S05]  /*2b930*/  @!P1 LOP3.LUT R4, RZ, R8, RZ, 0x33, !PT ;  /* 0x00000008ff049212 */ /* 0x000fca00078e33ff */
[--C-:B------:R-:W-:Y:S02]  /*2b940*/  IMAD.MOV R5, RZ, RZ, -R4.reuse ;  /* 0x000000ffff057224 */ /* 0x100fe400078e0a04 */
[C---:B------:R-:W-:Y:S02]  /*2b950*/  IMAD R3, R8.reuse, 0x1000000, R4 ;  /* 0x0100000008037824 */ /* 0x040fe400078e0204 */
[----:B------:R-:W-:-:S04]  /*2b960*/  IMAD R8, R8, R5, R6 ;  /* 0x0000000508087224 */ /* 0x000fc800078e0206 */
[----:B------:R-:W-:Y:S01]  /*2b970*/  IMAD R26, R8, 0x10000, R3 ;  /* 0x00010000081a7824 */ /* 0x000fe200078e0203 */
[----:B------:R-:W-:Y:S06]  /*2b980*/  BRA `(.L_x_1982) ;  /* 0x0000000000f07947 */ /* 0x000fec0003800000 */
.L_x_1981:
        /* <DEDUP_REMOVED lines=8> */
[----:B0-----:R-:W-:-:S06]  /*2ba10*/  IADD3 R9, R8, 0xffffffe, RZ ;  /* 0x0ffffffe08097810 */ /* 0x001fcc0007ffe0ff */
        /* <DEDUP_REMOVED lines=16> */
[----:B------:R-:W-:-:S06]  /*2bb20*/  @P0 IADD3 R2, R2, 0x1, RZ ;  /* 0x0000000102020810 */ /* 0x000fcc0007ffe0ff */
[----:B------:R-:W-:Y:S01]  /*2bb30*/  @!P2 IMAD.MOV R2, RZ, RZ, -R2 ;  /* 0x000000ffff02a224 */ /* 0x000fe200078e0a02 */
[----:B------:R-:W-:-:S05]  /*2bb40*/  @!P1 LOP3.LUT R2, RZ, R5, RZ, 0x33, !PT ;  /* 0x00000005ff029212 */ /* 0x000fca00078e33ff */
[----:B------:R-:W-:Y:S02]  /*2bb50*/  IMAD R6, R7, R2, RZ ;  /* 0x0000000207067224 */ /* 0x000fe400078e02ff */
[----:B------:R-:W-:Y:S02]  /*2bb60*/  IMAD.MOV R2, RZ, RZ, -R2 ;  /* 0x000000ffff027224 */ /* 0x000fe400078e0a02 */
[----:B------:R-:W-:Y:S02]  /*2bb70*/  IMAD.MOV R3, RZ, RZ, -R6 ;  /* 0x000000ffff037224 */ /* 0x000fe400078e0a06 */
[----:B------:R-:W-:Y:S01]  /*2bb80*/  IMAD R5, R5, R2, R0 ;  /* 0x0000000205057224 */ /* 0x000fe200078e0200 */
[----:B------:R-:W-:Y:S02]  /*2bb90*/  MOV R2, RZ ;  /* 0x000000ff00027202 */ /* 0x000fe40000000f00 */
[----:B------:R-:W-:-:S04]  /*2bba0*/  VIADDMNMX R4, R3, R4, R7, PT ;  /* 0x0000000403047246 */ /* 0x000fc80003800107 */
[----:B------:R-:W-:-:S04]  /*2bbb0*/  IABS R7, R4 ;  /* 0x0000000400077213 */ /* 0x000fc80000000000 */
[----:B------:R-:W0:Y:S08]  /*2bbc0*/  I2F.RP R8, R7 ;  /* 0x0000000700087306 */ /* 0x000e300000209400 */
[----:B0-----:R-:W0:Y:S02]  /*2bbd0*/  MUFU.RCP R8, R8 ;  /* 0x0000000800087308 */ /* 0x001e240000001000 */
[----:B0-----:R-:W-:-:S06]  /*2bbe0*/  VIADD R3, R8, 0xffffffe ;  /* 0x0ffffffe08037836 */ /* 0x001fcc0000000000 */
[----:B------:R-:W0:Y:S02]  /*2bbf0*/  F2I.FTZ.U32.TRUNC.NTZ R3, R3 ;  /* 0x0000000300037305 */ /* 0x000e24000021f000 */
[----:B0-----:R-:W-:-:S04]  /*2bc00*/  IMAD.MOV R0, RZ, RZ, -R3 ;  /* 0x000000ffff007224 */ /* 0x001fc800078e0a03 */
[----:B------:R-:W-:Y:S01]  /*2bc10*/  IMAD R9, R0, R7, RZ ;  /* 0x0000000700097224 */ /* 0x000fe200078e02ff */
[----:B------:R-:W-:-:S03]  /*2bc20*/  IABS R0, R4 ;  /* 0x0000000400007213 */ /* 0x000fc60000000000 */
        /* <DEDUP_REMOVED lines=10> */
[----:B------:R-:W-:Y:S02]  /*2bcd0*/  LOP3.LUT R0, R5, R4, RZ, 0x3c, !PT ;  /* 0x0000000405007212 */ /* 0x000fe400078e3cff */
[----:B------:R-:W-:Y:S02]  /*2bce0*/  IADD3 R5, R6, 0x1000000, R5 ;  /* 0x0100000006057810 */ /* 0x000fe40007ffe005 */
[----:B------:R-:W-:-:S07]  /*2bcf0*/  ISETP.GE.AND P2, PT, R0, RZ, PT ;  /* 0x000000ff0000720c */ /* 0x000fce0003f46270 */
[----:B------:R-:W-:-:S06]  /*2bd00*/  @P0 VIADD R2, R2, 0x1 ;  /* 0x0000000102020836 */ /* 0x000fcc0000000000 */
[----:B------:R-:W-:Y:S01]  /*2bd10*/  @!P2 IMAD.MOV R2, RZ, RZ, -R2 ;  /* 0x000000ffff02a224 */ /* 0x000fe200078e0a02 */
[----:B------:R-:W-:Y:S02]  /*2bd20*/  @!P1 LOP3.LUT R2, RZ, R4, RZ, 0x33, !PT ;  /* 0x00000004ff029212 */ /* 0x000fe400078e33ff */
[----:B------:R-:W-:-:S05]  /*2bd30*/  IADD3 R4, -R4, RZ, RZ ;  /* 0x000000ff04047210 */ /* 0x000fca0007ffe1ff */
[----:B------:R-:W-:-:S07]  /*2bd40*/  IMAD R26, R2, R4, R5 ;  /* 0x00000004021a7224 */ /* 0x000fce00078e0205 */
.L_x_1982:
[----:B------:R-:W-:-:S05]  /*2bd50*/  LOP3.LUT R2, RZ, R2, RZ, 0x33, !PT ;  /* 0x00000002ff027212 */ /* 0x000fca00078e33ff */
[----:B------:R-:W-:Y:S01]  /*2bd60*/  IMAD.IADD R25, R25, 0x1, R2 ;  /* 0x0000000119197824 */ /* 0x000fe200078e0202 */
[----:B------:R-:W-:Y:S06]  /*2bd70*/  BRA `(.L_x_1983) ;  /* 0x00000000001c7947 */ /* 0x000fec0003800000 */
.L_x_1975:
[----:B------:R-:W-:Y:S01]  /*2bd80*/  UMOV UR4, URZ ;  /* 0x0000003f00047c82 */ /* 0x000fe20008000000 */
[----:B------:R-:W-:Y:S01]  /*2bd90*/  UMOV UR5, URZ ;  /* 0x0000003f00057c82 */ /* 0x000fe20008000000 */
[----:B------:R-:W-:Y:S01]  /*2bda0*/  ULDC UR6, c[0x0][0xc3c] ;  /* 0x00030f0000067ab9 */ /* 0x000fe20000000800 */
[----:B------:R-:W-:Y:S02]  /*2bdb0*/  IMAD.MOV.U32 R24, RZ, RZ, R0 ;  /* 0x000000ffff187224 */ /* 0x000fe400078e0000 */
[----:B------:R-:W-:Y:S02]  /*2bdc0*/  IMAD.U32 R25, RZ, RZ, UR4 ;  /* 0x00000004ff197e24 */ /* 0x000fe4000f8e00ff */
[----:B------:R-:W-:Y:S02]  /*2bdd0*/  IMAD.U32 R26, RZ, RZ, UR5 ;  /* 0x00000005ff1a7e24 */ /* 0x000fe4000f8e00ff */
[----:B------:R-:W-:-:S07]  /*2bde0*/  IMAD.U32 R27, RZ, RZ, UR6 ;  /* 0x00000006ff1b7e24 */ /* 0x000fce000f8e00ff */
.L_x_1983:
[----:B------:R-:W1:Y:S01]  /*2bdf0*/  S2R R0, SR_TID.X ;  /* 0x0000000000007919 */ /* 0x000e620000002100 */
[----:B------:R-:W-:Y:S05]  /*2be00*/  WARPSYNC.ALL ;  /* 0x0000000000007948 */ /* 0x000fea0003800000 */
[----:B------:R-:W-:Y:S01]  /*2be10*/  BAR.SYNC.DEFER_BLOCKING 0x4, 0x180 ;  /* 0x0106000000007b1d */ /* 0x000fe20000010000 */
[----:B-1----:R-:W-:-:S04]  /*2be20*/  LOP3.LUT R0, R0, 0x1f, RZ, 0xc0, !PT ;  /* 0x0000001f00007812 */ /* 0x002fc800078ec0ff */
[----:B------:R-:W-:-:S13]  /*2be30*/  ISETP.NE.AND P0, PT, R0, RZ, PT ;  /* 0x000000ff0000720c */ /* 0x000fda0003f05270 */
[----:B0-----:R-:W0:Y:S01]  /*2be40*/  @!P0 S2R R3, SR_CgaCtaId ;  /* 0x0000000000038919 */ /* 0x001e220000008800 */
[----:B------:R-:W-:-:S04]  /*2be50*/  @!P0 MOV R0, 0x400 ;  /* 0x0000040000008802 */ /* 0x000fc80000000f00 */
[----:B0-----:R-:W-:-:S05]  /*2be60*/  @!P0 LEA R17, R3, R0, 0x18 ;  /* 0x0000000003118211 */ /* 0x001fca00078ec0ff */
[----:B------:R3:W-:Y:S01]  /*2be70*/  @!P0 STS.128 [R17+0x308d0], R24 ;  /* 0x0308d01811008388 */ /* 0x0007e20000000c00 */
[----:B------:R-:W-:Y:S06]  /*2be80*/  BAR.ARV 0x5, 0x180 ;  /* 0x0146000000007b1d */ /* 0x000fec0000002000 */
.L_x_1972:
[----:B------:R-:W-:Y:S02]  /*2be90*/  ULDC UR4, c[0x0][0xc3c] ;  /* 0x00030f0000047ab9 */ /* 0x000fe40000000800 */
[----:B--2---:R-:W-:-:S13]  /*2bea0*/  ISETP.GE.AND P0, PT, R27, UR4, PT ;  /* 0x000000041b007c0c */ /* 0x004fda000bf06270 */
[----:B------:R-:W-:Y:S05]  /*2beb0*/  @!P0 BRA `(.L_x_1984) ;  /* 0xffffff8c00fc8947 */ /* 0x000fea000383ffff */
[----:B------:R-:W-:Y:S05]  /*2bec0*/  BSYNC B8 ;  /* 0x0000000000087941 */ /* 0x000fea0003800000 */
.L_x_1857:
[----:B------:R-:W2:Y:S01]  /*2bed0*/  LDL.LU R0, [R1+0x2c] ;  /* 0x00002c0001007983 */ /* 0x000ea20000300800 */
[----:B------:R-:W-:Y:S01]  /*2bee0*/  BSSY B0, `(.L_x_1985) ;  /* 0x000000b000007945 */ /* 0x000fe20003800000 */
[----:B------:R-:W4:Y:S01]  /*2bef0*/  S2R R5, SR_CgaCtaId ;  /* 0x0000000000057919 */ /* 0x000f220000008800 */
[----:B--2---:R-:W-:-:S04]  /*2bf00*/  IADD3 R0, R0, 0x1, RZ ;  /* 0x0000000100007810 */ /* 0x004fc80007ffe0ff */
        /* <DEDUP_REMOVED lines=8> */
.L_x_2174:
[----:B------:R-:W-:Y:S05]  /*2bf90*/  BSYNC B0 ;  /* 0x0000000000007941 */ /* 0x000fea0003800000 */
.L_x_1985:
[----:B------:R-:W-:-:S03]  /*2bfa0*/  UMOV UR4, 0xffffffff ;  /* 0xffffffff00047882 */ /* 0x000fc60000000000 */
[----:B------:R-:W-:Y:S05]  /*2bfb0*/  BRA.DIV UR4, `(.L_x_1987) ;  /* 0x0000004e04c07947 */ /* 0x000fea000b800000 */
[----:B-1----:R-:W1:Y:S02]  /*2bfc0*/  S2R R0, SR_TID.X ;  /* 0x0000000000007919 */ /* 0x002e640000002100 */
[----:B-1----:R-:W-:-:S04]  /*2bfd0*/  SHF.R.U32.HI R0, RZ, 0x5, R0 ;  /* 0x00000005ff007819 */ /* 0x002fc80000011600 */
[----:B------:R-:W-:-:S05]  /*2bfe0*/  LOP3.LUT R0, R0, 0x3, RZ, 0xc0, !PT ;  /* 0x0000000300007812 */ /* 0x000fca00078ec0ff */
[----:B------:R1:W2:Y:S02]  /*2bff0*/  SHFL.IDX PT, R14, R0, RZ, 0x1f ;  /* 0x00001fff000e7589 */ /* 0x0002a400000e0000 */
.L_x_2177:
[----:B--2---:R-:W-:-:S13]  /*2c000*/  ISETP.NE.AND P0, PT, R14, RZ, PT ;  /* 0x000000ff0e00720c */ /* 0x004fda0003f05270 */
[----:B------:R-:W-:Y:S05]  /*2c010*/  @P0 BRA `(.L_x_1537) ;  /* 0x0000000000900947 */ /* 0x000fea0003800000 */
[----:B------:R-:W-:-:S03]  /*2c020*/  UMOV UR4, 0xffffffff ;  /* 0xffffffff00047882 */ /* 0x000fc60000000000 */
[----:B------:R-:W-:Y:S05]  /*2c030*/  BRA.DIV UR4, `(.L_x_1988) ;  /* 0x0000004e04d47947 */ /* 0x000fea000b800000 */
[----:B------:R-:W-:-:S13]  /*2c040*/  ELECT P6, URZ, PT ;  /* 0x00000000003f782f */ /* 0x000fda00038c0000 */
.L_x_2180:
[----:B------:R-:W-:Y:S05]  /*2c050*/  @!P6 BRA `(.L_x_1537) ;  /* 0x000000000080e947 */ /* 0x000fea0003800000 */
[----:B-1----:R-:W2:Y:S02]  /*2c060*/  LDL R0, [R1+0xd8] ;  /* 0x0000d80001007983 */ /* 0x002ea40000100800 */
[----:B--2---:R-:W-:-:S13]  /*2c070*/  R2UR UR4, R0 ;  /* 0x00000000000472ca */ /* 0x004fda00000e0000 */
[----:B------:R-:W-:-:S06]  /*2c080*/  ULOP3.LUT UR4, UR4, 0x2, URZ, 0xfc, !UPT ;  /* 0x0000000204047892 */ /* 0x000fcc000f8efc3f */
[----:B------:R-:W-:-:S05]  /*2c090*/  IMAD.U32 R0, RZ, RZ, UR4 ;  /* 0x00000004ff007e24 */ /* 0x000fca000f8e00ff */
[----:B------:R-:W-:-:S13]  /*2c0a0*/  ISETP.NE.AND P0, PT, R0, 0x3, PT ;  /* 0x000000030000780c */ /* 0x000fda0003f05270 */
[----:B------:R-:W-:Y:S05]  /*2c0b0*/  @!P0 BRA `(.L_x_1989) ;  /* 0x0000000000048947 */ /* 0x000fea0003800000 */
[----:B------:R-:W-:Y:S01]  /*2c0c0*/  BPT.TRAP 0x1 ;  /* 0x000000040000795c */ /* 0x000fe20000300000 */
.L_x_1989:
[C---:B------:R-:W-:Y:S01]  /*2c0d0*/  IMAD R3, R22.reuse, 0x8, R5 ;  /* 0x0000000816037824 */ /* 0x040fe200078e0205 */
[----:B------:R-:W-:Y:S01]  /*2c0e0*/  SHF.L.U32 R2, R29, 0x1f, RZ ;  /* 0x0000001f1d027819 */ /* 0x000fe200000006ff */
[----:B------:R-:W-:-:S03]  /*2c0f0*/  VIADD R22, R22, 0x1 ;  /* 0x0000000116167836 */ /* 0x000fc60000000000 */
[----:B------:R-:W1:Y:S02]  /*2c100*/  SYNCS.PHASECHK.TRANS64.TRYWAIT P1, [R3+URZ+0x30840], R2 ;  /* 0x03084002030075a7 */ /* 0x000e64000802017f */
[----:B------:R-:W-:-:S04]  /*2c110*/  ISETP.NE.AND P2, PT, R22, 0x2, PT ;  /* 0x000000021600780c */ /* 0x000fc80003f45270 */
[----:B------:R-:W-:Y:S01]  /*2c120*/  SEL R0, RZ, 0x1, P2 ;  /* 0x00000001ff007807 */ /* 0x000fe20001000000 */
[----:B-1----:R-:W-:Y:S08]  /*2c130*/  @!P1 BRA `(.L_x_1990) ;  /* 0x0000004c00b49947 */ /* 0x002ff00003800000 */
.L_x_2181:
[----:B------:R-:W-:Y:S02]  /*2c140*/  SEL R22, R22, RZ, P2 ;  /* 0x000000ff16167207 */ /* 0x000fe40001000000 */
[----:B------:R-:W-:Y:S01]  /*2c150*/  LOP3.LUT R0, R29, R0, RZ, 0x3c, !PT ;  /* 0x000000001d007212 */ /* 0x000fe200078e3cff */
[----:B------:R-:W-:Y:S06]  /*2c160*/  @!P0 BRA `(.L_x_1991) ;  /* 0x0000000000048947 */ /* 0x000fec0003800000 */
[----:B------:R-:W-:Y:S01]  /*2c170*/  BPT.TRAP 0x1 ;  /* 0x000000040000795c */ /* 0x000fe20000300000 */
.L_x_1991:
[----:B------:R-:W-:Y:S01]  /*2c180*/  IMAD R5, R22, 0x8, R5 ;  /* 0x0000000816057824 */ /* 0x000fe200078e0205 */
[----:B------:R-:W-:-:S04]  /*2c190*/  SHF.L.U32 R0, R0, 0x1f, RZ ;  /* 0x0000001f00007819 */ /* 0x000fc800000006ff */
[----:B------:R-:W2:Y:S02]  /*2c1a0*/  SYNCS.PHASECHK.TRANS64.TRYWAIT P1, [R5+URZ+0x30840], R0 ;  /* 0x03084000050075a7 */ /* 0x000ea4000802017f */
[----:B--2---:R-:W-:Y:S05]  /*2c1b0*/  @!P1 BRA `(.L_x_1992) ;  /* 0x0000004c00a89947 */ /* 0x004fea0003800000 */
.L_x_2182:
[----:B------:R-:W-:Y:S05]  /*2c1c0*/  @!P0 BRA `(.L_x_1993) ;  /* 0x0000000000048947 */ /* 0x000fea0003800000 */
[----:B------:R-:W-:Y:S01]  /*2c1d0*/  BPT.TRAP 0x1 ;  /* 0x000000040000795c */ /* 0x000fe20000300000 */
.L_x_1993:
[----:B------:R-:W4:Y:S02]  /*2c1e0*/  SYNCS.PHASECHK.TRANS64.TRYWAIT P1, [R3+URZ+0x30860], R2 ;  /* 0x03086002030075a7 */ /* 0x000f24000802017f */
[----:B----4-:R-:W-:Y:S05]  /*2c1f0*/  @!P1 BRA `(.L_x_1994) ;  /* 0x0000004c00ac9947 */ /* 0x010fea0003800000 */
.L_x_2183:
[----:B------:R-:W-:Y:S05]  /*2c200*/  @!P0 BRA `(.L_x_1995) ;  /* 0x0000000000048947 */ /* 0x000fea0003800000 */
[----:B------:R-:W-:Y:S01]  /*2c210*/  BPT.TRAP 0x1 ;  /* 0x000000040000795c */ /* 0x000fe20000300000 */
.L_x_1995:
[----:B------:R0:W0:Y:S02]  /*2c220*/  SYNCS.PHASECHK.TRANS64.TRYWAIT P0, [R5+URZ+0x30860], R0 ;  /* 0x03086000050075a7 */ /* 0x000024000800017f */
[----:B0-----:R-:W-:Y:S05]  /*2c230*/  @!P0 NANOSLEEP.SYNCS 0x989680 ;  /* 0x009896800000895d */ /* 0x001fea0003900000 */
[----:B------:R-:W0:Y:S02]  /*2c240*/  @!P0 SYNCS.PHASECHK.TRANS64 P0, [R5+URZ+0x30860], R0 ;  /* 0x03086000050085a7 */ /* 0x000e24000800007f */
[----:B0-----:R-:W-:Y:S05]  /*2c250*/  @!P0 BRA `(.L_x_1995) ;  /* 0xfffffffc00f08947 */ /* 0x001fea000383ffff */
.L_x_1537:
[----:B------:R-:W-:Y:S05]  /*2c260*/  BSYNC B9 ;  /* 0x0000000000097941 */ /* 0x000fea0003800000 */
.L_x_1534:
[----:B------:R-:W-:Y:S05]  /*2c270*/  EXIT ;  /* 0x000000000000794d */ /* 0x000fea0003800000 */
.L_x_1565:
[----:B0-----:R0:W1:Y:S02]  /*2c280*/  SYNCS.PHASECHK.TRANS64.TRYWAIT P6, [R88+URZ+0x30890], R100 ;  /* 0x03089064580075a7 */ /* 0x00106400080c017f */
[----:B-1----:R-:W-:Y:S05]  /*2c290*/  @!P6 NANOSLEEP.SYNCS 0x989680 ;  /* 0x009896800000e95d */ /* 0x002fea0003900000 */
[----:B------:R-:W1:Y:S02]  /*2c2a0*/  @!P6 SYNCS.PHASECHK.TRANS64 P6, [R88+URZ+0x30890], R100 ;  /* 0x030890645800e5a7 */ /* 0x000e6400080c007f */
[----:B-1----:R-:W-:Y:S05]  /*2c2b0*/  @!P6 BRA `(.L_x_1565) ;  /* 0xfffffffc00f0e947 */ /* 0x002fea000383ffff */
[----:B------:R-:W-:Y:S05]  /*2c2c0*/  BRA `(.L_x_1996) ;  /* 0xfffffd7800a07947 */ /* 0x000fea000383ffff */
.L_x_1566:
[----:B------:R-:W-:Y:S01]  /*2c2d0*/  BSSY B1, `(.L_x_1997) ;  /* 0x0000008000017945 */ /* 0x000fe20003800000 */
[----:B------:R-:W-:Y:S01]  /*2c2e0*/  MOV R13, R105 ;  /* 0x00000069000d7202 */ /* 0x000fe20000000f00 */
[----:B------:R-:W-:Y:S02]  /*2c2f0*/  IMAD.MOV.U32 R12, RZ, RZ, RZ ;  /* 0x000000ffff0c7224 */ /* 0x000fe400078e00ff */
[----:B------:R-:W-:Y:S02]  /*2c300*/  IMAD.MOV.U32 R11, RZ, RZ, 0x181f ;  /* 0x0000181fff0b7424 */ /* 0x000fe400078e00ff */
[----:B------:R-:W-:-:S07]  /*2c310*/  IMAD.MOV.U32 R15, RZ, RZ, -0x1 ;  /* 0xffffffffff0f7424 */ /* 0x000fce00078e00ff */
[----:B0-----:R-:W-:Y:S05]  /*2c320*/  WARPSYNC.COLLECTIVE R15, `(.L_x_1998) ;  /* 0x000000000f087348 */ /* 0x001fea0003c00000 */
[----:B------:R1:W2:Y:S02]  /*2c330*/  SHFL.IDX P6, R14, R13, R12, R11 ;  /* 0x0000000c0d0e7389 */ /* 0x0002a400000c000b */
[----:B012---:R-:W-:Y:S01]  /*2c340*/  ENDCOLLECTIVE ;  /* 0x000000000000791b */ /* 0x007fe20003800000 */
.L_x_1998:
[----:B------:R-:W-:Y:S05]  /*2c350*/  BSYNC B1 ;  /* 0x0000000000017941 */ /* 0x000fea0003800000 */
.L_x_1997:
        /* <DEDUP_REMOVED lines=8> */
.L_x_1999:
[----:B------:R-:W-:Y:S01]  /*2c3e0*/  IMAD.MOV.U32 R11, RZ, RZ, R14 ;  /* 0x000000ffff0b7224 */ /* 0x000fe200078e000e */
[----:B------:R-:W-:Y:S06]  /*2c3f0*/  BRA `(.L_x_2000) ;  /* 0xfffffd7800687947 */ /* 0x000fec000383ffff */
.L_x_1583:
[----:B------:R-:W-:Y:S01]  /*2c400*/  BSSY B1, `(.L_x_2001) ;  /* 0x0000008000017945 */ /* 0x000fe20003800000 */
[----:B0---4-:R-:W-:Y:S01]  /*2c410*/  IMAD.MOV.U32 R13, RZ, RZ, R105 ;  /* 0x000000ffff0d7224 */ /* 0x011fe200078e0069 */
[----:B---3--:R-:W-:Y:S01]  /*2c420*/  MOV R11, 0x181f ;  /* 0x0000181f000b7802 */ /* 0x008fe20000000f00 */
[----:B------:R-:W-:Y:S02]  /*2c430*/  IMAD.MOV.U32 R12, RZ, RZ, 0x1 ;  /* 0x00000001ff0c7424 */ /* 0x000fe400078e00ff */
[----:B------:R-:W-:-:S07]  /*2c440*/  IMAD.MOV.U32 R15, RZ, RZ, -0x1 ;  /* 0xffffffffff0f7424 */ /* 0x000fce00078e00ff */
[----:B-12---:R-:W-:Y:S05]  /*2c450*/  WARPSYNC.COLLECTIVE R15, `(.L_x_2002) ;  /* 0x000000000f087348 */ /* 0x006fea0003c00000 */
[----:B------:R0:W3:Y:S02]  /*2c460*/  SHFL.IDX P6, R14, R13, R12, R11 ;  /* 0x0000000c0d0e7389 */ /* 0x0000e400000c000b */
[----:B0123--:R-:W-:Y:S01]  /*2c470*/  ENDCOLLECTIVE ;  /* 0x000000000000791b */ /* 0x00ffe20003800000 */
.L_x_2002:
[----:B------:R-:W-:Y:S05]  /*2c480*/  BSYNC B1 ;  /* 0x0000000000017941 */ /* 0x000fea0003800000 */
.L_x_2001:
[----:B------:R-:W-:Y:S01]  /*2c490*/  IMAD.MOV.U32 R13, RZ, RZ, R104 ;  /* 0x000000ffff0d7224 */ /* 0x000fe200078e0068 */
[----:B------:R-:W-:Y:S01]  /*2c4a0*/  MOV R15, 0xffffffff ;  /* 0xffffffff000f7802 */ /* 0x000fe20000000f00 */
[----:B------:R-:W-:Y:S02]  /*2c4b0*/  IMAD.MOV.U32 R12, RZ, RZ, 0x1 ;  /* 0x00000001ff0c7424 */ /* 0x000fe400078e00ff */
[----:B------:R-:W-:Y:S02]  /*2c4c0*/  IMAD.MOV.U32 R11, RZ, RZ, 0x181f ;  /* 0x0000181fff0b7424 */ /* 0x000fe400078e00ff */
[----:B------:R-:W-:-:S07]  /*2c4d0*/  IMAD.MOV.U32 R105, RZ, RZ, R14 ;  /* 0x000000ffff697224 */ /* 0x000fce00078e000e */
[----:B------:R-:W-:Y:S05]  /*2c4e0*/  WARPSYNC.COLLECTIVE R15, `(.L_x_2003) ;  /* 0x000000000f087348 */ /* 0x000fea0003c00000 */
[----:B------:R0:W1:Y:S02]  /*2c4f0*/  SHFL.IDX P6, R14, R13, R12, R11 ;  /* 0x0000000c0d0e7389 */ /* 0x00006400000c000b */
[----:B01----:R-:W-:Y:S01]  /*2c500*/  ENDCOLLECTIVE ;  /* 0x000000000000791b */ /* 0x003fe20003800000 */
.L_x_2003:
[----:B------:R-:W-:Y:S01]  /*2c510*/  IMAD.MOV.U32 R104, RZ, RZ, R14 ;  /* 0x000000ffff687224 */ /* 0x000fe200078e000e */
[----:B------:R-:W-:Y:S06]  /*2c520*/  BRA `(.L_x_2004) ;  /* 0xfffffd8400ac7947 */ /* 0x000fec000383ffff */
.L_x_1605:
[----:B0-----:R0:W1:Y:S02]  /*2c530*/  SYNCS.PHASECHK.TRANS64.TRYWAIT P6, [R88+URZ+0x30890], R100 ;  /* 0x03089064580075a7 */ /* 0x00106400080c017f */
[----:B-1----:R-:W-:Y:S05]  /*2c540*/  @!P6 NANOSLEEP.SYNCS 0x989680 ;  /* 0x009896800000e95d */ /* 0x002fea0003900000 */
[----:B------:R-:W1:Y:S02]  /*2c550*/  @!P6 SYNCS.PHASECHK.TRANS64 P6, [R88+URZ+0x30890], R100 ;  /* 0x030890645800e5a7 */ /* 0x000e6400080c007f */
[----:B-1----:R-:W-:Y:S05]  /*2c560*/  @!P6 BRA `(.L_x_1605) ;  /* 0xfffffffc00f0e947 */ /* 0x002fea000383ffff */
[----:B------:R-:W-:Y:S05]  /*2c570*/  BRA `(.L_x_2005) ;  /* 0xfffffd9c00347947 */ /* 0x000fea000383ffff */
.L_x_1606:
[----:B------:R-:W-:Y:S01]  /*2c580*/  BSSY B1, `(.L_x_2006) ;  /* 0x0000008000017945 */ /* 0x000fe20003800000 */
[----:B------:R-:W-:Y:S02]  /*2c590*/  IMAD.MOV.U32 R13, RZ, RZ, R105 ;  /* 0x000000ffff0d7224 */ /* 0x000fe400078e0069 */
[----:B------:R-:W-:Y:S02]  /*2c5a0*/  IMAD.MOV.U32 R12, RZ, RZ, RZ ;  /* 0x000000ffff0c7224 */ /* 0x000fe400078e00ff */
[----:B------:R-:W-:Y:S02]  /*2c5b0*/  IMAD.MOV.U32 R11, RZ, RZ, 0x181f ;  /* 0x0000181fff0b7424 */ /* 0x000fe400078e00ff */
[----:B------:R-:W-:-:S07]  /*2c5c0*/  IMAD.MOV.U32 R15, RZ, RZ, -0x1 ;  /* 0xffffffffff0f7424 */ /* 0x000fce00078e00ff */
[----:B0-----:R-:W-:Y:S05]  /*2c5d0*/  WARPSYNC.COLLECTIVE R15, `(.L_x_2007) ;  /* 0x000000000f087348 */ /* 0x001fea0003c00000 */
[----:B------:R1:W2:Y:S02]  /*2c5e0*/  SHFL.IDX P6, R14, R13, R12, R11 ;  /* 0x0000000c0d0e7389 */ /* 0x0002a400000c000b */
[----:B012---:R-:W-:Y:S01]  /*2c5f0*/  ENDCOLLECTIVE ;  /* 0x000000000000791b */ /* 0x007fe20003800000 */
.L_x_2007:
[----:B------:R-:W-:Y:S05]  /*2c600*/  BSYNC B1 ;  /* 0x0000000000017941 */ /* 0x000fea0003800000 */
.L_x_2006:
[----:B------:R-:W-:Y:S01]  /*2c610*/  IMAD.MOV.U32 R13, RZ, RZ, R104 ;  /* 0x000000ffff0d7224 */ /* 0x000fe200078e0068 */
[----:B------:R-:W-:Y:S01]  /*2c620*/  MOV R103, R14 ;  /* 0x0000000e00677202 */ /* 0x000fe20000000f00 */
[----:B------:R-:W-:Y:S02]  /*2c630*/  IMAD.MOV.U32 R12, RZ, RZ, RZ ;  /* 0x000000ffff0c7224 */ /* 0x000fe400078e00ff */
[----:B------:R-:W-:Y:S02]  /*2c640*/  IMAD.MOV.U32 R11, RZ, RZ, 0x181f ;  /* 0x0000181fff0b7424 */ /* 0x000fe400078e00ff */
[----:B------:R-:W-:-:S07]  /*2c650*/  IMAD.MOV.U32 R15, RZ, RZ, -0x1 ;  /* 0xffffffffff0f7424 */ /* 0x000fce00078e00ff */
[----:B------:R-:W-:Y:S05]  /*2c660*/  WARPSYNC.COLLECTIVE R15, `(.L_x_2008) ;  /* 0x000000000f087348 */ /* 0x000fea0003c00000 */
[----:B------:R0:W1:Y:S02]  /*2c670*/  SHFL.IDX P6, R14, R13, R12, R11 ;  /* 0x0000000c0d0e7389 */ /* 0x00006400000c000b */
[----:B01----:R-:W-:Y:S01]  /*2c680*/  ENDCOLLECTIVE ;  /* 0x000000000000791b */ /* 0x003fe20003800000 */
.L_x_2008:
[----:B------:R-:W-:Y:S01]  /*2c690*/  IMAD.MOV.U32 R11, RZ, RZ, R14 ;  /* 0x000000ffff0b7224 */ /* 0x000fe200078e000e */
[----:B------:R-:W-:Y:S06]  /*2c6a0*/  BRA `(.L_x_2009) ;  /* 0xfffffd9c00007947 */ /* 0x000fec000383ffff */
.L_x_1615:
[----:B------:R-:W-:Y:S01]  /*2c6b0*/  BSSY B1, `(.L_x_2010) ;  /* 0x0000008000017945 */ /* 0x000fe20003800000 */
[----:B---34-:R-:W-:Y:S01]  /*2c6c0*/  MOV R13, R105 ;  /* 0x00000069000d7202 */ /* 0x018fe20000000f00 */
[----:B------:R-:W-:Y:S02]  /*2c6d0*/  IMAD.MOV.U32 R12, RZ, RZ, 0x1 ;  /* 0x00000001ff0c7424 */ /* 0x000fe400078e00ff */
[----:B------:R-:W-:Y:S02]  /*2c6e0*/  IMAD.MOV.U32 R11, RZ, RZ, 0x181f ;  /* 0x0000181fff0b7424 */ /* 0x000fe400078e00ff */
[----:B------:R-:W-:-:S07]  /*2c6f0*/  IMAD.MOV.U32 R15, RZ, RZ, -0x1 ;  /* 0xffffffffff0f7424 */ /* 0x000fce00078e00ff */
[----:B012---:R-:W-:Y:S05]  /*2c700*/  WARPSYNC.COLLECTIVE R15, `(.L_x_2011) ;  /* 0x000000000f087348 */ /* 0x007fea0003c00000 */
[----:B------:R3:W4:Y:S02]  /*2c710*/  SHFL.IDX P6, R14, R13, R12, R11 ;  /* 0x0000000c0d0e7389 */ /* 0x00072400000c000b */
[----:B01234-:R-:W-:Y:S01]  /*2c720*/  ENDCOLLECTIVE ;  /* 0x000000000000791b */ /* 0x01ffe20003800000 */
.L_x_2011:
[----:B------:R-:W-:Y:S05]  /*2c730*/  BSYNC B1 ;  /* 0x0000000000017941 */ /* 0x000fea0003800000 */
.L_x_2010:
        /* <DEDUP_REMOVED lines=8> */
.L_x_2012:
[----:B------:R-:W-:Y:S01]  /*2c7c0*/  IMAD.MOV.U32 R104, RZ, RZ, R14 ;  /* 0x000000ffff687224 */ /* 0x000fe200078e000e */
[----:B------:R-:W-:Y:S06]  /*2c7d0*/  BRA `(.L_x_2013) ;  /* 0xfffffda800ac7947 */ /* 0x000fec000383ffff */
.L_x_1624:
[----:B0-----:R0:W1:Y:S02]  /*2c7e0*/  SYNCS.PHASECHK.TRANS64.TRYWAIT P0, [R88+URZ+0x30890], R100 ;  /* 0x03089064580075a7 */ /* 0x001064000800017f */
[----:B-1----:R-:W-:Y:S05]  /*2c7f0*/  @!P0 NANOSLEEP.SYNCS 0x989680 ;  /* 0x009896800000895d */ /* 0x002fea0003900000 */
[----:B------:R-:W1:Y:S02]  /*2c800*/  @!P0 SYNCS.PHASECHK.TRANS64 P0, [R88+URZ+0x30890], R100 ;  /* 0x03089064580085a7 */ /* 0x000e64000800007f */
[----:B-1----:R-:W-:Y:S05]  /*2c810*/  @!P0 BRA `(.L_x_1624) ;  /* 0xfffffffc00f08947 */ /* 0x002fea000383ffff */
[----:B------:R-:W-:Y:S05]  /*2c820*/  BRA `(.L_x_2014) ;  /* 0xfffffdb800987947 */ /* 0x000fea000383ffff */
.L_x_1625:
        /* <DEDUP_REMOVED lines=8> */
.L_x_2016:
[----:B------:R-:W-:Y:S05]  /*2c8b0*/  BSYNC B1 ;  /* 0x0000000000017941 */ /* 0x000fea0003800000 */
.L_x_2015:
[----:B------:R-:W-:Y:S01]  /*2c8c0*/  IMAD.MOV.U32 R13, RZ, RZ, R40 ;  /* 0x000000ffff0d7224 */ /* 0x000fe200078e0028 */
[----:B------:R-:W-:Y:S01]  /*2c8d0*/  MOV R15, 0xffffffff ;  /* 0xffffffff000f7802 */ /* 0x000fe20000000f00 */
[----:B------:R-:W-:Y:S02]  /*2c8e0*/  IMAD.MOV.U32 R12, RZ, RZ, RZ ;  /* 0x000000ffff0c7224 */ /* 0x000fe400078e00ff */
[----:B------:R-:W-:Y:S02]  /*2c8f0*/  IMAD.MOV.U32 R11, RZ, RZ, 0x181f ;  /* 0x0000181fff0b7424 */ /* 0x000fe400078e00ff */
[----:B------:R-:W-:-:S07]  /*2c900*/  IMAD.MOV.U32 R39, RZ, RZ, R14 ;  /* 0x000000ffff277224 */ /* 0x000fce00078e000e */
[----:B------:R-:W-:Y:S05]  /*2c910*/  WARPSYNC.COLLECTIVE R15, `(.L_x_2017) ;  /* 0x000000000f087348 */ /* 0x000fea0003c00000 */
[----:B------:R0:W1:Y:S02]  /*2c920*/  SHFL.IDX P6, R14, R13, R12, R11 ;  /* 0x0000000c0d0e7389 */ /* 0x00006400000c000b */
[----:B01----:R-:W-:Y:S01]  /*2c930*/  ENDCOLLECTIVE ;  /* 0x000000000000791b */ /* 0x003fe20003800000 */
.L_x_2017:
[----:B------:R-:W-:Y:S01]  /*2c940*/  IMAD.MOV.U32 R38, RZ, RZ, R14 ;  /* 0x000000ffff267224 */ /* 0x000fe200078e000e */
[----:B------:R-:W-:Y:S06]  /*2c950*/  BRA `(.L_x_2018) ;  /* 0xfffffdb800b87947 */ /* 0x000fec000383ffff */
.L_x_1628:
[----:B------:R-:W-:Y:S01]  /*2c960*/  BSSY B1, `(.L_x_2019) ;  /* 0x0000008000017945 */ /* 0x000fe20003800000 */
[----:B----4-:R-:W-:Y:S02]  /*2c970*/  IMAD.MOV.U32 R13, RZ, RZ, R41 ;  /* 0x000000ffff0d7224 */ /* 0x010fe400078e0029 */
[----:B------:R-:W-:Y:S02]  /*2c980*/  IMAD.MOV.U32 R12, RZ, RZ, 0x1 ;  /* 0x00000001ff0c7424 */ /* 0x000fe400078e00ff */
[----:B------:R-:W-:Y:S02]  /*2c990*/  IMAD.MOV.U32 R11, RZ, RZ, 0x181f ;  /* 0x0000181fff0b7424 */ /* 0x000fe400078e00ff */
[----:B------:R-:W-:-:S07]  /*2c9a0*/  IMAD.MOV.U32 R15, RZ, RZ, -0x1 ;  /* 0xffffffffff0f7424 */ /* 0x000fce00078e00ff */
[----:B0123--:R-:W-:Y:S05]  /*2c9b0*/  WARPSYNC.COLLECTIVE R15, `(.L_x_2020) ;  /* 0x000000000f087348 */ /* 0x00ffea0003c00000 */
[----:B------:R4:W0:Y:S02]  /*2c9c0*/  SHFL.IDX P6, R14, R13, R12, R11 ;  /* 0x0000000c0d0e7389 */ /* 0x00082400000c000b */
[----:B01234-:R-:W-:Y:S01]  /*2c9d0*/  ENDCOLLECTIVE ;  /* 0x000000000000791b */ /* 0x01ffe20003800000 */
.L_x_2020:
[----:B------:R-:W-:Y:S05]  /*2c9e0*/  BSYNC B1 ;  /* 0x0000000000017941 */ /* 0x000fea0003800000 */
.L_x_2019:
[----:B------:R-:W-:Y:S01]  /*2c9f0*/  IMAD.MOV.U32 R13, RZ, RZ, R40 ;  /* 0x000000ffff0d7224 */ /* 0x000fe200078e0028 */
[----:B------:R-:W-:Y:S01]  /*2ca00*/  MOV R39, R14 ;  /* 0x0000000e00277202 */ /* 0x000fe20000000f00 */
[----:B------:R-:W-:Y:S02]  /*2ca10*/  IMAD.MOV.U32 R12, RZ, RZ, 0x1 ;  /* 0x00000001ff0c7424 */ /* 0x000fe400078e00ff */
[----:B------:R-:W-:Y:S02]  /*2ca20*/  IMAD.MOV.U32 R11, RZ, RZ, 0x181f ;  /* 0x0000181fff0b7424 */ /* 0x000fe400078e00ff */
[----:B------:R-:W-:-:S07]  /*2ca30*/  IMAD.MOV.U32 R15, RZ, RZ, -0x1 ;  /* 0xffffffffff0f7424 */ /* 0x000fce00078e00ff */
[----:B------:R-:W-:Y:S05]  /*2ca40*/  WARPSYNC.COLLECTIVE R15, `(.L_x_2021) ;  /* 0x000000000f087348 */ /* 0x000fea0003c00000 */
[----:B------:R0:W1:Y:S02]  /*2ca50*/  SHFL.IDX P6, R14, R13, R12, R11 ;  /* 0x0000000c0d0e7389 */ /* 0x00006400000c000b */
[----:B01----:R-:W-:Y:S01]  /*2ca60*/  ENDCOLLECTIVE ;  /* 0x000000000000791b */ /* 0x003fe20003800000 */
.L_x_2021:
[----:B------:R-:W-:Y:S01]  /*2ca70*/  IMAD.MOV.U32 R38, RZ, RZ, R14 ;  /* 0x000000ffff267224 */ /* 0x000fe200078e000e */
[----:B------:R-:W-:Y:S06]  /*2ca80*/  BRA `(.L_x_2022) ;  /* 0xfffffdb800e47947 */ /* 0x000fec000383ffff */
.L_x_1632:
[----:B------:R0:W0:Y:S02]  /*2ca90*/  SYNCS.PHASECHK.TRANS64.TRYWAIT P4, [R88+URZ+0x308b0], R100 ;  /* 0x0308b064580075a7 */ /* 0x000024000808017f */
[----:B0-----:R-:W-:Y:S05]  /*2caa0*/  @!P4 NANOSLEEP.SYNCS 0x989680 ;  /* 0x009896800000c95d */ /* 0x001fea0003900000 */
[----:B------:R-:W0:Y:S02]  /*2cab0*/  @!P4 SYNCS.PHASECHK.TRANS64 P4, [R88+URZ+0x308b0], R100 ;  /* 0x0308b0645800c5a7 */ /* 0x000e24000808007f */
[----:B0-----:R-:W-:Y:S05]  /*2cac0*/  @!P4 BRA `(.L_x_1632) ;  /* 0xfffffffc00f0c947 */ /* 0x001fea000383ffff */
[----:B------:R-:W-:Y:S05]  /*2cad0*/  BRA `(.L_x_2023) ;  /* 0xfffffdbc008c7947 */ /* 0x000fea000383ffff */
.L_x_1662:
[----:B------:R-:W-:Y:S01]  /*2cae0*/  BSSY B1, `(.L_x_2024) ;  /* 0x0000008000017945 */ /* 0x000fe20003800000 */
[----:B------:R-:W-:Y:S01]  /*2caf0*/  MOV R13, R32 ;  /* 0x00000020000d7202 */ /* 0x000fe20000000f00 */
[----:B------:R-:W-:Y:S02]  /*2cb00*/  IMAD.MOV.U32 R12, RZ, RZ, RZ ;  /* 0x000000ffff0c7224 */ /* 0x000fe400078e00ff */
[----:B------:R-:W-:Y:S02]  /*2cb10*/  IMAD.MOV.U32 R11, RZ, RZ, 0x181f ;  /* 0x0000181fff0b7424 */ /* 0x000fe400078e00ff */
[----:B------:R-:W-:-:S07]  /*2cb20*/  IMAD.MOV.U32 R15, RZ, RZ, -0x1 ;  /* 0xffffffffff0f7424 */ /* 0x000fce00078e00ff */
[----:B------:R-:W-:Y:S05]  /*2cb30*/  WARPSYNC.COLLECTIVE R15, `(.L_x_2025) ;  /* 0x000000000f087348 */ /* 0x000fea0003c00000 */
[----:B------:R0:W1:Y:S02]  /*2cb40*/  SHFL.IDX P6, R14, R13, R12, R11 ;  /* 0x0000000c0d0e7389 */ /* 0x00006400000c000b */
[----:B01----:R-:W-:Y:S01]  /*2cb50*/  ENDCOLLECTIVE ;  /* 0x000000000000791b */ /* 0x003fe20003800000 */
.L_x_2025:
[----:B------:R-:W-:Y:S05]  /*2cb60*/  BSYNC B1 ;  /* 0x0000000000017941 */ /* 0x000fea0003800000 */
.L_x_2024:
        /* <DEDUP_REMOVED lines=8> */
.L_x_2026:
[----:B------:R-:W-:Y:S02]  /*2cbf0*/  IMAD.MOV.U32 R13, RZ, RZ, R33 ;  /* 0x000000ffff0d7224 */ /* 0x000fe400078e0021 */
[----:B------:R-:W-:-:S07]  /*2cc00*/  IMAD.MOV.U32 R8, RZ, RZ, R14 ;  /* 0x000000ffff087224 */ /* 0x000fce00078e000e */
[----:B------:R-:W-:Y:S05]  /*2cc10*/  WARPSYNC.COLLECTIVE R15, `(.L_x_2027) ;  /* 0x000000000f087348 */ /* 0x000fea0003c00000 */
[----:B------:R0:W1:Y:S02]  /*2cc20*/  SHFL.IDX P6, R14, R13, R12, R11 ;  /* 0x0000000c0d0e7389 */ /* 0x00006400000c000b */
[----:B01----:R-:W-:Y:S01]  /*2cc30*/  ENDCOLLECTIVE ;  /* 0x000000000000791b */ /* 0x003fe20003800000 */
.L_x_2027:
[----:B------:R-:W-:Y:S01]  /*2cc40*/  MOV R13, R31 ;  /* 0x0000001f000d7202 */ /* 0x000fe20000000f00 */
[----:B------:R-:W-:-:S07]  /*2cc50*/  IMAD.MOV.U32 R26, RZ, RZ, R14 ;  /* 0x000000ffff1a7224 */ /* 0x000fce00078e000e */
[----:B------:R-:W-:Y:S05]  /*2cc60*/  WARPSYNC.COLLECTIVE R15, `(.L_x_2028) ;  /* 0x000000000f087348 */ /* 0x000fea0003c00000 */
[----:B------:R0:W1:Y:S02]  /*2cc70*/  SHFL.IDX P6, R14, R13, R12, R11 ;  /* 0x0000000c0d0e7389 */ /* 0x00006400000c000b */
[----:B01----:R-:W-:Y:S01]  /*2cc80*/  ENDCOLLECTIVE ;  /* 0x000000000000791b */ /* 0x003fe20003800000 */
.L_x_2028:
[----:B------:R-:W-:Y:S01]  /*2cc90*/  IMAD.MOV.U32 R5, RZ, RZ, R14 ;  /* 0x000000ffff057224 */ /* 0x000fe200078e000e */
[----:B------:R-:W-:Y:S06]  /*2cca0*/  BRA `(.L_x_2029) ;  /* 0xfffffdd400587947 */ /* 0x000fec000383ffff */
.L_x_1665:
[----:B------:R-:W-:Y:S01]  /*2ccb0*/  BSSY B1, `(.L_x_2030) ;  /* 0x0000008000017945 */ /* 0x000fe20003800000 */
[----:B------:R-:W-:Y:S02]  /*2ccc0*/  IMAD.MOV.U32 R13, RZ, RZ, R32 ;  /* 0x000000ffff0d7224 */ /* 0x000fe400078e0020 */
[----:B------:R-:W-:Y:S02]  /*2ccd0*/  IMAD.MOV.U32 R12, RZ, RZ, 0x1 ;  /* 0x00000001ff0c7424 */ /* 0x000fe400078e00ff */
[----:B------:R-:W-:Y:S02]  /*2cce0*/  IMAD.MOV.U32 R11, RZ, RZ, 0x181f ;  /* 0x0000181fff0b7424 */ /* 0x000fe400078e00ff */
[----:B------:R-:W-:-:S07]  /*2ccf0*/  IMAD.MOV.U32 R15, RZ, RZ, -0x1 ;  /* 0xffffffffff0f7424 */ /* 0x000fce00078e00ff */
[----:B0-23--:R-:W-:Y:S05]  /*2cd00*/  WARPSYNC.COLLECTIVE R15, `(.L_x_2031) ;  /* 0x000000000f087348 */ /* 0x00dfea0003c00000 */
[----:B------:R1:W4:Y:S02]  /*2cd10*/  SHFL.IDX P6, R14, R13, R12, R11 ;  /* 0x0000000c0d0e7389 */ /* 0x00032400000c000b */
[----:B01234-:R-:W-:Y:S01]  /*2cd20*/  ENDCOLLECTIVE ;  /* 0x000000000000791b */ /* 0x01ffe20003800000 */
.L_x_2031:
[----:B------:R-:W-:Y:S05]  /*2cd30*/  BSYNC B1 ;  /* 0x0000000000017941 */ /* 0x000fea0003800000 */
.L_x_2030:
        /* <DEDUP_REMOVED lines=8> */
.L_x_2032:
[----:B------:R-:W-:Y:S01]  /*2cdc0*/  MOV R13, R33 ;  /* 0x00000021000d7202 */ /* 0x000fe20000000f00 */
[----:B------:R-:W-:-:S07]  /*2cdd0*/  IMAD.MOV.U32 R8, RZ, RZ, R14 ;  /* 0x000000ffff087224 */ /* 0x000fce00078e000e */
[----:B------:R-:W-:Y:S05]  /*2cde0*/  WARPSYNC.COLLECTIVE R15, `(.L_x_2033) ;  /* 0x000000000f087348 */ /* 0x000fea0003c00000 */
[----:B------:R0:W1:Y:S02]  /*2cdf0*/  SHFL.IDX P6, R14, R13, R12, R11 ;  /* 0x0000000c0d0e7389 */ /* 0x00006400000c000b */
[----:B01----:R-:W-:Y:S01]  /*2ce00*/  ENDCOLLECTIVE ;  /* 0x000000000000791b */ /* 0x003fe20003800000 */
.L_x_2033:
[----:B------:R-:W-:Y:S02]  /*2ce10*/  IMAD.MOV.U32 R13, RZ, RZ, R31 ;  /* 0x000000ffff0d7224 */ /* 0x000fe400078e001f */
[----:B------:R-:W-:-:S07]  /*2ce20*/  IMAD.MOV.U32 R26, RZ, RZ, R14 ;  /* 0x000000ffff1a7224 */ /* 0x000fce00078e000e */
[----:B------:R-:W-:Y:S05]  /*2ce30*/  WARPSYNC.COLLECTIVE R15, `(.L_x_2034) ;  /* 0x000000000f087348 */ /* 0x000fea0003c00000 */
[----:B------:R0:W1:Y:S02]  /*2ce40*/  SHFL.IDX P6, R14, R13, R12, R11 ;  /* 0x0000000c0d0e7389 */ /* 0x00006400000c000b */
[----:B01----:R-:W-:Y:S01]  /*2ce50*/  ENDCOLLECTIVE ;  /* 0x000000000000791b */ /* 0x003fe20003800000 */
.L_x_2034:
[----:B------:R-:W-:Y:S01]  /*2ce60*/  IMAD.MOV.U32 R5, RZ, RZ, R14 ;  /* 0x000000ffff057224 */ /* 0x000fe200078e000e */
[----:B------:R-:W-:Y:S06]  /*2ce70*/  BRA `(.L_x_2035) ;  /* 0xfffffdd800787947 */ /* 0x000fec000383ffff */
.L_x_1668:
[----:B------:R-:W-:Y:S01]  /*2ce80*/  BSSY B1, `(.L_x_2036) ;  /* 0x0000008000017945 */ /* 0x000fe20003800000 */
[----:B------:R-:W-:Y:S01]  /*2ce90*/  IMAD.MOV.U32 R13, RZ, RZ, R32 ;  /* 0x000000ffff0d7224 */ /* 0x000fe200078e0020 */
[----:B------:R-:W-:Y:S01]  /*2cea0*/  MOV R11, 0x181f ;  /* 0x0000181f000b7802 */ /* 0x000fe20000000f00 */
[----:B------:R-:W-:Y:S02]  /*2ceb0*/  IMAD.MOV.U32 R12, RZ, RZ, 0x2 ;  /* 0x00000002ff0c7424 */ /* 0x000fe400078e00ff */
[----:B------:R-:W-:-:S07]  /*2cec0*/  IMAD.MOV.U32 R15, RZ, RZ, -0x1 ;  /* 0xffffffffff0f7424 */ /* 0x000fce00078e00ff */
[----:B-1-34-:R-:W-:Y:S05]  /*2ced0*/  WARPSYNC.COLLECTIVE R15, `(.L_x_2037) ;  /* 0x000000000f087348 */ /* 0x01afea0003c00000 */
[----:B------:R0:W2:Y:S02]  /*2cee0*/  SHFL.IDX P6, R14, R13, R12, R11 ;  /* 0x0000000c0d0e7389 */ /* 0x0000a400000c000b */
[----:B01234-:R-:W-:Y:S01]  /*2cef0*/  ENDCOLLECTIVE ;  /* 0x000000000000791b */ /* 0x01ffe20003800000 */
.L_x_2037:
[----:B------:R-:W-:Y:S05]  /*2cf00*/  BSYNC B1 ;  /* 0x0000000000017941 */ /* 0x000fea0003800000 */
.L_x_2036:
        /* <DEDUP_REMOVED lines=8> */
.L_x_2038:
[----:B------:R-:W-:Y:S02]  /*2cf90*/  IMAD.MOV.U32 R13, RZ, RZ, R33 ;  /* 0x000000ffff0d7224 */ /* 0x000fe400078e0021 */
[----:B------:R-:W-:-:S07]  /*2cfa0*/  IMAD.MOV.U32 R8, RZ, RZ, R14 ;  /* 0x000000ffff087224 */ /* 0x000fce00078e000e */
[----:B------:R-:W-:Y:S05]  /*2cfb0*/  WARPSYNC.COLLECTIVE R15, `(.L_x_2039) ;  /* 0x000000000f087348 */ /* 0x000fea0003c00000 */
[----:B------:R0:W1:Y:S02]  /*2cfc0*/  SHFL.IDX P6, R14, R13, R12, R11 ;  /* 0x0000000c0d0e7389 */ /* 0x00006400000c000b */
[----:B01----:R-:W-:Y:S01]  /*2cfd0*/  ENDCOLLECTIVE ;  /* 0x000000000000791b */ /* 0x003fe20003800000 */
.L_x_2039:
[----:B------:R-:W-:Y:S02]  /*2cfe0*/  IMAD.MOV.U32 R13, RZ, RZ, R31 ;  /* 0x000000ffff0d7224 */ /* 0x000fe400078e001f */
[----:B------:R-:W-:-:S07]  /*2cff0*/  IMAD.MOV.U32 R78, RZ, RZ, R14 ;  /* 0x000000ffff4e7224 */ /* 0x000fce00078e000e */
[----:B------:R-:W-:Y:S05]  /*2d000*/  WARPSYNC.COLLECTIVE R15, `(.L_x_2040) ;  /* 0x000000000f087348 */ /* 0x000fea0003c00000 */
[----:B------:R0:W1:Y:S02]  /*2d010*/  SHFL.IDX P6, R14, R13, R12, R11 ;  /* 0x0000000c0d0e7389 */ /* 0x00006400000c000b */
[----:B01----:R-:W-:Y:S01]  /*2d020*/  ENDCOLLECTIVE ;  /* 0x000000000000791b */ /* 0x003fe20003800000 */
.L_x_2040:
[----:B------:R-:W-:Y:S01]  /*2d030*/  IMAD.MOV.U32 R5, RZ, RZ, R14 ;  /* 0x000000ffff057224 */ /* 0x000fe200078e000e */
[----:B------:R-:W-:Y:S06]  /*2d040*/  BRA `(.L_x_2041) ;  /* 0xfffffddc00707947 */ /* 0x000fec000383ffff */
.L_x_1671:
[----:B------:R-:W-:Y:S01]  /*2d050*/  BSSY B1, `(.L_x_2042) ;  /* 0x0000008000017945 */ /* 0x000fe20003800000 */
[----:B------:R-:W-:Y:S01]  /*2d060*/  MOV R13, R32 ;  /* 0x00000020000d7202 */ /* 0x000fe20000000f00 */
[----:B------:R-:W-:Y:S02]  /*2d070*/  IMAD.MOV.U32 R12, RZ, RZ, 0x3 ;  /* 0x00000003ff0c7424 */ /* 0x000fe400078e00ff */
[----:B------:R-:W-:Y:S02]  /*2d080*/  IMAD.MOV.U32 R11, RZ, RZ, 0x181f ;  /* 0x0000181fff0b7424 */ /* 0x000fe400078e00ff */
[----:B------:R-:W-:-:S07]  /*2d090*/  IMAD.MOV.U32 R15, RZ, RZ, -0x1 ;  /* 0xffffffffff0f7424 */ /* 0x000fce00078e00ff */
[----:B-1--4-:R-:W-:Y:S05]  /*2d0a0*/  WARPSYNC.COLLECTIVE R15, `(.L_x_2043) ;  /* 0x000000000f087348 */ /* 0x012fea0003c00000 */
[----:B------:R0:W2:Y:S02]  /*2d0b0*/  SHFL.IDX P6, R14, R13, R12, R11 ;  /* 0x0000000c0d0e7389 */ /* 0x0000a400000c000b */
[----:B012-4-:R-:W-:Y:S01]  /*2d0c0*/  ENDCOLLECTIVE ;  /* 0x000000000000791b */ /* 0x017fe20003800000 */
.L_x_2043:
[----:B------:R-:W-:Y:S05]  /*2d0d0*/  BSYNC B1 ;  /* 0x0000000000017941 */ /* 0x000fea0003800000 */
.L_x_2042:
        /* <DEDUP_REMOVED lines=8> */
.L_x_2044:
[----:B------:R-:W-:Y:S02]  /*2d160*/  IMAD.MOV.U32 R13, RZ, RZ, R33 ;  /* 0x000000ffff0d7224 */ /* 0x000fe400078e0021 */
[----:B------:R-:W-:-:S07]  /*2d170*/  IMAD.MOV.U32 R80, RZ, RZ, R14 ;  /* 0x000000ffff507224 */ /* 0x000fce00078e000e */
[----:B------:R-:W-:Y:S05]  /*2d180*/  WARPSYNC.COLLECTIVE R15, `(.L_x_2045) ;  /* 0x000000000f087348 */ /* 0x000fea0003c00000 */
[----:B------:R0:W1:Y:S02]  /*2d190*/  SHFL.IDX P6, R14, R13, R12, R11 ;  /* 0x0000000c0d0e7389 */ /* 0x00006400000c000b */
[----:B01----:R-:W-:Y:S01]  /*2d1a0*/  ENDCOLLECTIVE ;  /* 0x000000000000791b */ /* 0x003fe20003800000 */
.L_x_2045:
[----:B------:R-:W-:Y:S01]  /*2d1b0*/  MOV R13, R31 ;  /* 0x0000001f000d7202 */ /* 0x000fe20000000f00 */
[----:B------:R-:W-:-:S07]  /*2d1c0*/  IMAD.MOV.U32 R79, RZ, RZ, R14 ;  /* 0x000000ffff4f7224 */ /* 0x000fce00078e000e */
[----:B------:R-:W-:Y:S05]  /*2d1d0*/  WARPSYNC.COLLECTIVE R15, `(.L_x_2046) ;  /* 0x000000000f087348 */ /* 0x000fea0003c00000 */
[----:B------:R0:W1:Y:S02]  /*2d1e0*/  SHFL.IDX P6, R14, R13, R12, R11 ;  /* 0x0000000c0d0e7389 */ /* 0x00006400000c000b */
[----:B01----:R-:W-:Y:S01]  /*2d1f0*/  ENDCOLLECTIVE ;  /* 0x000000000000791b */ /* 0x003fe20003800000 */
.L_x_2046:
[----:B------:R-:W-:Y:S01]  /*2d200*/  IMAD.MOV.U32 R12, RZ, RZ, R14 ;  /* 0x000000ffff0c7224 */ /* 0x000fe200078e000e */
[----:B------:R-:W-:Y:S06]  /*2d210*/  BRA `(.L_x_2047) ;  /* 0xfffffde000707947 */ /* 0x000fec000383ffff */
.L_x_1675:
[----:B0-----:R0:W1:Y:S02]  /*2d220*/  SYNCS.PHASECHK.TRANS64.TRYWAIT P0, [R17+URZ+0x30800], R0 ;  /* 0x03080000110075a7 */ /* 0x001064000800017f */
[----:B-1----:R-:W-:Y:S05]  /*2d230*/  @!P0 NANOSLEEP.SYNCS 0x989680 ;  /* 0x009896800000895d */ /* 0x002fea0003900000 */
[----:B------:R-:W1:Y:S02]  /*2d240*/  @!P0 SYNCS.PHASECHK.TRANS64 P0, [R17+URZ+0x30800], R0 ;  /* 0x03080000110085a7 */ /* 0x000e64000800007f */
[----:B-1----:R-:W-:Y:S05]  /*2d250*/  @!P0 BRA `(.L_x_1675) ;  /* 0xfffffffc00f08947 */ /* 0x002fea000383ffff */
[----:B------:R-:W-:Y:S05]  /*2d260*/  BRA `(.L_x_2048) ;  /* 0xfffffde400787947 */ /* 0x000fea000383ffff */
.L_x_1707:
        /* <DEDUP_REMOVED lines=8> */
.L_x_2050:
[----:B------:R-:W-:Y:S05]  /*2d2f0*/  BSYNC B1 ;  /* 0x0000000000017941 */ /* 0x000fea0003800000 */
.L_x_2049:
        /* <DEDUP_REMOVED lines=8> */
.L_x_2051:
[----:B------:R-:W-:Y:S01]  /*2d380*/  MOV R13, R72 ;  /* 0x00000048000d7202 */ /* 0x000fe20000000f00 */
[----:B------:R-:W-:-:S07]  /*2d390*/  IMAD.MOV.U32 R6, RZ, RZ, R14 ;  /* 0x000000ffff067224 */ /* 0x000fce00078e000e */
[----:B------:R-:W-:Y:S05]  /*2d3a0*/  WARPSYNC.COLLECTIVE R15, `(.L_x_2052) ;  /* 0x000000000f087348 */ /* 0x000fea0003c00000 */
[----:B------:R0:W1:Y:S02]  /*2d3b0*/  SHFL.IDX P6, R14, R13, R12, R11 ;  /* 0x0000000c0d0e7389 */ /* 0x00006400000c000b */
[----:B01----:R-:W-:Y:S01]  /*2d3c0*/  ENDCOLLECTIVE ;  /* 0x000000000000791b */ /* 0x003fe20003800000 */
.L_x_2052:
[----:B------:R-:W-:Y:S02]  /*2d3d0*/  IMAD.MOV.U32 R13, RZ, RZ, R3 ;  /* 0x000000ffff0d7224 */ /* 0x000fe400078e0003 */
[----:B------:R-:W-:-:S07]  /*2d3e0*/  IMAD.MOV.U32 R9, RZ, RZ, R14 ;  /* 0x000000ffff097224 */ /* 0x000fce00078e000e */
[----:B------:R-:W-:Y:S05]  /*2d3f0*/  WARPSYNC.COLLECTIVE R15, `(.L_x_2053) ;  /* 0x000000000f087348 */ /* 0x000fea0003c00000 */
[----:B------:R0:W1:Y:S02]  /*2d400*/  SHFL.IDX P6, R14, R13, R12, R11 ;  /* 0x0000000c0d0e7389 */ /* 0x00006400000c000b */
[----:B01----:R-:W-:Y:S01]  /*2d410*/  ENDCOLLECTIVE ;  /* 0x000000000000791b */ /* 0x003fe20003800000 */
.L_x_2053:
[----:B------:R-:W-:Y:S05]  /*2d420*/  BRA `(.L_x_2054) ;  /* 0xfffffe1400f07947 */ /* 0x000fea000383ffff */
.L_x_1710:
[----:B------:R-:W-:Y:S01]  /*2d430*/  BSSY B1, `(.L_x_2055) ;  /* 0x0000008000017945 */ /* 0x000fe20003800000 */
[----:B------:R-:W-:Y:S01]  /*2d440*/  IMAD.MOV.U32 R13, RZ, RZ, R21 ;  /* 0x000000ffff0d7224 */ /* 0x000fe200078e0015 */
[----:B------:R-:W-:Y:S01]  /*2d450*/  MOV R15, 0xffffffff ;  /* 0xffffffff000f7802 */ /* 0x000fe20000000f00 */
[----:B------:R-:W-:Y:S02]  /*2d460*/  IMAD.MOV.U32 R12, RZ, RZ, 0x1 ;  /* 0x00000001ff0c7424 */ /* 0x000fe400078e00ff */
[----:B------:R-:W-:-:S07]  /*2d470*/  IMAD.MOV.U32 R11, RZ, RZ, 0x181f ;  /* 0x0000181fff0b7424 */ /* 0x000fce00078e00ff */
[----:B0--34-:R-:W-:Y:S05]  /*2d480*/  WARPSYNC.COLLECTIVE R15, `(.L_x_2056) ;  /* 0x000000000f087348 */ /* 0x019fea0003c00000 */
[----:B----4-:R1:W2:Y:S02]  /*2d490*/  SHFL.IDX P6, R14, R13, R12, R11 ;  /* 0x0000000c0d0e7389 */ /* 0x0102a400000c000b */
[----:B0123--:R-:W-:Y:S01]  /*2d4a0*/  ENDCOLLECTIVE ;  /* 0x000000000000791b */ /* 0x00ffe20003800000 */
.L_x_2056:
[----:B------:R-:W-:Y:S05]  /*2d4b0*/  BSYNC B1 ;  /* 0x0000000000017941 */ /* 0x000fea0003800000 */
.L_x_2055:
[----:B------:R-:W-:Y:S02]  /*2d4c0*/  IMAD.MOV.U32 R13, RZ, RZ, R20 ;  /* 0x000000ffff0d7224 */ /* 0x000fe400078e0014 */
[----:B------:R-:W-:Y:S02]  /*2d4d0*/  IMAD.MOV.U32 R12, RZ, RZ, 0x1 ;  /* 0x00000001ff0c7424 */ /* 0x000fe400078e00ff */
[----:B------:R-:W-:Y:S02]  /*2d4e0*/  IMAD.MOV.U32 R11, RZ, RZ, 0x181f ;  /* 0x0000181fff0b7424 */ /* 0x000fe400078e00ff */
[----:B------:R-:W-:Y:S02]  /*2d4f0*/  IMAD.MOV.U32 R15, RZ, RZ, -0x1 ;  /* 0xffffffffff0f7424 */ /* 0x000fe400078e00ff */
[----:B------:R-:W-:-:S07]  /*2d500*/  IMAD.MOV.U32 R7, RZ, RZ, R14 ;  /* 0x000000ffff077224 */ /* 0x000fce00078e000e */
[----:B------:R-:W-:Y:S05]  /*2d510*/  WARPSYNC.COLLECTIVE R15, `(.L_x_2057) ;  /* 0x000000000f087348 */ /* 0x000fea0003c00000 */
[----:B------:R0:W1:Y:S02]  /*2d520*/  SHFL.IDX P6, R14, R13, R12, R11 ;  /* 0x0000000c0d0e7389 */ /* 0x00006400000c000b */
[----:B01----:R-:W-:Y:S01]  /*2d530*/  ENDCOLLECTIVE ;  /* 0x000000000000791b */ /* 0x003fe20003800000 */
.L_x_2057:
[----:B------:R-:W-:Y:S01]  /*2d540*/  IMAD.MOV.U32 R13, RZ, RZ, R72 ;  /* 0x000000ffff0d7224 */ /* 0x000fe200078e0048 */
[----:B------:R-:W-:-:S07]  /*2d550*/  MOV R6, R14 ;  /* 0x0000000e00067202 */ /* 0x000fce0000000f00 */
[----:B------:R-:W-:Y:S05]  /*2d560*/  WARPSYNC.COLLECTIVE R15, `(.L_x_2058) ;  /* 0x000000000f087348 */ /* 0x000fea0003c00000 */
[----:B------:R0:W1:Y:S02]  /*2d570*/  SHFL.IDX P6, R14, R13, R12, R11 ;  /* 0x0000000c0d0e7389 */ /* 0x00006400000c000b */
[----:B01----:R-:W-:Y:S01]  /*2d580*/  ENDCOLLECTIVE ;  /* 0x000000000000791b */ /* 0x003fe20003800000 */
.L_x_2058:
[----:B------:R-:W-:Y:S02]  /*2d590*/  IMAD.MOV.U32 R13, RZ, RZ, R3 ;  /* 0x000000ffff0d7224 */ /* 0x000fe400078e0003 */
[----:B------:R-:W-:-:S07]  /*2d5a0*/  IMAD.MOV.U32 R9, RZ, RZ, R14 ;  /* 0x000000ffff097224 */ /* 0x000fce00078e000e */
[----:B------:R-:W-:Y:S05]  /*2d5b0*/  WARPSYNC.COLLECTIVE R15, `(.L_x_2059) ;  /* 0x000000000f087348 */ /* 0x000fea0003c00000 */
[----:B------:R0:W1:Y:S02]  /*2d5c0*/  SHFL.IDX P6, R14, R13, R12, R11 ;  /* 0x0000000c0d0e7389 */ /* 0x00006400000c000b */
[----:B01----:R-:W-:Y:S01]  /*2d5d0*/  ENDCOLLECTIVE ;  /* 0x000000000000791b */ /* 0x003fe20003800000 */
.L_x_2059:
[----:B------:R-:W-:Y:S05]  /*2d5e0*/  BRA `(.L_x_2060) ;  /* 0xfffffe1800b47947 */ /* 0x000fea000383ffff */
.L_x_1713:
[----:B------:R-:W-:Y:S01]  /*2d5f0*/  BSSY B1, `(.L_x_2061) ;  /* 0x0000008000017945 */ /* 0x000fe20003800000 */
[----:B------:R-:W-:Y:S01]  /*2d600*/  IMAD.MOV.U32 R13, RZ, RZ, R21 ;  /* 0x000000ffff0d7224 */ /* 0x000fe200078e0015 */
[----:B------:R-:W-:Y:S01]  /*2d610*/  MOV R11, 0x181f ;  /* 0x0000181f000b7802 */ /* 0x000fe20000000f00 */
[----:B------:R-:W-:Y:S02]  /*2d620*/  IMAD.MOV.U32 R12, RZ, RZ, 0x2 ;  /* 0x00000002ff0c7424 */ /* 0x000fe400078e00ff */
[----:B------:R-:W-:-:S07]  /*2d630*/  IMAD.MOV.U32 R15, RZ, RZ, -0x1 ;  /* 0xffffffffff0f7424 */ /* 0x000fce00078e00ff */
[----:B-1-34-:R-:W-:Y:S05]  /*2d640*/  WARPSYNC.COLLECTIVE R15, `(.L_x_2062) ;  /* 0x000000000f087348 */ /* 0x01afea0003c00000 */
[----:B----4-:R0:W2:Y:S02]  /*2d650*/  SHFL.IDX P6, R14, R13, R12, R11 ;  /* 0x0000000c0d0e7389 */ /* 0x0100a400000c000b */
[----:B0123--:R-:W-:Y:S01]  /*2d660*/  ENDCOLLECTIVE ;  /* 0x000000000000791b */ /* 0x00ffe20003800000 */
.L_x_2062:
[----:B------:R-:W-:Y:S05]  /*2d670*/  BSYNC B1 ;  /* 0x0000000000017941 */ /* 0x000fea0003800000 */
.L_x_2061:
        /* <DEDUP_REMOVED lines=8> */
.L_x_2063:
[----:B------:R-:W-:Y:S02]  /*2d700*/  IMAD.MOV.U32 R13, RZ, RZ, R72 ;  /* 0x000000ffff0d7224 */ /* 0x000fe400078e0048 */
[----:B------:R-:W-:-:S07]  /*2d710*/  IMAD.MOV.U32 R6, RZ, RZ, R14 ;  /* 0x000000ffff067224 */ /* 0x000fce00078e000e */
[----:B------:R-:W-:Y:S05]  /*2d720*/  WARPSYNC.COLLECTIVE R15, `(.L_x_2064) ;  /* 0x000000000f087348 */ /* 0x000fea0003c00000 */
[----:B------:R0:W1:Y:S02]  /*2d730*/  SHFL.IDX P6, R14, R13, R12, R11 ;  /* 0x0000000c0d0e7389 */ /* 0x00006400000c000b */
[----:B01----:R-:W-:Y:S01]  /*2d740*/  ENDCOLLECTIVE ;  /* 0x000000000000791b */ /* 0x003fe20003800000 */
.L_x_2064:
[----:B------:R-:W-:Y:S02]  /*2d750*/  IMAD.MOV.U32 R13, RZ, RZ, R3 ;  /* 0x000000ffff0d7224 */ /* 0x000fe400078e0003 */
[----:B------:R-:W-:-:S07]  /*2d760*/  IMAD.MOV.U32 R9, RZ, RZ, R14 ;  /* 0x000000ffff097224 */ /* 0x000fce00078e000e */
[----:B------:R-:W-:Y:S05]  /*2d770*/  WARPSYNC.COLLECTIVE R15, `(.L_x_2065) ;  /* 0x000000000f087348 */ /* 0x000fea0003c00000 */
[----:B------:R0:W1:Y:S02]  /*2d780*/  SHFL.IDX P6, R14, R13, R12, R11 ;  /* 0x0000000c0d0e7389 */ /* 0x00006400000c000b */
[----:B01----:R-:W-:Y:S01]  /*2d790*/  ENDCOLLECTIVE ;  /* 0x000000000000791b */ /* 0x003fe20003800000 */
.L_x_2065:
[----:B------:R-:W-:Y:S05]  /*2d7a0*/  BRA `(.L_x_2066) ;  /* 0xfffffe1c00587947 */ /* 0x000fea000383ffff */
.L_x_1716:
        /* <DEDUP_REMOVED lines=8> */
.L_x_2068:
[----:B------:R-:W-:Y:S05]  /*2d830*/  BSYNC B1 ;  /* 0x0000000000017941 */ /* 0x000fea0003800000 */
.L_x_2067:
        /* <DEDUP_REMOVED lines=8> */
.L_x_2069:
[----:B------:R-:W-:Y:S02]  /*2d8c0*/  IMAD.MOV.U32 R13, RZ, RZ, R72 ;  /* 0x000000ffff0d7224 */ /* 0x000fe400078e0048 */
[----:B------:R-:W-:-:S07]  /*2d8d0*/  IMAD.MOV.U32 R20, RZ, RZ, R14 ;  /* 0x000000ffff147224 */ /* 0x000fce00078e000e */
[----:B------:R-:W-:Y:S05]  /*2d8e0*/  WARPSYNC.COLLECTIVE R15, `(.L_x_2070) ;  /* 0x000000000f087348 */ /* 0x000fea0003c00000 */
[----:B------:R0:W1:Y:S02]  /*2d8f0*/  SHFL.IDX P6, R14, R13, R12, R11 ;  /* 0x0000000c0d0e7389 */ /* 0x00006400000c000b */
[----:B01----:R-:W-:Y:S01]  /*2d900*/  ENDCOLLECTIVE ;  /* 0x000000000000791b */ /* 0x003fe20003800000 */
.L_x_2070:
[----:B------:R-:W-:Y:S02]  /*2d910*/  IMAD.MOV.U32 R13, RZ, RZ, R3 ;  /* 0x000000ffff0d7224 */ /* 0x000fe400078e0003 */
[----:B------:R-:W-:-:S07]  /*2d920*/  IMAD.MOV.U32 R77, RZ, RZ, R14 ;  /* 0x000000ffff4d7224 */ /* 0x000fce00078e000e */
[----:B------:R-:W-:Y:S05]  /*2d930*/  WARPSYNC.COLLECTIVE R15, `(.L_x_2071) ;  /* 0x000000000f087348 */ /* 0x000fea0003c00000 */
[----:B------:R0:W1:Y:S02]  /*2d940*/  SHFL.IDX P6, R14, R13, R12, R11 ;  /* 0x0000000c0d0e7389 */ /* 0x00006400000c000b */
[----:B01----:R-:W-:Y:S01]  /*2d950*/  ENDCOLLECTIVE ;  /* 0x000000000000791b */ /* 0x003fe20003800000 */
.L_x_2071:
[----:B------:R-:W-:Y:S01]  /*2d960*/  MOV R3, R14 ;  /* 0x0000000e00037202 */ /* 0x000fe20000000f00 */
[----:B------:R-:W-:Y:S06]  /*2d970*/  BRA `(.L_x_2072) ;  /* 0xfffffe2000007947 */ /* 0x000fec000383ffff */
.L_x_1720:
[----:B---3--:R3:W4:Y:S02]  /*2d980*/  SYNCS.PHASECHK.TRANS64.TRYWAIT P0, [R17+URZ+0x30800], R0 ;  /* 0x03080000110075a7 */ /* 0x008724000800017f */
[----:B----4-:R-:W-:Y:S05]  /*2d990*/  @!P0 NANOSLEEP.SYNCS 0x989680 ;  /* 0x009896800000895d */ /* 0x010fea0003900000 */
[----:B------:R-:W4:Y:S02]  /*2d9a0*/  @!P0 SYNCS.PHASECHK.TRANS64 P0, [R17+URZ+0x30800], R0 ;  /* 0x03080000110085a7 */ /* 0x000f24000800007f */
[----:B----4-:R-:W-:Y:S05]  /*2d9b0*/  @!P0 BRA `(.L_x_1720) ;  /* 0xfffffffc00f08947 */ /* 0x010fea000383ffff */
[----:B------:R-:W-:Y:S05]  /*2d9c0*/  BRA `(.L_x_2073) ;  /* 0xfffffe2000a87947 */ /* 0x000fea000383ffff */
.L_x_1738:
[----:B-1----:R1:W3:Y:S02]  /*2d9d0*/  SYNCS.PHASECHK.TRANS64.TRYWAIT P1, [R0+URZ+0x30830], R5 ;  /* 0x03083005000075a7 */ /* 0x0022e4000802017f */
[----:B---3--:R-:W-:Y:S05]  /*2d9e0*/  @!P1 NANOSLEEP.SYNCS 0x989680 ;  /* 0x009896800000995d */ /* 0x008fea0003900000 */
[----:B------:R-:W3:Y:S02]  /*2d9f0*/  @!P1 SYNCS.PHASECHK.TRANS64 P1, [R0+URZ+0x30830], R5 ;  /* 0x03083005000095a7 */ /* 0x000ee4000802007f */
[----:B---3--:R-:W-:Y:S05]  /*2da00*/  @!P1 BRA `(.L_x_1738) ;  /* 0xfffffffc00f09947 */ /* 0x008fea000383ffff */
[----:B------:R-:W-:Y:S05]  /*2da10*/  BRA `(.L_x_1737) ;  /* 0xfffffe5800b87947 */ /* 0x000fea000383ffff */
.L_x_1759:
[----:B-1----:R1:W2:Y:S02]  /*2da20*/  SYNCS.PHASECHK.TRANS64.TRYWAIT P1, [R223+URZ+0x30830], R152 ;  /* 0x03083098df0075a7 */ /* 0x0022a4000802017f */
[----:B--2---:R-:W-:Y:S05]  /*2da30*/  @!P1 NANOSLEEP.SYNCS 0x989680 ;  /* 0x009896800000995d */ /* 0x004fea0003900000 */
[----:B------:R-:W2:Y:S02]  /*2da40*/  @!P1 SYNCS.PHASECHK.TRANS64 P1, [R223+URZ+0x30830], R152 ;  /* 0x03083098df0095a7 */ /* 0x000ea4000802007f */
[----:B--2---:R-:W-:Y:S05]  /*2da50*/  @!P1 BRA `(.L_x_1759) ;  /* 0xfffffffc00f09947 */ /* 0x004fea000383ffff */
[----:B------:R-:W-:Y:S05]  /*2da60*/  BRA `(.L_x_1758) ;  /* 0xfffffe8400407947 */ /* 0x000fea000383ffff */
.L_x_1764:
[----:B-1----:R1:W2:Y:S02]  /*2da70*/  SYNCS.PHASECHK.TRANS64.TRYWAIT P1, [R218+URZ+0x30850], R0 ;  /* 0x03085000da0075a7 */ /* 0x0022a4000802017f */
[----:B--2---:R-:W-:Y:S05]  /*2da80*/  @!P1 NANOSLEEP.SYNCS 0x989680 ;  /* 0x009896800000995d */ /* 0x004fea0003900000 */
[----:B------:R-:W2:Y:S02]  /*2da90*/  @!P1 SYNCS.PHASECHK.TRANS64 P1, [R218+URZ+0x30850], R0 ;  /* 0x03085000da0095a7 */ /* 0x000ea4000802007f */
[----:B--2---:R-:W-:Y:S05]  /*2daa0*/  @!P1 BRA `(.L_x_1764) ;  /* 0xfffffffc00f09947 */ /* 0x004fea000383ffff */
[----:B------:R-:W-:Y:S05]  /*2dab0*/  BRA `(.L_x_1763) ;  /* 0xfffffe9400bc7947 */ /* 0x000fea000383ffff */
.L_x_1787:
[----:B-1----:R1:W2:Y:S02]  /*2dac0*/  SYNCS.PHASECHK.TRANS64.TRYWAIT P1, [R222+URZ+0x30830], R4 ;  /* 0x03083004de0075a7 */ /* 0x0022a4000802017f */
[----:B--2---:R-:W-:Y:S05]  /*2dad0*/  @!P1 NANOSLEEP.SYNCS 0x989680 ;  /* 0x009896800000995d */ /* 0x004fea0003900000 */
[----:B------:R-:W2:Y:S02]  /*2dae0*/  @!P1 SYNCS.PHASECHK.TRANS64 P1, [R222+URZ+0x30830], R4 ;  /* 0x03083004de0095a7 */ /* 0x000ea4000802007f */
[----:B--2---:R-:W-:Y:S05]  /*2daf0*/  @!P1 BRA `(.L_x_1787) ;  /* 0xfffffffc00f09947 */ /* 0x004fea000383ffff */
[----:B------:R-:W-:Y:S05]  /*2db00*/  BRA `(.L_x_1786) ;  /* 0xfffffeb400647947 */ /* 0x000fea000383ffff */
.L_x_1792:
[----:B-1----:R1:W2:Y:S02]  /*2db10*/  SYNCS.PHASECHK.TRANS64.TRYWAIT P1, [R8+URZ+0x30850], R0 ;  /* 0x03085000080075a7 */ /* 0x0022a4000802017f */
[----:B--2---:R-:W-:Y:S05]  /*2db20*/  @!P1 NANOSLEEP.SYNCS 0x989680 ;  /* 0x009896800000995d */ /* 0x004fea0003900000 */
[----:B------:R-:W2:Y:S02]  /*2db30*/  @!P1 SYNCS.PHASECHK.TRANS64 P1, [R8+URZ+0x30850], R0 ;  /* 0x03085000080095a7 */ /* 0x000ea4000802007f */
[----:B--2---:R-:W-:Y:S05]  /*2db40*/  @!P1 BRA `(.L_x_1792) ;  /* 0xfffffffc00f09947 */ /* 0x004fea000383ffff */
[----:B------:R-:W-:Y:S05]  /*2db50*/  BRA `(.L_x_1791) ;  /* 0xfffffec400e87947 */ /* 0x000fea000383ffff */
.L_x_1802:
[----:B-1----:R1:W2:Y:S02]  /*2db60*/  SYNCS.PHASECHK.TRANS64.TRYWAIT P1, [R223+URZ+0x30830], R4 ;  /* 0x03083004df0075a7 */ /* 0x0022a4000802017f */
[----:B--2---:R-:W-:Y:S05]  /*2db70*/  @!P1 NANOSLEEP.SYNCS 0x989680 ;  /* 0x009896800000995d */ /* 0x004fea0003900000 */
[----:B------:R-:W2:Y:S02]  /*2db80*/  @!P1 SYNCS.PHASECHK.TRANS64 P1, [R223+URZ+0x30830], R4 ;  /* 0x03083004df0095a7 */ /* 0x000ea4000802007f */
[----:B--2---:R-:W-:Y:S05]  /*2db90*/  @!P1 BRA `(.L_x_1802) ;  /* 0xfffffffc00f09947 */ /* 0x004fea000383ffff */
[----:B------:R-:W-:Y:S05]  /*2dba0*/  BRA `(.L_x_1801) ;  /* 0xfffffed400b87947 */ /* 0x000fea000383ffff */
.L_x_1807:
[----:B-1----:R1:W2:Y:S02]  /*2dbb0*/  SYNCS.PHASECHK.TRANS64.TRYWAIT P1, [R222+URZ+0x30850], R0 ;  /* 0x03085000de0075a7 */ /* 0x0022a4000802017f */
[----:B--2---:R-:W-:Y:S05]  /*2dbc0*/  @!P1 NANOSLEEP.SYNCS 0x989680 ;  /* 0x009896800000995d */ /* 0x004fea0003900000 */
[----:B------:R-:W2:Y:S02]  /*2dbd0*/  @!P1 SYNCS.PHASECHK.TRANS64 P1, [R222+URZ+0x30850], R0 ;  /* 0x03085000de0095a7 */ /* 0x000ea4000802007f */
[----:B--2---:R-:W-:Y:S05]  /*2dbe0*/  @!P1 BRA `(.L_x_1807) ;  /* 0xfffffffc00f09947 */ /* 0x004fea000383ffff */
[----:B------:R-:W-:Y:S05]  /*2dbf0*/  BRA `(.L_x_1806) ;  /* 0xfffffee8003c7947 */ /* 0x000fea000383ffff */
.L_x_1823:
[----:B--2---:R2:W3:Y:S02]  /*2dc00*/  SYNCS.PHASECHK.TRANS64.TRYWAIT P1, [R3+URZ+0x30850], R0 ;  /* 0x03085000030075a7 */ /* 0x0044e4000802017f */
[----:B---3--:R-:W-:Y:S05]  /*2dc10*/  @!P1 NANOSLEEP.SYNCS 0x989680 ;  /* 0x009896800000995d */ /* 0x008fea0003900000 */
[----:B------:R-:W3:Y:S02]  /*2dc20*/  @!P1 SYNCS.PHASECHK.TRANS64 P1, [R3+URZ+0x30850], R0 ;  /* 0x03085000030095a7 */ /* 0x000ee4000802007f */
[----:B---3--:R-:W-:Y:S05]  /*2dc30*/  @!P1 BRA `(.L_x_1823) ;  /* 0xfffffffc00f09947 */ /* 0x008fea000383ffff */
[----:B------:R-:W-:Y:S05]  /*2dc40*/  BRA `(.L_x_1822) ;  /* 0xffffff0800dc7947 */ /* 0x000fea000383ffff */
.L_x_1873:
[----:B------:R-:W0:Y:S01]  /*2dc50*/  S2R R12, SR_TID.X ;  /* 0x00000000000c7919 */ /* 0x000e220000002100 */
[----:B------:R-:W-:Y:S01]  /*2dc60*/  BSSY B1, `(.L_x_2074) ;  /* 0x000000a000017945 */ /* 0x000fe20003800000 */
[----:B------:R-:W-:Y:S02]  /*2dc70*/  IMAD.MOV.U32 R11, RZ, RZ, 0x1f ;  /* 0x0000001fff0b7424 */ /* 0x000fe400078e00ff */
[----:B------:R-:W-:Y:S01]  /*2dc80*/  IMAD.MOV.U32 R15, RZ, RZ, -0x1 ;  /* 0xffffffffff0f7424 */ /* 0x000fe200078e00ff */
[----:B0-----:R-:W-:-:S04]  /*2dc90*/  SHF.R.U32.HI R12, RZ, 0x5, R12 ;  /* 0x00000005ff0c7819 */ /* 0x001fc8000001160c */
[----:B------:R-:W-:-:S05]  /*2dca0*/  LOP3.LUT R12, R12, 0x3, RZ, 0xc0, !PT ;  /* 0x000000030c0c7812 */ /* 0x000fca00078ec0ff */
[----:B------:R-:W-:Y:S02]  /*2dcb0*/  IMAD.MOV.U32 R13, RZ, RZ, R12 ;  /* 0x000000ffff0d7224 */ /* 0x000fe400078e000c */
[----:B------:R-:W-:-:S07]  /*2dcc0*/  IMAD.MOV.U32 R12, RZ, RZ, RZ ;  /* 0x000000ffff0c7224 */ /* 0x000fce00078e00ff */
[----:B------:R-:W-:Y:S05]  /*2dcd0*/  WARPSYNC.COLLECTIVE R15, `(.L_x_2075) ;  /* 0x000000000f087348 */ /* 0x000fea0003c00000 */
[----:B------:R0:W1:Y:S02]  /*2dce0*/  SHFL.IDX P6, R14, R13, R12, R11 ;  /* 0x0000000c0d0e7389 */ /* 0x00006400000c000b */
[----:B01----:R-:W-:Y:S01]  /*2dcf0*/  ENDCOLLECTIVE ;  /* 0x000000000000791b */ /* 0x003fe20003800000 */
.L_x_2075:
[----:B------:R-:W-:Y:S05]  /*2dd00*/  BSYNC B1 ;  /* 0x0000000000017941 */ /* 0x000fea0003800000 */
.L_x_2074:
[----:B------:R-:W-:Y:S05]  /*2dd10*/  BRA `(.L_x_2076) ;  /* 0xffffff7c009c7947 */ /* 0x000fea000383ffff */
.L_x_1875:
[----:B------:R-:W-:Y:S01]  /*2dd20*/  BSSY B1, `(.L_x_2077) ;  /* 0x0000006000017945 */ /* 0x000fe20003800000 */
[----:B------:R-:W-:-:S07]  /*2dd30*/  IMAD.MOV.U32 R15, RZ, RZ, -0x1 ;  /* 0xffffffffff0f7424 */ /* 0x000fce00078e00ff */
[----:B0-----:R-:W-:Y:S05]  /*2dd40*/  WARPSYNC.COLLECTIVE R15, `(.L_x_2078) ;  /* 0x000000000f0c7348 */ /* 0x001fea0003c00000 */
[----:B------:R-:W-:Y:S02]  /*2dd50*/  ELECT P6, UR62, PT ;  /* 0x00000000003e782f */ /* 0x000fe400038c0000 */
[----:B------:R-:W-:Y:S01]  /*2dd60*/  MOV R14, UR62 ;  /* 0x0000003e000e7c02 */ /* 0x000fe20008000f00 */
[----:B0-----:R-:W-:Y:S10]  /*2dd70*/  ENDCOLLECTIVE ;  /* 0x000000000000791b */ /* 0x001ff40003800000 */
.L_x_2078:
[----:B------:R-:W-:Y:S05]  /*2dd80*/  BSYNC B1 ;  /* 0x0000000000017941 */ /* 0x000fea0003800000 */
.L_x_2077:
[----:B------:R-:W-:Y:S05]  /*2dd90*/  BRA `(.L_x_1874) ;  /* 0xffffff7c00947947 */ /* 0x000fea000383ffff */
.L_x_1877:
[----:B0-----:R0:W1:Y:S02]  /*2dda0*/  SYNCS.PHASECHK.TRANS64.TRYWAIT P0, [R17+URZ+0x30820], R8 ;  /* 0x03082008110075a7 */ /* 0x001064000800017f */
[----:B-1----:R-:W-:Y:S05]  /*2ddb0*/  @!P0 NANOSLEEP.SYNCS 0x989680 ;  /* 0x009896800000895d */ /* 0x002fea0003900000 */
[----:B------:R-:W1:Y:S02]  /*2ddc0*/  @!P0 SYNCS.PHASECHK.TRANS64 P0, [R17+URZ+0x30820], R8 ;  /* 0x03082008110085a7 */ /* 0x000e64000800007f */
[----:B-1----:R-:W-:Y:S05]  /*2ddd0*/  @!P0 BRA `(.L_x_1877) ;  /* 0xfffffffc00f08947 */ /* 0x002fea000383ffff */
[----:B------:R-:W-:Y:S05]  /*2dde0*/  BRA `(.L_x_2079) ;  /* 0xffffff7c00a47947 */ /* 0x000fea000383ffff */
.L_x_1881:
[----:B-1----:R1:W2:Y:S02]  /*2ddf0*/  SYNCS.PHASECHK.TRANS64.TRYWAIT P0, [R12+URZ+0x308a0], R11 ;  /* 0x0308a00b0c0075a7 */ /* 0x0022a4000800017f */
[----:B--2---:R-:W-:Y:S05]  /*2de00*/  @!P0 NANOSLEEP.SYNCS 0x989680 ;  /* 0x009896800000895d */ /* 0x004fea0003900000 */
[----:B------:R-:W2:Y:S02]  /*2de10*/  @!P0 SYNCS.PHASECHK.TRANS64 P0, [R12+URZ+0x308a0], R11 ;  /* 0x0308a00b0c0085a7 */ /* 0x000ea4000800007f */
[----:B--2---:R-:W-:Y:S05]  /*2de20*/  @!P0 BRA `(.L_x_1881) ;  /* 0xfffffffc00f08947 */ /* 0x004fea000383ffff */
[----:B------:R-:W-:Y:S05]  /*2de30*/  BRA `(.L_x_2080) ;  /* 0xffffff7c00bc7947 */ /* 0x000fea000383ffff */
.L_x_1889:
[----:B0-----:R0:W2:Y:S02]  /*2de40*/  SYNCS.PHASECHK.TRANS64.TRYWAIT P0, [R12+URZ+0x308c0], R11 ;  /* 0x0308c00b0c0075a7 */ /* 0x0010a4000800017f */
[----:B--2---:R-:W-:Y:S05]  /*2de50*/  @!P0 NANOSLEEP.SYNCS 0x989680 ;  /* 0x009896800000895d */ /* 0x004fea0003900000 */
[----:B------:R-:W2:Y:S02]  /*2de60*/  @!P0 SYNCS.PHASECHK.TRANS64 P0, [R12+URZ+0x308c0], R11 ;  /* 0x0308c00b0c0085a7 */ /* 0x000ea4000800007f */
[----:B--2---:R-:W-:Y:S05]  /*2de70*/  @!P0 BRA `(.L_x_1889) ;  /* 0xfffffffc00f08947 */ /* 0x004fea000383ffff */
[----:B------:R-:W-:Y:S05]  /*2de80*/  BRA `(.L_x_2081) ;  /* 0xffffff8000fc7947 */ /* 0x000fea000383ffff */
.L_x_1899:
[----:B0-----:R0:W1:Y:S02]  /*2de90*/  SYNCS.PHASECHK.TRANS64.TRYWAIT P1, [R7+URZ+0x308a0], R3 ;  /* 0x0308a003070075a7 */ /* 0x001064000802017f */
[----:B-1----:R-:W-:Y:S05]  /*2dea0*/  @!P1 NANOSLEEP.SYNCS 0x989680 ;  /* 0x009896800000995d */ /* 0x002fea0003900000 */
[----:B------:R-:W1:Y:S02]  /*2deb0*/  @!P1 SYNCS.PHASECHK.TRANS64 P1, [R7+URZ+0x308a0], R3 ;  /* 0x0308a003070095a7 */ /* 0x000e64000802007f */
[----:B-1----:R-:W-:Y:S05]  /*2dec0*/  @!P1 BRA `(.L_x_1899) ;  /* 0xfffffffc00f09947 */ /* 0x002fea000383ffff */
[----:B------:R-:W-:Y:S05]  /*2ded0*/  BRA `(.L_x_2082) ;  /* 0xffffff8800707947 */ /* 0x000fea000383ffff */
.L_x_1907:
[----:B-1----:R1:W2:Y:S02]  /*2dee0*/  SYNCS.PHASECHK.TRANS64.TRYWAIT P1, [R7+URZ+0x308c0], R3 ;  /* 0x0308c003070075a7 */ /* 0x0022a4000802017f */
[----:B--2---:R-:W-:Y:S05]  /*2def0*/  @!P1 NANOSLEEP.SYNCS 0x989680 ;  /* 0x009896800000995d */ /* 0x004fea0003900000 */
[----:B------:R-:W2:Y:S02]  /*2df00*/  @!P1 SYNCS.PHASECHK.TRANS64 P1, [R7+URZ+0x308c0], R3 ;  /* 0x0308c003070095a7 */ /* 0x000ea4000802007f */
[----:B--2---:R-:W-:Y:S05]  /*2df10*/  @!P1 BRA `(.L_x_1907) ;  /* 0xfffffffc00f09947 */ /* 0x004fea000383ffff */
[----:B------:R-:W-:Y:S05]  /*2df20*/  BRA `(.L_x_2083) ;  /* 0xffffff8c00a87947 */ /* 0x000fea000383ffff */
.L_x_1933:
[----:B------:R-:W0:Y:S01]  /*2df30*/  S2R R8, SR_TID.X ;  /* 0x0000000000087919 */ /* 0x000e220000002100 */
[----:B------:R-:W-:Y:S01]  /*2df40*/  BSSY B0, `(.L_x_2084) ;  /* 0x000000a000007945 */ /* 0x000fe20003800000 */
[----:B------:R-:W-:Y:S02]  /*2df50*/  IMAD.MOV.U32 R12, RZ, RZ, RZ ;  /* 0x000000ffff0c7224 */ /* 0x000fe400078e00ff */
[----:B------:R-:W-:Y:S02]  /*2df60*/  IMAD.MOV.U32 R11, RZ, RZ, 0x1f ;  /* 0x0000001fff0b7424 */ /* 0x000fe400078e00ff */
[----:B------:R-:W-:Y:S01]  /*2df70*/  IMAD.MOV.U32 R15, RZ, RZ, -0x1 ;  /* 0xffffffffff0f7424 */ /* 0x000fe200078e00ff */
[----:B0-----:R-:W-:-:S04]  /*2df80*/  SHF.R.U32.HI R8, RZ, 0x5, R8 ;  /* 0x00000005ff087819 */ /* 0x001fc80000011608 */
[----:B------:R-:W-:-:S04]  /*2df90*/  LOP3.LUT R8, R8, 0x3, RZ, 0xc0, !PT ;  /* 0x0000000308087812 */ /* 0x000fc800078ec0ff */
[----:B------:R-:W-:-:S07]  /*2dfa0*/  MOV R13, R8 ;  /* 0x00000008000d7202 */ /* 0x000fce0000000f00 */
[----:B-----5:R-:W-:Y:S05]  /*2dfb0*/  WARPSYNC.COLLECTIVE R15, `(.L_x_2085) ;  /* 0x000000000f087348 */ /* 0x020fea0003c00000 */
[----:B------:R0:W1:Y:S02]  /*2dfc0*/  SHFL.IDX P6, R14, R13, R12, R11 ;  /* 0x0000000c0d0e7389 */ /* 0x00006400000c000b */
[----:B01---5:R-:W-:Y:S01]  /*2dfd0*/  ENDCOLLECTIVE ;  /* 0x000000000000791b */ /* 0x023fe20003800000 */
.L_x_2085:
[----:B------:R-:W-:Y:S05]  /*2dfe0*/  BSYNC B0 ;  /* 0x0000000000007941 */ /* 0x000fea0003800000 */
.L_x_2084:
[----:B------:R-:W-:Y:S05]  /*2dff0*/  BRA `(.L_x_2086) ;  /* 0xffffffa000ac7947 */ /* 0x000fea000383ffff */
.L_x_1936:
[----:B0-----:R0:W1:Y:S02]  /*2e000*/  SYNCS.PHASECHK.TRANS64.TRYWAIT P0, [R4+URZ+0x30840], R2 ;  /* 0x03084002040075a7 */ /* 0x001064000800017f */
[----:B-1----:R-:W-:Y:S05]  /*2e010*/  @!P0 NANOSLEEP.SYNCS 0x989680 ;  /* 0x009896800000895d */ /* 0x002fea0003900000 */
[----:B------:R-:W1:Y:S02]  /*2e020*/  @!P0 SYNCS.PHASECHK.TRANS64 P0, [R4+URZ+0x30840], R2 ;  /* 0x03084002040085a7 */ /* 0x000e64000800007f */
[----:B-1----:R-:W-:Y:S05]  /*2e030*/  @!P0 BRA `(.L_x_1936) ;  /* 0xfffffffc00f08947 */ /* 0x002fea000383ffff */
[----:B------:R-:W-:Y:S05]  /*2e040*/  BRA `(.L_x_2087) ;  /* 0xffffffa400007947 */ /* 0x000fea000383ffff */
.L_x_1937:
        /* <DEDUP_REMOVED lines=8> */
.L_x_2089:
[----:B------:R-:W-:Y:S05]  /*2e0d0*/  BSYNC B0 ;  /* 0x0000000000007941 */ /* 0x000fea0003800000 */
.L_x_2088:
[----:B------:R-:W-:Y:S01]  /*2e0e0*/  IMAD.MOV.U32 R13, RZ, RZ, R0 ;  /* 0x000000ffff0d7224 */ /* 0x000fe200078e0000 */
[----:B------:R-:W-:Y:S01]  /*2e0f0*/  MOV R15, 0xffffffff ;  /* 0xffffffff000f7802 */ /* 0x000fe20000000f00 */
[----:B------:R-:W-:Y:S02]  /*2e100*/  IMAD.MOV.U32 R12, RZ, RZ, RZ ;  /* 0x000000ffff0c7224 */ /* 0x000fe400078e00ff */
[----:B------:R-:W-:Y:S02]  /*2e110*/  IMAD.MOV.U32 R11, RZ, RZ, 0x181f ;  /* 0x0000181fff0b7424 */ /* 0x000fe400078e00ff */
[----:B------:R-:W-:Y:S02]  /*2e120*/  IMAD.MOV.U32 R2, RZ, RZ, R14 ;  /* 0x000000ffff027224 */ /* 0x000fe400078e000e */
[----:B------:R-:W-:-:S07]  /*2e130*/  @P0 IMAD R9, R7, 0x2, R17 ;  /* 0x0000000207090824 */ /* 0x000fce00078e0211 */
[----:B------:R-:W-:Y:S05]  /*2e140*/  WARPSYNC.COLLECTIVE R15, `(.L_x_2090) ;  /* 0x000000000f087348 */ /* 0x000fea0003c00000 */
[----:B------:R0:W1:Y:S02]  /*2e150*/  SHFL.IDX P6, R14, R13, R12, R11 ;  /* 0x0000000c0d0e7389 */ /* 0x00006400000c000b */
[----:B01----:R-:W-:Y:S01]  /*2e160*/  ENDCOLLECTIVE ;  /* 0x000000000000791b */ /* 0x003fe20003800000 */
.L_x_2090:
[----:B------:R-:W-:Y:S02]  /*2e170*/  IMAD.MOV.U32 R13, RZ, RZ, R6 ;  /* 0x000000ffff0d7224 */ /* 0x000fe400078e0006 */
[----:B------:R-:W-:Y:S02]  /*2e180*/  IMAD.MOV.U32 R12, RZ, RZ, 0x1 ;  /* 0x00000001ff0c7424 */ /* 0x000fe400078e00ff */
[----:B------:R-:W-:-:S07]  /*2e190*/  IMAD.MOV.U32 R3, RZ, RZ, R14 ;  /* 0x000000ffff037224 */ /* 0x000fce00078e000e */
[----:B------:R-:W-:Y:S05]  /*2e1a0*/  WARPSYNC.COLLECTIVE R15, `(.L_x_2091) ;  /* 0x000000000f087348 */ /* 0x000fea0003c00000 */
[----:B------:R0:W1:Y:S02]  /*2e1b0*/  SHFL.IDX P6, R14, R13, R12, R11 ;  /* 0x0000000c0d0e7389 */ /* 0x00006400000c000b */
[----:B01----:R-:W-:Y:S01]  /*2e1c0*/  ENDCOLLECTIVE ;  /* 0x000000000000791b */ /* 0x003fe20003800000 */
.L_x_2091:
[----:B------:R-:W-:-:S05]  /*2e1d0*/  @P0 LEA R3, P1, R36, R3, 0x1 ;  /* 0x0000000324030211 */ /* 0x000fca00078208ff */
[----:B------:R-:W-:-:S05]  /*2e1e0*/  @P0 IMAD.X R2, RZ, RZ, R2, P1 ;  /* 0x000000ffff020224 */ /* 0x000fca00008e0602 */
[----:B------:R-:W-:Y:S01]  /*2e1f0*/  @P0 LOP3.LUT R3, R3, R2, RZ, 0x3c, !PT ;  /* 0x0000000203030212 */ /* 0x000fe200078e3cff */
[----:B------:R-:W-:-:S03]  /*2e200*/  IMAD.MOV.U32 R13, RZ, RZ, R0 ;  /* 0x000000ffff0d7224 */ /* 0x000fc600078e0000 */
[----:B------:R-:W-:-:S04]  /*2e210*/  @P0 LOP3.LUT R2, R3, R2, RZ, 0x3c, !PT ;  /* 0x0000000203020212 */ /* 0x000fc800078e3cff */
[----:B------:R-:W-:Y:S02]  /*2e220*/  @P0 LOP3.LUT R3, R3, R2, RZ, 0x3c, !PT ;  /* 0x0000000203030212 */ /* 0x000fe400078e3cff */
[----:B------:R-:W-:-:S07]  /*2e230*/  MOV R8, R14 ;  /* 0x0000000e00087202 */ /* 0x000fce0000000f00 */
[----:B------:R-:W-:Y:S05]  /*2e240*/  WARPSYNC.COLLECTIVE R15, `(.L_x_2092) ;  /* 0x000000000f087348 */ /* 0x000fea0003c00000 */
[----:B------:R0:W1:Y:S02]  /*2e250*/  SHFL.IDX P6, R14, R13, R12, R11 ;  /* 0x0000000c0d0e7389 */ /* 0x00006400000c000b */
[----:B01----:R-:W-:Y:S01]  /*2e260*/  ENDCOLLECTIVE ;  /* 0x000000000000791b */ /* 0x003fe20003800000 */
.L_x_2092:
[----:B------:R-:W-:Y:S01]  /*2e270*/  @!PT LDS RZ, [RZ] ;  /* 0x00000000fffff984 */ /* 0x000fe20000000800 */
[----:B------:R-:W-:Y:S01]  /*2e280*/  @!PT LDS RZ, [RZ] ;  /* 0x00000000fffff984 */ /* 0x000fe20000000800 */
[----:B------:R-:W-:Y:S01]  /*2e290*/  @!PT LDS RZ, [RZ] ;  /* 0x00000000fffff984 */ /* 0x000fe20000000800 */
[----:B------:R-:W-:Y:S04]  /*2e2a0*/  @P0 LDGSTS.E.BYPASS.LTC128B.128 [R9+0x20400], desc[UR60][R2.64], !P5 ;  /* 0x2040000002090fae */ /* 0x000fe8000e901d7c */
[----:B------:R-:W-:Y:S04]  /*2e2b0*/  @P0 LDGSTS.E.BYPASS.LTC128B.128 [R9+0x22400], desc[UR60][R2.64+0x80], !P4 ;  /* 0x2240008002090fae */ /* 0x000fe8000e101d7c */
[----:B------:R-:W-:Y:S01]  /*2e2c0*/  @P0 LDGSTS.E.BYPASS.LTC128B.128 [R9+0x24400], desc[UR60][R2.64+0x100], !P3 ;  /* 0x2440010002090fae */ /* 0x000fe2000d901d7c */
[----:B------:R-:W-:Y:S01]  /*2e2d0*/  IMAD.MOV.U32 R13, RZ, RZ, R6 ;  /* 0x000000ffff0d7224 */ /* 0x000fe200078e0006 */
[----:B------:R-:W-:-:S02]  /*2e2e0*/  MOV R12, 0x2 ;  /* 0x00000002000c7802 */ /* 0x000fc40000000f00 */
[----:B------:R0:W-:Y:S01]  /*2e2f0*/  @P0 LDGSTS.E.BYPASS.LTC128B.128 [R9+0x26400], desc[UR60][R2.64+0x180], !P2 ;  /* 0x2640018002090fae */ /* 0x0001e2000d101d7c */
[----:B------:R-:W-:Y:S01]  /*2e300*/  ISETP.GE.AND P0, PT, R5, 0x11, PT ;  /* 0x000000110500780c */ /* 0x000fe20003f06270 */
[----:B0-----:R-:W-:-:S12]  /*2e310*/  IMAD.MOV.U32 R2, RZ, RZ, R14 ;  /* 0x000000ffff027224 */ /* 0x001fd800078e000e */
[----:B------:R-:W-:Y:S05]  /*2e320*/  WARPSYNC.COLLECTIVE R15, `(.L_x_2093) ;  /* 0x000000000f087348 */ /* 0x000fea0003c00000 */
[----:B------:R0:W1:Y:S02]  /*2e330*/  SHFL.IDX P6, R14, R13, R12, R11 ;  /* 0x0000000c0d0e7389 */ /* 0x00006400000c000b */
[----:B01----:R-:W-:Y:S01]  /*2e340*/  ENDCOLLECTIVE ;  /* 0x000000000000791b */ /* 0x003fe20003800000 */
.L_x_2093:
        /* <DEDUP_REMOVED lines=16> */
.L_x_2094:
[----:B------:R-:W-:Y:S01]  /*2e450*/  @P0 IMAD R9, R7, 0x2, R17 ;  /* 0x0000000207090824 */ /* 0x000fe200078e0211 */
[----:B------:R-:W-:Y:S01]  /*2e460*/  MOV R13, R6 ;  /* 0x00000006000d7202 */ /* 0x000fe20000000f00 */
[----:B------:R-:W-:Y:S02]  /*2e470*/  IMAD.MOV.U32 R12, RZ, RZ, 0x3 ;  /* 0x00000003ff0c7424 */ /* 0x000fe400078e00ff */
[----:B------:R-:W-:-:S07]  /*2e480*/  IMAD.MOV.U32 R2, RZ, RZ, R14 ;  /* 0x000000ffff027224 */ /* 0x000fce00078e000e */
[----:B------:R-:W-:Y:S05]  /*2e490*/  WARPSYNC.COLLECTIVE R15, `(.L_x_2095) ;  /* 0x000000000f087348 */ /* 0x000fea0003c00000 */
[----:B------:R0:W1:Y:S02]  /*2e4a0*/  SHFL.IDX P6, R14, R13, R12, R11 ;  /* 0x0000000c0d0e7389 */ /* 0x00006400000c000b */
[----:B01----:R-:W-:Y:S01]  /*2e4b0*/  ENDCOLLECTIVE ;  /* 0x000000000000791b */ /* 0x003fe20003800000 */
.L_x_2095:
        /* <DEDUP_REMOVED lines=14> */
.L_x_2096:
[----:B------:R-:W-:Y:S01]  /*2e5a0*/  IMAD.MOV.U32 R0, RZ, RZ, R14 ;  /* 0x000000ffff007224 */ /* 0x000fe200078e000e */
[----:B------:R-:W-:Y:S06]  /*2e5b0*/  BRA `(.L_x_2097) ;  /* 0xffffffa000a87947 */ /* 0x000fec000383ffff */
.L_x_1942:
[----:B------:R-:W-:Y:S01]  /*2e5c0*/  IMAD.MOV.U32 R13, RZ, RZ, R0 ;  /* 0x000000ffff0d7224 */ /* 0x000fe200078e0000 */
[----:B------:R-:W-:Y:S01]  /*2e5d0*/  MOV R12, RZ ;  /* 0x000000ff000c7202 */ /* 0x000fe20000000f00 */
[----:B------:R-:W-:Y:S01]  /*2e5e0*/  IMAD.MOV.U32 R11, RZ, RZ, 0x181f ;  /* 0x0000181fff0b7424 */ /* 0x000fe200078e00ff */
[----:B------:R-:W-:Y:S01]  /*2e5f0*/  IADD3 R25, R8, R25, RZ ;  /* 0x0000001908197210 */ /* 0x000fe20007ffe0ff */
[----:B------:R-:W-:Y:S02]  /*2e600*/  IMAD.MOV.U32 R15, RZ, RZ, -0x1 ;  /* 0xffffffffff0f7424 */ /* 0x000fe400078e00ff */
[----:B------:R-:W-:-:S07]  /*2e610*/  IMAD R5, R31, R7, RZ ;  /* 0x000000071f057224 */ /* 0x000fce00078e02ff */
[----:B------:R-:W-:Y:S05]  /*2e620*/  WARPSYNC.COLLECTIVE R15, `(.L_x_2098) ;  /* 0x000000000f087348 */ /* 0x000fea0003c00000 */
[----:B------:R0:W1:Y:S02]  /*2e630*/  SHFL.IDX P6, R14, R13, R12, R11 ;  /* 0x0000000c0d0e7389 */ /* 0x00006400000c000b */
[----:B01----:R-:W-:Y:S01]  /*2e640*/  ENDCOLLECTIVE ;  /* 0x000000000000791b */ /* 0x003fe20003800000 */
.L_x_2098:
[----:B------:R-:W-:Y:S01]  /*2e650*/  ISETP.GE.AND P0, PT, R25, R5, PT ;  /* 0x000000051900720c */ /* 0x000fe20003f06270 */
[----:B------:R-:W-:Y:S02]  /*2e660*/  IMAD.MOV.U32 R13, RZ, RZ, R4 ;  /* 0x000000ffff0d7224 */ /* 0x000fe400078e0004 */
[----:B------:R-:W-:-:S10]  /*2e670*/  IMAD.MOV.U32 R2, RZ, RZ, R14 ;  /* 0x000000ffff027224 */ /* 0x000fd400078e000e */
[----:B------:R-:W-:Y:S05]  /*2e680*/  WARPSYNC.COLLECTIVE R15, `(.L_x_2099) ;  /* 0x000000000f087348 */ /* 0x000fea0003c00000 */
[----:B------:R0:W1:Y:S02]  /*2e690*/  SHFL.IDX P6, R14, R13, R12, R11 ;  /* 0x0000000c0d0e7389 */ /* 0x00006400000c000b */
[----:B01----:R-:W-:Y:S01]  /*2e6a0*/  ENDCOLLECTIVE ;  /* 0x000000000000791b */ /* 0x003fe20003800000 */
.L_x_2099:
[----:B------:R-:W-:Y:S02]  /*2e6b0*/  IMAD.MOV.U32 R13, RZ, RZ, R0 ;  /* 0x000000ffff0d7224 */ /* 0x000fe400078e0000 */
[----:B------:R-:W-:Y:S02]  /*2e6c0*/  IMAD.MOV.U32 R12, RZ, RZ, 0x1 ;  /* 0x00000001ff0c7424 */ /* 0x000fe400078e00ff */
[----:B------:R-:W-:-:S07]  /*2e6d0*/  IMAD.MOV.U32 R3, RZ, RZ, R14 ;  /* 0x000000ffff037224 */ /* 0x000fce00078e000e */
[----:B------:R-:W-:Y:S05]  /*2e6e0*/  WARPSYNC.COLLECTIVE R15, `(.L_x_2100) ;  /* 0x000000000f087348 */ /* 0x000fea0003c00000 */
[----:B------:R0:W1:Y:S02]  /*2e6f0*/  SHFL.IDX P6, R14, R13, R12, R11 ;  /* 0x0000000c0d0e7389 */ /* 0x00006400000c000b */
[----:B01----:R-:W-:Y:S01]  /*2e700*/  ENDCOLLECTIVE ;  /* 0x000000000000791b */ /* 0x003fe20003800000 */
.L_x_2100:
[----:B------:R-:W-:-:S05]  /*2e710*/  @!P0 LEA R6, P5, R36, R3, 0x1 ;  /* 0x0000000324068211 */ /* 0x000fca00078a08ff */
[----:B------:R-:W-:Y:S02]  /*2e720*/  @!P0 IMAD.X R3, RZ, RZ, R2, P5 ;  /* 0x000000ffff038224 */ /* 0x000fe400028e0602 */
[----:B------:R-:W-:Y:S02]  /*2e730*/  @!P0 IMAD.MOV.U32 R2, RZ, RZ, R6 ;  /* 0x000000ffff028224 */ /* 0x000fe400078e0006 */
[----:B------:R-:W-:Y:S02]  /*2e740*/  VIADD R6, R25, 0x10 ;  /* 0x0000001019067836 */ /* 0x000fe40000000000 */
[----:B------:R-:W-:Y:S01]  /*2e750*/  IMAD.MOV.U32 R13, RZ, RZ, R4 ;  /* 0x000000ffff0d7224 */ /* 0x000fe200078e0004 */
[----:B------:R-:W-:Y:S01]  /*2e760*/  @!PT LDS RZ, [RZ] ;  /* 0x00000000fffff984 */ /* 0x000fe20000000800 */
[----:B------:R-:W-:Y:S01]  /*2e770*/  @!PT LDS RZ, [RZ] ;  /* 0x00000000fffff984 */ /* 0x000fe20000000800 */
[----:B------:R-:W-:Y:S01]  /*2e780*/  @!PT LDS RZ, [RZ] ;  /* 0x00000000fffff984 */ /* 0x000fe20000000800 */
[----:B------:R-:W-:Y:S04]  /*2e790*/  @!P0 LDGSTS.E.BYPASS.LTC128B.128 [R34+0x10400], desc[UR60][R2.64], !P4 ;  /* 0x1040000002228fae */ /* 0x000fe8000e101d7c */
[----:B------:R-:W-:Y:S04]  /*2e7a0*/  @!P0 LDGSTS.E.BYPASS.LTC128B.128 [R34+0x14400], desc[UR60][R2.64+0x80], !P3 ;  /* 0x1440008002228fae */ /* 0x000fe8000d901d7c */
[----:B------:R-:W-:Y:S04]  /*2e7b0*/  @!P0 LDGSTS.E.BYPASS.LTC128B.128 [R34+0x18400], desc[UR60][R2.64+0x100], !P2 ;  /* 0x1840010002228fae */ /* 0x000fe8000d101d7c */
[----:B------:R0:W-:Y:S01]  /*2e7c0*/  @!P0 LDGSTS.E.BYPASS.LTC128B.128 [R34+0x1c400], desc[UR60][R2.64+0x180], !P1 ;  /* 0x1c40018002228fae */ /* 0x0001e2000c901d7c */
[----:B------:R-:W-:-:S02]  /*2e7d0*/  ISETP.GE.AND P0, PT, R6, R5, PT ;  /* 0x000000050600720c */ /* 0x000fc40003f06270 */
[----:B0-----:R-:W-:-:S11]  /*2e7e0*/  MOV R2, R14 ;  /* 0x0000000e00027202 */ /* 0x001fd60000000f00 */
[----:B------:R-:W-:Y:S05]  /*2e7f0*/  WARPSYNC.COLLECTIVE R15, `(.L_x_2101) ;  /* 0x000000000f087348 */ /* 0x000fea0003c00000 */
[----:B------:R0:W1:Y:S02]  /*2e800*/  SHFL.IDX P6, R14, R13, R12, R11 ;  /* 0x0000000c0d0e7389 */ /* 0x00006400000c000b */
[----:B01----:R-:W-:Y:S01]  /*2e810*/  ENDCOLLECTIVE ;  /* 0x000000000000791b */ /* 0x003fe20003800000 */
.L_x_2101:
[----:B------:R-:W-:Y:S02]  /*2e820*/  IMAD.MOV.U32 R13, RZ, RZ, R0 ;  /* 0x000000ffff0d7224 */ /* 0x000fe400078e0000 */
[----:B------:R-:W-:Y:S02]  /*2e830*/  IMAD.MOV.U32 R12, RZ, RZ, 0x2 ;  /* 0x00000002ff0c7424 */ /* 0x000fe400078e00ff */
[----:B------:R-:W-:-:S07]  /*2e840*/  IMAD.MOV.U32 R3, RZ, RZ, R14 ;  /* 0x000000ffff037224 */ /* 0x000fce00078e000e */
[----:B------:R-:W-:Y:S05]  /*2e850*/  WARPSYNC.COLLECTIVE R15, `(.L_x_2102) ;  /* 0x000000000f087348 */ /* 0x000fea0003c00000 */
[----:B------:R0:W1:Y:S02]  /*2e860*/  SHFL.IDX P6, R14, R13, R12, R11 ;  /* 0x0000000c0d0e7389 */ /* 0x00006400000c000b */
[----:B01----:R-:W-:Y:S01]  /*2e870*/  ENDCOLLECTIVE ;  /* 0x000000000000791b */ /* 0x003fe20003800000 */
.L_x_2102:
[----:B------:R-:W-:-:S05]  /*2e880*/  @!P0 LEA R6, P5, R36, R3, 0x1 ;  /* 0x0000000324068211 */ /* 0x000fca00078a08ff */
[----:B------:R-:W-:Y:S02]  /*2e890*/  @!P0 IMAD.X R7, RZ, RZ, R2, P5 ;  /* 0x000000ffff078224 */ /* 0x000fe400028e0602 */
[----:B------:R-:W-:Y:S01]  /*2e8a0*/  @!P0 IMAD.MOV.U32 R2, RZ, RZ, R6 ;  /* 0x000000ffff028224 */ /* 0x000fe200078e0006 */
[----:B------:R-:W-:Y:S01]  /*2e8b0*/  IADD3 R6, R25, 0x20, RZ ;  /* 0x0000002019067810 */ /* 0x000fe20007ffe0ff */
[----:B------:R-:W-:Y:S02]  /*2e8c0*/  @!P0 IMAD.MOV.U32 R3, RZ, RZ, R7 ;  /* 0x000000ffff038224 */ /* 0x000fe400078e0007 */
[----:B------:R-:W-:-:S03]  /*2e8d0*/  IMAD.MOV.U32 R13, RZ, RZ, R4 ;  /* 0x000000ffff0d7224 */ /* 0x000fc600078e0004 */
[----:B------:R-:W-:Y:S01]  /*2e8e0*/  @!PT LDS RZ, [RZ] ;  /* 0x00000000fffff984 */ /* 0x000fe20000000800 */
[----:B------:R-:W-:Y:S01]  /*2e8f0*/  @!PT LDS RZ, [RZ] ;  /* 0x00000000fffff984 */ /* 0x000fe20000000800 */
[----:B------:R-:W-:Y:S01]  /*2e900*/  @!PT LDS RZ, [RZ] ;  /* 0x00000000fffff984 */ /* 0x000fe20000000800 */
[----:B------:R-:W-:Y:S04]  /*2e910*/  @!P0 LDGSTS.E.BYPASS.LTC128B.128 [R34+0x10c00], desc[UR60][R2.64], !P4 ;  /* 0x10c0000002228fae */ /* 0x000fe8000e101d7c */
[----:B------:R-:W-:Y:S04]  /*2e920*/  @!P0 LDGSTS.E.BYPASS.LTC128B.128 [R34+0x14c00], desc[UR60][R2.64+0x80], !P3 ;  /* 0x14c0008002228fae */ /* 0x000fe8000d901d7c */
[----:B------:R-:W-:Y:S04]  /*2e930*/  @!P0 LDGSTS.E.BYPASS.LTC128B.128 [R34+0x18c00], desc[UR60][R2.64+0x100], !P2 ;  /* 0x18c0010002228fae */ /* 0x000fe8000d101d7c */
[----:B------:R0:W-:Y:S01]  /*2e940*/  @!P0 LDGSTS.E.BYPASS.LTC128B.128 [R34+0x1cc00], desc[UR60][R2.64+0x180], !P1 ;  /* 0x1cc0018002228fae */ /* 0x0001e2000c901d7c */
[----:B------:R-:W-:Y:S01]  /*2e950*/  ISETP.GE.AND P0, PT, R6, R5, PT ;  /* 0x000000050600720c */ /* 0x000fe20003f06270 */
[----:B0-----:R-:W-:-:S12]  /*2e960*/  IMAD.MOV.U32 R2, RZ, RZ, R14 ;  /* 0x000000ffff027224 */ /* 0x001fd800078e000e */
[----:B------:R-:W-:Y:S05]  /*2e970*/  WARPSYNC.COLLECTIVE R15, `(.L_x_2103) ;  /* 0x000000000f087348 */ /* 0x000fea0003c00000 */
[----:B------:R0:W1:Y:S02]  /*2e980*/  SHFL.IDX P6, R14, R13, R12, R11 ;  /* 0x0000000c0d0e7389 */ /* 0x00006400000c000b */
[----:B01----:R-:W-:Y:S01]  /*2e990*/  ENDCOLLECTIVE ;  /* 0x000000000000791b */ /* 0x003fe20003800000 */
.L_x_2103:
[----:B------:R-:W-:Y:S02]  /*2e9a0*/  IMAD.MOV.U32 R13, RZ, RZ, R0 ;  /* 0x000000ffff0d7224 */ /* 0x000fe400078e0000 */
[----:B------:R-:W-:Y:S02]  /*2e9b0*/  IMAD.MOV.U32 R12, RZ, RZ, 0x3 ;  /* 0x00000003ff0c7424 */ /* 0x000fe400078e00ff */
[----:B------:R-:W-:-:S07]  /*2e9c0*/  IMAD.MOV.U32 R3, RZ, RZ, R14 ;  /* 0x000000ffff037224 */ /* 0x000fce00078e000e */
[----:B------:R-:W-:Y:S05]  /*2e9d0*/  WARPSYNC.COLLECTIVE R15, `(.L_x_2104) ;  /* 0x000000000f087348 */ /* 0x000fea0003c00000 */
[----:B------:R0:W1:Y:S02]  /*2e9e0*/  SHFL.IDX P6, R14, R13, R12, R11 ;  /* 0x0000000c0d0e7389 */ /* 0x00006400000c000b */
[----:B01----:R-:W-:Y:S01]  /*2e9f0*/  ENDCOLLECTIVE ;  /* 0x000000000000791b */ /* 0x003fe20003800000 */
.L_x_2104:
[----:B------:R-:W-:-:S04]  /*2ea00*/  @!P0 LEA R6, P5, R36, R3, 0x1 ;  /* 0x0000000324068211 */ /* 0x000fc800078a08ff */
[----:B------:R-:W-:Y:S01]  /*2ea10*/  @!P0 IADD3.X R7, RZ, R2, RZ, P5, !PT ;  /* 0x00000002ff078210 */ /* 0x000fe20002ffe4ff */
[----:B------:R-:W-:Y:S02]  /*2ea20*/  @!P0 IMAD.MOV.U32 R2, RZ, RZ, R6 ;  /* 0x000000ffff028224 */ /* 0x000fe400078e0006 */
[----:B------:R-:W-:Y:S02]  /*2ea30*/  VIADD R6, R25, 0x30 ;  /* 0x0000003019067836 */ /* 0x000fe40000000000 */
        /* <DEDUP_REMOVED lines=14> */
.L_x_2105:
[----:B------:R-:W-:Y:S02]  /*2eb20*/  IMAD.MOV.U32 R13, RZ, RZ, R0 ;  /* 0x000000ffff0d7224 */ /* 0x000fe400078e0000 */
[----:B------:R-:W-:Y:S02]  /*2eb30*/  IMAD.MOV.U32 R12, RZ, RZ, 0x4 ;  /* 0x00000004ff0c7424 */ /* 0x000fe400078e00ff */
[----:B------:R-:W-:-:S07]  /*2eb40*/  IMAD.MOV.U32 R3, RZ, RZ, R14 ;  /* 0x000000ffff037224 */ /* 0x000fce00078e000e */
[----:B------:R-:W-:Y:S05]  /*2eb50*/  WARPSYNC.COLLECTIVE R15, `(.L_x_2106) ;  /* 0x000000000f087348 */ /* 0x000fea0003c00000 */
[----:B------:R0:W1:Y:S02]  /*2eb60*/  SHFL.IDX P6, R14, R13, R12, R11 ;  /* 0x0000000c0d0e7389 */ /* 0x00006400000c000b */
[----:B01----:R-:W-:Y:S01]  /*2eb70*/  ENDCOLLECTIVE ;  /* 0x000000000000791b */ /* 0x003fe20003800000 */
.L_x_2106:
        /* <DEDUP_REMOVED lines=18> */
.L_x_2107:
[----:B------:R-:W-:Y:S02]  /*2eca0*/  IMAD.MOV.U32 R13, RZ, RZ, R0 ;  /* 0x000000ffff0d7224 */ /* 0x000fe400078e0000 */
[----:B------:R-:W-:Y:S02]  /*2ecb0*/  IMAD.MOV.U32 R12, RZ, RZ, 0x5 ;  /* 0x00000005ff0c7424 */ /* 0x000fe400078e00ff */
[----:B------:R-:W-:-:S07]  /*2ecc0*/  IMAD.MOV.U32 R3, RZ, RZ, R14 ;  /* 0x000000ffff037224 */ /* 0x000fce00078e000e */
[----:B------:R-:W-:Y:S05]  /*2ecd0*/  WARPSYNC.COLLECTIVE R15, `(.L_x_2108) ;  /* 0x000000000f087348 */ /* 0x000fea0003c00000 */
[----:B------:R0:W1:Y:S02]  /*2ece0*/  SHFL.IDX P6, R14, R13, R12, R11 ;  /* 0x0000000c0d0e7389 */ /* 0x00006400000c000b */
[----:B01----:R-:W-:Y:S01]  /*2ecf0*/  ENDCOLLECTIVE ;  /* 0x000000000000791b */ /* 0x003fe20003800000 */
.L_x_2108:
        /* <DEDUP_REMOVED lines=18> */
.L_x_2109:
[----:B------:R-:W-:Y:S02]  /*2ee20*/  IMAD.MOV.U32 R13, RZ, RZ, R0 ;  /* 0x000000ffff0d7224 */ /* 0x000fe400078e0000 */
[----:B------:R-:W-:Y:S02]  /*2ee30*/  IMAD.MOV.U32 R12, RZ, RZ, 0x6 ;  /* 0x00000006ff0c7424 */ /* 0x000fe400078e00ff */
[----:B------:R-:W-:-:S07]  /*2ee40*/  IMAD.MOV.U32 R3, RZ, RZ, R14 ;  /* 0x000000ffff037224 */ /* 0x000fce00078e000e */
[----:B------:R-:W-:Y:S05]  /*2ee50*/  WARPSYNC.COLLECTIVE R15, `(.L_x_2110) ;  /* 0x000000000f087348 */ /* 0x000fea0003c00000 */
[----:B------:R0:W1:Y:S02]  /*2ee60*/  SHFL.IDX P6, R14, R13, R12, R11 ;  /* 0x0000000c0d0e7389 */ /* 0x00006400000c000b */
[----:B01----:R-:W-:Y:S01]  /*2ee70*/  ENDCOLLECTIVE ;  /* 0x000000000000791b */ /* 0x003fe20003800000 */
.L_x_2110:
        /* <DEDUP_REMOVED lines=18> */
.L_x_2111:
[----:B------:R-:W-:Y:S02]  /*2efa0*/  IMAD.MOV.U32 R13, RZ, RZ, R0 ;  /* 0x000000ffff0d7224 */ /* 0x000fe400078e0000 */
[----:B------:R-:W-:Y:S02]  /*2efb0*/  IMAD.MOV.U32 R12, RZ, RZ, 0x7 ;  /* 0x00000007ff0c7424 */ /* 0x000fe400078e00ff */
[----:B------:R-:W-:-:S07]  /*2efc0*/  IMAD.MOV.U32 R3, RZ, RZ, R14 ;  /* 0x000000ffff037224 */ /* 0x000fce00078e000e */
[----:B------:R-:W-:Y:S05]  /*2efd0*/  WARPSYNC.COLLECTIVE R15, `(.L_x_2112) ;  /* 0x000000000f087348 */ /* 0x000fea0003c00000 */
[----:B------:R0:W1:Y:S02]  /*2efe0*/  SHFL.IDX P6, R14, R13, R12, R11 ;  /* 0x0000000c0d0e7389 */ /* 0x00006400000c000b */
[----:B01----:R-:W-:Y:S01]  /*2eff0*/  ENDCOLLECTIVE ;  /* 0x000000000000791b */ /* 0x003fe20003800000 */
.L_x_2112:
[----:B------:R-:W-:-:S04]  /*2f000*/  @!P0 LEA R6, P5, R36, R3, 0x1 ;  /* 0x0000000324068211 */ /* 0x000fc800078a08ff */
[----:B------:R-:W-:Y:S01]  /*2f010*/  @!P0 IADD3.X R7, RZ, R2, RZ, P5, !PT ;  /* 0x00000002ff078210 */ /* 0x000fe20002ffe4ff */
[----:B------:R-:W-:-:S04]  /*2f020*/  @!P0 IMAD.MOV.U32 R2, RZ, RZ, R6 ;  /* 0x000000ffff028224 */ /* 0x000fc800078e0006 */
[----:B------:R-:W-:Y:S01]  /*2f030*/  @!P0 IMAD.MOV.U32 R3, RZ, RZ, R7 ;  /* 0x000000ffff038224 */ /* 0x000fe200078e0007 */
[----:B------:R-:W-:-:S04]  /*2f040*/  MOV R13, R4 ;  /* 0x00000004000d7202 */ /* 0x000fc80000000f00 */
[----:B------:R-:W-:Y:S01]  /*2f050*/  @!PT LDS RZ, [RZ] ;  /* 0x00000000fffff984 */ /* 0x000fe20000000800 */
[----:B------:R-:W-:Y:S01]  /*2f060*/  @!PT LDS RZ, [RZ] ;  /* 0x00000000fffff984 */ /* 0x000fe20000000800 */
[----:B------:R-:W-:Y:S01]  /*2f070*/  @!PT LDS RZ, [RZ] ;  /* 0x00000000fffff984 */ /* 0x000fe20000000800 */
[----:B------:R0:W-:Y:S04]  /*2f080*/  @!P0 LDGSTS.E.BYPASS.LTC128B.128 [R34+0x13400], desc[UR60][R2.64], !P4 ;  /* 0x1340000002228fae */ /* 0x0001e8000e101d7c */
[----:B------:R0:W-:Y:S01]  /*2f090*/  @!P0 LDGSTS.E.BYPASS.LTC128B.128 [R34+0x17400], desc[UR60][R2.64+0x80], !P3 ;  /* 0x1740008002228fae */ /* 0x0001e2000d901d7c */
[----:B------:R-:W-:-:S03]  /*2f0a0*/  IMAD.MOV.U32 R6, RZ, RZ, R14 ;  /* 0x000000ffff067224 */ /* 0x000fc600078e000e */
[----:B------:R0:W-:Y:S04]  /*2f0b0*/  @!P0 LDGSTS.E.BYPASS.LTC128B.128 [R34+0x1b400], desc[UR60][R2.64+0x100], !P2 ;  /* 0x1b40010002228fae */ /* 0x0001e8000d101d7c */
[----:B------:R0:W-:Y:S02]  /*2f0c0*/  @!P0 LDGSTS.E.BYPASS.LTC128B.128 [R34+0x1f400], desc[UR60][R2.64+0x180], !P1 ;  /* 0x1f40018002228fae */ /* 0x0001e4000c901d7c */
[----:B0-----:R-:W-:Y:S05]  /*2f0d0*/  WARPSYNC.COLLECTIVE R15, `(.L_x_2113) ;  /* 0x000000000f087348 */ /* 0x001fea0003c00000 */
[----:B------:R1:W2:Y:S02]  /*2f0e0*/  SHFL.IDX P6, R14, R13, R12, R11 ;  /* 0x0000000c0d0e7389 */ /* 0x0002a400000c000b */
[----:B012---:R-:W-:Y:S01]  /*2f0f0*/  ENDCOLLECTIVE ;  /* 0x000000000000791b */ /* 0x007fe20003800000 */
.L_x_2113:
[----:B------:R-:W-:Y:S05]  /*2f100*/  BRA `(.L_x_2114) ;  /* 0xffffffa400007947 */ /* 0x000fea000383ffff */
.L_x_1947:
[----:B0-----:R0:W2:Y:S02]  /*2f110*/  SYNCS.PHASECHK.TRANS64.TRYWAIT P0, [R17+URZ+0x30820], R0 ;  /* 0x03082000110075a7 */ /* 0x0010a4000800017f */
[----:B--2---:R-:W-:Y:S05]  /*2f120*/  @!P0 NANOSLEEP.SYNCS 0x989680 ;  /* 0x009896800000895d */ /* 0x004fea0003900000 */
[----:B------:R-:W2:Y:S02]  /*2f130*/  @!P0 SYNCS.PHASECHK.TRANS64 P0, [R17+URZ+0x30820], R0 ;  /* 0x03082000110085a7 */ /* 0x000ea4000800007f */
[----:B--2---:R-:W-:Y:S05]  /*2f140*/  @!P0 BRA `(.L_x_1947) ;  /* 0xfffffffc00f08947 */ /* 0x004fea000383ffff */
[----:B------:R-:W-:Y:S05]  /*2f150*/  BRA `(.L_x_2115) ;  /* 0xffffffa4007c7947 */ /* 0x000fea000383ffff */
.L_x_1952:
[----:B0-----:R0:W1:Y:S02]  /*2f160*/  SYNCS.PHASECHK.TRANS64.TRYWAIT P0, [R7+URZ+0x30840], R2 ;  /* 0x03084002070075a7 */ /* 0x001064000800017f */
[----:B-1----:R-:W-:Y:S05]  /*2f170*/  @!P0 NANOSLEEP.SYNCS 0x989680 ;  /* 0x009896800000895d */ /* 0x002fea0003900000 */
[----:B------:R-:W1:Y:S02]  /*2f180*/  @!P0 SYNCS.PHASECHK.TRANS64 P0, [R7+URZ+0x30840], R2 ;  /* 0x03084002070085a7 */ /* 0x000e64000800007f */
[----:B-1----:R-:W-:Y:S05]  /*2f190*/  @!P0 BRA `(.L_x_1952) ;  /* 0xfffffffc00f08947 */ /* 0x002fea000383ffff */
[----:B------:R-:W-:Y:S05]  /*2f1a0*/  BRA `(.L_x_2116) ;  /* 0xffffffa800607947 */ /* 0x000fea000383ffff */
.L_x_1953:
        /* <DEDUP_REMOVED lines=8> */
.L_x_2118:
[----:B------:R-:W-:Y:S05]  /*2f230*/  BSYNC B1 ;  /* 0x0000000000017941 */ /* 0x000fea0003800000 */
.L_x_2117:
[----:B------:R-:W-:Y:S01]  /*2f240*/  MOV R13, R8 ;  /* 0x00000008000d7202 */ /* 0x000fe20000000f00 */
[----:B------:R-:W-:Y:S01]  /*2f250*/  IMAD.MOV.U32 R12, RZ, RZ, RZ ;  /* 0x000000ffff0c7224 */ /* 0x000fe200078e00ff */
[----:B------:R-:W-:Y:S01]  /*2f260*/  LOP3.LUT R16, R16, 0xffff7fff, RZ, 0xc0, !PT ;  /* 0xffff7fff10107812 */ /* 0x000fe200078ec0ff */
[----:B------:R-:W-:Y:S02]  /*2f270*/  IMAD.MOV.U32 R11, RZ, RZ, 0x181f ;  /* 0x0000181fff0b7424 */ /* 0x000fe400078e00ff */
[----:B------:R-:W-:Y:S01]  /*2f280*/  IMAD.MOV.U32 R15, RZ, RZ, -0x1 ;  /* 0xffffffffff0f7424 */ /* 0x000fe200078e00ff */
[----:B------:R-:W-:Y:S01]  /*2f290*/  @P3 LOP3.LUT R16, R16, 0x8000, RZ, 0xfc, !PT ;  /* 0x0000800010103812 */ /* 0x000fe200078efcff */
[----:B------:R-:W-:Y:S02]  /*2f2a0*/  IMAD.MOV.U32 R3, RZ, RZ, R14 ;  /* 0x000000ffff037224 */ /* 0x000fe400078e000e */
[----:B------:R-:W-:-:S07]  /*2f2b0*/  IMAD.SHL.U32 R4, R36, 0x2, RZ ;  /* 0x0000000224047824 */ /* 0x000fce00078e00ff */
[----:B------:R-:W-:Y:S05]  /*2f2c0*/  WARPSYNC.COLLECTIVE R15, `(.L_x_2119) ;  /* 0x000000000f087348 */ /* 0x000fea0003c00000 */
[----:B------:R0:W1:Y:S02]  /*2f2d0*/  SHFL.IDX P6, R14, R13, R12, R11 ;  /* 0x0000000c0d0e7389 */ /* 0x00006400000c000b */
[----:B01----:R-:W-:Y:S01]  /*2f2e0*/  ENDCOLLECTIVE ;  /* 0x000000000000791b */ /* 0x003fe20003800000 */
.L_x_2119:
[C---:B------:R-:W-:Y:S01]  /*2f2f0*/  LOP3.LUT P3, RZ, R16.reuse, 0x10, RZ, 0xc0, !PT ;  /* 0x0000001010ff7812 */ /* 0x040fe2000786c0ff */
[----:B------:R-:W-:Y:S01]  /*2f300*/  IMAD R9, R9, 0x2, R17 ;  /* 0x0000000209097824 */ /* 0x000fe200078e0211 */
[----:B------:R-:W-:-:S04]  /*2f310*/  LOP3.LUT R16, R16, 0xffffbfff, RZ, 0xc0, !PT ;  /* 0xffffbfff10107812 */ /* 0x000fc800078ec0ff */
[----:B------:R-:W-:-:S04]  /*2f320*/  @P2 LOP3.LUT R16, R16, 0x4000, RZ, 0xfc, !PT ;  /* 0x0000400010102812 */ /* 0x000fc800078efcff */
[C---:B------:R-:W-:Y:S02]  /*2f330*/  LOP3.LUT P2, RZ, R16.reuse, 0x8, RZ, 0xc0, !PT ;  /* 0x0000000810ff7812 */ /* 0x040fe4000784c0ff */
[----:B------:R-:W-:Y:S01]  /*2f340*/  LOP3.LUT R16, R16, 0xffffdfff, RZ, 0xc0, !PT ;  /* 0xffffdfff10107812 */ /* 0x000fe200078ec0ff */
[----:B------:R-:W-:Y:S02]  /*2f350*/  IMAD.MOV.U32 R13, RZ, RZ, R21 ;  /* 0x000000ffff0d7224 */ /* 0x000fe400078e0015 */
[----:B------:R-:W-:Y:S01]  /*2f360*/  IMAD.MOV.U32 R12, RZ, RZ, 0x1 ;  /* 0x00000001ff0c7424 */ /* 0x000fe200078e00ff */
[----:B------:R-:W-:-:S04]  /*2f370*/  @P1 LOP3.LUT R16, R16, 0x2000, RZ, 0xfc, !PT ;  /* 0x0000200010101812 */ /* 0x000fc800078efcff */
[----:B------:R-:W-:Y:S01]  /*2f380*/  LOP3.LUT P1, RZ, R16, 0x4, RZ, 0xc0, !PT ;  /* 0x0000000410ff7812 */ /* 0x000fe2000782c0ff */
[----:B------:R-:W-:-:S12]  /*2f390*/  IMAD.MOV.U32 R2, RZ, RZ, R14 ;  /* 0x000000ffff027224 */ /* 0x000fd800078e000e */
[----:B------:R-:W-:Y:S05]  /*2f3a0*/  WARPSYNC.COLLECTIVE R15, `(.L_x_2120) ;  /* 0x000000000f087348 */ /* 0x000fea0003c00000 */
[----:B------:R0:W1:Y:S02]  /*2f3b0*/  SHFL.IDX P6, R14, R13, R12, R11 ;  /* 0x0000000c0d0e7389 */ /* 0x00006400000c000b */
[----:B01----:R-:W-:Y:S01]  /*2f3c0*/  ENDCOLLECTIVE ;  /* 0x000000000000791b */ /* 0x003fe20003800000 */
.L_x_2120:
[----:B------:R-:W-:-:S04]  /*2f3d0*/  IADD3 R2, P0, R2, R4, RZ ;  /* 0x0000000402027210 */ /* 0x000fc80007f1e0ff */
[----:B------:R-:W-:-:S05]  /*2f3e0*/  IADD3.X R3, RZ, R3, RZ, P0, !PT ;  /* 0x00000003ff037210 */ /* 0x000fca00007fe4ff */
        /* <DEDUP_REMOVED lines=12> */
.L_x_2121:
[----:B------:R-:W-:Y:S02]  /*2f4b0*/  IMAD.MOV.U32 R13, RZ, RZ, R21 ;  /* 0x000000ffff0d7224 */ /* 0x000fe400078e0015 */
[----:B------:R-:W-:Y:S01]  /*2f4c0*/  IMAD.MOV.U32 R12, RZ, RZ, 0x2 ;  /* 0x00000002ff0c7424 */ /* 0x000fe200078e00ff */
[----:B------:R-:W-:-:S07]  /*2f4d0*/  MOV R2, R14 ;  /* 0x0000000e00027202 */ /* 0x000fce0000000f00 */
[----:B------:R-:W-:Y:S05]  /*2f4e0*/  WARPSYNC.COLLECTIVE R15, `(.L_x_2122) ;  /* 0x000000000f087348 */ /* 0x000fea0003c00000 */
[----:B------:R0:W1:Y:S02]  /*2f4f0*/  SHFL.IDX P6, R14, R13, R12, R11 ;  /* 0x0000000c0d0e7389 */ /* 0x00006400000c000b */
[----:B01----:R-:W-:Y:S01]  /*2f500*/  ENDCOLLECTIVE ;  /* 0x000000000000791b */ /* 0x003fe20003800000 */
.L_x_2122:
        /* <DEDUP_REMOVED lines=14> */
.L_x_2123:
[----:B------:R-:W-:Y:S02]  /*2f5f0*/  IMAD.MOV.U32 R13, RZ, RZ, R21 ;  /* 0x000000ffff0d7224 */ /* 0x000fe400078e0015 */
[----:B------:R-:W-:Y:S01]  /*2f600*/  IMAD.MOV.U32 R12, RZ, RZ, 0x3 ;  /* 0x00000003ff0c7424 */ /* 0x000fe200078e00ff */
[----:B------:R-:W-:-:S07]  /*2f610*/  MOV R2, R14 ;  /* 0x0000000e00027202 */ /* 0x000fce0000000f00 */
[----:B------:R-:W-:Y:S05]  /*2f620*/  WARPSYNC.COLLECTIVE R15, `(.L_x_2124) ;  /* 0x000000000f087348 */ /* 0x000fea0003c00000 */
[----:B------:R0:W1:Y:S02]  /*2f630*/  SHFL.IDX P6, R14, R13, R12, R11 ;  /* 0x0000000c0d0e7389 */ /* 0x00006400000c000b */
[----:B01----:R-:W-:Y:S01]  /*2f640*/  ENDCOLLECTIVE ;  /* 0x000000000000791b */ /* 0x003fe20003800000 */
.L_x_2124:
[----:B------:R-:W-:-:S05]  /*2f650*/  IADD3 R2, P0, R2, R4, RZ ;  /* 0x0000000402027210 */ /* 0x000fca0007f1e0ff */
[----:B------:R-:W-:-:S05]  /*2f660*/  IMAD.X R3, RZ, RZ, R35, P0 ;  /* 0x000000ffff037224 */ /* 0x000fca00000e0623 */
[----:B------:R-:W-:Y:S01]  /*2f670*/  @!PT LDS RZ, [RZ] ;  /* 0x00000000fffff984 */ /* 0x000fe20000000800 */
[----:B------:R-:W-:Y:S01]  /*2f680*/  @!PT LDS RZ, [RZ] ;  /* 0x00000000fffff984 */ /* 0x000fe20000000800 */
[----:B------:R-:W-:Y:S01]  /*2f690*/  @!PT LDS RZ, [RZ] ;  /* 0x00000000fffff984 */ /* 0x000fe20000000800 */
[----:B------:R0:W-:Y:S01]  /*2f6a0*/  LDGSTS.E.BYPASS.LTC128B.128 [R9+0x21400], desc[UR60][R2.64], !P3 ;  /* 0x2140000002097fae */ /* 0x0001e2000d901d7c */
[C---:B------:R-:W-:Y:S01]  /*2f6b0*/  LOP3.LUT P3, RZ, R16.reuse, 0x8000, RZ, 0xc0, !PT ;  /* 0x0000800010ff7812 */ /* 0x040fe2000786c0ff */
[----:B------:R-:W-:Y:S02]  /*2f6c0*/  IMAD.MOV.U32 R13, RZ, RZ, R8 ;  /* 0x000000ffff0d7224 */ /* 0x000fe400078e0008 */
        /* <DEDUP_REMOVED lines=9> */
.L_x_2125:
[----:B------:R-:W-:Y:S01]  /*2f760*/  MOV R2, R14 ;  /* 0x0000000e00027202 */ /* 0x000fe20000000f00 */
[----:B------:R-:W-:Y:S06]  /*2f770*/  BRA `(.L_x_2126) ;  /* 0xffffffa400dc7947 */ /* 0x000fec000383ffff */
.L_x_1958:
[----:B-1----:R1:W2:Y:S02]  /*2f780*/  SYNCS.PHASECHK.TRANS64.TRYWAIT P0, [R7+URZ+0x30860], R2 ;  /* 0x03086002070075a7 */ /* 0x0022a4000800017f */
[----:B--2---:R-:W-:Y:S05]  /*2f790*/  @!P0 NANOSLEEP.SYNCS 0x989680 ;  /* 0x009896800000895d */ /* 0x004fea0003900000 */
[----:B------:R-:W2:Y:S02]  /*2f7a0*/  @!P0 SYNCS.PHASECHK.TRANS64 P0, [R7+URZ+0x30860], R2 ;  /* 0x03086002070085a7 */ /* 0x000ea4000800007f */
[----:B--2---:R-:W-:Y:S05]  /*2f7b0*/  @!P0 BRA `(.L_x_1958) ;  /* 0xfffffffc00f08947 */ /* 0x004fea000383ffff */
[----:B------:R-:W-:Y:S05]  /*2f7c0*/  BRA `(.L_x_2127) ;  /* 0xffffffa800547947 */ /* 0x000fea000383ffff */
.L_x_1959:
        /* <DEDUP_REMOVED lines=8> */
.L_x_2129:
[----:B------:R-:W-:Y:S05]  /*2f850*/  BSYNC B1 ;  /* 0x0000000000017941 */ /* 0x000fea0003800000 */
.L_x_2128:
[----:B------:R-:W-:Y:S01]  /*2f860*/  MOV R13, R18 ;  /* 0x00000012000d7202 */ /* 0x000fe20000000f00 */
[----:B------:R-:W-:Y:S01]  /*2f870*/  IMAD.MOV.U32 R12, RZ, RZ, RZ ;  /* 0x000000ffff0c7224 */ /* 0x000fe200078e00ff */
[----:B------:R-:W-:Y:S01]  /*2f880*/  LEA R6, R6, R17, 0x1 ;  /* 0x0000001106067211 */ /* 0x000fe200078e08ff */
[----:B------:R-:W-:Y:S02]  /*2f890*/  IMAD.MOV.U32 R11, RZ, RZ, 0x181f ;  /* 0x0000181fff0b7424 */ /* 0x000fe400078e00ff */
[----:B------:R-:W-:Y:S02]  /*2f8a0*/  IMAD.MOV.U32 R15, RZ, RZ, -0x1 ;  /* 0xffffffffff0f7424 */ /* 0x000fe400078e00ff */
[----:B------:R-:W-:-:S07]  /*2f8b0*/  IMAD.MOV.U32 R3, RZ, RZ, R14 ;  /* 0x000000ffff037224 */ /* 0x000fce00078e000e */
[----:B------:R-:W-:Y:S05]  /*2f8c0*/  WARPSYNC.COLLECTIVE R15, `(.L_x_2130) ;  /* 0x000000000f087348 */ /* 0x000fea0003c00000 */
[----:B------:R0:W1:Y:S02]  /*2f8d0*/  SHFL.IDX P6, R14, R13, R12, R11 ;  /* 0x0000000c0d0e7389 */ /* 0x00006400000c000b */
[----:B01----:R-:W-:Y:S01]  /*2f8e0*/  ENDCOLLECTIVE ;  /* 0x000000000000791b */ /* 0x003fe20003800000 */
.L_x_2130:
[----:B------:R-:W-:Y:S02]  /*2f8f0*/  IMAD.MOV.U32 R13, RZ, RZ, R19 ;  /* 0x000000ffff0d7224 */ /* 0x000fe400078e0013 */
[----:B------:R-:W-:Y:S02]  /*2f900*/  IMAD.MOV.U32 R12, RZ, RZ, 0x1 ;  /* 0x00000001ff0c7424 */ /* 0x000fe400078e00ff */
[----:B------:R-:W-:-:S07]  /*2f910*/  IMAD.MOV.U32 R2, RZ, RZ, R14 ;  /* 0x000000ffff027224 */ /* 0x000fce00078e000e */
[----:B------:R-:W-:Y:S05]  /*2f920*/  WARPSYNC.COLLECTIVE R15, `(.L_x_2131) ;  /* 0x000000000f087348 */ /* 0x000fea0003c00000 */
[----:B------:R0:W1:Y:S02]  /*2f930*/  SHFL.IDX P6, R14, R13, R12, R11 ;  /* 0x0000000c0d0e7389 */ /* 0x00006400000c000b */
[----:B01----:R-:W-:Y:S01]  /*2f940*/  ENDCOLLECTIVE ;  /* 0x000000000000791b */ /* 0x003fe20003800000 */
.L_x_2131:
        /* <DEDUP_REMOVED lines=18> */
.L_x_2132:
[----:B------:R-:W-:Y:S02]  /*2fa70*/  IMAD.MOV.U32 R13, RZ, RZ, R19 ;  /* 0x000000ffff0d7224 */ /* 0x000fe400078e0013 */
[----:B------:R-:W-:Y:S02]  /*2fa80*/  IMAD.MOV.U32 R12, RZ, RZ, 0x2 ;  /* 0x00000002ff0c7424 */ /* 0x000fe400078e00ff */
[----:B------:R-:W-:-:S07]  /*2fa90*/  IMAD.MOV.U32 R2, RZ, RZ, R14 ;  /* 0x000000ffff027224 */ /* 0x000fce00078e000e */
[----:B------:R-:W-:Y:S05]  /*2faa0*/  WARPSYNC.COLLECTIVE R15, `(.L_x_2133) ;  /* 0x000000000f087348 */ /* 0x000fea0003c00000 */
[----:B------:R0:W1:Y:S02]  /*2fab0*/  SHFL.IDX P6, R14, R13, R12, R11 ;  /* 0x0000000c0d0e7389 */ /* 0x00006400000c000b */
[----:B01----:R-:W-:Y:S01]  /*2fac0*/  ENDCOLLECTIVE ;  /* 0x000000000000791b */ /* 0x003fe20003800000 */
.L_x_2133:
[----:B------:R-:W-:-:S04]  /*2fad0*/  IADD3 R2, P0, R2, R4, RZ ;  /* 0x0000000402027210 */ /* 0x000fc80007f1e0ff */
[----:B------:R-:W-:Y:S02]  /*2fae0*/  IADD3.X R3, RZ, R3, RZ, P0, !PT ;  /* 0x00000003ff037210 */ /* 0x000fe400007fe4ff */
        /* <DEDUP_REMOVED lines=16> */
.L_x_2134:
[----:B------:R-:W-:Y:S02]  /*2fbf0*/  IMAD.MOV.U32 R13, RZ, RZ, R19 ;  /* 0x000000ffff0d7224 */ /* 0x000fe400078e0013 */
[----:B------:R-:W-:Y:S02]  /*2fc00*/  IMAD.MOV.U32 R12, RZ, RZ, 0x3 ;  /* 0x00000003ff0c7424 */ /* 0x000fe400078e00ff */
[----:B------:R-:W-:-:S07]  /*2fc10*/  IMAD.MOV.U32 R2, RZ, RZ, R14 ;  /* 0x000000ffff027224 */ /* 0x000fce00078e000e */
[----:B------:R-:W-:Y:S05]  /*2fc20*/  WARPSYNC.COLLECTIVE R15, `(.L_x_2135) ;  /* 0x000000000f087348 */ /* 0x000fea0003c00000 */
[----:B------:R0:W1:Y:S02]  /*2fc30*/  SHFL.IDX P6, R14, R13, R12, R11 ;  /* 0x0000000c0d0e7389 */ /* 0x00006400000c000b */
[----:B01----:R-:W-:Y:S01]  /*2fc40*/  ENDCOLLECTIVE ;  /* 0x000000000000791b */ /* 0x003fe20003800000 */
.L_x_2135:
[----:B------:R-:W-:-:S04]  /*2fc50*/  IADD3 R2, P0, R2, R4, RZ ;  /* 0x0000000402027210 */ /* 0x000fc80007f1e0ff */
[----:B------:R-:W-:Y:S02]  /*2fc60*/  IADD3.X R3, RZ, R3, RZ, P0, !PT ;  /* 0x00000003ff037210 */ /* 0x000fe400007fe4ff */
        /* <DEDUP_REMOVED lines=11> */
.L_x_2136:
[----:B------:R-:W-:Y:S01]  /*2fd20*/  @!PT LDS RZ, [RZ] ;  /* 0x00000000fffff984 */ /* 0x000fe20000000800 */
[----:B------:R-:W-:Y:S01]  /*2fd30*/  @!PT LDS RZ, [RZ] ;  /* 0x00000000fffff984 */ /* 0x000fe20000000800 */
[----:B------:R-:W-:Y:S01]  /*2fd40*/  @!PT LDS RZ, [RZ] ;  /* 0x00000000fffff984 */ /* 0x000fe20000000800 */
[----:B------:R-:W-:Y:S01]  /*2fd50*/  LDGSTS.E.BYPASS.LTC128B.128 [R6+0x3400], desc[UR60][R2.64+0x80], !P0 ;  /* 0x0340008002067fae */ /* 0x000fe2000c101d7c */
[----:B------:R-:W-:-:S13]  /*2fd60*/  ISETP.LT.OR P0, PT, R8, 0x21, P2 ;  /* 0x000000210800780c */ /* 0x000fda0001701670 */
[----:B------:R-:W-:Y:S01]  /*2fd70*/  LDGSTS.E.BYPASS.LTC128B.128 [R6+0x5400], desc[UR60][R2.64+0x100], !P0 ;  /* 0x0540010002067fae */ /* 0x000fe2000c101d7c */
[----:B------:R-:W-:-:S13]  /*2fd80*/  ISETP.LT.OR P0, PT, R8, 0x21, P1 ;  /* 0x000000210800780c */ /* 0x000fda0000f01670 */
[----:B------:R0:W-:Y:S02]  /*2fd90*/  LDGSTS.E.BYPASS.LTC128B.128 [R6+0x7400], desc[UR60][R2.64+0x180], !P0 ;  /* 0x0740018002067fae */ /* 0x0001e4000c101d7c */
[----:B0-----:R-:W-:Y:S01]  /*2fda0*/  IMAD.MOV.U32 R2, RZ, RZ, R14 ;  /* 0x000000ffff027224 */ /* 0x001fe200078e000e */
[----:B------:R-:W-:Y:S06]  /*2fdb0*/  BRA `(.L_x_2137) ;  /* 0xffffffa400a07947 */ /* 0x000fec000383ffff */
.L_x_1967:
[----:B0-----:R0:W2:Y:S02]  /*2fdc0*/  SYNCS.PHASECHK.TRANS64.TRYWAIT P0, [R4+URZ+0x30860], R3 ;  /* 0x03086003040075a7 */ /* 0x0010a4000800017f */
[----:B--2---:R-:W-:Y:S05]  /*2fdd0*/  @!P0 NANOSLEEP.SYNCS 0x989680 ;  /* 0x009896800000895d */ /* 0x004fea0003900000 */
[----:B------:R-:W2:Y:S02]  /*2fde0*/  @!P0 SYNCS.PHASECHK.TRANS64 P0, [R4+URZ+0x30860], R3 ;  /* 0x03086003040085a7 */ /* 0x000ea4000800007f */
[----:B--2---:R-:W-:Y:S05]  /*2fdf0*/  @!P0 BRA `(.L_x_1967) ;  /* 0xfffffffc00f08947 */ /* 0x004fea000383ffff */
[----:B------:R-:W-:Y:S05]  /*2fe00*/  BRA `(.L_x_2138) ;  /* 0xffffffa800c47947 */ /* 0x000fea000383ffff */
.L_x_1968:
[----:B------:R-:W-:Y:S01]  /*2fe10*/  BSSY B0, `(.L_x_2139) ;  /* 0x0000008000007945 */ /* 0x000fe20003800000 */
[----:B------:R-:W-:Y:S01]  /*2fe20*/  MOV R13, R19 ;  /* 0x00000013000d7202 */ /* 0x000fe20000000f00 */
[----:B------:R-:W-:Y:S02]  /*2fe30*/  IMAD.MOV.U32 R12, RZ, RZ, RZ ;  /* 0x000000ffff0c7224 */ /* 0x000fe400078e00ff */
[----:B------:R-:W-:Y:S02]  /*2fe40*/  IMAD.MOV.U32 R11, RZ, RZ, 0x181f ;  /* 0x0000181fff0b7424 */ /* 0x000fe400078e00ff */
[----:B------:R-:W-:-:S07]  /*2fe50*/  IMAD.MOV.U32 R15, RZ, RZ, -0x1 ;  /* 0xffffffffff0f7424 */ /* 0x000fce00078e00ff */
[----:B01----:R-:W-:Y:S05]  /*2fe60*/  WARPSYNC.COLLECTIVE R15, `(.L_x_2140) ;  /* 0x000000000f087348 */ /* 0x003fea0003c00000 */
[----:B------:R2:W3:Y:S02]  /*2fe70*/  SHFL.IDX P6, R14, R13, R12, R11 ;  /* 0x0000000c0d0e7389 */ /* 0x0004e400000c000b */
[----:B0123--:R-:W-:Y:S01]  /*2fe80*/  ENDCOLLECTIVE ;  /* 0x000000000000791b */ /* 0x00ffe20003800000 */
.L_x_2140:
[----:B------:R-:W-:Y:S05]  /*2fe90*/  BSYNC B0 ;  /* 0x0000000000007941 */ /* 0x000fea0003800000 */
.L_x_2139:
[----:B------:R-:W-:Y:S01]  /*2fea0*/  IMAD.MOV.U32 R13, RZ, RZ, R18 ;  /* 0x000000ffff0d7224 */ /* 0x000fe200078e0012 */
[----:B------:R-:W-:Y:S01]  /*2feb0*/  MOV R12, RZ ;  /* 0x000000ff000c7202 */ /* 0x000fe20000000f00 */
[----:B------:R-:W-:Y:S01]  /*2fec0*/  IMAD.MOV.U32 R11, RZ, RZ, 0x181f ;  /* 0x0000181fff0b7424 */ /* 0x000fe200078e00ff */
[C---:B------:R-:W-:Y:S01]  /*2fed0*/  LOP3.LUT R7, R36.reuse, 0x40, RZ, 0xfc, !PT ;  /* 0x0000004024077812 */ /* 0x040fe200078efcff */
[----:B------:R-:W-:Y:S01]  /*2fee0*/  IMAD.MOV.U32 R15, RZ, RZ, -0x1 ;  /* 0xffffffffff0f7424 */ /* 0x000fe200078e00ff */
[C---:B------:R-:W-:Y:S01]  /*2fef0*/  LOP3.LUT R6, R36.reuse, 0x80, RZ, 0xfc, !PT ;  /* 0x0000008024067812 */ /* 0x040fe200078efcff */
[----:B------:R-:W-:Y:S02]  /*2ff00*/  IMAD.MOV.U32 R3, RZ, RZ, R14 ;  /* 0x000000ffff037224 */ /* 0x000fe400078e000e */
[----:B------:R-:W-:-:S07]  /*2ff10*/  IMAD.SHL.U32 R8, R36, 0x2, RZ ;  /* 0x0000000224087824 */ /* 0x000fce00078e00ff */
[----:B------:R-:W-:Y:S05]  /*2ff20*/  WARPSYNC.COLLECTIVE R15, `(.L_x_2141) ;  /* 0x000000000f087348 */ /* 0x000fea0003c00000 */
[----:B------:R0:W1:Y:S02]  /*2ff30*/  SHFL.IDX P6, R14, R13, R12, R11 ;  /* 0x0000000c0d0e7389 */ /* 0x00006400000c000b */
[----:B01----:R-:W-:Y:S01]  /*2ff40*/  ENDCOLLECTIVE ;  /* 0x000000000000791b */ /* 0x003fe20003800000 */
.L_x_2141:
[----:B------:R-:W-:Y:S01]  /*2ff50*/  ULDC UR4, c[0x0][0x2f4] ;  /* 0x0000bd0000047ab9 */ /* 0x000fe20000000800 */
[----:B------:R-:W-:Y:S01]  /*2ff60*/  IMAD R0, R0, 0x2, R17 ;  /* 0x0000000200007824 */ /* 0x000fe200078e0211 */
[----:B------:R-:W-:Y:S02]  /*2ff70*/  ISETP.GE.AND P3, PT, R36, UR4, PT ;  /* 0x0000000424007c0c */ /* 0x000fe4000bf66270 */
[----:B------:R-:W-:Y:S02]  /*2ff80*/  ISETP.GE.AND P2, PT, R7, UR4, PT ;  /* 0x0000000407007c0c */ /* 0x000fe4000bf46270 */
[----:B------:R-:W-:Y:S02]  /*2ff90*/  ISETP.LT.OR P4, PT, R5, 0x1, P3 ;  /* 0x000000010500780c */ /* 0x000fe40001f81670 */
[----:B------:R-:W-:Y:S02]  /*2ffa0*/  ISETP.GE.AND P1, PT, R6, UR4, PT ;  /* 0x0000000406007c0c */ /* 0x000fe4000bf26270 */
[----:B------:R-:W-:Y:S01]  /*2ffb0*/  MOV R13, R19 ;  /* 0x00000013000d7202 */ /* 0x000fe20000000f00 */
        /* <DEDUP_REMOVED lines=14> */
.L_x_2142:
[----:B------:R-:W-:Y:S01]  /*300a0*/  @!PT LDS RZ, [RZ] ;  /* 0x00000000fffff984 */ /* 0x000fe20000000800 */
[----:B------:R-:W-:Y:S01]  /*300b0*/  @!PT LDS RZ, [RZ] ;  /* 0x00000000fffff984 */ /* 0x000fe20000000800 */
[----:B------:R-:W-:Y:S01]  /*300c0*/  @!PT LDS RZ, [RZ] ;  /* 0x00000000fffff984 */ /* 0x000fe20000000800 */
[----:B------:R-:W-:Y:S01]  /*300d0*/  LDGSTS.E.BYPASS.LTC128B.128 [R0+0x4400], desc[UR60][R2.64+0x100], !P4 ;  /* 0x0440010002007fae */ /* 0x000fe2000e101d7c */
[----:B------:R-:W-:Y:S01]  /*300e0*/  ISETP.LT.OR P4, PT, R5, 0x1, P0 ;  /* 0x000000010500780c */ /* 0x000fe20000781670 */
[----:B------:R-:W-:-:S12]  /*300f0*/  IMAD.MOV.U32 R13, RZ, RZ, R18 ;  /* 0x000000ffff0d7224 */ /* 0x000fd800078e0012 */
[----:B------:R0:W-:Y:S02]  /*30100*/  LDGSTS.E.BYPASS.LTC128B.128 [R0+0x6400], desc[UR60][R2.64+0x180], !P4 ;  /* 0x0640018002007fae */ /* 0x0001e4000e101d7c */
[----:B0-----:R-:W-:-:S07]  /*30110*/  IMAD.MOV.U32 R3, RZ, RZ, R14 ;  /* 0x000000ffff037224 */ /* 0x001fce00078e000e */
[----:B------:R-:W-:Y:S05]  /*30120*/  WARPSYNC.COLLECTIVE R15, `(.L_x_2143) ;  /* 0x000000000f087348 */ /* 0x000fea0003c00000 */
[----:B------:R0:W1:Y:S02]  /*30130*/  SHFL.IDX P6, R14, R13, R12, R11 ;  /* 0x0000000c0d0e7389 */ /* 0x00006400000c000b */
[----:B01----:R-:W-:Y:S01]  /*30140*/  ENDCOLLECTIVE ;  /* 0x000000000000791b */ /* 0x003fe20003800000 */
.L_x_2143:
[----:B------:R-:W-:Y:S01]  /*30150*/  IMAD.MOV.U32 R13, RZ, RZ, R19 ;  /* 0x000000ffff0d7224 */ /* 0x000fe200078e0013 */
[----:B------:R-:W-:Y:S02]  /*30160*/  MOV R12, 0x2 ;  /* 0x00000002000c7802 */ /* 0x000fe40000000f00 */
[----:B------:R-:W-:-:S13]  /*30170*/  IADD3 R2, P4, R14, R8, RZ ;  /* 0x000000080e027210 */ /* 0x000fda0007f9e0ff */
[----:B------:R-:W-:Y:S05]  /*30180*/  WARPSYNC.COLLECTIVE R15, `(.L_x_2144) ;  /* 0x000000000f087348 */ /* 0x000fea0003c00000 */
[----:B------:R0:W1:Y:S02]  /*30190*/  SHFL.IDX P6, R14, R13, R12, R11 ;  /* 0x0000000c0d0e7389 */ /* 0x00006400000c000b */
[----:B01----:R-:W-:Y:S01]  /*301a0*/  ENDCOLLECTIVE ;  /* 0x000000000000791b */ /* 0x003fe20003800000 */
.L_x_2144:
        /* <DEDUP_REMOVED lines=12> */
.L_x_2145:
        /* <DEDUP_REMOVED lines=14> */
.L_x_2146:
        /* <DEDUP_REMOVED lines=12> */
.L_x_2147:
        /* <DEDUP_REMOVED lines=9> */
.L_x_1973:
        /* <DEDUP_REMOVED lines=8> */
.L_x_2150:
[----:B------:R-:W-:Y:S05]  /*30520*/  BSYNC B0 ;  /* 0x0000000000007941 */ /* 0x000fea0003800000 */
.L_x_2149:
[----:B------:R-:W-:Y:S01]  /*30530*/  IMAD.MOV.U32 R13, RZ, RZ, R24 ;  /* 0x000000ffff0d7224 */ /* 0x000fe200078e0018 */
[----:B------:R-:W-:Y:S01]  /*30540*/  MOV R0, R14 ;  /* 0x0000000e00007202 */ /* 0x000fe20000000f00 */
[----:B------:R-:W-:Y:S01]  /*30550*/  IMAD.MOV.U32 R12, RZ, RZ, 0x1 ;  /* 0x00000001ff0c7424 */ /* 0x000fe200078e00ff */
[----:B------:R-:W-:Y:S01]  /*30560*/  IADD3 R9, R27, R10, RZ ;  /* 0x0000000a1b097210 */ /* 0x000fe20007ffe0ff */
[----:B------:R-:W-:Y:S02]  /*30570*/  IMAD.MOV.U32 R11, RZ, RZ, 0x1f ;  /* 0x0000001fff0b7424 */ /* 0x000fe400078e00ff */
[----:B------:R-:W-:-:S07]  /*30580*/  IMAD.MOV.U32 R15, RZ, RZ, -0x1 ;  /* 0xffffffffff0f7424 */ /* 0x000fce00078e00ff */
[----:B------:R-:W-:Y:S05]  /*30590*/  WARPSYNC.COLLECTIVE R15, `(.L_x_2151) ;  /* 0x000000000f087348 */ /* 0x000fea0003c00000 */
[----:B------:R0:W1:Y:S02]  /*305a0*/  SHFL.IDX P6, R14, R13, R12, R11 ;  /* 0x0000000c0d0e7389 */ /* 0x00006400000c000b */
[----:B01----:R-:W-:Y:S01]  /*305b0*/  ENDCOLLECTIVE ;  /* 0x000000000000791b */ /* 0x003fe20003800000 */
.L_x_2151:
[----:B------:R-:W-:Y:S02]  /*305c0*/  ULDC UR4, c[0x0][0xc3c] ;  /* 0x00030f0000047ab9 */ /* 0x000fe40000000800 */
[----:B------:R-:W-:-:S13]  /*305d0*/  ISETP.GE.OR P1, PT, R9, UR4, !P0 ;  /* 0x0000000409007c0c */ /* 0x000fda000c726670 */
[----:B------:R-:W0:Y:S08]  /*305e0*/  @!P1 LDC.64 R2, c[0x0][0xc80] ;  /* 0x00032000ff029b82 */ /* 0x000e300000000a00 */
[----:B------:R-:W1:Y:S01]  /*305f0*/  @!P1 LDC.64 R4, c[0x0][0xc78] ;  /* 0x00031e00ff049b82 */ /* 0x000e620000000a00 */
[----:B------:R-:W-:Y:S01]  /*30600*/  CS2R R24, SRZ ;  /* 0x0000000000187805 */ /* 0x000fe2000001ff00 */
[----:B------:R-:W-:-:S02]  /*30610*/  IMAD.MOV.U32 R8, RZ, RZ, RZ ;  /* 0x000000ffff087224 */ /* 0x000fc400078e00ff */
[----:B------:R-:W-:Y:S02]  /*30620*/  IMAD.MOV.U32 R11, RZ, RZ, RZ ;  /* 0x000000ffff0b7224 */ /* 0x000fe400078e00ff */
[----:B------:R-:W-:Y:S02]  /*30630*/  IMAD.MOV.U32 R6, RZ, RZ, R14 ;  /* 0x000000ffff067224 */ /* 0x000fe400078e000e */
[----:B0-----:R-:W-:-:S05]  /*30640*/  @!P1 IMAD.WIDE R2, R9, 0x4, R2 ;  /* 0x0000000409029825 */ /* 0x001fca00078e0202 */
[----:B------:R1:W2:Y:S02]  /*30650*/  @!P1 LDG.E R7, desc[UR60][R2.64] ;  /* 0x0000003c02079981 */ /* 0x0002a4000c1e1900 */
[----:B-1----:R-:W-:-:S05]  /*30660*/  @!P1 IMAD.WIDE R2, R9, 0x4, R4 ;  /* 0x0000000409029825 */ /* 0x002fca00078e0204 */
[----:B------:R-:W3:Y:S01]  /*30670*/  @!P1 LDG.E R4, desc[UR60][R2.64] ;  /* 0x0000003c02049981 */ /* 0x000ee2000c1e1900 */
[C---:B------:R-:W-:Y:S02]  /*30680*/  ISETP.GE.U32.AND P2, PT, R10.reuse, 0x2, PT ;  /* 0x000000020a00780c */ /* 0x040fe40003f46070 */
[C---:B------:R-:W-:Y:S02]  /*30690*/  ISETP.GE.U32.AND P3, PT, R10.reuse, 0x4, PT ;  /* 0x000000040a00780c */ /* 0x040fe40003f66070 */
[C---:B------:R-:W-:Y:S02]  /*306a0*/  ISETP.GE.U32.AND P4, PT, R10.reuse, 0x8, PT ;  /* 0x000000080a00780c */ /* 0x040fe40003f86070 */
[C---:B------:R-:W-:Y:S01]  /*306b0*/  ISETP.GE.U32.AND P5, PT, R10.reuse, 0x10, PT ;  /* 0x000000100a00780c */ /* 0x040fe20003fa6070 */
[----:B--2---:R-:W-:Y:S02]  /*306c0*/  @!P1 IMAD.MOV.U32 R25, RZ, RZ, R7 ;  /* 0x000000ffff199224 */ /* 0x004fe400078e0007 */
[----:B---3--:R-:W-:Y:S01]  /*306d0*/  @!P1 IMAD.MOV.U32 R8, RZ, RZ, R4 ;  /* 0x000000ffff089224 */ /* 0x008fe200078e0004 */
[----:B------:R-:W-:-:S03]  /*306e0*/  ISETP.NE.AND P1, PT, R10, RZ, PT ;  /* 0x000000ff0a00720c */ /* 0x000fc60003f25270 */
[----:B------:R-:W-:-:S10]  /*306f0*/  IMAD R13, R8, R25, RZ ;  /* 0x00000019080d7224 */ /* 0x000fd400078e02ff */
[----:B------:R-:W-:Y:S05]  /*30700*/  WARPSYNC.COLLECTIVE R15, `(.L_x_2152) ;  /* 0x000000000f087348 */ /* 0x000fea0003c00000 */
[----:B------:R0:W1:Y:S02]  /*30710*/  SHFL.UP P6, R14, R13, R12, R11 ;  /* 0x0400000c0d0e7389 */ /* 0x00006400000c000b */
[----:B01----:R-:W-:Y:S01]  /*30720*/  ENDCOLLECTIVE ;  /* 0x000000000000791b */ /* 0x003fe20003800000 */
.L_x_2152:
[----:B------:R-:W-:Y:S01]  /*30730*/  IMAD.MOV.U32 R12, RZ, RZ, 0x2 ;  /* 0x00000002ff0c7424 */ /* 0x000fe200078e00ff */
[----:B------:R-:W-:-:S05]  /*30740*/  SEL R4, R14, RZ, P1 ;  /* 0x000000ff0e047207 */ /* 0x000fca0000800000 */
[----:B------:R-:W-:-:S05]  /*30750*/  IMAD.IADD R4, R13, 0x1, R4 ;  /* 0x000000010d047824 */ /* 0x000fca00078e0204 */
[----:B------:R-:W-:-:S07]  /*30760*/  MOV R13, R4 ;  /* 0x00000004000d7202 */ /* 0x000fce0000000f00 */
[----:B------:R-:W-:Y:S05]  /*30770*/  WARPSYNC.COLLECTIVE R15, `(.L_x_2153) ;  /* 0x000000000f087348 */ /* 0x000fea0003c00000 */
[----:B------:R0:W1:Y:S02]  /*30780*/  SHFL.UP P6, R14, R13, R12, R11 ;  /* 0x0400000c0d0e7389 */ /* 0x00006400000c000b */
[----:B01----:R-:W-:Y:S01]  /*30790*/  ENDCOLLECTIVE ;  /* 0x000000000000791b */ /* 0x003fe20003800000 */
.L_x_2153:
[----:B------:R-:W-:Y:S01]  /*307a0*/  IMAD.MOV.U32 R12, RZ, RZ, 0x4 ;  /* 0x00000004ff0c7424 */ /* 0x000fe200078e00ff */
[----:B------:R-:W-:-:S05]  /*307b0*/  SEL R3, R14, RZ, P2 ;  /* 0x000000ff0e037207 */ /* 0x000fca0001000000 */
[----:B------:R-:W-:-:S04]  /*307c0*/  IMAD.IADD R2, R4, 0x1, R3 ;  /* 0x0000000104027824 */ /* 0x000fc800078e0203 */
[----:B------:R-:W-:-:S07]  /*307d0*/  IMAD.MOV.U32 R13, RZ, RZ, R2 ;  /* 0x000000ffff0d7224 */ /* 0x000fce00078e0002 */
[----:B------:R-:W-:Y:S05]  /*307e0*/  WARPSYNC.COLLECTIVE R15, `(.L_x_2154) ;  /* 0x000000000f087348 */ /* 0x000fea0003c00000 */
[----:B------:R0:W1:Y:S02]  /*307f0*/  SHFL.UP P6, R14, R13, R12, R11 ;  /* 0x0400000c0d0e7389 */ /* 0x00006400000c000b */
[----:B01----:R-:W-:Y:S01]  /*30800*/  ENDCOLLECTIVE ;  /* 0x000000000000791b */ /* 0x003fe20003800000 */
.L_x_2154:
[----:B------:R-:W-:Y:S01]  /*30810*/  IMAD.MOV.U32 R12, RZ, RZ, 0x8 ;  /* 0x00000008ff0c7424 */ /* 0x000fe200078e00ff */
[----:B------:R-:W-:-:S05]  /*30820*/  SEL R3, R14, RZ, P3 ;  /* 0x000000ff0e037207 */ /* 0x000fca0001800000 */
[----:B------:R-:W-:-:S05]  /*30830*/  IMAD.IADD R3, R2, 0x1, R3 ;  /* 0x0000000102037824 */ /* 0x000fca00078e0203 */
[----:B------:R-:W-:-:S07]  /*30840*/  MOV R13, R3 ;  /* 0x00000003000d7202 */ /* 0x000fce0000000f00 */
[----:B------:R-:W-:Y:S05]  /*30850*/  WARPSYNC.COLLECTIVE R15, `(.L_x_2155) ;  /* 0x000000000f087348 */ /* 0x000fea0003c00000 */
[----:B------:R0:W1:Y:S02]  /*30860*/  SHFL.UP P6, R14, R13, R12, R11 ;  /* 0x0400000c0d0e7389 */ /* 0x00006400000c000b */
[----:B01----:R-:W-:Y:S01]  /*30870*/  ENDCOLLECTIVE ;  /* 0x000000000000791b */ /* 0x003fe20003800000 */
.L_x_2155:
[----:B------:R-:W-:Y:S01]  /*30880*/  IMAD.MOV.U32 R12, RZ, RZ, 0x10 ;  /* 0x00000010ff0c7424 */ /* 0x000fe200078e00ff */
[----:B------:R-:W-:-:S05]  /*30890*/  SEL R4, R14, RZ, P4 ;  /* 0x000000ff0e047207 */ /* 0x000fca0002000000 */
[----:B------:R-:W-:-:S04]  /*308a0*/  IMAD.IADD R4, R3, 0x1, R4 ;  /* 0x0000000103047824 */ /* 0x000fc800078e0204 */
[----:B------:R-:W-:-:S07]  /*308b0*/  IMAD.MOV.U32 R13, RZ, RZ, R4 ;  /* 0x000000ffff0d7224 */ /* 0x000fce00078e0004 */
[----:B------:R-:W-:Y:S05]  /*308c0*/  WARPSYNC.COLLECTIVE R15, `(.L_x_2156) ;  /* 0x000000000f087348 */ /* 0x000fea0003c00000 */
[----:B------:R0:W1:Y:S02]  /*308d0*/  SHFL.UP P6, R14, R13, R12, R11 ;  /* 0x0400000c0d0e7389 */ /* 0x00006400000c000b */
[----:B01----:R-:W-:Y:S01]  /*308e0*/  ENDCOLLECTIVE ;  /* 0x000000000000791b */ /* 0x003fe20003800000 */
.L_x_2156:
[----:B------:R-:W-:Y:S02]  /*308f0*/  IMAD.MOV.U32 R12, RZ, RZ, 0x1f ;  /* 0x0000001fff0c7424 */ /* 0x000fe400078e00ff */
[----:B------:R-:W-:Y:S01]  /*30900*/  IMAD.MOV.U32 R11, RZ, RZ, 0x1f ;  /* 0x0000001fff0b7424 */ /* 0x000fe200078e00ff */
[----:B------:R-:W-:-:S05]  /*30910*/  SEL R3, R14, RZ, P5 ;  /* 0x000000ff0e037207 */ /* 0x000fca0002800000 */
[----:B------:R-:W-:-:S05]  /*30920*/  IMAD.IADD R3, R4, 0x1, R3 ;  /* 0x0000000104037824 */ /* 0x000fca00078e0203 */
[----:B------:R-:W-:-:S07]  /*30930*/  MOV R13, R3 ;  /* 0x00000003000d7202 */ /* 0x000fce0000000f00 */
[----:B------:R-:W-:Y:S05]  /*30940*/  WARPSYNC.COLLECTIVE R15, `(.L_x_2157) ;  /* 0x000000000f087348 */ /* 0x000fea0003c00000 */
[----:B------:R0:W1:Y:S02]  /*30950*/  SHFL.IDX P6, R14, R13, R12, R11 ;  /* 0x0000000c0d0e7389 */ /* 0x00006400000c000b */
[----:B01----:R-:W-:Y:S01]  /*30960*/  ENDCOLLECTIVE ;  /* 0x000000000000791b */ /* 0x003fe20003800000 */
.L_x_2157:
[----:B------:R-:W-:Y:S05]  /*30970*/  BRA `(.L_x_2158) ;  /* 0xffffffa8001c7947 */ /* 0x000fea000383ffff */
.L_x_1976:
[----:B------:R-:W-:Y:S01]  /*30980*/  BSSY B0, `(.L_x_2159) ;  /* 0x0000007000007945 */ /* 0x000fe20003800000 */
[----:B------:R-:W-:Y:S02]  /*30990*/  IMAD.MOV.U32 R12, RZ, RZ, 0x1 ;  /* 0x00000001ff0c7424 */ /* 0x000fe400078e00ff */
[----:B------:R-:W-:Y:S02]  /*309a0*/  IMAD.MOV.U32 R11, RZ, RZ, RZ ;  /* 0x000000ffff0b7224 */ /* 0x000fe400078e00ff */
[----:B------:R-:W-:-:S07]  /*309b0*/  IMAD.MOV.U32 R15, RZ, RZ, -0x1 ;  /* 0xffffffffff0f7424 */ /* 0x000fce00078e00ff */
[----:B------:R-:W-:Y:S05]  /*309c0*/  WARPSYNC.COLLECTIVE R15, `(.L_x_2160) ;  /* 0x000000000f087348 */ /* 0x000fea0003c00000 */
[----:B------:R0:W1:Y:S02]  /*309d0*/  SHFL.UP P6, R14, R13, R12, R11 ;  /* 0x0400000c0d0e7389 */ /* 0x00006400000c000b */
[----:B01----:R-:W-:Y:S01]  /*309e0*/  ENDCOLLECTIVE ;  /* 0x000000000000791b */ /* 0x003fe20003800000 */
.L_x_2160:
[----:B------:R-:W-:Y:S05]  /*309f0*/  BSYNC B0 ;  /* 0x0000000000007941 */ /* 0x000fea0003800000 */
.L_x_2159:
[----:B------:R-:W-:Y:S01]  /*30a00*/  SEL R14, R14, RZ, P1 ;  /* 0x000000ff0e0e7207 */ /* 0x000fe20000800000 */
[----:B------:R-:W-:Y:S02]  /*30a10*/  IMAD.MOV.U32 R12, RZ, RZ, 0x2 ;  /* 0x00000002ff0c7424 */ /* 0x000fe400078e00ff */
[----:B------:R-:W-:Y:S01]  /*30a20*/  IMAD.MOV.U32 R11, RZ, RZ, RZ ;  /* 0x000000ffff0b7224 */ /* 0x000fe200078e00ff */
[----:B------:R-:W-:Y:S01]  /*30a30*/  IADD3 R13, R13, R14, RZ ;  /* 0x0000000e0d0d7210 */ /* 0x000fe20007ffe0ff */
[----:B------:R-:W-:-:S07]  /*30a40*/  IMAD.MOV.U32 R15, RZ, RZ, -0x1 ;  /* 0xffffffffff0f7424 */ /* 0x000fce00078e00ff */
[----:B------:R-:W-:Y:S05]  /*30a50*/  WARPSYNC.COLLECTIVE R15, `(.L_x_2161) ;  /* 0x000000000f087348 */ /* 0x000fea0003c00000 */
[----:B------:R0:W1:Y:S02]  /*30a60*/  SHFL.UP P6, R14, R13, R12, R11 ;  /* 0x0400000c0d0e7389 */ /* 0x00006400000c000b */
[----:B01----:R-:W-:Y:S01]  /*30a70*/  ENDCOLLECTIVE ;  /* 0x000000000000791b */ /* 0x003fe20003800000 */
.L_x_2161:
[----:B------:R-:W-:Y:S02]  /*30a80*/  MOV R12, 0x4 ;  /* 0x00000004000c7802 */ /* 0x000fe40000000f00 */
[----:B------:R-:W-:-:S05]  /*30a90*/  SEL R2, R14, RZ, P2 ;  /* 0x000000ff0e027207 */ /* 0x000fca0001000000 */
[----:B------:R-:W-:-:S04]  /*30aa0*/  IMAD.IADD R2, R13, 0x1, R2 ;  /* 0x000000010d027824 */ /* 0x000fc800078e0202 */
[----:B------:R-:W-:-:S07]  /*30ab0*/  IMAD.MOV.U32 R13, RZ, RZ, R2 ;  /* 0x000000ffff0d7224 */ /* 0x000fce00078e0002 */
[----:B------:R-:W-:Y:S05]  /*30ac0*/  WARPSYNC.COLLECTIVE R15, `(.L_x_2162) ;  /* 0x000000000f087348 */ /* 0x000fea0003c00000 */
[----:B------:R0:W1:Y:S02]  /*30ad0*/  SHFL.UP P6, R14, R13, R12, R11 ;  /* 0x0400000c0d0e7389 */ /* 0x00006400000c000b */
[----:B01----:R-:W-:Y:S01]  /*30ae0*/  ENDCOLLECTIVE ;  /* 0x000000000000791b */ /* 0x003fe20003800000 */
.L_x_2162:
[----:B------:R-:W-:Y:S01]  /*30af0*/  IMAD.MOV.U32 R12, RZ, RZ, 0x8 ;  /* 0x00000008ff0c7424 */ /* 0x000fe200078e00ff */
[----:B------:R-:W-:-:S05]  /*30b00*/  SEL R3, R14, RZ, P3 ;  /* 0x000000ff0e037207 */ /* 0x000fca0001800000 */
[----:B------:R-:W-:-:S04]  /*30b10*/  IMAD.IADD R3, R2, 0x1, R3 ;  /* 0x0000000102037824 */ /* 0x000fc800078e0203 */
[----:B------:R-:W-:-:S07]  /*30b20*/  IMAD.MOV.U32 R13, RZ, RZ, R3 ;  /* 0x000000ffff0d7224 */ /* 0x000fce00078e0003 */
[----:B------:R-:W-:Y:S05]  /*30b30*/  WARPSYNC.COLLECTIVE R15, `(.L_x_2163) ;  /* 0x000000000f087348 */ /* 0x000fea0003c00000 */
[----:B------:R0:W1:Y:S02]  /*30b40*/  SHFL.UP P6, R14, R13, R12, R11 ;  /* 0x0400000c0d0e7389 */ /* 0x00006400000c000b */
[----:B01----:R-:W-:Y:S01]  /*30b50*/  ENDCOLLECTIVE ;  /* 0x000000000000791b */ /* 0x003fe20003800000 */
.L_x_2163:
[----:B------:R-:W-:Y:S02]  /*30b60*/  MOV R12, 0x10 ;  /* 0x00000010000c7802 */ /* 0x000fe40000000f00 */
[----:B------:R-:W-:-:S05]  /*30b70*/  SEL R4, R14, RZ, P4 ;  /* 0x000000ff0e047207 */ /* 0x000fca0002000000 */
[----:B------:R-:W-:-:S04]  /*30b80*/  IMAD.IADD R4, R3, 0x1, R4 ;  /* 0x0000000103047824 */ /* 0x000fc800078e0204 */
[----:B------:R-:W-:-:S07]  /*30b90*/  IMAD.MOV.U32 R13, RZ, RZ, R4 ;  /* 0x000000ffff0d7224 */ /* 0x000fce00078e0004 */
[----:B------:R-:W-:Y:S05]  /*30ba0*/  WARPSYNC.COLLECTIVE R15, `(.L_x_2164) ;  /* 0x000000000f087348 */ /* 0x000fea0003c00000 */
[----:B------:R0:W1:Y:S02]  /*30bb0*/  SHFL.UP P6, R14, R13, R12, R11 ;  /* 0x0400000c0d0e7389 */ /* 0x00006400000c000b */
[----:B01----:R-:W-:Y:S01]  /*30bc0*/  ENDCOLLECTIVE ;  /* 0x000000000000791b */ /* 0x003fe20003800000 */
.L_x_2164:
        /* <DEDUP_REMOVED lines=8> */
.L_x_2165:
[----:B------:R-:W-:Y:S05]  /*30c50*/  BRA `(.L_x_2166) ;  /* 0xffffffa800087947 */ /* 0x000fea000383ffff */
.L_x_1978:
[----:B------:R-:W-:Y:S01]  /*30c60*/  BSSY B0, `(.L_x_2167) ;  /* 0x0000006000007945 */ /* 0x000fe20003800000 */
[----:B------:R-:W-:Y:S01]  /*30c70*/  PLOP3.LUT P6, PT, P6, PT, PT, 0x8, 0x0 ;  /* 0x000000000000781c */ /* 0x000fe200037ce170 */
[----:B------:R-:W-:-:S12]  /*30c80*/  IMAD.MOV.U32 R15, RZ, RZ, -0x1 ;  /* 0xffffffffff0f7424 */ /* 0x000fd800078e00ff */
[----:B0-----:R-:W-:Y:S05]  /*30c90*/  WARPSYNC.COLLECTIVE R15, `(.L_x_2168) ;  /* 0x000000000f087348 */ /* 0x001fea0003c00000 */
[----:B------:R-:W-:Y:S01]  /*30ca0*/  VOTE.ANY R14, PT, P6 ;  /* 0x00000000000e7806 */ /* 0x000fe200030e0100 */
[----:B0-----:R-:W-:Y:S06]  /*30cb0*/  ENDCOLLECTIVE ;  /* 0x000000000000791b */ /* 0x001fec0003800000 */
.L_x_2168:
[----:B------:R-:W-:Y:S05]  /*30cc0*/  BSYNC B0 ;  /* 0x0000000000007941 */ /* 0x000fea0003800000 */
.L_x_2167:
[----:B------:R-:W-:Y:S01]  /*30cd0*/  MOV R2, R14 ;  /* 0x0000000e00027202 */ /* 0x000fe20000000f00 */
[----:B------:R-:W-:Y:S02]  /*30ce0*/  IMAD.MOV.U32 R13, RZ, RZ, R25 ;  /* 0x000000ffff0d7224 */ /* 0x000fe400078e0019 */
[----:B------:R-:W-:Y:S01]  /*30cf0*/  IMAD.MOV.U32 R11, RZ, RZ, 0x1f ;  /* 0x0000001fff0b7424 */ /* 0x000fe200078e00ff */
[----:B------:R0:W1:Y:S01]  /*30d00*/  POPC R12, R2 ;  /* 0x00000002000c7309 */ /* 0x0000620000000000 */
[----:B------:R-:W-:-:S07]  /*30d10*/  IMAD.MOV.U32 R15, RZ, RZ, -0x1 ;  /* 0xffffffffff0f7424 */ /* 0x000fce00078e00ff */
[----:B01----:R-:W-:Y:S05]  /*30d20*/  WARPSYNC.COLLECTIVE R15, `(.L_x_2169) ;  /* 0x000000000f087348 */ /* 0x003fea0003c00000 */
[----:B-1----:R1:W2:Y:S02]  /*30d30*/  SHFL.IDX P6, R14, R13, R12, R11 ;  /* 0x0000000c0d0e7389 */ /* 0x0022a400000c000b */
[----:B012---:R-:W-:Y:S01]  /*30d40*/  ENDCOLLECTIVE ;  /* 0x000000000000791b */ /* 0x007fe20003800000 */
.L_x_2169:
[----:B------:R-:W-:Y:S02]  /*30d50*/  IMAD.IADD R27, R12, 0x1, R27 ;  /* 0x000000010c1b7824 */ /* 0x000fe400078e021b */
[----:B------:R-:W-:Y:S02]  /*30d60*/  IMAD.MOV.U32 R13, RZ, RZ, R8 ;  /* 0x000000ffff0d7224 */ /* 0x000fe400078e0008 */
[----:B------:R-:W-:-:S07]  /*30d70*/  IMAD.MOV.U32 R25, RZ, RZ, R14 ;  /* 0x000000ffff197224 */ /* 0x000fce00078e000e */
[----:B------:R-:W-:Y:S05]  /*30d80*/  WARPSYNC.COLLECTIVE R15, `(.L_x_2170) ;  /* 0x000000000f087348 */ /* 0x000fea0003c00000 */
[----:B------:R0:W1:Y:S02]  /*30d90*/  SHFL.IDX P6, R14, R13, R12, R11 ;  /* 0x0000000c0d0e7389 */ /* 0x00006400000c000b */
[----:B01----:R-:W-:Y:S01]  /*30da0*/  ENDCOLLECTIVE ;  /* 0x000000000000791b */ /* 0x003fe20003800000 */
.L_x_2170:
[----:B------:R-:W-:Y:S01]  /*30db0*/  MOV R8, R14 ;  /* 0x0000000e00087202 */ /* 0x000fe20000000f00 */
[----:B------:R-:W-:Y:S06]  /*30dc0*/  BRA `(.L_x_2171) ;  /* 0xffffffa400ec7947 */ /* 0x000fec000383ffff */
.L_x_1980:
[----:B------:R-:W-:Y:S01]  /*30dd0*/  BSSY B0, `(.L_x_2172) ;  /* 0x0000007000007945 */ /* 0x000fe20003800000 */
[----:B------:R-:W-:Y:S02]  /*30de0*/  IMAD.MOV.U32 R13, RZ, RZ, R3 ;  /* 0x000000ffff0d7224 */ /* 0x000fe400078e0003 */
[----:B------:R-:W-:Y:S02]  /*30df0*/  IMAD.MOV.U32 R11, RZ, RZ, 0x1f ;  /* 0x0000001fff0b7424 */ /* 0x000fe400078e00ff */
[----:B------:R-:W-:-:S07]  /*30e00*/  IMAD.MOV.U32 R15, RZ, RZ, -0x1 ;  /* 0xffffffffff0f7424 */ /* 0x000fce00078e00ff */
[----:B0-23--:R-:W-:Y:S05]  /*30e10*/  WARPSYNC.COLLECTIVE R15, `(.L_x_2173) ;  /* 0x000000000f087348 */ /* 0x00dfea0003c00000 */
[----:B------:R1:W4:Y:S02]  /*30e20*/  SHFL.IDX P6, R14, R13, R12, R11 ;  /* 0x0000000c0d0e7389 */ /* 0x00032400000c000b */
[----:B01234-:R-:W-:Y:S01]  /*30e30*/  ENDCOLLECTIVE ;  /* 0x000000000000791b */ /* 0x01ffe20003800000 */
.L_x_2173:
[----:B------:R-:W-:Y:S05]  /*30e40*/  BSYNC B0 ;  /* 0x0000000000007941 */ /* 0x000fea0003800000 */
.L_x_2172:
[----:B------:R-:W-:Y:S01]  /*30e50*/  IMAD.MOV.U32 R24, RZ, RZ, R14 ;  /* 0x000000ffff187224 */ /* 0x000fe200078e000e */
[----:B------:R-:W-:Y:S06]  /*30e60*/  BRA `(.L_x_1979) ;  /* 0xffffffa400dc7947 */ /* 0x000fec000383ffff */
.L_x_1986:
[----:B-1----:R1:W2:Y:S02]  /*30e70*/  SYNCS.PHASECHK.TRANS64.TRYWAIT P0, [R5+URZ+0x30820], R0 ;  /* 0x03082000050075a7 */ /* 0x0022a4000800017f */
[----:B--2---:R-:W-:Y:S05]  /*30e80*/  @!P0 NANOSLEEP.SYNCS 0x989680 ;  /* 0x009896800000895d */ /* 0x004fea0003900000 */
[----:B------:R-:W2:Y:S02]  /*30e90*/  @!P0 SYNCS.PHASECHK.TRANS64 P0, [R5+URZ+0x30820], R0 ;  /* 0x03082000050085a7 */ /* 0x000ea4000800007f */
[----:B--2---:R-:W-:Y:S05]  /*30ea0*/  @!P0 BRA `(.L_x_1986) ;  /* 0xfffffffc00f08947 */ /* 0x004fea000383ffff */
[----:B------:R-:W-:Y:S05]  /*30eb0*/  BRA `(.L_x_2174) ;  /* 0xffffffb000347947 */ /* 0x000fea000383ffff */
.L_x_1987:
[----:B------:R-:W2:Y:S01]  /*30ec0*/  S2R R2, SR_TID.X ;  /* 0x0000000000027919 */ /* 0x000ea20000002100 */
[----:B------:R-:W-:Y:S01]  /*30ed0*/  BSSY B0, `(.L_x_2175) ;  /* 0x000000a000007945 */ /* 0x000fe20003800000 */
[----:B------:R-:W-:Y:S02]  /*30ee0*/  IMAD.MOV.U32 R12, RZ, RZ, RZ ;  /* 0x000000ffff0c7224 */ /* 0x000fe400078e00ff */
[----:B------:R-:W-:Y:S02]  /*30ef0*/  IMAD.MOV.U32 R11, RZ, RZ, 0x1f ;  /* 0x0000001fff0b7424 */ /* 0x000fe400078e00ff */
[----:B------:R-:W-:Y:S01]  /*30f00*/  IMAD.MOV.U32 R15, RZ, RZ, -0x1 ;  /* 0xffffffffff0f7424 */ /* 0x000fe200078e00ff */
[----:B--2---:R-:W-:-:S04]  /*30f10*/  SHF.R.U32.HI R2, RZ, 0x5, R2 ;  /* 0x00000005ff027819 */ /* 0x004fc80000011602 */
[----:B------:R-:W-:-:S04]  /*30f20*/  LOP3.LUT R2, R2, 0x3, RZ, 0xc0, !PT ;  /* 0x0000000302027812 */ /* 0x000fc800078ec0ff */
[----:B------:R-:W-:-:S07]  /*30f30*/  MOV R13, R2 ;  /* 0x00000002000d7202 */ /* 0x000fce0000000f00 */
[----:B01-3--:R-:W-:Y:S05]  /*30f40*/  WARPSYNC.COLLECTIVE R15, `(.L_x_2176) ;  /* 0x000000000f087348 */ /* 0x00bfea0003c00000 */
[----:B------:R2:W4:Y:S02]  /*30f50*/  SHFL.IDX P6, R14, R13, R12, R11 ;  /* 0x0000000c0d0e7389 */ /* 0x00052400000c000b */
[----:B01234-:R-:W-:Y:S01]  /*30f60*/  ENDCOLLECTIVE ;  /* 0x000000000000791b */ /* 0x01ffe20003800000 */
.L_x_2176:
[----:B------:R-:W-:Y:S05]  /*30f70*/  BSYNC B0 ;  /* 0x0000000000007941 */ /* 0x000fea0003800000 */
.L_x_2175:
[----:B------:R-:W-:Y:S05]  /*30f80*/  BRA `(.L_x_2177) ;  /* 0xffffffb0001c7947 */ /* 0x000fea000383ffff */
.L_x_1988:
[----:B------:R-:W-:Y:S01]  /*30f90*/  BSSY B0, `(.L_x_2178) ;  /* 0x0000006000007945 */ /* 0x000fe20003800000 */
[----:B------:R-:W-:-:S07]  /*30fa0*/  IMAD.MOV.U32 R15, RZ, RZ, -0x1 ;  /* 0xffffffffff0f7424 */ /* 0x000fce00078e00ff */
[----:B01-3--:R-:W-:Y:S05]  /*30fb0*/  WARPSYNC.COLLECTIVE R15, `(.L_x_2179) ;  /* 0x000000000f0c7348 */ /* 0x00bfea0003c00000 */
[----:B------:R-:W-:Y:S02]  /*30fc0*/  ELECT P6, UR62, PT ;  /* 0x00000000003e782f */ /* 0x000fe400038c0000 */
[----:B------:R-:W-:Y:S01]  /*30fd0*/  MOV R14, UR62 ;  /* 0x0000003e000e7c02 */ /* 0x000fe20008000f00 */
[----:B01-3--:R-:W-:Y:S10]  /*30fe0*/  ENDCOLLECTIVE ;  /* 0x000000000000791b */ /* 0x00bff40003800000 */
.L_x_2179:
[----:B------:R-:W-:Y:S05]  /*30ff0*/  BSYNC B0 ;  /* 0x0000000000007941 */ /* 0x000fea0003800000 */
.L_x_2178:
[----:B------:R-:W-:Y:S05]  /*31000*/  BRA `(.L_x_2180) ;  /* 0xffffffb000107947 */ /* 0x000fea000383ffff */
.L_x_1990:
[----:B-1----:R1:W2:Y:S02]  /*31010*/  SYNCS.PHASECHK.TRANS64.TRYWAIT P1, [R3+URZ+0x30840], R2 ;  /* 0x03084002030075a7 */ /* 0x0022a4000802017f */
[----:B--2---:R-:W-:Y:S05]  /*31020*/  @!P1 NANOSLEEP.SYNCS 0x989680 ;  /* 0x009896800000995d */ /* 0x004fea0003900000 */
[----:B------:R-:W2:Y:S02]  /*31030*/  @!P1 SYNCS.PHASECHK.TRANS64 P1, [R3+URZ+0x30840], R2 ;  /* 0x03084002030095a7 */ /* 0x000ea4000802007f */
[----:B--2---:R-:W-:Y:S05]  /*31040*/  @!P1 BRA `(.L_x_1990) ;  /* 0xfffffffc00f09947 */ /* 0x004fea000383ffff */
[----:B------:R-:W-:Y:S05]  /*31050*/  BRA `(.L_x_2181) ;  /* 0xffffffb000387947 */ /* 0x000fea000383ffff */
.L_x_1992:
[----:B--2---:R2:W4:Y:S02]  /*31060*/  SYNCS.PHASECHK.TRANS64.TRYWAIT P1, [R5+URZ+0x30840], R0 ;  /* 0x03084000050075a7 */ /* 0x004524000802017f */
[----:B----4-:R-:W-:Y:S05]  /*31070*/  @!P1 NANOSLEEP.SYNCS 0x989680 ;  /* 0x009896800000995d */ /* 0x010fea0003900000 */
[----:B------:R-:W4:Y:S02]  /*31080*/  @!P1 SYNCS.PHASECHK.TRANS64 P1, [R5+URZ+0x30840], R0 ;  /* 0x03084000050095a7 */ /* 0x000f24000802007f */
[----:B----4-:R-:W-:Y:S05]  /*31090*/  @!P1 BRA `(.L_x_1992) ;  /* 0xfffffffc00f09947 */ /* 0x010fea000383ffff */
[----:B------:R-:W-:Y:S05]  /*310a0*/  BRA `(.L_x_2182) ;  /* 0xffffffb000447947 */ /* 0x000fea000383ffff */
.L_x_1994:
[----:B----4-:R4:W0:Y:S02]  /*310b0*/  SYNCS.PHASECHK.TRANS64.TRYWAIT P1, [R3+URZ+0x30860], R2 ;  /* 0x03086002030075a7 */ /* 0x010824000802017f */
[----:B0-----:R-:W-:Y:S05]  /*310c0*/  @!P1 NANOSLEEP.SYNCS 0x989680 ;  /* 0x009896800000995d */ /* 0x001fea0003900000 */
[----:B------:R-:W0:Y:S02]  /*310d0*/  @!P1 SYNCS.PHASECHK.TRANS64 P1, [R3+URZ+0x30860], R2 ;  /* 0x03086002030095a7 */ /* 0x000e24000802007f */
[----:B0-----:R-:W-:Y:S05]  /*310e0*/  @!P1 BRA `(.L_x_1994) ;  /* 0xfffffffc00f09947 */ /* 0x001fea000383ffff */
[----:B------:R-:W-:Y:S05]  /*310f0*/  BRA `(.L_x_2183) ;  /* 0xffffffb000407947 */ /* 0x000fea000383ffff */
.L_x_2184:
        /* <DEDUP_REMOVED lines=16> */
.L_x_3276:


//--------------------- .text._ZN7cutlass13device_kernelIN5flash11enable_sm90INS1_16FlashAttnFwdSm90INS1_25CollectiveMainloopFwdSm90ILi2EN4cute5tupleIJNS5_1CILi1EEES8_S8_EEENS6_IJNS7_ILi128EEENS7_ILi80EEENS7_ILi256EEEEEELi256ENS_6half_tEfNS_4arch4Sm90ELb1ELb0ELb0ELb0ELb1ELb0ELb0ELb1ELb1ELb1ELb1ELb0EEENS1_21CollectiveEpilogueFwdINS6_IJSA_SC_SB_EEES9_SE_SG_Li256ELb0ELb1ELb1ELb0EEENS1_19SingleTileSchedulerILb0ELb1ELb1ELi128EEEEEEEEEvNT_6ParamsE --------------------------
	.section	.text._ZN7cutlass13device_kernelIN5flash11enable_sm90INS1_16FlashAttnFwdSm90INS1_25CollectiveMainloopFwdSm90ILi2EN4cute5tupleIJNS5_1CILi1EEES8_S8_EEENS6_IJNS7_ILi128EEENS7_ILi80EEENS7_ILi256EEEEEELi256ENS_6half_tEfNS_4arch4Sm90ELb1ELb0ELb0ELb0ELb1ELb0ELb0ELb1ELb1ELb1ELb1ELb0EEENS1_21CollectiveEpilogueFwdINS6_IJSA_SC_SB_EEES9_SE_SG_Li256ELb0ELb1ELb1ELb0EEENS1_19SingleTileSchedulerILb0ELb1ELb1ELi128EEEEEEEEEvNT_6ParamsE,"ax",@progbits
	.align	128
.text._ZN7cutlass13device_kernelIN5flash11enable_sm90INS1_16FlashAttnFwdSm90INS1_25CollectiveMainloopFwdSm90ILi2EN4cute5tupleIJNS5_1CILi1EEES8_S8_EEENS6_IJNS7_ILi128EEENS7_ILi80EEENS7_ILi256EEEEEELi256ENS_6half_tEfNS_4arch4Sm90ELb1ELb0ELb0ELb0ELb1ELb0ELb0ELb1ELb1ELb1ELb1ELb0EEENS1_21CollectiveEpilogueFwdINS6_IJSA_SC_SB_EEES9_SE_SG_Li256ELb0ELb1ELb1ELb0EEENS1_19SingleTileSchedulerILb0ELb1ELb1ELi128EEEEEEEEEvNT_6ParamsE:
        .type           _ZN7cutlass13device_kernelIN5flash11enable_sm90INS1_16FlashAttnFwdSm90INS1_25CollectiveMainloopFwdSm90ILi2EN4cute5tupleIJNS5_1CILi1EEES8_S8_EEENS6_IJNS7_ILi128EEENS7_ILi80EEENS7_ILi256EEEEEELi256ENS_6half_tEfNS_4arch4Sm90ELb1ELb0ELb0ELb0ELb1ELb0ELb0ELb1ELb1ELb1ELb1ELb0EEENS1_21CollectiveEpilogueFwdINS6_IJSA_SC_SB_EEES9_SE_SG_Li256ELb0ELb1ELb1ELb0EEENS1_19SingleTileSchedulerILb0ELb1ELb1ELi128EEEEEEEEEvNT_6ParamsE,@function
        .size           _ZN7cutlass13device_kernelIN5flash11enable_sm90INS1_16FlashAttnFwdSm90INS1_25CollectiveMainloopFwdSm90ILi2EN4cute5tupleIJNS5_1CILi1EEES8_S8_EEENS6_IJNS7_ILi128EEENS7_ILi80EEENS7_ILi256EEEEEELi256ENS_6half_tEfNS_4arch4Sm90ELb1ELb0ELb0ELb0ELb1ELb0ELb0ELb1ELb1ELb1ELb1ELb0EEENS1_21CollectiveEpilogueFwdINS6_IJSA_SC_SB_EEES9_SE_SG_Li256ELb0ELb1ELb1ELb0EEENS1_19SingleTileSchedulerILb0ELb1ELb1ELi128EEEEEEEEEvNT_6ParamsE,(.L_x_3277 - _ZN7cutlass13device_kernelIN5flash11enable_sm90INS1_16FlashAttnFwdSm90INS1_25CollectiveMainloopFwdSm90ILi2EN4cute5tupleIJNS5_1CILi1EEES8_S8_EEENS6_IJNS7_ILi128EEENS7_ILi80EEENS7_ILi256EEEEEELi256ENS_6half_tEfNS_4arch4Sm90ELb1ELb0ELb0ELb0ELb1ELb0ELb0ELb1ELb1ELb1ELb1ELb0EEENS1_21CollectiveEpilogueFwdINS6_IJSA_SC_SB_EEES9_SE_SG_Li256ELb0ELb1ELb1ELb0EEENS1_19SingleTileSchedulerILb0ELb1ELb1ELi128EEEEEEEEEvNT_6ParamsE)
        .other          _ZN7cutlass13device_kernelIN5flash11enable_sm90INS1_16FlashAttnFwdSm90INS1_25CollectiveMainloopFwdSm90ILi2EN4cute5tupleIJNS5_1CILi1EEES8_S8_EEENS6_IJNS7_ILi128EEENS7_ILi80EEENS7_ILi256EEEEEELi256ENS_6half_tEfNS_4arch4Sm90ELb1ELb0ELb0ELb0ELb1ELb0ELb0ELb1ELb1ELb1ELb1ELb0EEENS1_21CollectiveEpilogueFwdINS6_IJSA_SC_SB_EEES9_SE_SG_Li256ELb0ELb1ELb1ELb0EEENS1_19SingleTileSchedulerILb0ELb1ELb1ELi128EEEEEEEEEvNT_6ParamsE,@"STO_CUDA_ENTRY STV_DEFAULT"
_ZN7cutlass13device_kernelIN5flash11enable_sm90INS1_16FlashAttnFwdSm90INS1_25CollectiveMainloopFwdSm90ILi2EN4cute5tupleIJNS5_1CILi1EEES8_S8_EEENS6_IJNS7_ILi128EEENS7_ILi80EEENS7_ILi256EEEEEELi256ENS_6half_tEfNS_4arch4Sm90ELb1ELb0ELb0ELb0ELb1ELb0ELb0ELb1ELb1ELb1ELb1ELb0EEENS1_21CollectiveEpilogueFwdINS6_IJSA_SC_SB_EEES9_SE_SG_Li256ELb0ELb1ELb1ELb0EEENS1_19SingleTileSchedulerILb0ELb1ELb1ELi128EEEEEEEEEvNT_6ParamsE:
        /* <DEDUP_REMOVED lines=45> */
.L_x_2185:
        /* <DEDUP_REMOVED lines=22> */
.L_x_2186:
        /* <DEDUP_REMOVED lines=18> */
.L_x_2187:
        /* <DEDUP_REMOVED lines=22> */
.L_x_2188:
        /* <DEDUP_REMOVED lines=23> */
.L_x_2189:
        /* <DEDUP_REMOVED lines=10> */
.L_x_2192:
        /* <DEDUP_REMOVED lines=19> */
[----:B------:R-:W1:Y:S01]  /*09f0*/  S2UR UR60, SR_CTAID.X ;  /* 0x00000000003c79c3 */ /* 0x000e620000002500 */
[----:B------:R-:W-:Y:S01]  /*0a00*/  ULDC UR4, c[0x0][0x448] ;  /* 0x0001120000047ab9 */ /* 0x000fe20000000800 */
[----:B------:R-:W-:Y:S01]  /*0a10*/  ULDC UR6, c[0x0][0x424] ;  /* 0x0001090000067ab9 */ /* 0x000fe20000000800 */
[----:B------:R-:W-:Y:S01]  /*0a20*/  UISETP.NE.AND UP1, UPT, UR4, 0x1, UPT ;  /* 0x000000010400788c */ /* 0x000fe2000bf25270 */
[----:B------:R-:W-:Y:S02]  /*0a30*/  ULDC UR7, c[0x0][0x288] ;  /* 0x0000a20000077ab9 */ /* 0x000fe40000000800 */
[----:B------:R-:W-:Y:S01]  /*0a40*/  ULDC.64 UR4, c[0x0][0x418] ;  /* 0x0001060000047ab9 */ /* 0x000fe20000000a00 */
[----:B------:R-:W-:Y:S02]  /*0a50*/  UIADD3 UR7, -UR7, 0x50, URZ ;  /* 0x0000005007077890 */ /* 0x000fe4000fffe13f */
[----:B------:R-:W-:Y:S02]  /*0a60*/  UISETP.NE.U32.AND UP0, UPT, UR4, URZ, UPT ;  /* 0x0000003f0400728c */ /* 0x000fe4000bf05070 */
[----:B------:R-:W-:-:S02]  /*0a70*/  UP2UR UR4, UPR, URZ, 0x2 ;  /* 0x000000023f047883 */ /* 0x000fc40008000000 */
[----:B------:R-:W-:Y:S01]  /*0a80*/  UISETP.NE.AND.EX UP0, UPT, UR5, URZ, UPT, UP0 ;  /* 0x0000003f0500728c */ /* 0x000fe2000bf05300 */
[----:B------:R-:W-:Y:S02]  /*0a90*/  ULDC UR8, c[0x0][0x2f0] ;  /* 0x0000bc0000087ab9 */ /* 0x000fe40000000800 */
[----:B------:R-:W-:Y:S01]  /*0aa0*/  @UP1 ULDC UR5, c[0x0][0x44c] ;  /* 0x0001130000051ab9 */ /* 0x000fe20000000800 */
[----:B------:R-:W-:Y:S01]  /*0ab0*/  IMAD.U32 R19, RZ, RZ, UR4 ;  /* 0x00000004ff137e24 */ /* 0x000fe2000f8e00ff */
[----:B------:R-:W-:Y:S01]  /*0ac0*/  USEL UR11, UR6, 0x1, UP0 ;  /* 0x00000001060b7887 */ /* 0x000fe20008000000 */
[----:B------:R-:W-:Y:S01]  /*0ad0*/  @UP1 ULDC UR10, c[0x0][0x450] ;  /* 0x00011400000a1ab9 */ /* 0x000fe20000000800 */
[----:B------:R-:W-:Y:S02]  /*0ae0*/  USHF.R.U32.HI UR12, URZ, 0x10, UR9 ;  /* 0x000000103f0c7899 */ /* 0x000fe40008011609 */
[----:B------:R-:W-:Y:S02]  /*0af0*/  UIMAD UR7, UR11, UR8, UR7 ;  /* 0x000000080b0772a4 */ /* 0x000fe4000f8e0207 */
[----:B------:R-:W-:Y:S01]  /*0b00*/  MOV R18, UR11 ;  /* 0x0000000b00127c02 */ /* 0x000fe20008000f00 */
[----:B-1----:R-:W-:-:S04]  /*0b10*/  USHF.L.U32 UR60, UR60, 0x7, URZ ;  /* 0x000000073c3c7899 */ /* 0x002fc8000800063f */
[----:B------:R-:W-:Y:S02]  /*0b20*/  @UP1 UIADD3 UR4, UR60, 0x7f, URZ ;  /* 0x0000007f3c041890 */ /* 0x000fe4000fffe03f */
[----:B------:R-:W-:Y:S02]  /*0b30*/  UIADD3 UR6, UR60, 0x7f, URZ ;  /* 0x0000007f3c067890 */ /* 0x000fe4000fffe03f */
[----:B------:R-:W-:Y:S02]  /*0b40*/  UIMAD.WIDE.U32 UR4, UR4, UR5, URZ ;  /* 0x00000005040472a5 */ /* 0x000fe4000f8e003f */
[----:B------:R-:W-:Y:S02]  /*0b50*/  UIMAD UR4, UR11, UR8, 0x4f ;  /* 0x0000004f0b0474a4 */ /* 0x000fe4000f8e0208 */
[----:B------:R-:W-:Y:S02]  /*0b60*/  @UP1 USHF.R.U32.HI UR6, URZ, UR10, UR5 ;  /* 0x0000000a3f061299 */ /* 0x000fe40008011605 */
[----:B------:R-:W-:-:S02]  /*0b70*/  UIMAD.WIDE UR4, UR4, 0x66666667, URZ ;  /* 0x66666667040478a5 */ /* 0x000fc4000f8e023f */
[----:B------:R-:W-:Y:S02]  /*0b80*/  UIADD3 UR6, UR7, UR6, URZ ;  /* 0x0000000607067290 */ /* 0x000fe4000fffe03f */
[----:B------:R-:W-:Y:S02]  /*0b90*/  USHF.R.U32.HI UR4, URZ, 0x1f, UR5 ;  /* 0x0000001f3f047899 */ /* 0x000fe40008011605 */
[----:B------:R-:W-:Y:S02]  /*0ba0*/  UIMAD.WIDE UR6, UR6, 0x66666667, URZ ;  /* 0x66666667060678a5 */ /* 0x000fe4000f8e023f */
[----:B------:R-:W-:Y:S02]  /*0bb0*/  ULEA.HI.SX32 UR4, UR5, UR4, 0x1b ;  /* 0x0000000405047291 */ /* 0x000fe4000f8fda3f */
[----:B------:R-:W-:-:S04]  /*0bc0*/  USHF.R.U32.HI UR6, URZ, 0x1f, UR7 ;  /* 0x0000001f3f067899 */ /* 0x000fc80008011607 */
[----:B------:R-:W-:Y:S02]  /*0bd0*/  ULEA.HI.SX32 UR6, UR7, UR6, 0x1b ;  /* 0x0000000607067291 */ /* 0x000fe4000f8fda3f */
[----:B------:R-:W-:Y:S02]  /*0be0*/  ULOP3.LUT UR7, UR9, 0xffff, URZ, 0xc0, !UPT ;  /* 0x0000ffff09077892 */ /* 0x000fe4000f8ec03f */
[----:B------:R-:W-:-:S04]  /*0bf0*/  UISETP.LT.AND UP0, UPT, UR4, UR6, UPT ;  /* 0x000000060400728c */ /* 0x000fc8000bf01270 */
[----:B------:R-:W-:Y:S02]  /*0c00*/  USEL UR11, UR4, UR6, UP0 ;  /* 0x00000006040b7287 */ /* 0x000fe40008000000 */
[----:B------:R-:W-:Y:S02]  /*0c10*/  UISETP.NE.AND UP0, UPT, UR12, URZ, UPT ;  /* 0x0000003f0c00728c */ /* 0x000fe4000bf05270 */
[----:B------:R-:W-:Y:S01]  /*0c20*/  UISETP.GE.AND UP1, UPT, UR11, 0x1, UPT ;  /* 0x000000010b00788c */ /* 0x000fe2000bf26270 */
[----:B------:R-:W-:-:S05]  /*0c30*/  UMOV UR4, URZ ;  /* 0x0000003f00047c82 */ /* 0x000fca0008000000 */
[----:B------:R-:W-:-:S03]  /*0c40*/  PLOP3.LUT P0, PT, PT, PT, UP1, 0x80, 0x0 ;  /* 0x000000000000781c */ /* 0x000fc60003f0f018 */
[----:B------:R-:W-:-:S10]  /*0c50*/  @!UP0 ULDC UR12, c[0x0][0x9f0] ;  /* 0x00027c00000c8ab9 */ /* 0x000fd40000000800 */
[----:B------:R-:W-:Y:S05]  /*0c60*/  @!P0 BRA `(.L_x_2194) ;  /* 0x0000000000848947 */ /* 0x000fea0003800000 */
[----:B------:R-:W-:Y:S01]  /*0c70*/  IMAD.U32 R3, RZ, RZ, UR12 ;  /* 0x0000000cff037e24 */ /* 0x000fe2000f8e00ff */
[----:B------:R-:W-:Y:S01]  /*0c80*/  UIADD3 UR6, UR12, -0x1, UR11 ;  /* 0xffffffff0c067890 */ /* 0x000fe2000fffe00b */
[----:B------:R-:W-:-:S03]  /*0c90*/  UMOV UR4, URZ ;  /* 0x0000003f00047c82 */ /* 0x000fc60008000000 */
[-C--:B------:R-:W-:Y:S02]  /*0ca0*/  IABS R0, R3.reuse ;  /* 0x0000000300007213 */ /* 0x080fe40000000000 */
[----:B------:R-:W-:Y:S01]  /*0cb0*/  IMAD.U32 R4, RZ, RZ, UR6 ;  /* 0x00000006ff047e24 */ /* 0x000fe2000f8e00ff */
[----:B------:R-:W-:Y:S01]  /*0cc0*/  IABS R5, R3 ;  /* 0x0000000300057213 */ /* 0x000fe20000000000 */
[----:B------:R-:W-:Y:S01]  /*0cd0*/  ULOP3.LUT UR6, UR6, UR12, URZ, 0x3c, !UPT ;  /* 0x0000000c06067292 */ /* 0x000fe2000f8e3c3f */
[----:B------:R-:W-:Y:S02]  /*0ce0*/  R2UR UR13, R0 ;  /* 0x00000000000d72ca */ /* 0x000fe400000e0000 */
[----:B------:R-:W-:-:S05]  /*0cf0*/  IABS R4, R4 ;  /* 0x0000000400047213 */ /* 0x000fca0000000000 */
[----:B------:R-:W-:-:S05]  /*0d00*/  IMAD.MOV.U32 R3, RZ, RZ, R4 ;  /* 0x000000ffff037224 */ /* 0x000fca00078e0004 */
[----:B------:R-:W-:Y:S01]  /*0d10*/  R2UR UR10, R3 ;  /* 0x00000000030a72ca */ /* 0x000fe200000e0000 */
[----:B------:R-:W1:Y:S08]  /*0d20*/  I2F.RP R0, UR13 ;  /* 0x0000000d00007d06 */ /* 0x000e700008209400 */
[----:B-1----:R-:W0:Y:S02]  /*0d30*/  MUFU.RCP R0, R0 ;  /* 0x0000000000007308 */ /* 0x002e240000001000 */
[----:B0-----:R-:W-:Y:S01]  /*0d40*/  VIADD R2, R0, 0xffffffe ;  /* 0x0ffffffe00027836 */ /* 0x001fe20000000000 */
[----:B------:R-:W-:-:S05]  /*0d50*/  IADD3 R0, RZ, -R5, RZ ;  /* 0x80000005ff007210 */ /* 0x000fca0007ffe0ff */
        /* <DEDUP_REMOVED lines=18> */
.L_x_2194:
[----:B------:R-:W-:Y:S01]  /*0e80*/  UIMAD UR6, UR7, UR4, URZ ;  /* 0x00000004070672a4 */ /* 0x000fe2000f8e023f */
[----:B------:R-:W-:Y:S01]  /*0e90*/  IMAD.U32 R0, RZ, RZ, UR11 ;  /* 0x0000000bff007e24 */ /* 0x000fe2000f8e00ff */
[----:B------:R-:W-:Y:S01]  /*0ea0*/  R2UR UR5, R18 ;  /* 0x00000000120572ca */ /* 0x000fe200000e0000 */
[----:B------:R-:W-:Y:S01]  /*0eb0*/  IMAD.U32 R3, RZ, RZ, UR4 ;  /* 0x00000004ff037e24 */ /* 0x000fe2000f8e00ff */
[----:B------:R-:W-:Y:S01]  /*0ec0*/  PLOP3.LUT P0, PT, PT, PT, PT, 0x80, 0x0 ;  /* 0x000000000000781c */ /* 0x000fe20003f0f070 */
[----:B------:R-:W-:Y:S01]  /*0ed0*/  VIADD R17, R25, 0xffffff80 ;  /* 0xffffff8019117836 */ /* 0x000fe20000000000 */
[----:B0-----:R-:W-:Y:S01]  /*0ee0*/  MOV R2, RZ ;  /* 0x000000ff00027202 */ /* 0x001fe20000000f00 */
[----:B------:R-:W-:Y:S01]  /*0ef0*/  IMAD.U32 R22, RZ, RZ, UR6 ;  /* 0x00000006ff167e24 */ /* 0x000fe2000f8e00ff */
[----:B------:R-:W-:Y:S02]  /*0f00*/  VIADDMNMX R0, R3, UR6, R0, PT ;  /* 0x0000000603007c46 */ /* 0x000fe4000b800100 */
[----:B------:R-:W-:-:S02]  /*0f10*/  CS2R R150, SRZ ;  /* 0x0000000000967805 */ /* 0x000fc4000001ff00 */
[----:B------:R-:W-:Y:S02]  /*0f20*/  CS2R R148, SRZ ;  /* 0x0000000000947805 */ /* 0x000fe4000001ff00 */
[----:B------:R-:W-:Y:S02]  /*0f30*/  CS2R R146, SRZ ;  /* 0x0000000000927805 */ /* 0x000fe4000001ff00 */
[----:B------:R-:W-:Y:S01]  /*0f40*/  R2UR UR61, R0 ;  /* 0x00000000003d72ca */ /* 0x000fe200000e0000 */
[----:B------:R-:W-:Y:S01]  /*0f50*/  IMAD.MOV.U32 R0, RZ, RZ, RZ ;  /* 0x000000ffff007224 */ /* 0x000fe200078e00ff */
[----:B------:R-:W-:Y:S01]  /*0f60*/  CS2R R144, SRZ ;  /* 0x0000000000907805 */ /* 0x000fe2000001ff00 */
[----:B------:R-:W-:Y:S01]  /*0f70*/  UIMAD UR4, UR5, UR8, URZ ;  /* 0x00000008050472a4 */ /* 0x000fe2000f8e023f */
[----:B------:R-:W-:Y:S02]  /*0f80*/  CS2R R142, SRZ ;  /* 0x00000000008e7805 */ /* 0x000fe4000001ff00 */
[----:B------:R-:W-:-:S02]  /*0f90*/  CS2R R140, SRZ ;  /* 0x00000000008c7805 */ /* 0x000fc4000001ff00 */
[----:B------:R-:W-:Y:S02]  /*0fa0*/  CS2R R138, SRZ ;  /* 0x00000000008a7805 */ /* 0x000fe4000001ff00 */
[----:B------:R-:W-:Y:S02]  /*0fb0*/  CS2R R136, SRZ ;  /* 0x0000000000887805 */ /* 0x000fe4000001ff00 */
[----:B------:R-:W-:Y:S01]  /*0fc0*/  CS2R R134, SRZ ;  /* 0x0000000000867805 */ /* 0x000fe2000001ff00 */
[----:B------:R-:W-:Y:S01]  /*0fd0*/  IMAD.U32 R152, RZ, RZ, UR4 ;  /* 0x00000004ff987e24 */ /* 0x000fe2000f8e00ff */
        /* <DEDUP_REMOVED lines=66> */
[----:B------:R-:W-:Y:S02]  /*1400*/  IMAD.U32 R16, RZ, RZ, UR8 ;  /* 0x00000008ff107e24 */ /* 0x000fe4000f8e00ff */
        /* <DEDUP_REMOVED lines=15> */
[----:B------:R-:W-:Y:S01]  /*1500*/  MOV R5, UR5 ;  /* 0x0000000500057c02 */ /* 0x000fe20008000f00 */
[----:B------:R-:W-:Y:S01]  /*1510*/  ULDC.64 UR4, c[0x4][0xb0] ;  /* 0x01002c0000047ab9 */ /* 0x000fe20000000a00 */
[----:B------:R-:W-:Y:S01]  /*1520*/  IMAD.U32 R10, RZ, RZ, UR6 ;  /* 0x00000006ff0a7e24 */ /* 0x000fe2000f8e00ff */
[----:B------:R-:W-:Y:S01]  /*1530*/  MOV R8, 0x70 ;  /* 0x0000007000087802 */ /* 0x000fe20000000f00 */
[----:B------:R-:W-:Y:S02]  /*1540*/  IMAD.U32 R6, RZ, RZ, UR4 ;  /* 0x00000004ff067e24 */ /* 0x000fe4000f8e00ff */
[----:B------:R-:W-:-:S02]  /*1550*/  IMAD.U32 R7, RZ, RZ, UR5 ;  /* 0x00000005ff077e24 */ /* 0x000fc4000f8e00ff */
[----:B------:R-:W-:Y:S02]  /*1560*/  IMAD.U32 R11, RZ, RZ, UR7 ;  /* 0x00000007ff0b7e24 */ /* 0x000fe4000f8e00ff */
[----:B------:R-:W-:Y:S02]  /*1570*/  IMAD.MOV.U32 R12, RZ, RZ, 0x1 ;  /* 0x00000001ff0c7424 */ /* 0x000fe400078e00ff */
[----:B0-----:R-:W-:-:S07]  /*1580*/  IMAD.MOV.U32 R13, RZ, RZ, RZ ;  /* 0x000000ffff0d7224 */ /* 0x001fce00078e00ff */
[----:B------:R-:W-:-:S07]  /*1590*/  LEPC R20, `(.L_x_2196) ;  /* 0x000000001014794e */ /* 0x000fce0000000000 */
[----:B-1----:R-:W-:Y:S05]  /*15a0*/  CALL.ABS.NOINC R2 ;  /* 0x0000000002007343 */ /* 0x002fea0003c00000 */
.L_x_2196:
[----:B------:R-:W-:Y:S02]  /*15b0*/  R2UR UR4, R16 ;  /* 0x00000000100472ca */ /* 0x000fe400000e0000 */
[----:B------:R-:W-:-:S11]  /*15c0*/  SHF.L.U32 R0, RZ, 0x1f, RZ ;  /* 0x0000001fff007819 */ /* 0x000fd600000006ff */
[----:B------:R-:W0:Y:S02]  /*15d0*/  SYNCS.PHASECHK.TRANS64.TRYWAIT P0, [UR4+0x38800], R0 ;  /* 0x03880000ff0075a7 */ /* 0x000e240008000144 */
[----:B0-----:R-:W-:Y:S05]  /*15e0*/  @!P0 BRA `(.L_x_2197) ;  /* 0x0000013400688947 */ /* 0x001fea0003800000 */
.L_x_2284:
[----:B------:R-:W2:Y:S02]  /*15f0*/  LDL R2, [R1+0x4] ;  /* 0x0000040001027983 */ /* 0x000ea40000100800 */
[----:B--2---:R-:W-:-:S13]  /*1600*/  R2UR UR4, R2 ;  /* 0x00000000020472ca */ /* 0x004fda00000e0000 */
[----:B------:R-:W-:-:S06]  /*1610*/  ULOP3.LUT UR4, UR4, 0x1, URZ, 0xfc, !UPT ;  /* 0x0000000104047892 */ /* 0x000fcc000f8efc3f */
[----:B------:R-:W-:-:S05]  /*1620*/  IMAD.U32 R2, RZ, RZ, UR4 ;  /* 0x00000004ff027e24 */ /* 0x000fca000f8e00ff */
[----:B------:R-:W-:-:S13]  /*1630*/  ISETP.NE.AND P0, PT, R2, 0x3, PT ;  /* 0x000000030200780c */ /* 0x000fda0003f05270 */
[----:B------:R-:W-:Y:S05]  /*1640*/  @!P0 BRA `(.L_x_2198) ;  /* 0x0000000000048947 */ /* 0x000fea0003800000 */
[----:B------:R-:W-:Y:S01]  /*1650*/  BPT.TRAP 0x1 ;  /* 0x000000040000795c */ /* 0x000fe20000300000 */
.L_x_2198:
[----:B------:R-:W-:-:S13]  /*1660*/  R2UR UR4, R16 ;  /* 0x00000000100472ca */ /* 0x000fda00000e0000 */
[----:B------:R1:W2:Y:S01]  /*1670*/  SYNCS.PHASECHK.TRANS64.TRYWAIT P1, [UR4+0x38830], R0 ;  /* 0x03883000ff0075a7 */ /* 0x0002a20008020144 */
[----:B------:R-:W-:Y:S05]  /*1680*/  @!P0 BRA `(.L_x_2199) ;  /* 0x0000000000048947 */ /* 0x000fea0003800000 */
[----:B------:R-:W-:Y:S01]  /*1690*/  BPT.TRAP 0x1 ;  /* 0x000000040000795c */ /* 0x000fe20000300000 */
.L_x_2199:
[----:B------:R-:W-:-:S05]  /*16a0*/  IMAD.U32 R4, RZ, RZ, UR36 ;  /* 0x00000024ff047e24 */ /* 0x000fca000f8e00ff */
[----:B------:R-:W-:Y:S01]  /*16b0*/  LOP3.LUT R4, R4, 0x10000, RZ, 0xfc, !PT ;  /* 0x0001000004047812 */ /* 0x000fe200078efcff */
[----:B--2---:R-:W-:Y:S06]  /*16c0*/  @P1 BRA `(.L_x_2200) ;  /* 0x00000000000c1947 */ /* 0x004fec0003800000 */
[----:B------:R-:W-:-:S13]  /*16d0*/  R2UR UR4, R16 ;  /* 0x00000000100472ca */ /* 0x000fda00000e0000 */
[----:B------:R-:W2:Y:S02]  /*16e0*/  SYNCS.PHASECHK.TRANS64.TRYWAIT P1, [UR4+0x38830], R0 ;  /* 0x03883000ff0075a7 */ /* 0x000ea40008020144 */
[----:B--2---:R-:W-:Y:S05]  /*16f0*/  @!P1 BRA `(.L_x_2201) ;  /* 0x0000013400409947 */ /* 0x004fea0003800000 */
.L_x_2200:
[----:B------:R-:W-:Y:S05]  /*1700*/  WARPSYNC.ALL ;  /* 0x0000000000007948 */ /* 0x000fea0003800000 */
[----:B------:R-:W-:Y:S02]  /*1710*/  MOV R5, 0x40000040 ;  /* 0x4000004000057802 */ /* 0x000fe40000000f00 */
        /* <DEDUP_REMOVED lines=18> */
[----:B------:R-:W-:Y:S01]  /*1840*/  R2UR UR21, R5 ;  /* 0x00000000051572ca */ /* 0x000fe200000e0000 */
[----:B------:R-:W-:Y:S01]  /*1850*/  IMAD.U32 R11, RZ, RZ, UR27 ;  /* 0x0000001bff0b7e24 */ /* 0x000fe2000f8e00ff */
[----:B------:R-:W-:Y:S01]  /*1860*/  R2UR UR4, R4 ;  /* 0x00000000040472ca */ /* 0x000fe200000e0000 */
[----:B------:R-:W-:Y:S01]  /*1870*/  ULOP3.LUT UR6, UR6, 0x3fff, URZ, 0xc0, !UPT ;  /* 0x00003fff06067892 */ /* 0x000fe2000f8ec03f */
[----:B------:R-:W-:Y:S01]  /*1880*/  UMOV UR31, 0x40000040 ;  /* 0x40000040001f7882 */ /* 0x000fe20000000000 */
[----:B------:R-:W-:-:S02]  /*1890*/  UMOV UR35, 0x40000040 ;  /* 0x4000004000237882 */ /* 0x000fc40000000000 */
[----:B------:R-:W-:Y:S01]  /*18a0*/  ULOP3.LUT UR24, UR6, 0x10000, URZ, 0xfc, !UPT ;  /* 0x0001000006187892 */ /* 0x000fe2000f8efc3f */
[----:B------:R-:W-:Y:S01]  /*18b0*/  UMOV UR39, 0x40000040 ;  /* 0x4000004000277882 */ /* 0x000fe20000000000 */
[----:B------:R-:W-:Y:S02]  /*18c0*/  UMOV UR43, 0x40000040 ;  /* 0x40000040002b7882 */ /* 0x000fe40000000000 */
[----:B------:R-:W-:Y:S02]  /*18d0*/  UIADD3 UR10, UR24, 0x80, URZ ;  /* 0x00000080180a7890 */ /* 0x000fe4000fffe03f */
[----:B------:R-:W-:Y:S02]  /*18e0*/  UIADD3 UR14, UR24, 0x100, URZ ;  /* 0x00000100180e7890 */ /* 0x000fe4000fffe03f */
[----:B------:R-:W-:Y:S01]  /*18f0*/  IMAD.U32 R15, RZ, RZ, UR24 ;  /* 0x00000018ff0f7e24 */ /* 0x000fe2000f8e00ff */
[----:B------:R-:W-:Y:S01]  /*1900*/  UMOV UR6, UR24 ;  /* 0x0000001800067c82 */ /* 0x000fe20008000000 */
[----:B------:R-:W-:Y:S01]  /*1910*/  UIADD3 UR18, UR24, 0x180, URZ ;  /* 0x0000018018127890 */ /* 0x000fe2000fffe03f */
[----:B------:R-:W-:Y:S01]  /*1920*/  HGMMA.64x16x16.F32 R56, gdesc[UR4], RZ, !UPT, gsb0 ;  /* 0x00200000043879f0 */ /* 0x000fe2000c0008ff */
[----:B------:R-:W-:Y:S01]  /*1930*/  UIADD3 UR22, UR24, 0x200, URZ ;  /* 0x0000020018167890 */ /* 0x000fe2000fffe03f */
[----:B------:R-:W-:Y:S01]  /*1940*/  R2UR UR6, R4 ;  /* 0x00000000040672ca */ /* 0x000fe200000e0000 */
[----:B------:R-:W-:Y:S01]  /*1950*/  UMOV UR5, 0x40000040 ;  /* 0x4000004000057882 */ /* 0x000fe20000000000 */
[----:B------:R-:W-:Y:S01]  /*1960*/  UIADD3 UR7, UR24, 0x204, URZ ;  /* 0x0000020418077890 */ /* 0x000fe2000fffe03f */
[----:B------:R-:W-:Y:S01]  /*1970*/  UMOV UR47, 0x40000040 ;  /* 0x40000040002f7882 */ /* 0x000fe20000000000 */
[----:B------:R-:W-:Y:S01]  /*1980*/  UMOV UR51, 0x40000040 ;  /* 0x4000004000337882 */ /* 0x000fe20000000000 */
[----:B------:R-:W-:Y:S01]  /*1990*/  UMOV UR55, 0x40000040 ;  /* 0x4000004000377882 */ /* 0x000fe20000000000 */
[----:B------:R-:W-:-:S07]  /*19a0*/  UMOV UR59, 0x40000040 ;  /* 0x40000040003b7882 */ /* 0x000fce0000000000 */
[----:B------:R-:W-:-:S07]  /*19b0*/  UIADD3 UR4, UR6, 0x2, URZ ;  /* 0x0000000206047890 */ /* 0x000fce000fffe03f */
[----:B------:R-:W-:Y:S01]  /*19c0*/  UMOV UR26, UR4 ;  /* 0x00000004001a7c82 */ /* 0x000fe20008000000 */
[----:B------:R-:W-:Y:S01]  /*19d0*/  UIADD3 UR4, UR24, 0x202, URZ ;  /* 0x0000020218047890 */ /* 0x000fe2000fffe03f */
[----:B------:R-:W-:Y:S01]  /*19e0*/  IMAD.U32 R10, RZ, RZ, UR26 ;  /* 0x0000001aff0a7e24 */ /* 0x000fe2000f8e00ff */
        /* <DEDUP_REMOVED lines=24> */
[----:B------:R-:W-:Y:S02]  /*1b70*/  UMOV UR23, 0x40000040 ;  /* 0x4000004000177882 */ /* 0x000fe40000000000 */
        /* <DEDUP_REMOVED lines=27> */
[----:B------:R-:W-:-:S06]  /*1d30*/  UMOV UR27, 0x40000040 ;  /* 0x40000040001b7882 */ /* 0x000fcc0000000000 */
        /* <DEDUP_REMOVED lines=55> */
[----:B------:R-:W-:Y:S01]  /*20b0*/  UMOV UR15, 0x40000040 ;  /* 0x40000040000f7882 */ /* 0x000fe20000000000 */
[----:B------:R-:W-:-:S04]  /*20c0*/  UMOV UR21, UR13 ;  /* 0x0000000d00157c82 */ /* 0x000fc80008000000 */
[----:B------:R-:W-:Y:S01]  /*20d0*/  UMOV UR20, UR12 ;  /* 0x0000000c00147c82 */ /* 0x000fe20008000000 */
        /* <DEDUP_REMOVED lines=14> */
[----:B------:R-:W-:Y:S02]  /*21c0*/  UMOV UR11, UR24 ;  /* 0x00000018000b7c82 */ /* 0x000fe40008000000 */
[----:B------:R-:W-:Y:S02]  /*21d0*/  UIADD3 UR14, UR11, 0x280, URZ ;  /* 0x000002800b0e7890 */ /* 0x000fe4000fffe03f */
[----:B------:R-:W-:Y:S02]  /*21e0*/  UIADD3 UR18, UR11, 0x300, URZ ;  /* 0x000003000b127890 */ /* 0x000fe4000fffe03f */
[----:B------:R-:W-:Y:S02]  /*21f0*/  UIADD3 UR22, UR11, 0x380, URZ ;  /* 0x000003800b167890 */ /* 0x000fe4000fffe03f */
        /* <DEDUP_REMOVED lines=8> */
[----:B------:R-:W-:Y:S02]  /*2280*/  UIADD3 UR54, UR11, 0x780, URZ ;  /* 0x000007800b367890 */ /* 0x000fe4000fffe03f */
[----:B------:R-:W-:Y:S02]  /*2290*/  UIADD3 UR10, UR11, 0x980, URZ ;  /* 0x000009800b0a7890 */ /* 0x000fe4000fffe03f */
        /* <DEDUP_REMOVED lines=34> */
[----:B------:R-:W-:Y:S01]  /*24c0*/  MOV R9, UR15 ;  /* 0x0000000f00097c02 */ /* 0x000fe20008000f00 */
        /* <DEDUP_REMOVED lines=345> */
.L_x_2202:
[----:B------:R-:W-:Y:S01]  /*3a60*/  LOP3.LUT R0, R65, 0xffffff80, RZ, 0xc0, !PT ;  /* 0xffffff8041007812 */ /* 0x000fe200078ec0ff */
[----:B------:R-:W-:Y:S01]  /*3a70*/  UMOV UR7, 0xffffffb0 ;  /* 0xffffffb000077882 */ /* 0x000fe20000000000 */
[----:B------:R-:W-:Y:S01]  /*3a80*/  R2UR UR6, R19 ;  /* 0x00000000130672ca */ /* 0x000fe200000e0000 */
[----:B------:R-:W-:Y:S01]  /*3a90*/  UIMAD UR7, UR61, UR7, 0x51 ;  /* 0x000000513d0774a4 */ /* 0x000fe2000f8e0207 */
[----:B------:R-:W-:Y:S01]  /*3aa0*/  LEA.HI R64, R64, R17, RZ, 0x2 ;  /* 0x0000001140407211 */ /* 0x000fe200078f10ff */
[----:B------:R-:W-:Y:S01]  /*3ab0*/  IMAD.IADD R0, R17, 0x1, -R0 ;  /* 0x0000000111007824 */ /* 0x000fe200078e0a00 */
[----:B------:R-:W-:Y:S01]  /*3ac0*/  LEA.HI R7, R66, R66, RZ, 0x1 ;  /* 0x0000004242077211 */ /* 0x000fe200078f08ff */
[----:B------:R-:W-:Y:S01]  /*3ad0*/  ULDC UR14, c[0x0][0x288] ;  /* 0x0000a200000e7ab9 */ /* 0x000fe20000000800 */
[----:B------:R-:W-:Y:S01]  /*3ae0*/  LOP3.LUT R64, R64, 0xfffffffc, RZ, 0xc0, !PT ;  /* 0xfffffffc40407812 */ /* 0x000fe200078ec0ff */
[----:B------:R-:W-:Y:S01]  /*3af0*/  UIADD3 UR18, UR61, -0x2, URZ ;  /* 0xfffffffe3d127890 */ /* 0x000fe2000fffe03f */
[----:B------:R-:W-:-:S02]  /*3b00*/  SHF.R.S32.HI R3, RZ, 0x1f, R0 ;  /* 0x0000001fff037819 */ /* 0x000fc40000011400 */
[----:B------:R-:W-:Y:S02]  /*3b10*/  CS2R R150, SRZ ;  /* 0x0000000000967805 */ /* 0x000fe4000001ff00 */
[----:B------:R-:W-:Y:S01]  /*3b20*/  LOP3.LUT R7, R7, 0x3fffffe, RZ, 0xc0, !PT ;  /* 0x03fffffe07077812 */ /* 0x000fe200078ec0ff */
[----:B------:R-:W-:Y:S01]  /*3b30*/  IMAD.IADD R64, R17, 0x1, -R64 ;  /* 0x0000000111407824 */ /* 0x000fe200078e0a40 */
[CC--:B------:R-:W-:Y:S01]  /*3b40*/  LEA.HI R2, R3.reuse, R0.reuse, RZ, 0x2 ;  /* 0x0000000003027211 */ /* 0x0c0fe200078f10ff */
[----:B------:R-:W-:Y:S01]  /*3b50*/  UISETP.NE.AND UP0, UPT, UR6, URZ, UPT ;  /* 0x0000003f0600728c */ /* 0x000fe2000bf05270 */
[----:B------:R-:W-:Y:S01]  /*3b60*/  LEA.HI R6, R3, R0, RZ, 0x5 ;  /* 0x0000000003067211 */ /* 0x000fe200078f28ff */
[----:B------:R-:W-:Y:S01]  /*3b70*/  IMAD.IADD R7, R66, 0x1, -R7 ;  /* 0x0000000142077824 */ /* 0x000fe200078e0a07 */
[--C-:B------:R-:W-:Y:S01]  /*3b80*/  SHF.R.S32.HI R3, RZ, 0x2, R2.reuse ;  /* 0x00000002ff037819 */ /* 0x100fe20000011402 */
[----:B------:R-:W-:Y:S01]  /*3b90*/  IMAD.U32 R212, RZ, RZ, UR18 ;  /* 0x00000012ffd47e24 */ /* 0x000fe2000f8e00ff */
[----:B------:R-:W-:-:S02]  /*3ba0*/  SHF.R.S32.HI R12, RZ, 0x1f, R2 ;  /* 0x0000001fff0c7819 */ /* 0x000fc40000011402 */
[----:B------:R-:W-:Y:S02]  /*3bb0*/  CS2R R148, SRZ ;  /* 0x0000000000947805 */ /* 0x000fe4000001ff00 */
[----:B------:R-:W-:Y:S02]  /*3bc0*/  SHF.R.S32.HI R6, RZ, 0x5, R6 ;  /* 0x00000005ff067819 */ /* 0x000fe40000011406 */
[----:B------:R-:W-:Y:S02]  /*3bd0*/  CS2R R146, SRZ ;  /* 0x0000000000927805 */ /* 0x000fe4000001ff00 */
[----:B------:R-:W-:Y:S02]  /*3be0*/  LEA.HI R12, R12, R3, RZ, 0x3 ;  /* 0x000000030c0c7211 */ /* 0x000fe400078f18ff */
[----:B------:R-:W-:Y:S02]  /*3bf0*/  CS2R R144, SRZ ;  /* 0x0000000000907805 */ /* 0x000fe4000001ff00 */
[----:B------:R-:W-:Y:S01]  /*3c00*/  LEA.HI R13, R64, R64, RZ, 0x1 ;  /* 0x00000040400d7211 */ /* 0x000fe200078f08ff */
[----:B------:R-:W-:Y:S01]  /*3c10*/  @UP0 ULDC UR6, c[0x0][0x44c] ;  /* 0x0001130000060ab9 */ /* 0x000fe20000000800 */
[----:B------:R-:W-:Y:S01]  /*3c20*/  LEA R6, R6, UR60, 0x4 ;  /* 0x0000003c06067c11 */ /* 0x000fe2000f8e20ff */
[----:B------:R-:W-:Y:S01]  /*3c30*/  @UP0 ULDC UR10, c[0x0][0x44c] ;  /* 0x00011300000a0ab9 */ /* 0x000fe20000000800 */
[----:B------:R-:W-:Y:S01]  /*3c40*/  LOP3.LUT R12, R12, 0xfffffff8, RZ, 0xc0, !PT ;  /* 0xfffffff80c0c7812 */ /* 0x000fe200078ec0ff */
[----:B------:R-:W-:Y:S01]  /*3c50*/  @UP0 ULDC UR15, c[0x0][0x450] ;  /* 0x00011400000f0ab9 */ /* 0x000fe20000000800 */
[----:B------:R-:W-:-:S02]  /*3c60*/  LOP3.LUT R13, R13, 0x1ffffffe, RZ, 0xc0, !PT ;  /* 0x1ffffffe0d0d7812 */ /* 0x000fc400078ec0ff */
[----:B------:R-:W-:Y:S02]  /*3c70*/  CS2R R142, SRZ ;  /* 0x00000000008e7805 */ /* 0x000fe4000001ff00 */
[----:B------:R-:W-:Y:S02]  /*3c80*/  IADD3 R6, R6, R3, -R12 ;  /* 0x0000000306067210 */ /* 0x000fe40007ffe80c */
[----:B------:R-:W-:Y:S02]  /*3c90*/  CS2R R140, SRZ ;  /* 0x00000000008c7805 */ /* 0x000fe4000001ff00 */
[----:B------:R-:W-:Y:S01]  /*3ca0*/  PLOP3.LUT P1, PT, PT, PT, UP0, 0x80, 0x0 ;  /* 0x000000000000781c */ /* 0x000fe20003f2f008 */
[----:B------:R-:W-:Y:S01]  /*3cb0*/  IMAD.IADD R13, R64, 0x1, -R13 ;  /* 0x00000001400d7824 */ /* 0x000fe200078e0a0d */
[----:B------:R-:W-:Y:S02]  /*3cc0*/  LEA R6, R7, R6, 0x6 ;  /* 0x0000000607067211 */ /* 0x000fe400078e30ff */
[----:B------:R-:W-:-:S02]  /*3cd0*/  CS2R R138, SRZ ;  /* 0x00000000008a7805 */ /* 0x000fc4000001ff00 */
[----:B------:R-:W-:Y:S02]  /*3ce0*/  PLOP3.LUT P2, PT, PT, PT, UP0, 0x80, 0x0 ;  /* 0x000000000000781c */ /* 0x000fe40003f4f008 */
[----:B------:R-:W-:Y:S02]  /*3cf0*/  CS2R R136, SRZ ;  /* 0x0000000000887805 */ /* 0x000fe4000001ff00 */
[----:B------:R-:W-:Y:S01]  /*3d00*/  R2UR UR22, R152 ;  /* 0x00000000981672ca */ /* 0x000fe200000e0000 */
[----:B------:R-:W-:Y:S01]  /*3d10*/  IMAD R14, R13, 0x8, R6 ;  /* 0x000000080d0e7824 */ /* 0x000fe200078e0206 */
[----:B------:R-:W-:Y:S01]  /*3d20*/  LOP3.LUT R17, R2, 0x7ffffffc, RZ, 0xc0, !PT ;  /* 0x7ffffffc02117812 */ /* 0x000fe200078ec0ff */
[----:B------:R-:W-:Y:S01]  /*3d30*/  IMAD.U32 R2, RZ, RZ, UR7 ;  /* 0x00000007ff027e24 */ /* 0x000fe2000f8e00ff */
[----:B------:R-:W-:Y:S01]  /*3d40*/  R2UR UR11, R16 ;  /* 0x00000000100b72ca */ /* 0x000fe200000e0000 */
[----:B------:R-:W-:Y:S01]  /*3d50*/  IMAD.MOV.U32 R3, RZ, RZ, R14 ;  /* 0x000000ffff037224 */ /* 0x000fe200078e000e */
[----:B------:R-:W-:Y:S01]  /*3d60*/  R2UR UR19, R22 ;  /* 0x00000000161372ca */ /* 0x000fe200000e0000 */
[----:B------:R-:W-:Y:S01]  /*3d70*/  @P1 IMAD.HI.U32 R6, R14, UR6, RZ ;  /* 0x000000060e061c27 */ /* 0x000fe2000f8e00ff */
[----:B------:R-:W-:Y:S01]  /*3d80*/  @UP0 ULDC UR6, c[0x0][0x450] ;  /* 0x0001140000060ab9 */ /* 0x000fe20000000800 */
[----:B------:R-:W-:-:S02]  /*3d90*/  CS2R R134, SRZ ;  /* 0x0000000000867805 */ /* 0x000fc4000001ff00 */
[----:B------:R-:W-:Y:S01]  /*3da0*/  CS2R R132, SRZ ;  /* 0x0000000000847805 */ /* 0x000fe2000001ff00 */
[----:B------:R-:W-:Y:S01]  /*3db0*/  IMAD.IADD R17, R0, 0x1, -R17 ;  /* 0x0000000100117824 */ /* 0x000fe200078e0a11 */
[----:B------:R-:W-:Y:S01]  /*3dc0*/  @P2 SHF.R.U32.HI R3, RZ, UR6, R6 ;  /* 0x00000006ff032c19 */ /* 0x000fe20008011606 */
[----:B------:R-:W-:Y:S02]  /*3dd0*/  UIMAD UR6, UR61, -0x50, UR22 ;  /* 0xffffffb03d0678a4 */ /* 0x000fe4000f8e0216 */
[----:B------:R-:W-:Y:S01]  /*3de0*/  IMAD.U32 R7, RZ, RZ, UR22 ;  /* 0x00000016ff077e24 */ /* 0x000fe2000f8e00ff */
[----:B------:R-:W-:Y:S01]  /*3df0*/  CS2R R130, SRZ ;  /* 0x0000000000827805 */ /* 0x000fe2000001ff00 */
[----:B------:R-:W-:Y:S01]  /*3e00*/  IMAD R2, R17, -0x2, R2 ;  /* 0xfffffffe11027824 */ /* 0x000fe200078e0202 */
[----:B------:R-:W0:Y:S01]  /*3e10*/  SHFL.IDX PT, R6, R3, 0x1, 0x1c1f ;  /* 0x003c1f0003067f89 */ /* 0x000e2200000e0000 */
[----:B------:R-:W-:Y:S01]  /*3e20*/  UIADD3 UR6, UR6, 0x50, URZ ;  /* 0x0000005006067890 */ /* 0x000fe2000fffe03f */
[----:B------:R-:W-:Y:S01]  /*3e30*/  CS2R R128, SRZ ;  /* 0x0000000000807805 */ /* 0x000fe2000001ff00 */
[----:B------:R-:W-:Y:S01]  /*3e40*/  UIADD3 UR7, UR11, 0x38840, URZ ;  /* 0x000388400b077890 */ /* 0x000fe2000fffe03f */
[----:B------:R-:W-:Y:S01]  /*3e50*/  IADD3 R7, R2, -UR14, R7 ;  /* 0x8000000e02077c10 */ /* 0x000fe2000fffe007 */
[----:B------:R-:W-:Y:S01]  /*3e60*/  UIMAD.WIDE.U32 UR10, UR60, UR10, URZ ;  /* 0x0000000a3c0a72a5 */ /* 0x000fe2000f8e003f */
[----:B------:R-:W-:-:S02]  /*3e70*/  CS2R R126, SRZ ;  /* 0x00000000007e7805 */ /* 0x000fc4000001ff00 */
[----:B------:R-:W-:Y:S01]  /*3e80*/  MOV R0, UR6 ;  /* 0x0000000600007c02 */ /* 0x000fe20008000f00 */
[----:B------:R-:W-:Y:S01]  /*3e90*/  ULDC UR6, c[0x0][0x988] ;  /* 0x0002620000067ab9 */ /* 0x000fe20000000800 */
[----:B------:R-:W-:Y:S01]  /*3ea0*/  @UP0 USHF.R.U32.HI UR60, URZ, UR15, UR11 ;  /* 0x0000000f3f3c0299 */ /* 0x000fe2000801160b */
[----:B------:R-:W-:Y:S01]  /*3eb0*/  CS2R R124, SRZ ;  /* 0x00000000007c7805 */ /* 0x000fe2000001ff00 */
[----:B------:R-:W-:Y:S01]  /*3ec0*/  UMOV UR61, URZ ;  /* 0x0000003f003d7c82 */ /* 0x000fe20008000000 */
[----:B------:R-:W-:Y:S01]  /*3ed0*/  IMAD R0, R17, -0x2, R0 ;  /* 0xfffffffe11007824 */ /* 0x000fe200078e0200 */
[----:B------:R-:W-:Y:S01]  /*3ee0*/  UIADD3 UR10, UR60, -UR14, UR22 ;  /* 0x8000000e3c0a7290 */ /* 0x000fe2000fffe016 */
[----:B------:R-:W1:Y:S01]  /*3ef0*/  S2UR UR22, SR_CgaCtaId ;  /* 0x00000000001679c3 */ /* 0x000e620000008800 */
[----:B------:R-:W-:Y:S02]  /*3f00*/  CS2R R122, SRZ ;  /* 0x00000000007a7805 */ /* 0x000fe4000001ff00 */
[----:B------:R-:W-:Y:S01]  /*3f10*/  CS2R R120, SRZ ;  /* 0x0000000000787805 */ /* 0x000fe2000001ff00 */
[----:B------:R-:W-:Y:S01]  /*3f20*/  UIMAD.WIDE UR10, UR10, 0x66666667, URZ ;  /* 0x666666670a0a78a5 */ /* 0x000fe2000f8e023f */
[----:B------:R-:W-:-:S02]  /*3f30*/  CS2R R118, SRZ ;  /* 0x0000000000767805 */ /* 0x000fc4000001ff00 */
[----:B------:R-:W-:Y:S02]  /*3f40*/  CS2R R116, SRZ ;  /* 0x0000000000747805 */ /* 0x000fe4000001ff00 */
[----:B------:R-:W-:Y:S01]  /*3f50*/  CS2R R114, SRZ ;  /* 0x0000000000727805 */ /* 0x000fe2000001ff00 */
[----:B------:R-:W-:Y:S01]  /*3f60*/  USHF.R.U32.HI UR10, URZ, 0x1f, UR11 ;  /* 0x0000001f3f0a7899 */ /* 0x000fe2000801160b */
[----:B------:R-:W-:Y:S02]  /*3f70*/  CS2R R112, SRZ ;  /* 0x0000000000707805 */ /* 0x000fe4000001ff00 */
[----:B------:R-:W-:Y:S02]  /*3f80*/  CS2R R110, SRZ ;  /* 0x00000000006e7805 */ /* 0x000fe4000001ff00 */
[----:B0-----:R-:W-:Y:S01]  /*3f90*/  VIADDMNMX R6, R6, R7, R0, PT ;  /* 0x0000000706067246 */ /* 0x001fe20003800100 */
[----:B------:R-:W-:Y:S01]  /*3fa0*/  ULEA.HI.SX32 UR10, UR11, UR10, 0x1b ;  /* 0x0000000a0b0a7291 */ /* 0x000fe2000f8fda3f */
[----:B------:R-:W-:-:S02]  /*3fb0*/  CS2R R108, SRZ ;  /* 0x00000000006c7805 */ /* 0x000fc4000001ff00 */
[----:B------:R-:W-:Y:S02]  /*3fc0*/  CS2R R106, SRZ ;  /* 0x00000000006a7805 */ /* 0x000fe4000001ff00 */
[C---:B------:R-:W-:Y:S01]  /*3fd0*/  ISETP.GT.AND P1, PT, R6.reuse, RZ, PT ;  /* 0x000000ff0600720c */ /* 0x040fe20003f24270 */
[----:B------:R-:W-:Y:S01]  /*3fe0*/  UISETP.LT.AND UP0, UPT, UR19, UR10, UPT ;  /* 0x0000000a1300728c */ /* 0x000fe2000bf01270 */
[C---:B------:R-:W-:Y:S02]  /*3ff0*/  ISETP.GT.AND P2, PT, R6.reuse, 0x1, PT ;  /* 0x000000010600780c */ /* 0x040fe40003f44270 */
[----:B------:R-:W-:Y:S02]  /*4000*/  CS2R R104, SRZ ;  /* 0x0000000000687805 */ /* 0x000fe4000001ff00 */
[----:B------:R-:W-:Y:S01]  /*4010*/  ISETP.GT.AND P3, PT, R6, 0x8, PT ;  /* 0x000000080600780c */ /* 0x000fe20003f64270 */
[----:B------:R-:W-:Y:S01]  /*4020*/  USEL UR11, UR19, UR10, !UP0 ;  /* 0x0000000a130b7287 */ /* 0x000fe2000c000000 */
[----:B------:R-:W-:-:S02]  /*4030*/  FSEL R58, R58, -INF , P1 ;  /* 0xff8000003a3a7808 */ /* 0x000fc40000800000 */
[----:B------:R-:W-:Y:S02]  /*4040*/  CS2R R102, SRZ ;  /* 0x0000000000667805 */ /* 0x000fe4000001ff00 */
[----:B------:R-:W-:Y:S01]  /*4050*/  FSEL R59, R59, -INF , P2 ;  /* 0xff8000003b3b7808 */ /* 0x000fe20001000000 */
[----:B------:R-:W-:Y:S01]  /*4060*/  UISETP.GE.AND UP0, UPT, UR18, UR11, UPT ;  /* 0x0000000b1200728c */ /* 0x000fe2000bf06270 */
[----:B------:R-:W-:Y:S01]  /*4070*/  ISETP.GT.AND P1, PT, R6, 0x9, PT ;  /* 0x000000090600780c */ /* 0x000fe20003f24270 */
[----:B-1----:R-:W-:Y:S01]  /*4080*/  UPRMT UR7, UR22, 0x654, UR7 ;  /* 0x0000065416077896 */ /* 0x002fe20008000007 */
[----:B------:R-:W-:Y:S02]  /*4090*/  FSEL R62, R62, -INF , P3 ;  /* 0xff8000003e3e7808 */ /* 0x000fe40001800000 */
[----:B------:R-:W-:Y:S02]  /*40a0*/  CS2R R100, SRZ ;  /* 0x0000000000647805 */ /* 0x000fe4000001ff00 */
[----:B------:R-:W-:-:S02]  /*40b0*/  FMNMX.FTZ R13, R58, R59, !PT ;  /* 0x0000003b3a0d7209 */ /* 0x000fc40007810000 */
[----:B------:R-:W-:Y:S02]  /*40c0*/  CS2R R98, SRZ ;  /* 0x0000000000627805 */ /* 0x000fe4000001ff00 */
[----:B------:R-:W-:Y:S02]  /*40d0*/  ISETP.GT.AND P2, PT, R6, 0x10, PT ;  /* 0x000000100600780c */ /* 0x000fe40003f44270 */
[----:B------:R-:W-:Y:S02]  /*40e0*/  CS2R R96, SRZ ;  /* 0x0000000000607805 */ /* 0x000fe4000001ff00 */
[----:B------:R-:W-:Y:S02]  /*40f0*/  FSEL R63, R63, -INF , P1 ;  /* 0xff8000003f3f7808 */ /* 0x000fe40000800000 */
[----:B------:R-:W-:Y:S02]  /*4100*/  CS2R R94, SRZ ;  /* 0x00000000005e7805 */ /* 0x000fe4000001ff00 */
[----:B------:R-:W-:Y:S01]  /*4110*/  FMNMX.FTZ R2, R62, R13, !PT ;  /* 0x0000000d3e027209 */ /* 0x000fe20007810000 */
[----:B------:R-:W-:Y:S01]  /*4120*/  SYNCS.ARRIVE.TRANS64.RED.A1T0 RZ, [UR7], RZ ;  /* 0x000000ffffff79a7 */ /* 0x000fe20008100407 */
[----:B------:R-:W-:Y:S01]  /*4130*/  ISETP.GT.AND P1, PT, R6, 0x11, PT ;  /* 0x000000110600780c */ /* 0x000fe20003f24270 */
[----:B------:R-:W-:Y:S01]  /*4140*/  UMOV UR7, URZ ;  /* 0x0000003f00077c82 */ /* 0x000fe20008000000 */
[----:B------:R-:W-:-:S02]  /*4150*/  FSEL R50, R50, -INF , P2 ;  /* 0xff80000032327808 */ /* 0x000fc40001000000 */
[----:B------:R-:W-:Y:S02]  /*4160*/  CS2R R92, SRZ ;  /* 0x00000000005c7805 */ /* 0x000fe4000001ff00 */
[----:B------:R-:W-:Y:S02]  /*4170*/  FMNMX.FTZ R13, R63, R2, !PT ;  /* 0x000000023f0d7209 */ /* 0x000fe40007810000 */
[----:B------:R-:W-:Y:S02]  /*4180*/  CS2R R90, SRZ ;  /* 0x00000000005a7805 */ /* 0x000fe4000001ff00 */
[----:B------:R-:W-:Y:S02]  /*4190*/  ISETP.GT.AND P2, PT, R6, 0x18, PT ;  /* 0x000000180600780c */ /* 0x000fe40003f44270 */
[----:B------:R-:W-:Y:S02]  /*41a0*/  CS2R R88, SRZ ;  /* 0x0000000000587805 */ /* 0x000fe4000001ff00 */
        /* <DEDUP_REMOVED lines=25> */
[----:B------:R-:W-:Y:S02]  /*4340*/  FMNMX.FTZ R2, R42, R13, !PT ;  /* 0x0000000d2a027209 */ /* 0x000fe40007810000 */
[----:B------:R-:W-:Y:S02]  /*4350*/  ISETP.GT.AND P1, PT, R6, 0x29, PT ;  /* 0x000000290600780c */ /* 0x000fe40003f24270 */
[----:B------:R-:W-:Y:S02]  /*4360*/  FSEL R46, R46, -INF , P2 ;  /* 0xff8000002e2e7808 */ /* 0x000fe40001000000 */
[----:B------:R-:W-:Y:S02]  /*4370*/  FMNMX.FTZ R13, R43, R2, !PT ;  /* 0x000000022b0d7209 */ /* 0x000fe40007810000 */
[----:B------:R-:W-:Y:S02]  /*4380*/  ISETP.GT.AND P2, PT, R6, 0x30, PT ;  /* 0x000000300600780c */ /* 0x000fe40003f44270 */
        /* <DEDUP_REMOVED lines=20> */
[----:B------:R-:W-:Y:S02]  /*44d0*/  FSEL R30, R30, -INF , P2 ;  /* 0xff8000001e1e7808 */ /* 0x000fe40001000000 */
[----:B------:R-:W-:Y:S02]  /*44e0*/  FMNMX.FTZ R13, R27, R2, !PT ;  /* 0x000000021b0d7209 */ /* 0x000fe40007810000 */
[----:B------:R-:W-:Y:S02]  /*44f0*/  ISETP.GT.AND P1, PT, R6, 0x49, PT ;  /* 0x000000490600780c */ /* 0x000fe40003f24270 */
[----:B------:R-:W-:Y:S02]  /*4500*/  FMNMX.FTZ R2, R30, R13, !PT ;  /* 0x0000000d1e027209 */ /* 0x000fe40007810000 */
[----:B------:R-:W-:-:S02]  /*4510*/  FSEL R31, R31, -INF , P1 ;  /* 0xff8000001f1f7808 */ /* 0x000fc40000800000 */
[----:B------:R-:W-:Y:S02]  /*4520*/  MOV R213, UR11 ;  /* 0x0000000b00d57c02 */ /* 0x000fe40008000f00 */
[----:B------:R-:W-:Y:S02]  /*4530*/  FMNMX.FTZ R6, R31, R2, !PT ;  /* 0x000000021f067209 */ /* 0x000fe40007810000 */
[----:B------:R-:W0:Y:S04]  /*4540*/  SHFL.IDX PT, R2, R3, RZ, 0x1c1f ;  /* 0x001c1fff03027589 */ /* 0x000e2800000e0000 */
[----:B------:R-:W1:Y:S01]  /*4550*/  SHFL.BFLY PT, R13, R6, 0x2, 0x1f ;  /* 0x0c401f00060d7f89 */ /* 0x000e6200000e0000 */
[----:B0-----:R-:W-:-:S04]  /*4560*/  VIADDMNMX R2, R2, R7, R0, PT ;  /* 0x0000000702027246 */ /* 0x001fc80003800100 */
        /* <DEDUP_REMOVED lines=8> */
[----:B------:R-:W-:Y:S02]  /*45f0*/  FSEL R61, R61, -INF , P1 ;  /* 0xff8000003d3d7808 */ /* 0x000fe40000800000 */
[----:B------:R-:W-:Y:S02]  /*4600*/  ISETP.GT.AND P1, PT, R2, 0x10, PT ;  /* 0x000000100200780c */ /* 0x000fe40003f24270 */
[----:B------:R-:W-:Y:S02]  /*4610*/  FMNMX.FTZ R0, R60, R3, !PT ;  /* 0x000000033c007209 */ /* 0x000fe40007810000 */
        /* <DEDUP_REMOVED lines=45> */
[----:B-1----:R-:W-:Y:S02]  /*48f0*/  FMNMX.FTZ R13, R6, R13, !PT ;  /* 0x0000000d060d7209 */ /* 0x002fe40007810000 */
[----:B------:R-:W-:Y:S02]  /*4900*/  FSEL R29, R29, -INF , P2 ;  /* 0xff8000001d1d7808 */ /* 0x000fe40001000000 */
[----:B------:R-:W-:Y:S01]  /*4910*/  FMNMX.FTZ R0, R28, R7, !PT ;  /* 0x000000071c007209 */ /* 0x000fe20007810000 */
[----:B------:R-:W0:Y:S03]  /*4920*/  SHFL.BFLY PT, R12, R13, 0x1, 0x1f ;  /* 0x0c201f000d0c7f89 */ /* 0x000e2600000e0000 */
[----:B------:R-:W-:-:S05]  /*4930*/  FMNMX.FTZ R0, R29, R0, !PT ;  /* 0x000000001d007209 */ /* 0x000fca0007810000 */
[----:B------:R-:W1:Y:S01]  /*4940*/  SHFL.BFLY PT, R7, R0, 0x2, 0x1f ;  /* 0x0c401f0000077f89 */ /* 0x000e6200000e0000 */
[----:B0-----:R-:W-:-:S04]  /*4950*/  FMNMX.FTZ R3, R13, R12, !PT ;  /* 0x0000000c0d037209 */ /* 0x001fc80007810000 */
[C---:B------:R-:W-:Y:S01]  /*4960*/  FSETP.NEU.FTZ.AND P4, PT, R3.reuse, -INF , PT ;  /* 0xff8000000300780b */ /* 0x040fe20003f9d000 */
[----:B------:R-:W-:Y:S01]  /*4970*/  FMUL.FTZ R6, R3, UR6 ;  /* 0x0000000603067c20 */ /* 0x000fe20008410000 */
[----:B-1----:R-:W-:-:S04]  /*4980*/  FMNMX.FTZ R7, R0, R7, !PT ;  /* 0x0000000700077209 */ /* 0x002fc80007810000 */
[----:B------:R-:W-:Y:S02]  /*4990*/  FSEL R12, R6, RZ, P4 ;  /* 0x000000ff060c7208 */ /* 0x000fe40002000000 */
[----:B------:R-:W0:Y:S03]  /*49a0*/  SHFL.BFLY PT, R6, R7, 0x1, 0x1f ;  /* 0x0c201f0007067f89 */ /* 0x000e2600000e0000 */
        /* <DEDUP_REMOVED lines=22> */
[----:B0-----:R-:W-:Y:S01]  /*4b10*/  FMNMX.FTZ R6, R7, R6, !PT ;  /* 0x0000000607067209 */ /* 0x001fe20007810000 */
[----:B------:R-:W-:Y:S03]  /*4b20*/  MUFU.EX2 R62, R62 ;  /* 0x0000003e003e7308 */ /* 0x000fe60000000800 */
[C---:B------:R-:W-:Y:S01]  /*4b30*/  FSETP.NEU.FTZ.AND P1, PT, R6.reuse, -INF , PT ;  /* 0xff8000000600780b */ /* 0x040fe20003f3d000 */
[----:B------:R-:W-:-:S04]  /*4b40*/  FMUL.FTZ R0, R6, UR6 ;  /* 0x0000000606007c20 */ /* 0x000fc80008410000 */
[----:B------:R-:W0:Y:S01]  /*4b50*/  MUFU.EX2 R63, R63 ;  /* 0x0000003f003f7308 */ /* 0x000e220000000800 */
[----:B------:R-:W-:Y:S02]  /*4b60*/  FSEL R0, R0, RZ, P1 ;  /* 0x000000ff00007208 */ /* 0x000fe40000800000 */
[----:B------:R-:W-:Y:S02]  /*4b70*/  PLOP3.LUT P1, PT, PT, PT, UP0, 0x80, 0x0 ;  /* 0x000000000000781c */ /* 0x000fe40003f2f008 */
        /* <DEDUP_REMOVED lines=24> */
[----:B0-----:R-:W-:-:S07]  /*4d00*/  F2FP.F16.F32.PACK_AB R211, R63, R62 ;  /* 0x0000003e3fd3723e */ /* 0x001fce00000000ff */
[----:B------:R-:W0:Y:S01]  /*4d10*/  MUFU.EX2 R61, R61 ;  /* 0x0000003d003d7308 */ /* 0x000e220000000800 */
[----:B-1----:R-:W-:Y:S01]  /*4d20*/  FADD.FTZ R7, R56, R57 ;  /* 0x0000003938077221 */ /* 0x002fe20000010000 */
[----:B------:R-:W-:Y:S02]  /*4d30*/  F2FP.F16.F32.PACK_AB R208, R57, R56 ;  /* 0x0000003839d0723e */ /* 0x000fe400000000ff */
[----:B------:R-:W-:-:S04]  /*4d40*/  CS2R R56, SRZ ;  /* 0x0000000000387805 */ /* 0x000fc8000001ff00 */
[----:B------:R-:W1:Y:S01]  /*4d50*/  MUFU.EX2 R48, R48 ;  /* 0x0000003000307308 */ /* 0x000e620000000800 */
[----:B--2---:R-:W-:Y:S01]  /*4d60*/  FADD.FTZ R2, R60, R7 ;  /* 0x000000073c027221 */ /* 0x004fe20000010000 */
[----:B------:R-:W-:Y:S01]  /*4d70*/  FADD.FTZ R7, R58, R59 ;  /* 0x0000003b3a077221 */ /* 0x000fe20000010000 */
[----:B------:R-:W-:-:S05]  /*4d80*/  CS2R R58, SRZ ;  /* 0x00000000003a7805 */ /* 0x000fca000001ff00 */
[----:B------:R-:W2:Y:S01]  /*4d90*/  MUFU.EX2 R49, R49 ;  /* 0x0000003100317308 */ /* 0x000ea20000000800 */
[C---:B0-----:R-:W-:Y:S01]  /*4da0*/  FADD.FTZ R13, R61.reuse, R2 ;  /* 0x000000023d0d7221 */ /* 0x041fe20000010000 */
[----:B------:R-:W-:Y:S01]  /*4db0*/  FADD.FTZ R2, R62, R7 ;  /* 0x000000073e027221 */ /* 0x000fe20000010000 */
[----:B------:R-:W-:Y:S02]  /*4dc0*/  F2FP.F16.F32.PACK_AB R210, R61, R60 ;  /* 0x0000003c3dd2723e */ /* 0x000fe400000000ff */
[----:B------:R-:W-:Y:S01]  /*4dd0*/  CS2R R60, SRZ ;  /* 0x00000000003c7805 */ /* 0x000fe2000001ff00 */
[----:B------:R-:W-:Y:S01]  /*4de0*/  FADD.FTZ R7, R63, R2 ;  /* 0x000000023f077221 */ /* 0x000fe20000010000 */
[----:B------:R-:W-:Y:S01]  /*4df0*/  CS2R R62, SRZ ;  /* 0x00000000003e7805 */ /* 0x000fe2000001ff00 */
[----:B------:R-:W0:Y:S01]  /*4e00*/  MUFU.EX2 R50, R50 ;  /* 0x0000003200327308 */ /* 0x000e220000000800 */
[----:B-1----:R-:W-:-:S07]  /*4e10*/  FADD.FTZ R20, R48, R13 ;  /* 0x0000000d30147221 */ /* 0x002fce0000010000 */
[----:B------:R-:W1:Y:S01]  /*4e20*/  MUFU.EX2 R52, R52 ;  /* 0x0000003400347308 */ /* 0x000e620000000800 */
[C---:B--2---:R-:W-:Y:S01]  /*4e30*/  FADD.FTZ R13, R49.reuse, R20 ;  /* 0x00000014310d7221 */ /* 0x044fe20000010000 */
[----:B------:R-:W-:Y:S02]  /*4e40*/  F2FP.F16.F32.PACK_AB R204, R49, R48 ;  /* 0x0000003031cc723e */ /* 0x000fe400000000ff */
[----:B------:R-:W-:-:S04]  /*4e50*/  CS2R R48, SRZ ;  /* 0x0000000000307805 */ /* 0x000fc8000001ff00 */
[----:B------:R-:W2:Y:S01]  /*4e60*/  MUFU.EX2 R51, R51 ;  /* 0x0000003300337308 */ /* 0x000ea20000000800 */
[----:B0-----:R-:W-:-:S07]  /*4e70*/  FADD.FTZ R2, R50, R7 ;  /* 0x0000000732027221 */ /* 0x001fce0000010000 */
[----:B------:R-:W0:Y:S01]  /*4e80*/  MUFU.EX2 R53, R53 ;  /* 0x0000003500357308 */ /* 0x000e220000000800 */
[----:B-1----:R-:W-:-:S07]  /*4e90*/  FADD.FTZ R20, R52, R13 ;  /* 0x0000000d34147221 */ /* 0x002fce0000010000 */
[----:B------:R-:W1:Y:S01]  /*4ea0*/  MUFU.EX2 R54, R54 ;  /* 0x0000003600367308 */ /* 0x000e620000000800 */
[C---:B--2---:R-:W-:Y:S01]  /*4eb0*/  FADD.FTZ R7, R51.reuse, R2 ;  /* 0x0000000233077221 */ /* 0x044fe20000010000 */
[----:B------:R-:W-:Y:S02]  /*4ec0*/  F2FP.F16.F32.PACK_AB R205, R51, R50 ;  /* 0x0000003233cd723e */ /* 0x000fe400000000ff */
[----:B------:R-:W-:-:S04]  /*4ed0*/  CS2R R50, SRZ ;  /* 0x0000000000327805 */ /* 0x000fc8000001ff00 */
[----:B------:R-:W2:Y:S01]  /*4ee0*/  MUFU.EX2 R40, R40 ;  /* 0x0000002800287308 */ /* 0x000ea20000000800 */
[C---:B0-----:R-:W-:Y:S01]  /*4ef0*/  FADD.FTZ R13, R53.reuse, R20 ;  /* 0x00000014350d7221 */ /* 0x041fe20000010000 */
[----:B------:R-:W-:Y:S02]  /*4f00*/  F2FP.F16.F32.PACK_AB R206, R53, R52 ;  /* 0x0000003435ce723e */ /* 0x000fe400000000ff */
[----:B------:R-:W-:-:S04]  /*4f10*/  CS2R R52, SRZ ;  /* 0x0000000000347805 */ /* 0x000fc8000001ff00 */
[----:B------:R-:W0:Y:S01]  /*4f20*/  MUFU.EX2 R55, R55 ;  /* 0x0000003700377308 */ /* 0x000e220000000800 */
[----:B-1----:R-:W-:-:S07]  /*4f30*/  FADD.FTZ R2, R54, R7 ;  /* 0x0000000736027221 */ /* 0x002fce0000010000 */
[----:B------:R-:W1:Y:S01]  /*4f40*/  MUFU.EX2 R41, R41 ;  /* 0x0000002900297308 */ /* 0x000e620000000800 */
[----:B--2---:R-:W-:-:S07]  /*4f50*/  FADD.FTZ R20, R40, R13 ;  /* 0x0000000d28147221 */ /* 0x004fce0000010000 */
[----:B------:R-:W2:Y:S01]  /*4f60*/  MUFU.EX2 R42, R42 ;  /* 0x0000002a002a7308 */ /* 0x000ea20000000800 */
[C---:B0-----:R-:W-:Y:S01]  /*4f70*/  FADD.FTZ R7, R55.reuse, R2 ;  /* 0x0000000237077221 */ /* 0x041fe20000010000 */
[----:B------:R-:W-:Y:S02]  /*4f80*/  F2FP.F16.F32.PACK_AB R207, R55, R54 ;  /* 0x0000003637cf723e */ /* 0x000fe400000000ff */
[----:B------:R-:W-:-:S04]  /*4f90*/  CS2R R54, SRZ ;  /* 0x0000000000367805 */ /* 0x000fc8000001ff00 */
[----:B------:R-:W0:Y:S01]  /*4fa0*/  MUFU.EX2 R44, R44 ;  /* 0x0000002c002c7308 */ /* 0x000e220000000800 */
[C---:B-1----:R-:W-:Y:S01]  /*4fb0*/  FADD.FTZ R13, R41.reuse, R20 ;  /* 0x00000014290d7221 */ /* 0x042fe20000010000 */
[----:B------:R-:W-:Y:S02]  /*4fc0*/  F2FP.F16.F32.PACK_AB R200, R41, R40 ;  /* 0x0000002829c8723e */ /* 0x000fe400000000ff */
[----:B------:R-:W-:-:S04]  /*4fd0*/  CS2R R40, SRZ ;  /* 0x0000000000287805 */ /* 0x000fc8000001ff00 */
[----:B------:R-:W1:Y:S01]  /*4fe0*/  MUFU.EX2 R43, R43 ;  /* 0x0000002b002b7308 */ /* 0x000e620000000800 */
[----:B--2---:R-:W-:-:S07]  /*4ff0*/  FADD.FTZ R2, R42, R7 ;  /* 0x000000072a027221 */ /* 0x004fce0000010000 */
[----:B------:R-:W2:Y:S01]  /*5000*/  MUFU.EX2 R45, R45 ;  /* 0x0000002d002d7308 */ /* 0x000ea20000000800 */
[----:B0-----:R-:W-:-:S07]  /*5010*/  FADD.FTZ R20, R44, R13 ;  /* 0x0000000d2c147221 */ /* 0x001fce0000010000 */
[----:B------:R-:W0:Y:S01]  /*5020*/  MUFU.EX2 R46, R46 ;  /* 0x0000002e002e7308 */ /* 0x000e220000000800 */
[C---:B-1----:R-:W-:Y:S01]  /*5030*/  FADD.FTZ R7, R43.reuse, R2 ;  /* 0x000000022b077221 */ /* 0x042fe20000010000 */
[----:B------:R-:W-:Y:S02]  /*5040*/  F2FP.F16.F32.PACK_AB R201, R43, R42 ;  /* 0x0000002a2bc9723e */ /* 0x000fe400000000ff */
[----:B------:R-:W-:-:S04]  /*5050*/  CS2R R42, SRZ ;  /* 0x00000000002a7805 */ /* 0x000fc8000001ff00 */
        /* <DEDUP_REMOVED lines=32> */
[----:B------:R-:W-:Y:S01]  /*5260*/  MUFU.EX2 R26, R26 ;  /* 0x0000001a001a7308 */ /* 0x000fe20000000800 */
[C---:B-1----:R-:W-:Y:S01]  /*5270*/  FADD.FTZ R13, R39.reuse, R2 ;  /* 0x00000002270d7221 */ /* 0x042fe20000010000 */
[----:B------:R-:W-:Y:S02]  /*5280*/  F2FP.F16.F32.PACK_AB R199, R39, R38 ;  /* 0x0000002627c7723e */ /* 0x000fe400000000ff */
[----:B------:R-:W-:-:S04]  /*5290*/  CS2R R38, SRZ ;  /* 0x0000000000267805 */ /* 0x000fc8000001ff00 */
[----:B------:R-:W0:Y:S01]  /*52a0*/  MUFU.EX2 R28, R28 ;  /* 0x0000001c001c7308 */ /* 0x000e220000000800 */
[C---:B--2---:R-:W-:Y:S01]  /*52b0*/  FADD.FTZ R21, R25.reuse, R20 ;  /* 0x0000001419157221 */ /* 0x044fe20000010000 */
[----:B------:R-:W-:Y:S02]  /*52c0*/  F2FP.F16.F32.PACK_AB R192, R25, R24 ;  /* 0x0000001819c0723e */ /* 0x000fe400000000ff */
[----:B------:R-:W-:-:S04]  /*52d0*/  CS2R R24, SRZ ;  /* 0x0000000000187805 */ /* 0x000fc8000001ff00 */
[----:B------:R-:W1:Y:S08]  /*52e0*/  MUFU.EX2 R27, R27 ;  /* 0x0000001b001b7308 */ /* 0x000e700000000800 */
[----:B------:R-:W2:Y:S01]  /*52f0*/  MUFU.EX2 R30, R30 ;  /* 0x0000001e001e7308 */ /* 0x000ea20000000800 */
[----:B0-----:R-:W-:-:S07]  /*5300*/  FADD.FTZ R2, R28, R21 ;  /* 0x000000151c027221 */ /* 0x001fce0000010000 */
[----:B------:R0:W3:Y:S01]  /*5310*/  MUFU.EX2 R7, R0 ;  /* 0x0000000000077308 */ /* 0x0000e20000000800 */
[----:B-1----:R-:W-:-:S07]  /*5320*/  F2FP.F16.F32.PACK_AB R193, R27, R26 ;  /* 0x0000001a1bc1723e */ /* 0x002fce00000000ff */
[----:B------:R2:W1:Y:S01]  /*5330*/  MUFU.EX2 R195, R12 ;  /* 0x0000000c00c37308 */ /* 0x0004620000000800 */
[----:B0-----:R-:W-:-:S04]  /*5340*/  FADD.FTZ R0, R26, R13 ;  /* 0x0000000d1a007221 */ /* 0x001fc80000010000 */
[----:B------:R-:W-:Y:S01]  /*5350*/  FADD.FTZ R21, R27, R0 ;  /* 0x000000001b157221 */ /* 0x000fe20000010000 */
[----:B------:R-:W-:Y:S01]  /*5360*/  IMAD.MOV.U32 R0, RZ, RZ, 0x3f800000 ;  /* 0x3f800000ff007424 */ /* 0x000fe200078e00ff */
[----:B------:R-:W-:Y:S02]  /*5370*/  CS2R R26, SRZ ;  /* 0x00000000001a7805 */ /* 0x000fe4000001ff00 */
[----:B--2---:R-:W-:Y:S01]  /*5380*/  FADD.FTZ R12, R30, R21 ;  /* 0x000000151e0c7221 */ /* 0x004fe20000010000 */
[C---:B---3--:R-:W-:Y:S01]  /*5390*/  FADD.FTZ R13, R7.reuse, R2 ;  /* 0x00000002070d7221 */ /* 0x048fe20000010000 */
[----:B------:R-:W-:Y:S01]  /*53a0*/  F2FP.F16.F32.PACK_AB R194, R7, R28 ;  /* 0x0000001c07c2723e */ /* 0x000fe200000000ff */
[----:B------:R-:W-:Y:S01]  /*53b0*/  IMAD.U32 R7, RZ, RZ, UR7 ;  /* 0x00000007ff077e24 */ /* 0x000fe2000f8e00ff */
[----:B------:R-:W-:Y:S01]  /*53c0*/  CS2R R28, SRZ ;  /* 0x00000000001c7805 */ /* 0x000fe2000001ff00 */
[----:B------:R-:W-:Y:S02]  /*53d0*/  IMAD.MOV.U32 R2, RZ, RZ, 0x3f800000 ;  /* 0x3f800000ff027424 */ /* 0x000fe400078e00ff */
[C---:B-1----:R-:W-:Y:S01]  /*53e0*/  FADD.FTZ R12, R195.reuse, R12 ;  /* 0x0000000cc30c7221 */ /* 0x042fe20000010000 */
[----:B------:R-:W-:-:S02]  /*53f0*/  F2FP.F16.F32.PACK_AB R195, R195, R30 ;  /* 0x0000001ec3c3723e */ /* 0x000fc400000000ff */
[----:B------:R-:W-:Y:S01]  /*5400*/  CS2R R30, SRZ ;  /* 0x00000000001e7805 */ /* 0x000fe2000001ff00 */
[----:B------:R-:W-:Y:S06]  /*5410*/  @!P1 BRA `(.L_x_2203) ;  /* 0x0000004000889947 */ /* 0x000fec0003800000 */
[----:B------:R-:W-:Y:S01]  /*5420*/  R2UR UR7, R212 ;  /* 0x00000000d40772ca */ /* 0x000fe200000e0000 */
[----:B------:R-:W-:Y:S01]  /*5430*/  UMOV UR6, URZ ;  /* 0x0000003f00067c82 */ /* 0x000fe20008000000 */
[----:B------:R-:W-:Y:S01]  /*5440*/  IMAD.MOV.U32 R21, RZ, RZ, R3 ;  /* 0x000000ffff157224 */ /* 0x000fe200078e0003 */
[----:B------:R-:W-:Y:S01]  /*5450*/  MOV R2, 0x3f800000 ;  /* 0x3f80000000027802 */ /* 0x000fe20000000f00 */
[----:B------:R-:W-:Y:S02]  /*5460*/  IMAD.MOV.U32 R20, RZ, RZ, R6 ;  /* 0x000000ffff147224 */ /* 0x000fe400078e0006 */
[----:B------:R-:W-:Y:S02]  /*5470*/  IMAD.U32 R217, RZ, RZ, UR6 ;  /* 0x00000006ffd97e24 */ /* 0x000fe4000f8e00ff */
[----:B------:R-:W-:Y:S02]  /*5480*/  IMAD.MOV.U32 R151, RZ, RZ, RZ ;  /* 0x000000ffff977224 */ /* 0x000fe400078e00ff */
[----:B------:R-:W-:-:S03]  /*5490*/  IMAD.U32 R214, RZ, RZ, UR6 ;  /* 0x00000006ffd67e24 */ /* 0x000fc6000f8e00ff */
[----:B------:R-:W-:-:S07]  /*54a0*/  IMAD.U32 R212, RZ, RZ, UR7 ;  /* 0x00000007ffd47e24 */ /* 0x000fce000f8e00ff */
.L_x_2214:
[----:B------:R-:W-:Y:S02]  /*54b0*/  R2UR UR6, R214 ;  /* 0x00000000d60672ca */ /* 0x000fe400000e0000 */
[----:B------:R-:W-:-:S11]  /*54c0*/  R2UR UR7, R217 ;  /* 0x00000000d90772ca */ /* 0x000fd600000e0000 */
[----:B------:R-:W-:-:S04]  /*54d0*/  UISETP.NE.AND UP0, UPT, UR6, 0x1, UPT ;  /* 0x000000010600788c */ /* 0x000fc8000bf05270 */
[----:B------:R-:W-:-:S04]  /*54e0*/  USEL UR6, URZ, 0x1, UP0 ;  /* 0x000000013f067887 */ /* 0x000fc80008000000 */
[----:B------:R-:W-:-:S06]  /*54f0*/  ULOP3.LUT UR6, UR7, UR6, URZ, 0x3c, !UPT ;  /* 0x0000000607067292 */ /* 0x000fcc000f8e3c3f */
[----:B------:R-:W-:Y:S01]  /*5500*/  IMAD.U32 R7, RZ, RZ, UR6 ;  /* 0x00000006ff077e24 */ /* 0x000fe2000f8e00ff */
[----:B------:R-:W-:Y:S06]  /*5510*/  @!P0 BRA `(.L_x_2204) ;  /* 0x0000000000048947 */ /* 0x000fec0003800000 */
[----:B------:R-:W-:Y:S01]  /*5520*/  BPT.TRAP 0x1 ;  /* 0x000000040000795c */ /* 0x000fe20000300000 */
.L_x_2204:
[----:B------:R-:W-:Y:S02]  /*5530*/  R2UR UR10, R214 ;  /* 0x00000000d60a72ca */ /* 0x000fe400000e0000 */
[----:B------:R-:W-:Y:S02]  /*5540*/  R2UR UR6, R16 ;  /* 0x00000000100672ca */ /* 0x000fe400000e0000 */
[----:B------:R-:W-:-:S09]  /*5550*/  R2UR UR7, R7 ;  /* 0x00000000070772ca */ /* 0x000fd200000e0000 */
[----:B------:R-:W-:-:S04]  /*5560*/  UIADD3 UR61, UR10, 0x1, URZ ;  /* 0x000000010a3d7890 */ /* 0x000fc8000fffe03f */
[----:B------:R-:W-:Y:S01]  /*5570*/  UISETP.NE.AND UP0, UPT, UR61, 0x2, UPT ;  /* 0x000000023d00788c */ /* 0x000fe2000bf05270 */
[----:B------:R-:W-:-:S03]  /*5580*/  MOV R6, UR7 ;  /* 0x0000000700067c02 */ /* 0x000fc60008000f00 */
[----:B------:R-:W-:Y:S01]  /*5590*/  USEL UR61, UR61, URZ, UP0 ;  /* 0x0000003f3d3d7287 */ /* 0x000fe20008000000 */
[----:B------:R-:W-:-:S03]  /*55a0*/  SHF.L.U32 R6, R6, 0x1f, RZ ;  /* 0x0000001f06067819 */ /* 0x000fc600000006ff */
[----:B------:R-:W-:-:S06]  /*55b0*/  ULEA UR6, UR61, UR6, 0x3 ;  /* 0x000000063d067291 */ /* 0x000fcc000f8e183f */
[----:B------:R-:W-:-:S03]  /*55c0*/  IMAD.U32 R3, RZ, RZ, UR6 ;  /* 0x00000006ff037e24 */ /* 0x000fc6000f8e00ff */
[----:B------:R0:W1:Y:S01]  /*55d0*/  SYNCS.PHASECHK.TRANS64.TRYWAIT P1, [UR6+0x38830], R6 ;  /* 0x03883006ff0075a7 */ /* 0x0000620008020146 */
[----:B------:R-:W-:Y:S05]  /*55e0*/  @!P0 BRA `(.L_x_2205) ;  /* 0x0000000000048947 */ /* 0x000fea0003800000 */
[----:B------:R-:W-:Y:S01]  /*55f0*/  BPT.TRAP 0x1 ;  /* 0x000000040000795c */ /* 0x000fe20000300000 */
.L_x_2205:
[----:B-1----:R-:W-:Y:S05]  /*5600*/  @P1 BRA `(.L_x_2206) ;  /* 0x00000000000c1947 */ /* 0x002fea0003800000 */
[----:B------:R-:W-:-:S13]  /*5610*/  R2UR UR6, R3 ;  /* 0x00000000030672ca */ /* 0x000fda00000e0000 */
[----:B------:R-:W1:Y:S02]  /*5620*/  SYNCS.PHASECHK.TRANS64.TRYWAIT P1, [UR6+0x38830], R6 ;  /* 0x03883006ff0075a7 */ /* 0x000e640008020146 */
[----:B-1----:R-:W-:Y:S05]  /*5630*/  @!P1 BRA `(.L_x_2207) ;  /* 0x000000f4008c9947 */ /* 0x002fea0003800000 */
.L_x_2206:
[----:B------:R-:W-:Y:S01]  /*5640*/  R2UR UR6, R15 ;  /* 0x000000000f0672ca */ /* 0x000fe200000e0000 */
[----:B------:R-:W-:Y:S01]  /*5650*/  WARPGROUP.ARRIVE ;  /* 0x00000000000079c5 */ /* 0x000fe20000000000 */
[----:B-1----:R-:W-:Y:S01]  /*5660*/  MOV R153, UR49 ;  /* 0x0000003100997c02 */ /* 0x002fe20008000f00 */
[----:B------:R-:W-:Y:S01]  /*5670*/  UMOV UR51, 0x40000040 ;  /* 0x4000004000337882 */ /* 0x000fe20000000000 */
[----:B------:R-:W-:Y:S01]  /*5680*/  MOV R154, UR48 ;  /* 0x00000030009a7c02 */ /* 0x000fe20008000f00 */
        /* <DEDUP_REMOVED lines=8> */
[----:B------:R-:W-:Y:S01]  /*5710*/  UIMAD UR60, UR61, 0xa00, UR6 ;  /* 0x00000a003d3c78a4 */ /* 0x000fe2000f8e0206 */
[----:B0-----:R-:W-:Y:S01]  /*5720*/  MOV R6, UR45 ;  /* 0x0000002d00067c02 */ /* 0x001fe20008000f00 */
        /* <DEDUP_REMOVED lines=9> */
[----:B------:R-:W-:Y:S01]  /*57c0*/  R2UR UR48, R4 ;  /* 0x00000000043072ca */ /* 0x000fe200000e0000 */
[----:B------:R-:W-:Y:S01]  /*57d0*/  UMOV UR51, 0x40000040 ;  /* 0x4000004000337882 */ /* 0x000fe20000000000 */
[----:B------:R-:W-:Y:S01]  /*57e0*/  UMOV UR46, UR6 ;  /* 0x00000006002e7c82 */ /* 0x000fe20008000000 */
[----:B------:R-:W-:Y:S01]  /*57f0*/  R2UR UR49, R5 ;  /* 0x00000000053172ca */ /* 0x000fe200000e0000 */
[----:B------:R-:W-:Y:S01]  /*5800*/  UIADD3 UR6, UR60, 0x180, URZ ;  /* 0x000001803c067890 */ /* 0x000fe2000fffe03f */
[----:B------:R-:W-:Y:S01]  /*5810*/  MOV R216, UR52 ;  /* 0x0000003400d87c02 */ /* 0x000fe20008000f00 */
[----:B------:R-:W-:Y:S01]  /*5820*/  UIADD3 UR7, UR60, 0x182, URZ ;  /* 0x000001823c077890 */ /* 0x000fe2000fffe03f */
[----:B------:R-:W-:Y:S01]  /*5830*/  R2UR UR52, R10 ;  /* 0x000000000a3472ca */ /* 0x000fe200000e0000 */
[----:B------:R-:W-:Y:S01]  /*5840*/  UIADD3 UR14, UR60, 0x280, URZ ;  /* 0x000002803c0e7890 */ /* 0x000fe2000fffe03f */
[----:B------:R-:W-:Y:S01]  /*5850*/  R2UR UR53, R11 ;  /* 0x000000000b3572ca */ /* 0x000fe200000e0000 */
        /* <DEDUP_REMOVED lines=12> */
[----:B------:R-:W-:Y:S01]  /*5920*/  UMOV UR11, UR53 ;  /* 0x00000035000b7c82 */ /* 0x000fe20008000000 */
        /* <DEDUP_REMOVED lines=150> */
[----:B------:R-:W-:-:S03]  /*6290*/  FMUL.FTZ R151, R151, R2 ;  /* 0x0000000297977220 */ /* 0x000fc60000410000 */
[----:B------:R-:W-:Y:S01]  /*62a0*/  HGMMA.64x16x16.F32 R160, gdesc[UR48], RZ, !UPT, gsb0 ;  /* 0x0020000030a079f0 */ /* 0x000fe2000c0008ff */
[----:B------:R-:W-:Y:S01]  /*62b0*/  R2UR UR49, R153 ;  /* 0x00000000993172ca */ /* 0x000fe200000e0000 */
[----:B------:R-:W-:Y:S01]  /*62c0*/  UIADD3 UR50, UR60, 0x782, URZ ;  /* 0x000007823c327890 */ /* 0x000fe2000fffe03f */
[----:B------:R-:W-:Y:S01]  /*62d0*/  R2UR UR48, R154 ;  /* 0x000000009a3072ca */ /* 0x000fe200000e0000 */
        /* <DEDUP_REMOVED lines=15> */
[----:B------:R-:W-:Y:S01]  /*63d0*/  MOV R215, UR8 ;  /* 0x0000000800d77c02 */ /* 0x000fe20008000f00 */
        /* <DEDUP_REMOVED lines=426> */
.L_x_2208:
[----:B------:R-:W-:Y:S02]  /*7e80*/  R2UR UR10, R16 ;  /* 0x00000000100a72ca */ /* 0x000fe400000e0000 */
        /* <DEDUP_REMOVED lines=8> */
.L_x_2209:
[----:B-1----:R-:W-:Y:S05]  /*7f10*/  @P1 BRA `(.L_x_2210) ;  /* 0x0000000000081947 */ /* 0x002fea0003800000 */
[----:B------:R-:W1:Y:S02]  /*7f20*/  SYNCS.PHASECHK.TRANS64.TRYWAIT P1, [UR10+0x38850], R0 ;  /* 0x03885000ff0075a7 */ /* 0x000e64000802014a */
[----:B-1----:R-:W-:Y:S05]  /*7f30*/  @!P1 BRA `(.L_x_2211) ;  /* 0x000000cc00689947 */ /* 0x002fea0003800000 */
.L_x_2210:
[----:B------:R-:W-:Y:S01]  /*7f40*/  R2UR UR6, R16 ;  /* 0x00000000100672ca */ /* 0x000fe200000e0000 */
[----:B------:R-:W-:Y:S01]  /*7f50*/  WARPGROUP.ARRIVE ;  /* 0x00000000000079c5 */ /* 0x000fe20000000000 */
[----:B------:R-:W-:-:S11]  /*7f60*/  R2UR UR7, R214 ;  /* 0x00000000d60772ca */ /* 0x000fd600000e0000 */
[----:B------:R-:W-:-:S04]  /*7f70*/  UIADD3 UR6, UR6, 0x400, URZ ;  /* 0x0000040006067890 */ /* 0x000fc8000fffe03f */
[----:B------:R-:W-:-:S04]  /*7f80*/  USHF.R.U32.HI UR6, URZ, 0x4, UR6 ;  /* 0x000000043f067899 */ /* 0x000fc80008011606 */
[----:B------:R-:W-:-:S04]  /*7f90*/  ULOP3.LUT UR6, UR6, 0x3fff, URZ, 0xc0, !UPT ;  /* 0x00003fff06067892 */ /* 0x000fc8000f8ec03f */
[----:B------:R-:W-:-:S04]  /*7fa0*/  ULOP3.LUT UR6, UR6, 0x2800000, URZ, 0xfc, !UPT ;  /* 0x0280000006067892 */ /* 0x000fc8000f8efc3f */
[----:B------:R-:W-:-:S03]  /*7fb0*/  UIMAD UR11, UR7, 0xa00, UR6 ;  /* 0x00000a00070b78a4 */ /* 0x000fc6000f8e0206 */
        /* <DEDUP_REMOVED lines=30> */
.L_x_2212:
[----:B------:R-:W-:Y:S01]  /*81a0*/  R2UR UR6, R19 ;  /* 0x00000000130672ca */ /* 0x000fe200000e0000 */
[----:B01----:R-:W-:Y:S01]  /*81b0*/  IMAD.MOV.U32 R0, RZ, RZ, R14 ;  /* 0x000000ffff007224 */ /* 0x003fe200078e000e */
[----:B------:R-:W-:Y:S01]  /*81c0*/  R2UR UR7, R212 ;  /* 0x00000000d40772ca */ /* 0x000fe200000e0000 */
[----:B------:R-:W-:Y:S01]  /*81d0*/  ULDC UR14, c[0x0][0x2f0] ;  /* 0x0000bc00000e7ab9 */ /* 0x000fe20000000800 */
[----:B------:R-:W-:Y:S02]  /*81e0*/  R2UR UR11, R18 ;  /* 0x00000000120b72ca */ /* 0x000fe400000e0000 */
[----:B------:R-:W-:-:S07]  /*81f0*/  MOV R195, UR14 ;  /* 0x0000000e00c37c02 */ /* 0x000fce0008000f00 */
[----:B------:R-:W-:-:S06]  /*8200*/  UISETP.NE.AND UP0, UPT, UR6, URZ, UPT ;  /* 0x0000003f0600728c */ /* 0x000fcc000bf05270 */
[----:B------:R-:W-:Y:S02]  /*8210*/  PLOP3.LUT P1, PT, PT, PT, UP0, 0x80, 0x0 ;  /* 0x000000000000781c */ /* 0x000fe40003f2f008 */
[----:B------:R-:W-:-:S03]  /*8220*/  PLOP3.LUT P2, PT, PT, PT, UP0, 0x80, 0x0 ;  /* 0x000000000000781c */ /* 0x000fc60003f4f008 */
[----:B------:R-:W-:-:S08]  /*8230*/  @UP0 ULDC UR6, c[0x0][0x44c] ;  /* 0x0001130000060ab9 */ /* 0x000fd00000000800 */
[----:B------:R-:W-:Y:S01]  /*8240*/  @P1 IMAD.HI.U32 R2, R14, UR6, RZ ;  /* 0x000000060e021c27 */ /* 0x000fe2000f8e00ff */
[----:B------:R-:W-:-:S04]  /*8250*/  @UP0 ULDC UR6, c[0x0][0x450] ;  /* 0x0001140000060ab9 */ /* 0x000fc80000000800 */
[----:B------:R-:W-:Y:S01]  /*8260*/  @P2 SHF.R.U32.HI R0, RZ, UR6, R2 ;  /* 0x00000006ff002c19 */ /* 0x000fe20008011602 */
[----:B------:R-:W-:Y:S01]  /*8270*/  UMOV UR6, 0x1 ;  /* 0x0000000100067882 */ /* 0x000fe20000000000 */
[----:B------:R-:W-:Y:S01]  /*8280*/  IMAD.MOV.U32 R2, RZ, RZ, -0x2 ;  /* 0xfffffffeff027424 */ /* 0x000fe200078e00ff */
[----:B------:R-:W-:Y:S02]  /*8290*/  UIMAD UR6, UR7, -0x50, UR6 ;  /* 0xffffffb0070678a4 */ /* 0x000fe4000f8e0206 */
[----:B------:R-:W0:Y:S01]  /*82a0*/  SHFL.IDX PT, R193, R0, RZ, 0x1c1f ;  /* 0x001c1fff00c17589 */ /* 0x000e2200000e0000 */
[----:B------:R-:W-:-:S03]  /*82b0*/  ULDC UR7, c[0x0][0x288] ;  /* 0x0000a20000077ab9 */ /* 0x000fc60000000800 */
[----:B------:R-:W-:Y:S01]  /*82c0*/  IMAD R2, R17, R2, UR6 ;  /* 0x0000000611027e24 */ /* 0x000fe2000f8e0202 */
[----:B------:R-:W-:-:S03]  /*82d0*/  ULDC UR6, c[0x0][0x988] ;  /* 0x0002620000067ab9 */ /* 0x000fc60000000800 */
[----:B------:R-:W-:Y:S01]  /*82e0*/  IMAD R2, R195, UR11, R2 ;  /* 0x0000000bc3027c24 */ /* 0x000fe2000f8e0202 */
[----:B------:R-:W1:Y:S04]  /*82f0*/  S2UR UR11, SR_CgaCtaId ;  /* 0x00000000000b79c3 */ /* 0x000e680000008800 */
[----:B0-----:R-:W-:-:S04]  /*8300*/  IADD3 R6, R193, -UR7, R2 ;  /* 0x80000007c1067c10 */ /* 0x001fc8000fffe002 */
[C---:B------:R-:W-:Y:S02]  /*8310*/  ISETP.GT.AND P1, PT, R6.reuse, RZ, PT ;  /* 0x000000ff0600720c */ /* 0x040fe40003f24270 */
[----:B------:R-:W-:Y:S02]  /*8320*/  ISETP.GT.AND P2, PT, R6, 0x1, PT ;  /* 0x000000010600780c */ /* 0x000fe40003f44270 */
[----:B------:R-:W-:Y:S02]  /*8330*/  FSEL R193, R184, -INF , P1 ;  /* 0xff800000b8c17808 */ /* 0x000fe40000800000 */
[----:B------:R-:W-:Y:S02]  /*8340*/  ISETP.GT.AND P1, PT, R6, 0x8, PT ;  /* 0x000000080600780c */ /* 0x000fe40003f24270 */
[----:B------:R-:W-:Y:S02]  /*8350*/  FSEL R185, R185, -INF , P2 ;  /* 0xff800000b9b97808 */ /* 0x000fe40001000000 */
[----:B------:R-:W-:-:S02]  /*8360*/  FMNMX.FTZ R184, R193, R20, !PT ;  /* 0x00000014c1b87209 */ /* 0x000fc40007810000 */
[----:B------:R-:W-:Y:S02]  /*8370*/  ISETP.GT.AND P2, PT, R6, 0x9, PT ;  /* 0x000000090600780c */ /* 0x000fe40003f44270 */
[----:B------:R-:W-:Y:S02]  /*8380*/  FSEL R188, R188, -INF , P1 ;  /* 0xff800000bcbc7808 */ /* 0x000fe40000800000 */
[----:B------:R-:W-:Y:S02]  /*8390*/  FMNMX.FTZ R195, R185, R184, !PT ;  /* 0x000000b8b9c37209 */ /* 0x000fe40007810000 */
        /* <DEDUP_REMOVED lines=48> */
[----:B------:R-:W-:Y:S02]  /*86a0*/  FSEL R157, R157, -INF , P2 ;  /* 0xff8000009d9d7808 */ /* 0x000fe40001000000 */
[----:B------:R-:W-:Y:S02]  /*86b0*/  FMNMX.FTZ R6, R156, R195, !PT ;  /* 0x000000c39c067209 */ /* 0x000fe40007810000 */
[----:B------:R-:W0:Y:S02]  /*86c0*/  SHFL.IDX PT, R195, R0, 0x1, 0x1c1f ;  /* 0x003c1f0000c37f89 */ /* 0x000e2400000e0000 */
[----:B------:R-:W-:-:S05]  /*86d0*/  FMNMX.FTZ R184, R157, R6, !PT ;  /* 0x000000069db87209 */ /* 0x000fca0007810000 */
[----:B------:R-:W2:Y:S01]  /*86e0*/  SHFL.BFLY PT, R197, R184, 0x2, 0x1f ;  /* 0x0c401f00b8c57f89 */ /* 0x000ea200000e0000 */
[----:B0-----:R-:W-:Y:S02]  /*86f0*/  IADD3 R2, R195, -UR7, R2 ;  /* 0x80000007c3027c10 */ /* 0x001fe4000fffe002 */
[----:B------:R-:W-:Y:S02]  /*8700*/  R2UR UR7, R3 ;  /* 0x00000000030772ca */ /* 0x000fe400000e0000 */
[C---:B------:R-:W-:Y:S02]  /*8710*/  ISETP.GT.AND P1, PT, R2.reuse, RZ, PT ;  /* 0x000000ff0200720c */ /* 0x040fe40003f24270 */
[----:B------:R-:W-:Y:S02]  /*8720*/  ISETP.GT.AND P2, PT, R2, 0x1, PT ;  /* 0x000000010200780c */ /* 0x000fe40003f44270 */
[----:B--2---:R-:W-:Y:S02]  /*8730*/  FMNMX.FTZ R197, R184, R197, !PT ;  /* 0x000000c5b8c57209 */ /* 0x004fe40007810000 */
[----:B------:R-:W-:-:S02]  /*8740*/  FSEL R186, R186, -INF , P1 ;  /* 0xff800000baba7808 */ /* 0x000fc40000800000 */
[----:B------:R-:W-:Y:S01]  /*8750*/  ISETP.GT.AND P1, PT, R2, 0x8, PT ;  /* 0x000000080200780c */ /* 0x000fe20003f24270 */
[----:B------:R-:W0:Y:S01]  /*8760*/  SHFL.BFLY PT, R192, R197, 0x1, 0x1f ;  /* 0x0c201f00c5c07f89 */ /* 0x000e2200000e0000 */
[----:B------:R-:W-:Y:S01]  /*8770*/  FSEL R187, R187, -INF , P2 ;  /* 0xff800000bbbb7808 */ /* 0x000fe20001000000 */
[----:B------:R-:W-:Y:S01]  /*8780*/  UIADD3 UR7, UR7, 0x38840, URZ ;  /* 0x0003884007077890 */ /* 0x000fe2000fffe03f */
[----:B------:R-:W-:Y:S02]  /*8790*/  FMNMX.FTZ R6, R186, R21, !PT ;  /* 0x00000015ba067209 */ /* 0x000fe40007810000 */
[----:B------:R-:W-:Y:S01]  /*87a0*/  ISETP.GT.AND P2, PT, R2, 0x9, PT ;  /* 0x000000090200780c */ /* 0x000fe20003f44270 */
[----:B-1----:R-:W-:Y:S01]  /*87b0*/  UPRMT UR7, UR11, 0x654, UR7 ;  /* 0x000006540b077896 */ /* 0x002fe20008000007 */
[----:B------:R-:W-:Y:S02]  /*87c0*/  FSEL R190, R190, -INF , P1 ;  /* 0xff800000bebe7808 */ /* 0x000fe40000800000 */
[----:B------:R-:W-:-:S02]  /*87d0*/  FMNMX.FTZ R195, R187, R6, !PT ;  /* 0x00000006bbc37209 */ /* 0x000fc40007810000 */
[----:B------:R-:W-:Y:S02]  /*87e0*/  FSEL R191, R191, -INF , P2 ;  /* 0xff800000bfbf7808 */ /* 0x000fe40001000000 */
[----:B------:R-:W-:Y:S02]  /*87f0*/  ISETP.GT.AND P1, PT, R2, 0x10, PT ;  /* 0x000000100200780c */ /* 0x000fe40003f24270 */
[----:B------:R-:W-:Y:S01]  /*8800*/  FMNMX.FTZ R0, R190, R195, !PT ;  /* 0x000000c3be007209 */ /* 0x000fe20007810000 */
[----:B------:R-:W-:Y:S01]  /*8810*/  SYNCS.ARRIVE.TRANS64.RED.A1T0 RZ, [UR7], RZ ;  /* 0x000000ffffff79a7 */ /* 0x000fe20008100407 */
[----:B------:R-:W-:Y:S02]  /*8820*/  ISETP.GT.AND P2, PT, R2, 0x11, PT ;  /* 0x000000110200780c */ /* 0x000fe40003f44270 */
[----:B------:R-:W-:Y:S02]  /*8830*/  FSEL R178, R178, -INF , P1 ;  /* 0xff800000b2b27808 */ /* 0x000fe40000800000 */
[----:B------:R-:W-:-:S02]  /*8840*/  FMNMX.FTZ R3, R191, R0, !PT ;  /* 0x00000000bf037209 */ /* 0x000fc40007810000 */
[----:B------:R-:W-:Y:S02]  /*8850*/  ISETP.GT.AND P3, PT, R2, 0x18, PT ;  /* 0x000000180200780c */ /* 0x000fe40003f64270 */
[----:B0-----:R-:W-:Y:S02]  /*8860*/  FMNMX.FTZ R6, R197, R192, !PT ;  /* 0x000000c0c5067209 */ /* 0x001fe40007810000 */
[----:B------:R-:W-:Y:S02]  /*8870*/  FSEL R179, R179, -INF , P2 ;  /* 0xff800000b3b37808 */ /* 0x000fe40001000000 */
[----:B------:R-:W-:Y:S01]  /*8880*/  FMNMX.FTZ R0, R178, R3, !PT ;  /* 0x00000003b2007209 */ /* 0x000fe20007810000 */
[C---:B------:R-:W-:Y:S01]  /*8890*/  FMUL.FTZ R184, R6.reuse, UR6 ;  /* 0x0000000606b87c20 */ /* 0x040fe20008410000 */
[----:B------:R-:W-:Y:S02]  /*88a0*/  FSETP.NEU.FTZ.AND P1, PT, R6, -INF , PT ;  /* 0xff8000000600780b */ /* 0x000fe40003f3d000 */
[----:B------:R-:W-:-:S02]  /*88b0*/  ISETP.GT.AND P4, PT, R2, 0x19, PT ;  /* 0x000000190200780c */ /* 0x000fc40003f84270 */
[----:B------:R-:W-:Y:S02]  /*88c0*/  FSEL R182, R182, -INF , P3 ;  /* 0xff800000b6b67808 */ /* 0x000fe40001800000 */
[----:B------:R-:W-:Y:S02]  /*88d0*/  FMNMX.FTZ R3, R179, R0, !PT ;  /* 0x00000000b3037209 */ /* 0x000fe40007810000 */
[----:B------:R-:W-:Y:S02]  /*88e0*/  FSEL R0, R184, RZ, P1 ;  /* 0x000000ffb8007208 */ /* 0x000fe40000800000 */
[----:B------:R-:W-:Y:S02]  /*88f0*/  ISETP.GT.AND P2, PT, R2, 0x20, PT ;  /* 0x000000200200780c */ /* 0x000fe40003f44270 */
[----:B------:R-:W-:Y:S01]  /*8900*/  FSEL R183, R183, -INF , P4 ;  /* 0xff800000b7b77808 */ /* 0x000fe20002000000 */
[--C-:B------:R-:W-:Y:S01]  /*8910*/  FFMA.FTZ R210, R188, UR6, -R0.reuse ;  /* 0x00000006bcd27c23 */ /* 0x100fe20008010800 */
[----:B------:R-:W-:Y:S01]  /*8920*/  FMNMX.FTZ R184, R182, R3, !PT ;  /* 0x00000003b6b87209 */ /* 0x000fe20007810000 */
[--C-:B------:R-:W-:Y:S01]  /*8930*/  FFMA.FTZ R208, R185, UR6, -R0.reuse ;  /* 0x00000006b9d07c23 */ /* 0x100fe20008010800 */
[----:B------:R-:W-:Y:S01]  /*8940*/  ISETP.GT.AND P3, PT, R2, 0x21, PT ;  /* 0x000000210200780c */ /* 0x000fe20003f64270 */
[--C-:B------:R-:W-:Y:S01]  /*8950*/  FFMA.FTZ R204, R176, UR6, -R0.reuse ;  /* 0x00000006b0cc7c23 */ /* 0x100fe20008010800 */
        /* <DEDUP_REMOVED lines=16> */
[----:B------:R-:W-:Y:S01]  /*8a60*/  FSEL R175, R175, -INF , P3 ;  /* 0xff800000afaf7808 */ /* 0x000fe20001800000 */
[--C-:B------:R-:W-:Y:S01]  /*8a70*/  FFMA.FTZ R153, R153, UR6, -R0.reuse ;  /* 0x0000000699997c23 */ /* 0x100fe20008010800 */
[----:B------:R-:W-:Y:S01]  /*8a80*/  ISETP.GT.AND P2, PT, R2, 0x30, PT ;  /* 0x000000300200780c */ /* 0x000fe20003f44270 */
[--C-:B------:R-:W-:Y:S01]  /*8a90*/  FFMA.FTZ R194, R156, UR6, -R0.reuse ;  /* 0x000000069cc27c23 */ /* 0x100fe20008010800 */
[----:B------:R-:W-:Y:S01]  /*8aa0*/  FMNMX.FTZ R192, R174, R3, !PT ;  /* 0x00000003aec07209 */ /* 0x000fe20007810000 */
[----:B------:R-:W-:Y:S01]  /*8ab0*/  FFMA.FTZ R157, R157, UR6, -R0 ;  /* 0x000000069d9d7c23 */ /* 0x000fe20008010800 */
[----:B------:R-:W-:Y:S01]  /*8ac0*/  ISETP.GT.AND P3, PT, R2, 0x31, PT ;  /* 0x000000310200780c */ /* 0x000fe20003f64270 */
[----:B------:R-:W-:Y:S01]  /*8ad0*/  MUFU.EX2 R171, R193 ;  /* 0x000000c100ab7308 */ /* 0x000fe20000000800 */
[----:B------:R-:W-:-:S02]  /*8ae0*/  FSEL R162, R162, -INF , P2 ;  /* 0xff800000a2a27808 */ /* 0x000fc40001000000 */
[----:B------:R-:W-:Y:S01]  /*8af0*/  FMNMX.FTZ R3, R175, R192, !PT ;  /* 0x000000c0af037209 */ /* 0x000fe20007810000 */
[----:B------:R-:W-:Y:S01]  /*8b00*/  FFMA.FTZ R192, R152, UR6, -R0 ;  /* 0x0000000698c07c23 */ /* 0x000fe20008010800 */
[----:B------:R-:W-:Y:S02]  /*8b10*/  ISETP.GT.AND P2, PT, R2, 0x38, PT ;  /* 0x000000380200780c */ /* 0x000fe40003f44270 */
[----:B------:R-:W-:Y:S01]  /*8b20*/  FSEL R163, R163, -INF , P3 ;  /* 0xff800000a3a37808 */ /* 0x000fe20001800000 */
[----:B------:R-:W-:Y:S01]  /*8b30*/  MUFU.EX2 R208, R208 ;  /* 0x000000d000d07308 */ /* 0x000fe20000000800 */
[----:B------:R-:W-:Y:S02]  /*8b40*/  FMNMX.FTZ R188, R162, R3, !PT ;  /* 0x00000003a2bc7209 */ /* 0x000fe40007810000 */
[----:B------:R-:W-:Y:S02]  /*8b50*/  ISETP.GT.AND P3, PT, R2, 0x39, PT ;  /* 0x000000390200780c */ /* 0x000fe40003f64270 */
[----:B------:R-:W-:-:S02]  /*8b60*/  FSEL R166, R166, -INF , P2 ;  /* 0xff800000a6a67808 */ /* 0x000fc40001000000 */
[----:B------:R-:W-:Y:S01]  /*8b70*/  FMNMX.FTZ R3, R163, R188, !PT ;  /* 0x000000bca3037209 */ /* 0x000fe20007810000 */
[----:B------:R-:W-:Y:S01]  /*8b80*/  MUFU.EX2 R210, R210 ;  /* 0x000000d200d27308 */ /* 0x000fe20000000800 */
[----:B------:R-:W-:Y:S02]  /*8b90*/  FSEL R185, R167, -INF , P3 ;  /* 0xff800000a7b97808 */ /* 0x000fe40001800000 */
[----:B------:R-:W-:Y:S02]  /*8ba0*/  ISETP.GT.AND P2, PT, R2, 0x40, PT ;  /* 0x000000400200780c */ /* 0x000fe40003f44270 */
[----:B------:R-:W-:Y:S02]  /*8bb0*/  FMNMX.FTZ R188, R166, R3, !PT ;  /* 0x00000003a6bc7209 */ /* 0x000fe40007810000 */
[----:B------:R-:W-:Y:S01]  /*8bc0*/  ISETP.GT.AND P3, PT, R2, 0x41, PT ;  /* 0x000000410200780c */ /* 0x000fe20003f64270 */
[----:B------:R0:W-:Y:S01]  /*8bd0*/  MUFU.EX2 R167, R189 ;  /* 0x000000bd00a77308 */ /* 0x0001e20000000800 */
[----:B------:R-:W-:-:S02]  /*8be0*/  FSEL R154, R154, -INF , P2 ;  /* 0xff8000009a9a7808 */ /* 0x000fc40001000000 */
[----:B------:R-:W-:Y:S02]  /*8bf0*/  FMNMX.FTZ R3, R185, R188, !PT ;  /* 0x000000bcb9037209 */ /* 0x000fe40007810000 */
[----:B------:R-:W-:Y:S02]  /*8c00*/  ISETP.GT.AND P2, PT, R2, 0x48, PT ;  /* 0x000000480200780c */ /* 0x000fe40003f44270 */
[----:B------:R-:W-:Y:S01]  /*8c10*/  FSEL R176, R155, -INF , P3 ;  /* 0xff8000009bb07808 */ /* 0x000fe20001800000 */
[--C-:B------:R-:W-:Y:S01]  /*8c20*/  FFMA.FTZ R155, R165, UR6, -R0.reuse ;  /* 0x00000006a59b7c23 */ /* 0x100fe20008010800 */
[----:B------:R-:W-:Y:S01]  /*8c30*/  FMNMX.FTZ R3, R154, R3, !PT ;  /* 0x000000039a037209 */ /* 0x000fe20007810000 */
[--C-:B0-----:R-:W-:Y:S01]  /*8c40*/  FFMA.FTZ R189, R177, UR6, -R0.reuse ;  /* 0x00000006b1bd7c23 */ /* 0x101fe20008010800 */
[----:B------:R-:W-:Y:S01]  /*8c50*/  ISETP.GT.AND P3, PT, R2, 0x49, PT ;  /* 0x000000490200780c */ /* 0x000fe20003f64270 */
[--C-:B------:R-:W-:Y:S01]  /*8c60*/  FFMA.FTZ R177, R169, UR6, -R0.reuse ;  /* 0x00000006a9b17c23 */ /* 0x100fe20008010800 */
[----:B------:R-:W-:Y:S01]  /*8c70*/  FSEL R158, R158, -INF , P2 ;  /* 0xff8000009e9e7808 */ /* 0x000fe20001000000 */
[--C-:B------:R-:W-:Y:S01]  /*8c80*/  FFMA.FTZ R169, R173, UR6, -R0.reuse ;  /* 0x00000006ada97c23 */ /* 0x100fe20008010800 */
[----:B------:R-:W-:Y:S01]  /*8c90*/  FMNMX.FTZ R3, R176, R3, !PT ;  /* 0x00000003b0037209 */ /* 0x000fe20007810000 */
[----:B------:R-:W-:Y:S01]  /*8ca0*/  MUFU.EX2 R204, R204 ;  /* 0x000000cc00cc7308 */ /* 0x000fe20000000800 */
[----:B------:R-:W-:Y:S01]  /*8cb0*/  FSEL R188, R159, -INF , P3 ;  /* 0xff8000009fbc7808 */ /* 0x000fe20001800000 */
[----:B------:R-:W-:Y:S01]  /*8cc0*/  FFMA.FTZ R159, R161, UR6, -R0 ;  /* 0x00000006a19f7c23 */ /* 0x000fe20008010800 */
[----:B------:R-:W-:-:S02]  /*8cd0*/  FMNMX.FTZ R3, R158, R3, !PT ;  /* 0x000000039e037209 */ /* 0x000fc40007810000 */
[----:B------:R-:W-:Y:S02]  /*8ce0*/  FSEL R165, R6, RZ, P1 ;  /* 0x000000ff06a57208 */ /* 0x000fe40000800000 */
[----:B------:R-:W-:Y:S01]  /*8cf0*/  FMNMX.FTZ R3, R188, R3, !PT ;  /* 0x00000003bc037209 */ /* 0x000fe20007810000 */
[----:B------:R-:W-:Y:S02]  /*8d00*/  MUFU.EX2 R189, R189 ;  /* 0x000000bd00bd7308 */ /* 0x000fe40000000800 */
[----:B------:R-:W-:Y:S02]  /*8d10*/  FADD.FTZ R165, -R165, R20 ;  /* 0x00000014a5a57221 */ /* 0x000fe40000010100 */
[----:B------:R-:W0:Y:S02]  /*8d20*/  SHFL.BFLY PT, R2, R3, 0x2, 0x1f ;  /* 0x0c401f0003027f89 */ /* 0x000e2400000e0000 */
[----:B------:R-:W-:Y:S02]  /*8d30*/  FMUL.FTZ R165, R165, UR6 ;  /* 0x00000006a5a57c20 */ /* 0x000fe40008410000 */
        /* <DEDUP_REMOVED lines=11> */
[C---:B------:R-:W-:Y:S02]  /*8df0*/  FMUL.FTZ R161, R3.reuse, UR6 ;  /* 0x0000000603a17c20 */ /* 0x040fe40008410000 */
[----:B------:R-:W-:Y:S01]  /*8e00*/  MUFU.EX2 R159, R159 ;  /* 0x0000009f009f7308 */ /* 0x000fe20000000800 */
[----:B------:R-:W-:Y:S02]  /*8e10*/  FSEL R0, R3, RZ, P2 ;  /* 0x000000ff03007208 */ /* 0x000fe40001000000 */
[----:B------:R-:W-:-:S03]  /*8e20*/  FSEL R161, R161, RZ, P2 ;  /* 0x000000ffa1a17208 */ /* 0x000fc60001000000 */
[----:B------:R-:W-:Y:S02]  /*8e30*/  FADD.FTZ R2, -R0, R21 ;  /* 0x0000001500027221 */ /* 0x000fe40000010100 */
        /* <DEDUP_REMOVED lines=20> */
[----:B0-----:R-:W-:Y:S01]  /*8f80*/  FFMA.FTZ R13, R0, R13, R171 ;  /* 0x0000000d000d7223 */ /* 0x001fe200000100ab */
[----:B------:R-:W-:-:S03]  /*8f90*/  FFMA.FTZ R158, R158, UR6, -R161 ;  /* 0x000000069e9e7c23 */ /* 0x000fc600080108a1 */
[----:B------:R-:W-:-:S03]  /*8fa0*/  FADD.FTZ R13, R208, R13 ;  /* 0x0000000dd00d7221 */ /* 0x000fc60000010000 */
[----:B------:R-:W0:Y:S01]  /*8fb0*/  MUFU.EX2 R152, R152 ;  /* 0x0000009800987308 */ /* 0x000e220000000800 */
[----:B------:R-:W-:-:S07]  /*8fc0*/  FADD.FTZ R170, R210, R13 ;  /* 0x0000000dd2aa7221 */ /* 0x000fce0000010000 */
[----:B------:R-:W2:Y:S01]  /*8fd0*/  MUFU.EX2 R211, R211 ;  /* 0x000000d300d37308 */ /* 0x000ea20000000800 */
[----:B-1----:R-:W-:-:S07]  /*8fe0*/  FFMA.FTZ R21, R2, R12, R209 ;  /* 0x0000000c02157223 */ /* 0x002fce00000100d1 */
[----:B------:R-:W1:Y:S01]  /*8ff0*/  MUFU.EX2 R156, R156 ;  /* 0x0000009c009c7308 */ /* 0x000e620000000800 */
[----:B0-----:R-:W-:Y:S01]  /*9000*/  FADD.FTZ R12, R152, R21 ;  /* 0x00000015980c7221 */ /* 0x001fe20000010000 */
[----:B------:R-:W-:-:S04]  /*9010*/  FADD.FTZ R21, R167, R170 ;  /* 0x000000aaa7157221 */ /* 0x000fc80000010000 */
[----:B------:R-:W-:Y:S02]  /*9020*/  FADD.FTZ R166, R204, R21 ;  /* 0x00000015cca67221 */ /* 0x000fe40000010000 */
[----:B------:R-:W0:Y:S01]  /*9030*/  MUFU.EX2 R205, R205 ;  /* 0x000000cd00cd7308 */ /* 0x000e220000000800 */
[----:B--2---:R-:W-:Y:S01]  /*9040*/  FADD.FTZ R13, R211, R12 ;  /* 0x0000000cd30d7221 */ /* 0x004fe20000010000 */
[----:B------:R-:W-:Y:S01]  /*9050*/  FADD.FTZ R21, R189, R166 ;  /* 0x000000a6bd157221 */ /* 0x000fe20000010000 */
[----:B------:R-:W-:-:S03]  /*9060*/  FFMA.FTZ R166, R185, UR6, -R161 ;  /* 0x00000006b9a67c23 */ /* 0x000fc600080108a1 */
[----:B------:R-:W-:Y:S02]  /*9070*/  FADD.FTZ R170, R206, R21 ;  /* 0x00000015ceaa7221 */ /* 0x000fe40000010000 */
[----:B------:R-:W2:Y:S01]  /*9080*/  MUFU.EX2 R160, R160 ;  /* 0x000000a000a07308 */ /* 0x000ea20000000800 */
[----:B-1----:R-:W-:Y:S01]  /*9090*/  FADD.FTZ R12, R156, R13 ;  /* 0x0000000d9c0c7221 */ /* 0x002fe20000010000 */
[----:B------:R-:W-:-:S04]  /*90a0*/  FADD.FTZ R21, R181, R170 ;  /* 0x000000aab5157221 */ /* 0x000fc80000010000 */
[----:B------:R-:W-:Y:S02]  /*90b0*/  FADD.FTZ R154, R200, R21 ;  /* 0x00000015c89a7221 */ /* 0x000fe40000010000 */
[----:B------:R-:W1:Y:S01]  /*90c0*/  MUFU.EX2 R207, R207 ;  /* 0x000000cf00cf7308 */ /* 0x000e620000000800 */
[----:B0-----:R-:W-:Y:S01]  /*90d0*/  FADD.FTZ R13, R205, R12 ;  /* 0x0000000ccd0d7221 */ /* 0x001fe20000010000 */
[----:B------:R-:W-:Y:S01]  /*90e0*/  FADD.FTZ R21, R177, R154 ;  /* 0x0000009ab1157221 */ /* 0x000fe20000010000 */
[--C-:B------:R-:W-:Y:S01]  /*90f0*/  FFMA.FTZ R154, R176, UR6, -R161.reuse ;  /* 0x00000006b09a7c23 */ /* 0x100fe200080108a1 */
[----:B------:R-:W-:Y:S02]  /*9100*/  FFMA.FTZ R161, R188, UR6, -R161 ;  /* 0x00000006bca17c23 */ /* 0x000fe400080108a1 */
[----:B------:R-:W-:Y:S02]  /*9110*/  FADD.FTZ R170, R202, R21 ;  /* 0x00000015caaa7221 */ /* 0x000fe40000010000 */
[----:B------:R-:W0:Y:S01]  /*9120*/  MUFU.EX2 R164, R164 ;  /* 0x000000a400a47308 */ /* 0x000e220000000800 */
[----:B--2---:R-:W-:Y:S01]  /*9130*/  FADD.FTZ R12, R160, R13 ;  /* 0x0000000da00c7221 */ /* 0x004fe20000010000 */
[----:B------:R-:W-:-:S04]  /*9140*/  FADD.FTZ R21, R169, R170 ;  /* 0x000000aaa9157221 */ /* 0x000fc80000010000 */
[----:B------:R-:W-:Y:S02]  /*9150*/  FADD.FTZ R170, R196, R21 ;  /* 0x00000015c4aa7221 */ /* 0x000fe40000010000 */
[----:B------:R-:W2:Y:S01]  /*9160*/  MUFU.EX2 R201, R201 ;  /* 0x000000c900c97308 */ /* 0x000ea20000000800 */
[----:B-1----:R-:W-:Y:S01]  /*9170*/  FADD.FTZ R13, R207, R12 ;  /* 0x0000000ccf0d7221 */ /* 0x002fe20000010000 */
[----:B------:R-:W-:-:S06]  /*9180*/  FADD.FTZ R21, R159, R170 ;  /* 0x000000aa9f157221 */ /* 0x000fcc0000010000 */
        /* <DEDUP_REMOVED lines=33> */
[----:B--2---:R-:W-:Y:S01]  /*93a0*/  FADD.FTZ R21, R158, R13 ;  /* 0x0000000d9e157221 */ /* 0x004fe20000010000 */
[----:B-1----:R-:W-:-:S03]  /*93b0*/  FADD.FTZ R13, R157, R12 ;  /* 0x0000000c9d0d7221 */ /* 0x002fc60000010000 */
[----:B0-----:R-:W-:Y:S01]  /*93c0*/  FADD.FTZ R12, R161, R21 ;  /* 0x00000015a10c7221 */ /* 0x001fe20000010000 */
[----:B------:R-:W-:Y:S06]  /*93d0*/  @!P0 BRA `(.L_x_2213) ;  /* 0x0000000000048947 */ /* 0x000fec0003800000 */
[----:B------:R-:W-:Y:S01]  /*93e0*/  BPT.TRAP 0x1 ;  /* 0x000000040000795c */ /* 0x000fe20000300000 */
.L_x_2213:
[----:B------:R-:W0:Y:S01]  /*93f0*/  S2UR UR14, SR_CgaCtaId ;  /* 0x00000000000e79c3 */ /* 0x000e220000008800 */
[----:B------:R-:W-:Y:S01]  /*9400*/  R2UR UR11, R213 ;  /* 0x00000000d50b72ca */ /* 0x000fe200000e0000 */
[----:B------:R-:W-:Y:S01]  /*9410*/  UIADD3 UR10, UR10, 0x38860, URZ ;  /* 0x000388600a0a7890 */ /* 0x000fe2000fffe03f */
[----:B------:R-:W-:Y:S01]  /*9420*/  R2UR UR7, R212 ;  /* 0x00000000d40772ca */ /* 0x000fe200000e0000 */
[----:B------:R-:W-:Y:S01]  /*9430*/  IMAD.MOV.U32 R21, RZ, RZ, R3 ;  /* 0x000000ffff157224 */ /* 0x000fe200078e0003 */
[----:B------:R-:W-:Y:S01]  /*9440*/  F2FP.F16.F32.PACK_AB R201, R20, R201 ;  /* 0x000000c914c9723e */ /* 0x000fe200000000ff */
[----:B------:R-:W-:Y:S01]  /*9450*/  IMAD.MOV.U32 R20, RZ, RZ, R6 ;  /* 0x000000ffff147224 */ /* 0x000fe200078e0006 */
[----:B------:R-:W-:Y:S01]  /*9460*/  F2FP.F16.F32.PACK_AB R208, R208, R171 ;  /* 0x000000abd0d0723e */ /* 0x000fe200000000ff */
[----:B------:R-:W-:Y:S01]  /*9470*/  IMAD.U32 R214, RZ, RZ, UR61 ;  /* 0x0000003dffd67e24 */ /* 0x000fe2000f8e00ff */
[----:B------:R-:W-:Y:S02]  /*9480*/  F2FP.F16.F32.PACK_AB R209, R152, R209 ;  /* 0x000000d198d1723e */ /* 0x000fe400000000ff */
[----:B------:R-:W-:-:S02]  /*9490*/  F2FP.F16.F32.PACK_AB R210, R167, R210 ;  /* 0x000000d2a7d2723e */ /* 0x000fc400000000ff */
[----:B------:R-:W-:Y:S02]  /*94a0*/  F2FP.F16.F32.PACK_AB R211, R156, R211 ;  /* 0x000000d39cd3723e */ /* 0x000fe400000000ff */
[----:B------:R-:W-:Y:S01]  /*94b0*/  F2FP.F16.F32.PACK_AB R204, R189, R204 ;  /* 0x000000ccbdcc723e */ /* 0x000fe200000000ff */
[----:B------:R-:W-:Y:S01]  /*94c0*/  UISETP.GT.AND UP0, UPT, UR7, UR11, UPT ;  /* 0x0000000b0700728c */ /* 0x000fe2000bf04270 */
[----:B------:R-:W-:Y:S01]  /*94d0*/  F2FP.F16.F32.PACK_AB R205, R160, R205 ;  /* 0x000000cda0cd723e */ /* 0x000fe200000000ff */
[----:B------:R-:W-:Y:S01]  /*94e0*/  UIADD3 UR7, UR7, -0x1, URZ ;  /* 0xffffffff07077890 */ /* 0x000fe2000fffe03f */
[----:B------:R-:W-:Y:S02]  /*94f0*/  F2FP.F16.F32.PACK_AB R206, R181, R206 ;  /* 0x000000ceb5ce723e */ /* 0x000fe400000000ff */
[----:B------:R-:W-:Y:S02]  /*9500*/  F2FP.F16.F32.PACK_AB R207, R164, R207 ;  /* 0x000000cfa4cf723e */ /* 0x000fe400000000ff */
[----:B------:R-:W-:Y:S01]  /*9510*/  PLOP3.LUT P1, PT, PT, PT, UP0, 0x80, 0x0 ;  /* 0x000000000000781c */ /* 0x000fe20003f2f008 */
[----:B0-----:R-:W-:Y:S01]  /*9520*/  UPRMT UR10, UR14, 0x654, UR10 ;  /* 0x000006540e0a7896 */ /* 0x001fe2000800000a */
[----:B------:R-:W-:-:S02]  /*9530*/  MOV R212, UR7 ;  /* 0x0000000700d47c02 */ /* 0x000fc40008000f00 */
        /* <DEDUP_REMOVED lines=12> */
[----:B------:R-:W-:Y:S02]  /*9600*/  F2FP.F16.F32.PACK_AB R194, R157, R194 ;  /* 0x000000c29dc2723e */ /* 0x000fe400000000ff */
[----:B------:R-:W-:Y:S01]  /*9610*/  F2FP.F16.F32.PACK_AB R195, R161, R158 ;  /* 0x0000009ea1c3723e */ /* 0x000fe200000000ff */
[----:B------:R-:W-:Y:S06]  /*9620*/  @P1 BRA `(.L_x_2214) ;  /* 0xffffffbc00a01947 */ /* 0x000fec000383ffff */
[----:B------:R-:W-:-:S07]  /*9630*/  IMAD.U32 R212, RZ, RZ, UR7 ;  /* 0x00000007ffd47e24 */ /* 0x000fce000f8e00ff */
.L_x_2203:
[----:B------:R-:W-:Y:S02]  /*9640*/  R2UR UR10, R22 ;  /* 0x00000000160a72ca */ /* 0x000fe400000e0000 */
[----:B------:R-:W-:-:S13]  /*9650*/  R2UR UR7, R212 ;  /* 0x00000000d40772ca */ /* 0x000fda00000e0000 */
[----:B------:R-:W-:-:S06]  /*9660*/  UISETP.GE.AND UP0, UPT, UR7, UR10, UPT ;  /* 0x0000000a0700728c */ /* 0x000fcc000bf06270 */
[----:B------:R-:W-:-:S13]  /*9670*/  PLOP3.LUT P1, PT, PT, PT, UP0, 0x80, 0x0 ;  /* 0x000000000000781c */ /* 0x000fda0003f2f008 */
[----:B------:R-:W-:Y:S05]  /*9680*/  @!P1 BRA `(.L_x_2215) ;  /* 0x0000003800bc9947 */ /* 0x000fea0003800000 */
[----:B------:R-:W-:Y:S01]  /*9690*/  R2UR UR6, R7 ;  /* 0x00000000070672ca */ /* 0x000fe200000e0000 */
[----:B------:R-:W-:Y:S01]  /*96a0*/  IMAD.MOV.U32 R14, RZ, RZ, R3 ;  /* 0x000000ffff0e7224 */ /* 0x000fe200078e0003 */
[----:B------:R-:W-:Y:S01]  /*96b0*/  UMOV UR7, UR61 ;  /* 0x0000003d00077c82 */ /* 0x000fe20008000000 */
[----:B------:R-:W-:-:S10]  /*96c0*/  IMAD.MOV.U32 R17, RZ, RZ, R6 ;  /* 0x000000ffff117224 */ /* 0x000fd400078e0006 */
[----:B------:R-:W-:-:S07]  /*96d0*/  IMAD.U32 R213, RZ, RZ, UR6 ;  /* 0x00000006ffd57e24 */ /* 0x000fce000f8e00ff */
.L_x_2226:
        /* <DEDUP_REMOVED lines=9> */
.L_x_2216:
        /* <DEDUP_REMOVED lines=8> */
.L_x_2217:
[----:B-1----:R-:W-:Y:S05]  /*97f0*/  @P1 BRA `(.L_x_2218) ;  /* 0x0000000000081947 */ /* 0x002fea0003800000 */
[----:B------:R-:W1:Y:S02]  /*9800*/  SYNCS.PHASECHK.TRANS64.TRYWAIT P1, [UR60+0x38830], R3 ;  /* 0x03883003ff0075a7 */ /* 0x000e64000802017c */
[----:B-1----:R-:W-:Y:S05]  /*9810*/  @!P1 BRA `(.L_x_2219) ;  /* 0x000000b400489947 */ /* 0x002fea0003800000 */
.L_x_2218:
        /* <DEDUP_REMOVED lines=35> */
[----:B------:R-:W-:Y:S01]  /*9a50*/  R2UR UR14, R10 ;  /* 0x000000000a0e72ca */ /* 0x000fe200000e0000 */
[----:B------:R-:W-:Y:S01]  /*9a60*/  UMOV UR54, UR10 ;  /* 0x0000000a00367c82 */ /* 0x000fe20008000000 */
[----:B------:R-:W-:Y:S01]  /*9a70*/  R2UR UR15, R11 ;  /* 0x000000000b0f72ca */ /* 0x000fe200000e0000 */
        /* <DEDUP_REMOVED lines=613> */
.L_x_2220:
        /* <DEDUP_REMOVED lines=8> */
.L_x_2221:
[----:B-1----:R-:W-:Y:S05]  /*c150*/  @P1 BRA `(.L_x_2222) ;  /* 0x0000000000081947 */ /* 0x002fea0003800000 */
[----:B------:R-:W1:Y:S02]  /*c160*/  SYNCS.PHASECHK.TRANS64.TRYWAIT P1, [UR10+0x38850], R0 ;  /* 0x03885000ff0075a7 */ /* 0x000e64000802014a */
[----:B-1----:R-:W-:Y:S05]  /*c170*/  @!P1 BRA `(.L_x_2223) ;  /* 0x0000008c00089947 */ /* 0x002fea0003800000 */
.L_x_2222:
[----:B------:R-:W-:Y:S01]  /*c180*/  R2UR UR6, R16 ;  /* 0x00000000100672ca */ /* 0x000fe200000e0000 */
[----:B------:R-:W-:-:S12]  /*c190*/  WARPGROUP.ARRIVE ;  /* 0x00000000000079c5 */ /* 0x000fd80000000000 */
        /* <DEDUP_REMOVED lines=35> */
.L_x_2224:
[----:B01----:R-:W-:Y:S01]  /*c3d0*/  FMNMX.FTZ R0, R184, R17, !PT ;  /* 0x00000011b8007209 */ /* 0x003fe20007810000 */
[----:B------:R-:W-:Y:S01]  /*c3e0*/  ULDC UR6, c[0x0][0x988] ;  /* 0x0002620000067ab9 */ /* 0x000fe20000000800 */
[----:B------:R-:W-:Y:S01]  /*c3f0*/  FMNMX.FTZ R2, R186, R14, !PT ;  /* 0x0000000eba027209 */ /* 0x000fe20007810000 */
[----:B------:R-:W0:Y:S01]  /*c400*/  S2UR UR7, SR_CgaCtaId ;  /* 0x00000000000779c3 */ /* 0x000e220000008800 */
[----:B------:R-:W-:Y:S01]  /*c410*/  FMNMX.FTZ R3, R185, R0, !PT ;  /* 0x00000000b9037209 */ /* 0x000fe20007810000 */
[----:B------:R-:W-:Y:S01]  /*c420*/  UIADD3 UR60, UR60, 0x38840, URZ ;  /* 0x000388403c3c7890 */ /* 0x000fe2000fffe03f */
        /* <DEDUP_REMOVED lines=10> */
[----:B------:R-:W-:Y:S01]  /*c4d0*/  FMNMX.FTZ R2, R182, R19, !PT ;  /* 0x00000013b6027209 */ /* 0x000fe20007810000 */
[----:B0-----:R-:W-:Y:S01]  /*c4e0*/  UPRMT UR60, UR7, 0x654, UR60 ;  /* 0x00000654073c7896 */ /* 0x001fe2000800003c */
[----:B------:R-:W-:Y:S02]  /*c4f0*/  FMNMX.FTZ R3, R181, R0, !PT ;  /* 0x00000000b5037209 */ /* 0x000fe40007810000 */
[----:B------:R-:W-:Y:S02]  /*c500*/  FMNMX.FTZ R19, R183, R2, !PT ;  /* 0x00000002b7137209 */ /* 0x000fe40007810000 */
[----:B------:R-:W-:Y:S02]  /*c510*/  FMNMX.FTZ R0, R168, R3, !PT ;  /* 0x00000003a8007209 */ /* 0x000fe40007810000 */
[----:B------:R-:W-:-:S02]  /*c520*/  FMNMX.FTZ R2, R170, R19, !PT ;  /* 0x00000013aa027209 */ /* 0x000fc40007810000 */
[----:B------:R-:W-:Y:S01]  /*c530*/  FMNMX.FTZ R3, R169, R0, !PT ;  /* 0x00000000a9037209 */ /* 0x000fe20007810000 */
[----:B------:R-:W-:Y:S01]  /*c540*/  SYNCS.ARRIVE.TRANS64.RED.A1T0 RZ, [UR60], RZ ;  /* 0x000000ffffff79a7 */ /* 0x000fe2000810043c */
        /* <DEDUP_REMOVED lines=20> */
[----:B------:R-:W-:-:S03]  /*c690*/  FMNMX.FTZ R2, R159, R2, !PT ;  /* 0x000000029f027209 */ /* 0x000fc60007810000 */
[----:B------:R-:W0:Y:S04]  /*c6a0*/  SHFL.BFLY PT, R3, R0, 0x2, 0x1f ;  /* 0x0c401f0000037f89 */ /* 0x000e2800000e0000 */
[----:B------:R-:W1:Y:S01]  /*c6b0*/  SHFL.BFLY PT, R19, R2, 0x2, 0x1f ;  /* 0x0c401f0002137f89 */ /* 0x000e6200000e0000 */
[----:B0-----:R-:W-:Y:S02]  /*c6c0*/  FMNMX.FTZ R18, R0, R3, !PT ;  /* 0x0000000300127209 */ /* 0x001fe40007810000 */
[----:B-1----:R-:W-:-:S03]  /*c6d0*/  FMNMX.FTZ R19, R2, R19, !PT ;  /* 0x0000001302137209 */ /* 0x002fc60007810000 */
[----:B------:R-:W0:Y:S04]  /*c6e0*/  SHFL.BFLY PT, R3, R18, 0x1, 0x1f ;  /* 0x0c201f0012037f89 */ /* 0x000e2800000e0000 */
[----:B------:R-:W1:Y:S01]  /*c6f0*/  SHFL.BFLY PT, R20, R19, 0x1, 0x1f ;  /* 0x0c201f0013147f89 */ /* 0x000e6200000e0000 */
[----:B0-----:R-:W-:Y:S02]  /*c700*/  FMNMX.FTZ R6, R18, R3, !PT ;  /* 0x0000000312067209 */ /* 0x001fe40007810000 */
[----:B-1----:R-:W-:-:S03]  /*c710*/  FMNMX.FTZ R3, R19, R20, !PT ;  /* 0x0000001413037209 */ /* 0x002fc60007810000 */
[C---:B------:R-:W-:Y:S01]  /*c720*/  FADD.FTZ R17, -R6.reuse, R17 ;  /* 0x0000001106117221 */ /* 0x040fe20000010100 */
[----:B------:R-:W-:Y:S01]  /*c730*/  FMUL.FTZ R193, R6, UR6 ;  /* 0x0000000606c17c20 */ /* 0x000fe20008410000 */
[----:B------:R-:W-:Y:S02]  /*c740*/  FADD.FTZ R14, -R3, R14 ;  /* 0x0000000e030e7221 */ /* 0x000fe40000010100 */
[----:B------:R-:W-:Y:S01]  /*c750*/  FMUL.FTZ R20, R17, UR6 ;  /* 0x0000000611147c20 */ /* 0x000fe20008410000 */
        /* <DEDUP_REMOVED lines=23> */
[----:B------:R-:W-:Y:S01]  /*c8d0*/  FFMA.FTZ R153, R153, UR6, -R193 ;  /* 0x0000000699997c23 */ /* 0x000fe200080108c1 */
        /* <DEDUP_REMOVED lines=11> */
[----:B------:R-:W2:Y:S01]  /*c990*/  MUFU.EX2 R209, R209 ;  /* 0x000000d100d17308 */ /* 0x000ea20000000800 */
[----:B-1----:R-:W-:Y:S01]  /*c9a0*/  FFMA.FTZ R13, R0, R13, R17 ;  /* 0x0000000d000d7223 */ /* 0x002fe20000010011 */
[--C-:B------:R-:W-:Y:S01]  /*c9b0*/  FFMA.FTZ R197, R162, UR6, -R14.reuse ;  /* 0x00000006a2c57c23 */ /* 0x100fe2000801080e */
[--C-:B------:R-:W-:Y:S01]  /*c9c0*/  FFMA.FTZ R162, R163, UR6, -R14.reuse ;  /* 0x00000006a3a27c23 */ /* 0x100fe2000801080e */
[--C-:B------:R-:W-:Y:S01]  /*c9d0*/  FFMA.FTZ R199, R166, UR6, -R14.reuse ;  /* 0x00000006a6c77c23 */ /* 0x100fe2000801080e */
[--C-:B------:R-:W-:Y:S01]  /*c9e0*/  FFMA.FTZ R203, R174, UR6, -R14.reuse ;  /* 0x00000006aecb7c23 */ /* 0x100fe2000801080e */
[--C-:B------:R-:W-:Y:S01]  /*c9f0*/  FFMA.FTZ R164, R175, UR6, -R14.reuse ;  /* 0x00000006afa47c23 */ /* 0x100fe2000801080e */
[----:B------:R-:W-:Y:S01]  /*ca00*/  FFMA.FTZ R157, R157, UR6, -R193 ;  /* 0x000000069d9d7c23 */ /* 0x000fe200080108c1 */
[----:B------:R-:W1:Y:S01]  /*ca10*/  MUFU.EX2 R18, R18 ;  /* 0x0000001200127308 */ /* 0x000e620000000800 */
[----:B0-----:R-:W-:Y:S01]  /*ca20*/  FADD.FTZ R13, R208, R13 ;  /* 0x0000000dd00d7221 */ /* 0x001fe20000010000 */
[--C-:B------:R-:W-:Y:S01]  /*ca30*/  FFMA.FTZ R193, R154, UR6, -R14.reuse ;  /* 0x000000069ac17c23 */ /* 0x100fe2000801080e */
[--C-:B------:R-:W-:Y:S01]  /*ca40*/  FFMA.FTZ R155, R155, UR6, -R14.reuse ;  /* 0x000000069b9b7c23 */ /* 0x100fe2000801080e */
[----:B------:R-:W-:-:S04]  /*ca50*/  FFMA.FTZ R158, R158, UR6, -R14 ;  /* 0x000000069e9e7c23 */ /* 0x000fc8000801080e */
[----:B------:R-:W0:Y:S01]  /*ca60*/  MUFU.EX2 R210, R210 ;  /* 0x000000d200d27308 */ /* 0x000e220000000800 */
[----:B--2---:R-:W-:-:S07]  /*ca70*/  FFMA.FTZ R171, R2, R12, R209 ;  /* 0x0000000c02ab7223 */ /* 0x004fce00000100d1 */
        /* <DEDUP_REMOVED lines=16> */
[--C-:B------:R-:W-:Y:S01]  /*cb80*/  FFMA.FTZ R166, R167, UR6, -R14.reuse ;  /* 0x00000006a7a67c23 */ /* 0x100fe2000801080e */
[----:B------:R-:W-:-:S05]  /*cb90*/  FFMA.FTZ R14, R159, UR6, -R14 ;  /* 0x000000069f0e7c23 */ /* 0x000fca000801080e */
        /* <DEDUP_REMOVED lines=34> */
[----:B------:R-:W-:Y:S01]  /*cdc0*/  MUFU.EX2 R165, R165 ;  /* 0x000000a500a57308 */ /* 0x000fe20000000800 */
[----:B0-----:R-:W-:-:S07]  /*cdd0*/  FADD.FTZ R154, R198, R163 ;  /* 0x000000a3c69a7221 */ /* 0x001fce0000010000 */
[----:B------:R-:W0:Y:S01]  /*cde0*/  MUFU.EX2 R166, R166 ;  /* 0x000000a600a67308 */ /* 0x000e220000000800 */
[----:B--2---:R-:W-:-:S07]  /*cdf0*/  FADD.FTZ R13, R199, R12 ;  /* 0x0000000cc70d7221 */ /* 0x004fce0000010000 */
        /* <DEDUP_REMOVED lines=20> */
.L_x_2225:
[----:B------:R-:W0:Y:S01]  /*cf40*/  S2UR UR14, SR_CgaCtaId ;  /* 0x00000000000e79c3 */ /* 0x000e220000008800 */
[----:B------:R-:W-:Y:S01]  /*cf50*/  R2UR UR11, R22 ;  /* 0x00000000160b72ca */ /* 0x000fe200000e0000 */
[----:B------:R-:W-:Y:S01]  /*cf60*/  UIADD3 UR10, UR10, 0x38860, URZ ;  /* 0x000388600a0a7890 */ /* 0x000fe2000fffe03f */
[----:B------:R-:W-:Y:S02]  /*cf70*/  R2UR UR7, R212 ;  /* 0x00000000d40772ca */ /* 0x000fe400000e0000 */
[----:B------:R-:W-:Y:S01]  /*cf80*/  F2FP.F16.F32.PACK_AB R208, R208, R17 ;  /* 0x00000011d0d0723e */ /* 0x000fe200000000ff */
[----:B------:R-:W-:Y:S01]  /*cf90*/  IMAD.MOV.U32 R17, RZ, RZ, R6 ;  /* 0x000000ffff117224 */ /* 0x000fe200078e0006 */
[----:B------:R-:W-:Y:S01]  /*cfa0*/  F2FP.F16.F32.PACK_AB R195, R14, R195 ;  /* 0x000000c30ec3723e */ /* 0x000fe200000000ff */
[----:B------:R-:W-:Y:S01]  /*cfb0*/  IMAD.MOV.U32 R14, RZ, RZ, R3 ;  /* 0x000000ffff0e7224 */ /* 0x000fe200078e0003 */
[----:B------:R-:W-:Y:S02]  /*cfc0*/  F2FP.F16.F32.PACK_AB R209, R18, R209 ;  /* 0x000000d112d1723e */ /* 0x000fe400000000ff */
[----:B------:R-:W-:-:S02]  /*cfd0*/  F2FP.F16.F32.PACK_AB R210, R19, R210 ;  /* 0x000000d213d2723e */ /* 0x000fc400000000ff */
[----:B------:R-:W-:Y:S02]  /*cfe0*/  F2FP.F16.F32.PACK_AB R211, R20, R211 ;  /* 0x000000d314d3723e */ /* 0x000fe400000000ff */
[----:B------:R-:W-:Y:S01]  /*cff0*/  F2FP.F16.F32.PACK_AB R204, R21, R204 ;  /* 0x000000cc15cc723e */ /* 0x000fe200000000ff */
[----:B------:R-:W-:Y:S01]  /*d000*/  UISETP.GT.AND UP0, UPT, UR7, UR11, UPT ;  /* 0x0000000b0700728c */ /* 0x000fe2000bf04270 */
[----:B------:R-:W-:Y:S02]  /*d010*/  F2FP.F16.F32.PACK_AB R205, R152, R205 ;  /* 0x000000cd98cd723e */ /* 0x000fe400000000ff */
[----:B------:R-:W-:Y:S02]  /*d020*/  F2FP.F16.F32.PACK_AB R206, R177, R206 ;  /* 0x000000ceb1ce723e */ /* 0x000fe400000000ff */
[----:B------:R-:W-:Y:S02]  /*d030*/  F2FP.F16.F32.PACK_AB R207, R156, R207 ;  /* 0x000000cf9ccf723e */ /* 0x000fe400000000ff */
[----:B------:R-:W-:Y:S01]  /*d040*/  PLOP3.LUT P1, PT, PT, PT, UP0, 0x80, 0x0 ;  /* 0x000000000000781c */ /* 0x000fe20003f2f008 */
[----:B0-----:R-:W-:Y:S01]  /*d050*/  UPRMT UR10, UR14, 0x654, UR10 ;  /* 0x000006540e0a7896 */ /* 0x001fe2000800000a */
[----:B------:R-:W-:-:S02]  /*d060*/  F2FP.F16.F32.PACK_AB R200, R169, R200 ;  /* 0x000000c8a9c8723e */ /* 0x000fc400000000ff */
[----:B------:R-:W-:Y:S02]  /*d070*/  F2FP.F16.F32.PACK_AB R201, R160, R201 ;  /* 0x000000c9a0c9723e */ /* 0x000fe400000000ff */
[----:B------:R-:W-:Y:S02]  /*d080*/  F2FP.F16.F32.PACK_AB R202, R173, R202 ;  /* 0x000000caadca723e */ /* 0x000fe400000000ff */
[----:B------:R-:W-:Y:S02]  /*d090*/  F2FP.F16.F32.PACK_AB R203, R164, R203 ;  /* 0x000000cba4cb723e */ /* 0x000fe400000000ff */
[----:B------:R-:W-:Y:S01]  /*d0a0*/  SYNCS.ARRIVE.TRANS64.RED.A1T0 RZ, [UR10], RZ ;  /* 0x000000ffffff79a7 */ /* 0x000fe2000810040a */
[----:B------:R-:W-:Y:S01]  /*d0b0*/  UIADD3 UR10, UR7, -0x1, URZ ;  /* 0xffffffff070a7890 */ /* 0x000fe2000fffe03f */
[----:B------:R-:W-:Y:S02]  /*d0c0*/  R2UR UR7, R7 ;  /* 0x00000000070772ca */ /* 0x000fe400000e0000 */
[----:B------:R-:W-:-:S02]  /*d0d0*/  F2FP.F16.F32.PACK_AB R196, R161, R196 ;  /* 0x000000c4a1c4723e */ /* 0x000fc400000000ff */
[----:B------:R-:W-:Y:S01]  /*d0e0*/  F2FP.F16.F32.PACK_AB R197, R162, R197 ;  /* 0x000000c5a2c5723e */ /* 0x000fe200000000ff */
[----:B------:R-:W-:Y:S01]  /*d0f0*/  IMAD.U32 R212, RZ, RZ, UR10 ;  /* 0x0000000affd47e24 */ /* 0x000fe2000f8e00ff */
[----:B------:R-:W-:Y:S02]  /*d100*/  F2FP.F16.F32.PACK_AB R198, R165, R198 ;  /* 0x000000c6a5c6723e */ /* 0x000fe400000000ff */
[----:B------:R-:W-:Y:S02]  /*d110*/  F2FP.F16.F32.PACK_AB R199, R166, R199 ;  /* 0x000000c7a6c7723e */ /* 0x000fe400000000ff */
[----:B------:R-:W-:Y:S02]  /*d120*/  F2FP.F16.F32.PACK_AB R192, R153, R192 ;  /* 0x000000c099c0723e */ /* 0x000fe400000000ff */
[----:B------:R-:W-:Y:S02]  /*d130*/  F2FP.F16.F32.PACK_AB R193, R167, R193 ;  /* 0x000000c1a7c1723e */ /* 0x000fe400000000ff */
[----:B------:R-:W-:Y:S01]  /*d140*/  MOV R213, UR7 ;  /* 0x0000000700d57c02 */ /* 0x000fe20008000f00 */
[----:B------:R-:W-:Y:S01]  /*d150*/  UMOV UR7, UR61 ;  /* 0x0000003d00077c82 */ /* 0x000fe20008000000 */
[----:B------:R-:W-:Y:S01]  /*d160*/  F2FP.F16.F32.PACK_AB R194, R157, R194 ;  /* 0x000000c29dc2723e */ /* 0x000fe200000000ff */
[----:B------:R-:W-:Y:S06]  /*d170*/  @P1 BRA `(.L_x_2226) ;  /* 0xffffffc400581947 */ /* 0x000fec000383ffff */
.L_x_2215:
        /* <DEDUP_REMOVED lines=131> */
.L_x_2227:
        /* <DEDUP_REMOVED lines=8> */
.L_x_2228:
[----:B-1----:R-:W-:Y:S05]  /*da30*/  @P1 BRA `(.L_x_2229) ;  /* 0x0000000000081947 */ /* 0x002fea0003800000 */
[----:B------:R-:W1:Y:S02]  /*da40*/  SYNCS.PHASECHK.TRANS64.TRYWAIT P1, [UR5+0x38850], R0 ;  /* 0x03885000ff0075a7 */ /* 0x000e640008020145 */
[----:B-1----:R-:W-:Y:S05]  /*da50*/  @!P1 BRA `(.L_x_2230) ;  /* 0x0000007000e89947 */ /* 0x002fea0003800000 */
.L_x_2229:
[----:B------:R-:W-:Y:S01]  /*da60*/  R2UR UR4, R16 ;  /* 0x00000000100472ca */ /* 0x000fe200000e0000 */
[----:B------:R-:W-:Y:S01]  /*da70*/  WARPGROUP.ARRIVE ;  /* 0x00000000000079c5 */ /* 0x000fe20000000000 */
[----:B------:R-:W-:Y:S01]  /*da80*/  UMOV UR11, 0x40000040 ;  /* 0x40000040000b7882 */ /* 0x000fe20000000000 */
[----:B01----:R-:W0:Y:S04]  /*da90*/  SHFL.BFLY PT, R0, R13, 0x2, 0x1f ;  /* 0x0c401f000d007f89 */ /* 0x003e2800000e0000 */
[----:B------:R-:W1:Y:S06]  /*daa0*/  SHFL.BFLY PT, R5, R12, 0x2, 0x1f ;  /* 0x0c401f000c057f89 */ /* 0x000e6c00000e0000 */
[----:B------:R-:W-:-:S04]  /*dab0*/  UIADD3 UR4, UR4, 0x400, URZ ;  /* 0x0000040004047890 */ /* 0x000fc8000fffe03f */
[----:B------:R-:W-:-:S04]  /*dac0*/  USHF.R.U32.HI UR4, URZ, 0x4, UR4 ;  /* 0x000000043f047899 */ /* 0x000fc80008011604 */
[----:B------:R-:W-:-:S04]  /*dad0*/  ULOP3.LUT UR4, UR4, 0x3fff, URZ, 0xc0, !UPT ;  /* 0x00003fff04047892 */ /* 0x000fc8000f8ec03f */
[----:B------:R-:W-:Y:S01]  /*dae0*/  ULOP3.LUT UR4, UR4, 0x2800000, URZ, 0xfc, !UPT ;  /* 0x0280000004047892 */ /* 0x000fe2000f8efc3f */
[----:B0-----:R-:W-:Y:S01]  /*daf0*/  FADD.FTZ R0, R0, R13 ;  /* 0x0000000d00007221 */ /* 0x001fe20000010000 */
[----:B------:R-:W-:Y:S02]  /*db00*/  IMAD.U32 R13, RZ, RZ, UR6 ;  /* 0x00000006ff0d7e24 */ /* 0x000fe4000f8e00ff */
[----:B------:R-:W-:Y:S01]  /*db10*/  UIMAD UR4, UR61, 0xa00, UR4 ;  /* 0x00000a003d0478a4 */ /* 0x000fe2000f8e0204 */
[----:B-1----:R-:W-:-:S03]  /*db20*/  FADD.FTZ R2, R5, R12 ;  /* 0x0000000c05027221 */ /* 0x002fc60000010000 */
        /* <DEDUP_REMOVED lines=9> */
[----:B------:R-:W-:Y:S02]  /*dbc0*/  CS2R R4, SRZ ;  /* 0x0000000000047805 */ /* 0x000fe4000001ff00 */
[----:B------:R-:W-:Y:S02]  /*dbd0*/  MOV R0, 0xff800000 ;  /* 0xff80000000007802 */ /* 0x000fe40000000f00 */
[----:B------:R-:W-:Y:S01]  /*dbe0*/  FSETP.NE.FTZ.AND P1, PT, R11, RZ, PT ;  /* 0x000000ff0b00720b */ /* 0x000fe20003f35000 */
[----:B-1----:R-:W-:Y:S01]  /*dbf0*/  FADD.FTZ R14, R2, R7 ;  /* 0x00000007020e7221 */ /* 0x002fe20000010000 */
[----:B------:R-:W-:-:S02]  /*dc00*/  IMAD.U32 R7, RZ, RZ, UR6 ;  /* 0x00000006ff077e24 */ /* 0x000fc4000f8e00ff */
[----:B------:R-:W-:Y:S02]  /*dc10*/  IMAD.MOV.U32 R2, RZ, RZ, -0x800000 ;  /* 0xff800000ff027424 */ /* 0x000fe400078e00ff */
        /* <DEDUP_REMOVED lines=37> */
.L_x_2231:
        /* <DEDUP_REMOVED lines=133> */
.L_x_2195:
[----:B------:R-:W-:Y:S05]  /*e6c0*/  @P0 BRA `(.L_x_2232) ;  /* 0x0000002000600947 */ /* 0x000fea0003800000 */
[----:B------:R-:W0:Y:S01]  /*e6d0*/  S2R R3, SR_TID.X ;  /* 0x0000000000037919 */ /* 0x000e220000002100 */
[----:B------:R-:W-:Y:S01]  /*e6e0*/  R2UR UR13, R23 ;  /* 0x00000000170d72ca */ /* 0x000fe200000e0000 */
[----:B------:R-:W1:Y:S01]  /*e6f0*/  S2UR UR12, SR_CTAID.Z ;  /* 0x00000000000c79c3 */ /* 0x000e620000002700 */
[----:B------:R-:W-:Y:S01]  /*e700*/  ULDC.64 UR8, c[0x0][0xbd0] ;  /* 0x0002f40000087ab9 */ /* 0x000fe20000000a00 */
[----:B------:R-:W-:Y:S01]  /*e710*/  ULDC.64 UR14, c[0x0][0x208] ;  /* 0x00008200000e7ab9 */ /* 0x000fe20000000a00 */
[----:B------:R-:W-:Y:S05]  /*e720*/  BSSY B0, `(.L_x_2233) ;  /* 0x000014c000007945 */ /* 0x000fea0003800000 */
[----:B------:R-:W2:Y:S04]  /*e730*/  LDC.64 R18, c[0x0][0xbd8] ;  /* 0x0002f600ff127b82 */ /* 0x000ea80000000a00 */
[----:B------:R-:W-:-:S02]  /*e740*/  USHF.R.S32.HI UR7, URZ, 0x1f, UR13 ;  /* 0x0000001f3f077899 */ /* 0x000fc4000801140d */
[----:B------:R-:W-:Y:S02]  /*e750*/  UIMAD.WIDE.U32 UR4, UR13, UR8, URZ ;  /* 0x000000080d0472a5 */ /* 0x000fe4000f8e003f */
[----:B------:R-:W-:Y:S01]  /*e760*/  UIMAD UR6, UR7, UR8, URZ ;  /* 0x00000008070672a4 */ /* 0x000fe2000f8e023f */
[----:B------:R-:W3:Y:S03]  /*e770*/  S2UR UR11, SR_CTAID.Y ;  /* 0x00000000000b79c3 */ /* 0x000ee60000002600 */
[----:B------:R-:W-:-:S03]  /*e780*/  UIMAD UR6, UR13, UR9, UR6 ;  /* 0x000000090d0672a4 */ /* 0x000fc6000f8e0206 */
[----:B------:R-:W-:Y:S01]  /*e790*/  ULDC.64 UR8, c[0x0][0xb38] ;  /* 0x0002ce0000087ab9 */ /* 0x000fe20000000a00 */
[----:B------:R-:W-:Y:S01]  /*e7a0*/  UIADD3 UR6, UR5, UR6, URZ ;  /* 0x0000000605067290 */ /* 0x000fe2000fffe03f */
[----:B------:R-:W3:Y:S01]  /*e7b0*/  LDC R153, c[0x0][0xc50] ;  /* 0x00031400ff997b82 */ /* 0x000ee20000000800 */
[----:B-1----:R-:W-:Y:S02]  /*e7c0*/  USHF.R.S32.HI UR10, URZ, 0x1f, UR12 ;  /* 0x0000001f3f0a7899 */ /* 0x002fe4000801140c */
[----:B------:R-:W-:Y:S01]  /*e7d0*/  UIMAD UR7, UR7, UR8, URZ ;  /* 0x00000008070772a4 */ /* 0x000fe2000f8e023f */
[----:B0-----:R-:W-:-:S04]  /*e7e0*/  VIADD R5, R3, 0xffffff80 ;  /* 0xffffff8003057836 */ /* 0x001fc80000000000 */
[----:B------:R-:W0:Y:S01]  /*e7f0*/  LDC.64 R20, c[0x0][0xb40] ;  /* 0x0002d000ff147b82 */ /* 0x000e220000000a00 */
[----:B------:R-:W-:-:S04]  /*e800*/  SHF.R.S32.HI R4, RZ, 0x1f, R5 ;  /* 0x0000001fff047819 */ /* 0x000fc80000011405 */
[CC--:B------:R-:W-:Y:S02]  /*e810*/  LEA.HI R6, R4.reuse, R5.reuse, RZ, 0x7 ;  /* 0x0000000504067211 */ /* 0x0c0fe400078f38ff */
[----:B------:R-:W-:Y:S02]  /*e820*/  LEA.HI R11, R4, R5, RZ, 0x2 ;  /* 0x00000005040b7211 */ /* 0x000fe400078f10ff */
[----:B------:R-:W-:Y:S02]  /*e830*/  LOP3.LUT R8, R6, 0xffffff80, RZ, 0xc0, !PT ;  /* 0xffffff8006087812 */ /* 0x000fe400078ec0ff */
[----:B------:R-:W-:-:S03]  /*e840*/  SHF.R.S32.HI R7, RZ, 0x7, R6 ;  /* 0x00000007ff077819 */ /* 0x000fc60000011406 */
[----:B------:R-:W-:Y:S01]  /*e850*/  IMAD.IADD R3, R5, 0x1, -R8 ;  /* 0x0000000105037824 */ /* 0x000fe200078e0a08 */
[----:B------:R-:W-:Y:S01]  /*e860*/  LEA.HI R4, R6, R7, RZ, 0x1 ;  /* 0x0000000706047211 */ /* 0x000fe200078f08ff */
[----:B------:R-:W1:Y:S01]  /*e870*/  LDC R8, c[0x0][0xbe8] ;  /* 0x0002fa00ff087b82 */ /* 0x000e620000000800 */
        /* <DEDUP_REMOVED lines=12> */
[----:B------:R-:W-:Y:S01]  /*e940*/  LOP3.LUT R10, R10, 0x7ffffffc, RZ, 0xc0, !PT ;  /* 0x7ffffffc0a0a7812 */ /* 0x000fe200078ec0ff */
[----:B------:R-:W-:Y:S01]  /*e950*/  BAR.SYNC.DEFER_BLOCKING 0x1, 0x100 ;  /* 0x0044000000007b1d */ /* 0x000fe20000010000 */
[----:B-1----:R-:W-:Y:S01]  /*e960*/  ISETP.NE.AND P0, PT, R8, 0x1, PT ;  /* 0x000000010800780c */ /* 0x002fe20003f05270 */
[----:B------:R-:W-:Y:S01]  /*e970*/  IMAD.IADD R4, R9, 0x1, -R14 ;  /* 0x0000000109047824 */ /* 0x000fe200078e0a0e */
[----:B------:R-:W-:Y:S02]  /*e980*/  LOP3.LUT R14, R7, 0x1ffffffe, RZ, 0xc0, !PT ;  /* 0x1ffffffe070e7812 */ /* 0x000fe400078ec0ff */
[----:B------:R-:W-:Y:S01]  /*e990*/  SHF.R.S32.HI R7, RZ, 0x5, R12 ;  /* 0x00000005ff077819 */ /* 0x000fe2000001140c */
[----:B--2---:R-:W-:Y:S01]  /*e9a0*/  IMAD R12, R18, UR10, RZ ;  /* 0x0000000a120c7c24 */ /* 0x004fe2000f8e02ff */
[----:B------:R-:W1:Y:S01]  /*e9b0*/  S2R R9, SR_CTAID.X ;  /* 0x0000000000097919 */ /* 0x000e620000002500 */
[----:B------:R-:W-:Y:S01]  /*e9c0*/  IMAD.IADD R11, R5, 0x1, -R14 ;  /* 0x00000001050b7824 */ /* 0x000fe200078e0a0e */
[----:B------:R-:W-:Y:S01]  /*e9d0*/  MOV R5, UR5 ;  /* 0x0000000500057c02 */ /* 0x000fe20008000f00 */
[----:B------:R-:W-:-:S02]  /*e9e0*/  IMAD R7, R7, 0x10, R4 ;  /* 0x0000001007077824 */ /* 0x000fc400078e0204 */
[----:B------:R-:W-:Y:S02]  /*e9f0*/  IMAD.U32 R4, RZ, RZ, UR4 ;  /* 0x00000004ff047e24 */ /* 0x000fe4000f8e00ff */
[----:B------:R-:W2:Y:S01]  /*ea00*/  @P0 LDC R14, c[0x0][0xbec] ;  /* 0x0002fb00ff0e0b82 */ /* 0x000ea20000000800 */
[----:B------:R-:W-:Y:S01]  /*ea10*/  IMAD R16, R6, 0x40, R7 ;  /* 0x0000004006107824 */ /* 0x000fe200078e0207 */
[----:B------:R-:W-:Y:S01]  /*ea20*/  UIMAD.WIDE.U32 UR4, UR13, UR8, URZ ;  /* 0x000000080d0472a5 */ /* 0x000fe2000f8e003f */
        /* <DEDUP_REMOVED lines=14> */
[----:B------:R-:W-:-:S04]  /*eb10*/  ULDC.64 UR6, c[0x0][0xb48] ;  /* 0x0002d20000067ab9 */ /* 0x000fc80000000a00 */
[----:B------:R-:W3:Y:S01]  /*eb20*/  @P0 LDC R155, c[0x0][0xbf0] ;  /* 0x0002fc00ff9b0b82 */ /* 0x000ee20000000800 */
[----:B-1----:R-:W-:Y:S01]  /*eb30*/  IMAD R11, R9, 0x80, R6 ;  /* 0x00000080090b7824 */ /* 0x002fe200078e0206 */
[----:B------:R-:W-:Y:S01]  /*eb40*/  MOV R6, UR4 ;  /* 0x0000000400067c02 */ /* 0x000fe20008000f00 */
[----:B------:R-:W-:Y:S02]  /*eb50*/  ULDC.64 UR4, c[0x0][0xbe0] ;  /* 0x0002f80000047ab9 */ /* 0x000fe40000000a00 */
[----:B--2---:R-:W-:-:S04]  /*eb60*/  @P0 IMAD.HI.U32 R12, R11, R14, RZ ;  /* 0x0000000e0b0c0227 */ /* 0x004fc800078e00ff */
        /* <DEDUP_REMOVED lines=8> */
[----:B------:R-:W-:Y:S01]  /*ebf0*/  IMAD.MOV.U32 R15, RZ, RZ, R11 ;  /* 0x000000ffff0f7224 */ /* 0x000fe200078e000b */
[----:B---3--:R-:W-:Y:S01]  /*ec00*/  @P0 SHF.R.U32.HI R15, RZ, R155, R22 ;  /* 0x0000009bff0f0219 */ /* 0x008fe20000011616 */
[C---:B------:R-:W-:Y:S02]  /*ec10*/  IMAD R12, R14.reuse, UR4, RZ ;  /* 0x000000040e0c7c24 */ /* 0x040fe4000f8e02ff */
        /* <DEDUP_REMOVED lines=73> */
[----:B------:R-:W-:Y:S01]  /*f0b0*/  VIADD R22, R3, 0x50 ;  /* 0x0000005003167836 */ /* 0x000fe20000000000 */
[----:B------:R-:W-:-:S02]  /*f0c0*/  ISETP.GE.AND P0, PT, R18, UR4, PT ;  /* 0x0000000412007c0c */ /* 0x000fc4000bf06270 */
[----:B------:R-:W-:Y:S02]  /*f0d0*/  ISETP.GE.AND P1, PT, R19, UR4, PT ;  /* 0x0000000413007c0c */ /* 0x000fe4000bf26270 */
[C---:B------:R-:W-:Y:S02]  /*f0e0*/  IADD3 R20, R3.reuse, 0x40, RZ ;  /* 0x0000004003147810 */ /* 0x040fe40007ffe0ff */
        /* <DEDUP_REMOVED lines=8> */
[----:B---34-:R-:W-:Y:S01]  /*f170*/  @!P2 IMAD.WIDE R10, R3, 0x4, R4 ;  /* 0x00000004030aa825 */ /* 0x018fe200078e0204 */
[----:B------:R-:W-:-:S02]  /*f180*/  ISETP.GE.AND P6, PT, R22, UR4, PT ;  /* 0x0000000416007c0c */ /* 0x000fc4000bfc6270 */
[----:B------:R-:W-:Y:S01]  /*f190*/  @!P0 LEA.HI R18, R18, R18, RZ, 0x1 ;  /* 0x0000001212128211 */ /* 0x000fe200078f08ff */
        /* <DEDUP_REMOVED lines=13> */
[----:B------:R-:W-:Y:S02]  /*f270*/  @!P0 LOP3.LUT R11, R18, 0xfffffffe, RZ, 0xc0, !PT ;  /* 0xfffffffe120b8812 */ /* 0x000fe400078ec0ff */
[----:B------:R-:W-:Y:S01]  /*f280*/  @!P2 LEA.HI R0, R0, R0, RZ, 0x1 ;  /* 0x000000000000a211 */ /* 0x000fe200078f08ff */
[----:B-1----:R-:W-:Y:S01]  /*f290*/  VIADD R28, R3, 0x60 ;  /* 0x00000060031c7836 */ /* 0x002fe20000000000 */
[----:B------:R-:W-:Y:S01]  /*f2a0*/  @!P1 LOP3.LUT R13, R19, 0xfffffffe, RZ, 0xc0, !PT ;  /* 0xfffffffe130d9812 */ /* 0x000fe200078ec0ff */
        /* <DEDUP_REMOVED lines=147> */
.L_x_2234:
[----:B------:R-:W-:Y:S05]  /*fbe0*/  BSYNC B0 ;  /* 0x0000000000007941 */ /* 0x000fea0003800000 */
.L_x_2233:
[----:B------:R-:W-:Y:S01]  /*fbf0*/  ISETP.GE.AND P0, PT, R9, R8, PT ;  /* 0x000000080900720c */ /* 0x000fe20003f06270 */
[----:B0---4-:R1:W4:Y:S04]  /*fc00*/  SHFL.IDX PT, R5, R7, 0x1, 0x1c1f ;  /* 0x003c1f0007057f89 */ /* 0x01132800000e0000 */
[----:B---3--:R1:W3:Y:S08]  /*fc10*/  SHFL.IDX PT, R4, R6, 0x1, 0x1c1f ;  /* 0x003c1f0006047f89 */ /* 0x0082f000000e0000 */
[----:B-1----:R-:W-:Y:S05]  /*fc20*/  @P0 BRA `(.L_x_2193) ;  /* 0x0000004c00d00947 */ /* 0x002fea0003800000 */
        /* <DEDUP_REMOVED lines=17> */
[----:B---34-:R-:W-:Y:S01]  /*fd40*/  @!P0 IMAD.WIDE R6, R3, 0x4, R4 ;  /* 0x0000000403068825 */ /* 0x018fe200078e0204 */
[----:B------:R-:W-:-:S02]  /*fd50*/  ISETP.GE.AND P4, PT, R16, UR4, PT ;  /* 0x0000000410007c0c */ /* 0x000fc4000bf86270 */
        /* <DEDUP_REMOVED lines=75> */
[----:B------:R-:W-:-:S02]  /*10210*/  IADD3 R18, R3, 0x88, RZ ;  /* 0x0000008803127810 */ /* 0x000fc40007ffe0ff */
[----:B------:R-:W-:Y:S01]  /*10220*/  @!P0 LOP3.LUT R19, R19, 0xfffffffe, RZ, 0xc0, !PT ;  /* 0xfffffffe13138812 */ /* 0x000fe200078ec0ff */
        /* <DEDUP_REMOVED lines=32> */
[C---:B------:R-:W-:Y:S01]  /*10430*/  VIADD R20, R3.reuse, 0xc8 ;  /* 0x000000c803147836 */ /* 0x040fe20000000000 */
[----:B------:R-:W-:Y:S01]  /*10440*/  ISETP.GE.AND P5, PT, R18, UR4, PT ;  /* 0x0000000412007c0c */ /* 0x000fe2000bfa6270 */
[----:B------:R-:W-:Y:S01]  /*10450*/  VIADD R0, R3, 0xd0 ;  /* 0x000000d003007836 */ /* 0x000fe20000000000 */
[----:B------:R-:W-:-:S02]  /*10460*/  @!P2 LEA.HI R17, R17, R17, RZ, 0x1 ;  /* 0x000000111111a211 */ /* 0x000fc400078f08ff */
[----:B------:R-:W-:Y:S02]  /*10470*/  @!P1 LEA.HI R19, R19, R19, RZ, 0x1 ;  /* 0x0000001313139211 */ /* 0x000fe400078f08ff */
[----:B---3--:R-:W-:Y:S01]  /*10480*/  @!P4 LOP3.LUT R13, R2, 0xfffffffe, RZ, 0xc0, !PT ;  /* 0xfffffffe020dc812 */ /* 0x008fe200078ec0ff */
        /* <DEDUP_REMOVED lines=10> */
[----:B------:R-:W-:Y:S01]  /*10530*/  IADD3 R2, R3, 0xd8, RZ ;  /* 0x000000d803027810 */ /* 0x000fe20007ffe0ff */
[--C-:B------:R-:W-:Y:S01]  /*10540*/  @!P2 IMAD.WIDE R12, R17, 0x4, R4.reuse ;  /* 0x00000004110ca825 */ /* 0x100fe200078e0204 */
[----:B------:R-:W-:Y:S01]  /*10550*/  @!P5 LEA.HI R18, R18, R18, RZ, 0x1 ;  /* 0x000000121212d211 */ /* 0x000fe200078f08ff */
[----:B------:R2:W-:Y:S02]  /*10560*/  @!P3 ST.E.64 desc[UR6][R10.64], R110 ;  /* 0x0000006e0a00b985 */ /* 0x0005e4000c101b06 */
[----:B------:R-:W-:-:S02]  /*10570*/  @!P1 IMAD.WIDE R14, R19, 0x4, R4 ;  /* 0x00000004130e9825 */ /* 0x000fc400078e0204 */
[----:B------:R-:W-:Y:S01]  /*10580*/  @!P2 ST.E.64 desc[UR6][R12.64], R114 ;  /* 0x000000720c00a985 */ /* 0x000fe2000c101b06 */
[----:B------:R-:W-:Y:S01]  /*10590*/  @!P6 LEA.HI R20, R20, R20, RZ, 0x1 ;  /* 0x000000141414e211 */ /* 0x000fe200078f08ff */
[C---:B------:R-:W-:Y:S01]  /*105a0*/  VIADD R16, R3.reuse, 0xe0 ;  /* 0x000000e003107836 */ /* 0x040fe20000000000 */
[----:B0-----:R-:W-:Y:S01]  /*105b0*/  @!P5 LOP3.LUT R7, R18, 0xfffffffe, RZ, 0xc0, !PT ;  /* 0xfffffffe1207d812 */ /* 0x001fe200078ec0ff */
[C---:B------:R-:W-:Y:S01]  /*105c0*/  VIADD R17, R3.reuse, 0xe8 ;  /* 0x000000e803117836 */ /* 0x040fe20000000000 */
[----:B------:R-:W-:Y:S01]  /*105d0*/  @!P1 ST.E.64 desc[UR6][R14.64], R118 ;  /* 0x000000760e009985 */ /* 0x000fe2000c101b06 */
[----:B------:R-:W-:Y:S01]  /*105e0*/  VIADD R19, R3, 0xf0 ;  /* 0x000000f003137836 */ /* 0x000fe20000000000 */
[----:B------:R-:W-:Y:S01]  /*105f0*/  ISETP.GE.AND P1, PT, R2, UR4, PT ;  /* 0x0000000402007c0c */ /* 0x000fe2000bf26270 */
[----:B------:R-:W-:Y:S01]  /*10600*/  @!P5 IMAD.WIDE R6, R7, 0x4, R4 ;  /* 0x000000040706d825 */ /* 0x000fe200078e0204 */
[----:B------:R-:W-:Y:S02]  /*10610*/  ISETP.GE.AND P2, PT, R16, UR4, PT ;  /* 0x0000000410007c0c */ /* 0x000fe4000bf46270 */
[----:B------:R-:W-:Y:S01]  /*10620*/  ISETP.GE.AND P3, PT, R17, UR4, PT ;  /* 0x0000000411007c0c */ /* 0x000fe2000bf66270 */
[----:B------:R-:W-:Y:S01]  /*10630*/  VIADD R3, R3, 0xf8 ;  /* 0x000000f803037836 */ /* 0x000fe20000000000 */
[----:B------:R-:W-:Y:S01]  /*10640*/  ISETP.GE.AND P4, PT, R19, UR4, PT ;  /* 0x0000000413007c0c */ /* 0x000fe2000bf86270 */
[----:B------:R0:W-:Y:S01]  /*10650*/  @!P5 ST.E.64 desc[UR6][R6.64], R122 ;  /* 0x0000007a0600d985 */ /* 0x0001e2000c101b06 */
[----:B------:R-:W-:-:S02]  /*10660*/  @!P0 LEA.HI R0, R0, R0, RZ, 0x1 ;  /* 0x0000000000008211 */ /* 0x000fc400078f08ff */
[----:B-1----:R-:W-:Y:S02]  /*10670*/  @!P6 LOP3.LUT R9, R20, 0xfffffffe, RZ, 0xc0, !PT ;  /* 0xfffffffe1409e812 */ /* 0x002fe400078ec0ff */
[----:B--2---:R-:W-:Y:S02]  /*10680*/  @!P0 LOP3.LUT R11, R0, 0xfffffffe, RZ, 0xc0, !PT ;  /* 0xfffffffe000b8812 */ /* 0x004fe400078ec0ff */
[----:B------:R-:W-:Y:S01]  /*10690*/  @!P1 LEA.HI R2, R2, R2, RZ, 0x1 ;  /* 0x0000000202029211 */ /* 0x000fe200078f08ff */
[--C-:B------:R-:W-:Y:S01]  /*106a0*/  @!P6 IMAD.WIDE R8, R9, 0x4, R4.reuse ;  /* 0x000000040908e825 */ /* 0x100fe200078e0204 */
[----:B------:R-:W-:Y:S02]  /*106b0*/  @!P2 LEA.HI R16, R16, R16, RZ, 0x1 ;  /* 0x000000101010a211 */ /* 0x000fe400078f08ff */
[----:B------:R-:W-:Y:S02]  /*106c0*/  @!P3 LEA.HI R17, R17, R17, RZ, 0x1 ;  /* 0x000000111111b211 */ /* 0x000fe400078f08ff */
[----:B------:R1:W-:Y:S01]  /*106d0*/  @!P6 ST.E.64 desc[UR6][R8.64], R126 ;  /* 0x0000007e0800e985 */ /* 0x0003e2000c101b06 */
[----:B0-----:R-:W-:Y:S01]  /*106e0*/  @!P0 IMAD.WIDE R6, R11, 0x4, R4 ;  /* 0x000000040b068825 */ /* 0x001fe200078e0204 */
[----:B------:R-:W-:-:S02]  /*106f0*/  @!P4 LEA.HI R19, R19, R19, RZ, 0x1 ;  /* 0x000000131313c211 */ /* 0x000fc400078f08ff */
[----:B------:R-:W-:Y:S02]  /*10700*/  @!P1 LOP3.LUT R13, R2, 0xfffffffe, RZ, 0xc0, !PT ;  /* 0xfffffffe020d9812 */ /* 0x000fe400078ec0ff */
[----:B------:R0:W-:Y:S01]  /*10710*/  @!P0 ST.E.64 desc[UR6][R6.64], R130 ;  /* 0x0000008206008985 */ /* 0x0001e2000c101b06 */
[----:B------:R-:W-:Y:S02]  /*10720*/  @!P2 LOP3.LUT R15, R16, 0xfffffffe, RZ, 0xc0, !PT ;  /* 0xfffffffe100fa812 */ /* 0x000fe400078ec0ff */
[----:B------:R-:W-:Y:S02]  /*10730*/  ISETP.GE.AND P0, PT, R3, UR4, PT ;  /* 0x0000000403007c0c */ /* 0x000fe4000bf06270 */
        /* <DEDUP_REMOVED lines=17> */
.L_x_2232:
        /* <DEDUP_REMOVED lines=26> */
[----:B------:R-:W-:Y:S01]  /*109f0*/  MOV R3, UR5 ;  /* 0x0000000500037c02 */ /* 0x000fe20008000f00 */
[----:B------:R-:W-:Y:S01]  /*10a00*/  UIADD3 UR6, UR5, UR6, URZ ;  /* 0x0000000605067290 */ /* 0x000fe2000fffe03f */
[----:B------:R-:W-:Y:S02]  /*10a10*/  IMAD.U32 R2, RZ, RZ, UR4 ;  /* 0x00000004ff027e24 */ /* 0x000fe4000f8e00ff */
[----:B------:R-:W-:Y:S02]  /*10a20*/  ULDC.64 UR4, c[0x0][0xbe0] ;  /* 0x0002f80000047ab9 */ /* 0x000fe40000000a00 */
[----:B------:R-:W0:Y:S01]  /*10a30*/  S2UR UR10, SR_CTAID.Y ;  /* 0x00000000000a79c3 */ /* 0x000e220000002600 */
[----:B------:R-:W-:-:S02]  /*10a40*/  IMAD.U32 R3, RZ, RZ, UR6 ;  /* 0x00000006ff037e24 */ /* 0x000fc4000f8e00ff */
[C---:B-1----:R-:W-:Y:S02]  /*10a50*/  IMAD R12, R10.reuse, UR8, RZ ;  /* 0x000000080a0c7c24 */ /* 0x042fe4000f8e02ff */
[----:B------:R-:W-:-:S03]  /*10a60*/  IMAD.WIDE.U32 R2, R10, UR7, R2 ;  /* 0x000000070a027c25 */ /* 0x000fc6000f8e0002 */
[----:B------:R-:W0:Y:S01]  /*10a70*/  LDC R8, c[0x0][0xc50] ;  /* 0x00031400ff087b82 */ /* 0x000e220000000800 */
[----:B--2---:R-:W-:-:S04]  /*10a80*/  @P0 IMAD.HI.U32 R4, R0, R7, RZ ;  /* 0x0000000700040227 */ /* 0x004fc800078e00ff */
[----:B------:R-:W-:Y:S02]  /*10a90*/  IMAD R7, RZ, RZ, -UR11 ;  /* 0x8000000bff077e24 */ /* 0x000fe4000f8e02ff */
[----:B------:R-:W-:Y:S01]  /*10aa0*/  IMAD R11, R11, UR7, R12 ;  /* 0x000000070b0b7c24 */ /* 0x000fe2000f8e020c */
        /* <DEDUP_REMOVED lines=24> */
.L_x_2191:
        /* <DEDUP_REMOVED lines=18> */
.L_x_2235:
[----:B------:R-:W-:Y:S01]  /*10d50*/  ULDC UR42, c[0x0][0xc50] ;  /* 0x00031400002a7ab9 */ /* 0x000fe20000000800 */
[----:B------:R-:W-:Y:S01]  /*10d60*/  UMOV UR39, UR6 ;  /* 0x0000000600277c82 */ /* 0x000fe20008000000 */
[----:B------:R-:W-:-:S11]  /*10d70*/  UISETP.NE.AND UP0, UPT, UR42, 0x1, UPT ;  /* 0x000000012a00788c */ /* 0x000fd6000bf05270 */
[----:B------:R-:W-:Y:S01]  /*10d80*/  @UP0 ULDC UR4, c[0x0][0xc54] ;  /* 0x0003150000040ab9 */ /* 0x000fe20000000800 */
[----:B------:R-:W-:Y:S01]  /*10d90*/  @UP0 ULDC UR7, c[0x0][0xc58] ;  /* 0x0003160000070ab9 */ /* 0x000fe20000000800 */
[----:B------:R-:W-:-:S04]  /*10da0*/  UIMAD.WIDE.U32 UR4, UR6, UR4, URZ ;  /* 0x00000004060472a5 */ /* 0x000fc8000f8e003f */
[----:B------:R-:W-:-:S12]  /*10db0*/  @UP0 USHF.R.U32.HI UR39, URZ, UR7, UR5 ;  /* 0x000000073f270299 */ /* 0x000fd80008011605 */
.L_x_2236:
        /* <DEDUP_REMOVED lines=12> */
[----:B0-----:R-:W-:-:S04]  /*10e80*/  ISETP.NE.U32.AND P0, PT, R2, RZ, PT ;  /* 0x000000ff0200720c */ /* 0x001fc80003f05070 */
[----:B------:R-:W-:-:S13]  /*10e90*/  ISETP.NE.AND.EX P0, PT, R3, RZ, PT, P0 ;  /* 0x000000ff0300720c */ /* 0x000fda0003f05300 */
[----:B------:R-:W0:Y:S08]  /*10ea0*/  @P0 LDC.64 R2, c[0x0][0xa28] ;  /* 0x00028a00ff020b82 */ /* 0x000e300000000a00 */
[----:B------:R-:W1:Y:S01]  /*10eb0*/  S2UR UR46, SR_CTAID.X ;  /* 0x00000000002e79c3 */ /* 0x000e620000002500 */
[----:B0-----:R-:W-:-:S05]  /*10ec0*/  @P0 IMAD.WIDE R2, R26, 0x4, R2 ;  /* 0x000000041a020825 */ /* 0x001fca00078e0202 */
[----:B------:R0:W5:Y:S01]  /*10ed0*/  @P0 LDG.E R23, desc[UR4][R2.64] ;  /* 0x0000000402170981 */ /* 0x000162000c1e1900 */
[----:B------:R-:W-:Y:S01]  /*10ee0*/  ULDC UR4, c[0x0][0x448] ;  /* 0x0001120000047ab9 */ /* 0x000fe20000000800 */
[----:B------:R-:W-:Y:S02]  /*10ef0*/  USHF.R.U32.HI UR9, URZ, 0x10, UR42 ;  /* 0x000000103f097899 */ /* 0x000fe4000801162a */
[----:B------:R-:W-:Y:S02]  /*10f00*/  UISETP.NE.AND UP1, UPT, UR4, 0x1, UPT ;  /* 0x000000010400788c */ /* 0x000fe4000bf25270 */
[----:B-1----:R-:W-:Y:S01]  /*10f10*/  ULEA UR6, UR46, 0x7f, 0x7 ;  /* 0x0000007f2e067891 */ /* 0x002fe2000f8e383f */
[----:B------:R-:W-:Y:S01]  /*10f20*/  ULDC.64 UR4, c[0x0][0x418] ;  /* 0x0001060000047ab9 */ /* 0x000fe20000000a00 */
[----:B------:R-:W-:Y:S02]  /*10f30*/  UP2UR UR47, UPR, URZ, 0x2 ;  /* 0x000000023f2f7883 */ /* 0x000fe40008000000 */
[----:B------:R-:W-:-:S02]  /*10f40*/  UISETP.NE.U32.AND UP0, UPT, UR4, URZ, UPT ;  /* 0x0000003f0400728c */ /* 0x000fc4000bf05070 */
[----:B------:R-:W-:Y:S02]  /*10f50*/  ULOP3.LUT UR42, UR42, 0xffff, URZ, 0xc0, !UPT ;  /* 0x0000ffff2a2a7892 */ /* 0x000fe4000f8ec03f */
[----:B------:R-:W-:Y:S01]  /*10f60*/  UISETP.NE.AND.EX UP0, UPT, UR5, URZ, UPT, UP0 ;  /* 0x0000003f0500728c */ /* 0x000fe2000bf05300 */
[----:B------:R-:W-:Y:S02]  /*10f70*/  ULDC UR4, c[0x0][0x424] ;  /* 0x0001090000047ab9 */ /* 0x000fe40000000800 */
[----:B------:R-:W-:Y:S01]  /*10f80*/  @UP1 ULDC UR5, c[0x0][0x44c] ;  /* 0x0001130000051ab9 */ /* 0x000fe20000000800 */
[----:B------:R-:W-:Y:S02]  /*10f90*/  USEL UR40, UR4, 0x1, UP0 ;  /* 0x0000000104287887 */ /* 0x000fe40008000000 */
[----:B------:R-:W-:Y:S02]  /*10fa0*/  UIMAD.WIDE.U32 UR4, UR6, UR5, URZ ;  /* 0x00000005060472a5 */ /* 0x000fe4000f8e003f */
[----:B------:R-:W-:Y:S01]  /*10fb0*/  UIMAD UR40, UR40, UR7, URZ ;  /* 0x00000007282872a4 */ /* 0x000fe2000f8e023f */
[----:B------:R-:W-:-:S02]  /*10fc0*/  UMOV UR38, URZ ;  /* 0x0000003f00267c82 */ /* 0x000fc40008000000 */
[----:B------:R-:W-:Y:S01]  /*10fd0*/  @UP1 ULDC UR7, c[0x0][0x450] ;  /* 0x0001140000071ab9 */ /* 0x000fe20000000800 */
[----:B------:R-:W-:Y:S02]  /*10fe0*/  UIADD3 UR4, UR40, 0x4f, URZ ;  /* 0x0000004f28047890 */ /* 0x000fe4000fffe03f */
[----:B------:R-:W-:Y:S02]  /*10ff0*/  @UP1 USHF.R.U32.HI UR6, URZ, UR7, UR5 ;  /* 0x000000073f061299 */ /* 0x000fe40008011605 */
[----:B------:R-:W-:-:S04]  /*11000*/  UIADD3 UR5, UR40, 0x50, -UR8 ;  /* 0x0000005028057890 */ /* 0x000fc8000fffe808 */
[----:B------:R-:W-:Y:S02]  /*11010*/  UIADD3 UR6, UR5, UR6, URZ ;  /* 0x0000000605067290 */ /* 0x000fe4000fffe03f */
[----:B------:R-:W-:Y:S02]  /*11020*/  UIMAD.WIDE UR4, UR4, 0x66666667, URZ ;  /* 0x66666667040478a5 */ /* 0x000fe4000f8e023f */
[----:B------:R-:W-:Y:S02]  /*11030*/  UIMAD.WIDE UR6, UR6, 0x66666667, URZ ;  /* 0x66666667060678a5 */ /* 0x000fe4000f8e023f */
[----:B------:R-:W-:Y:S02]  /*11040*/  USHF.R.U32.HI UR41, URZ, 0x1f, UR5 ;  /* 0x0000001f3f297899 */ /* 0x000fe40008011605 */
[----:B------:R-:W-:Y:S02]  /*11050*/  USHF.R.U32.HI UR43, URZ, 0x1f, UR7 ;  /* 0x0000001f3f2b7899 */ /* 0x000fe40008011607 */
[----:B------:R-:W-:-:S02]  /*11060*/  ULEA.HI.SX32 UR41, UR5, UR41, 0x1b ;  /* 0x0000002905297291 */ /* 0x000fc4000f8fda3f */
[----:B------:R-:W-:-:S04]  /*11070*/  ULEA.HI.SX32 UR43, UR7, UR43, 0x1b ;  /* 0x0000002b072b7291 */ /* 0x000fc8000f8fda3f */
[----:B------:R-:W-:-:S04]  /*11080*/  UISETP.LT.AND UP0, UPT, UR41, UR43, UPT ;  /* 0x0000002b2900728c */ /* 0x000fc8000bf01270 */
[----:B------:R-:W-:Y:S02]  /*11090*/  USEL UR11, UR41, UR43, UP0 ;  /* 0x0000002b290b7287 */ /* 0x000fe40008000000 */
[----:B------:R-:W-:Y:S02]  /*110a0*/  UISETP.NE.AND UP0, UPT, UR9, URZ, UPT ;  /* 0x0000003f0900728c */ /* 0x000fe4000bf05270 */
[----:B------:R-:W-:-:S06]  /*110b0*/  UISETP.GE.AND UP1, UPT, UR11, 0x1, UPT ;  /* 0x000000010b00788c */ /* 0x000fcc000bf26270 */
[----:B------:R-:W-:-:S03]  /*110c0*/  PLOP3.LUT P0, PT, PT, PT, UP1, 0x80, 0x0 ;  /* 0x000000000000781c */ /* 0x000fc60003f0f018 */
[----:B------:R-:W-:-:S10]  /*110d0*/  @!UP0 ULDC UR9, c[0x0][0x9f0] ;  /* 0x00027c0000098ab9 */ /* 0x000fd40000000800 */
[----:B0-----:R-:W-:Y:S05]  /*110e0*/  @!P0 BRA `(.L_x_2238) ;  /* 0x0000000000788947 */ /* 0x001fea0003800000 */
[----:B------:R-:W-:Y:S01]  /*110f0*/  IABS R2, UR9 ;  /* 0x0000000900027c13 */ /* 0x000fe20008000000 */
[----:B------:R-:W-:Y:S02]  /*11100*/  UIADD3 UR6, UR9, -0x1, UR11 ;  /* 0xffffffff09067890 */ /* 0x000fe4000fffe00b */
[----:B------:R-:W-:Y:S01]  /*11110*/  IABS R5, UR9 ;  /* 0x0000000900057c13 */ /* 0x000fe20008000000 */
[----:B------:R-:W-:Y:S01]  /*11120*/  UMOV UR4, URZ ;  /* 0x0000003f00047c82 */ /* 0x000fe20008000000 */
        /* <DEDUP_REMOVED lines=26> */
.L_x_2238:
[----:B------:R-:W-:Y:S02]  /*112d0*/  UIMAD UR48, UR42, UR38, URZ ;  /* 0x000000262a3072a4 */ /* 0x000fe4000f8e023f */
[----:B------:R-:W-:Y:S02]  /*112e0*/  IMAD.U32 R2, RZ, RZ, UR38 ;  /* 0x00000026ff027e24 */ /* 0x000fe4000f8e00ff */
[----:B------:R-:W-:Y:S02]  /*112f0*/  IMAD.MOV.U32 R6, RZ, RZ, 0x1 ;  /* 0x00000001ff067424 */ /* 0x000fe400078e00ff */
[----:B------:R-:W-:-:S05]  /*11300*/  IMAD.U32 R19, RZ, RZ, UR48 ;  /* 0x00000030ff137e24 */ /* 0x000fca000f8e00ff */
[----:B------:R-:W-:Y:S02]  /*11310*/  VIADDMNMX R19, R19, R2, UR11, PT ;  /* 0x0000000b13137e46 */ /* 0x000fe4000b800102 */
[----:B------:R-:W-:Y:S02]  /*11320*/  MOV R2, RZ ;  /* 0x000000ff00027202 */ /* 0x000fe40000000f00 */
        /* <DEDUP_REMOVED lines=18> */
[----:B------:R-:W-:Y:S01]  /*11450*/  MOV R13, RZ ;  /* 0x000000ff000d7202 */ /* 0x000fe20000000f00 */
[----:B------:R-:W-:-:S02]  /*11460*/  IMAD.U32 R10, RZ, RZ, UR4 ;  /* 0x00000004ff0a7e24 */ /* 0x000fc4000f8e00ff */
[----:B------:R-:W-:Y:S02]  /*11470*/  IMAD.U32 R11, RZ, RZ, UR5 ;  /* 0x00000005ff0b7e24 */ /* 0x000fe4000f8e00ff */
[----:B------:R-:W-:Y:S02]  /*11480*/  IMAD.MOV.U32 R8, RZ, RZ, 0x70 ;  /* 0x00000070ff087424 */ /* 0x000fe400078e00ff */
[----:B------:R-:W-:-:S07]  /*11490*/  IMAD.MOV.U32 R12, RZ, RZ, 0x1 ;  /* 0x00000001ff0c7424 */ /* 0x000fce00078e00ff */
[----:B------:R-:W-:-:S07]  /*114a0*/  LEPC R20, `(.L_x_2239) ;  /* 0x000000001014794e */ /* 0x000fce0000000000 */
[----:B0----5:R-:W-:Y:S05]  /*114b0*/  CALL.ABS.NOINC R2 ;  /* 0x0000000002007343 */ /* 0x021fea0003c00000 */
.L_x_2239:
        /* <DEDUP_REMOVED lines=19> */
[----:B-1---5:R-:W-:Y:S05]  /*115f0*/  CALL.ABS.NOINC R2 ;  /* 0x0000000002007343 */ /* 0x022fea0003c00000 */
.L_x_2241:
[----:B------:R0:W1:Y:S01]  /*11600*/  LDC.64 R2, c[0x4][R16] ;  /* 0x0100000010027b82 */ /* 0x0000620000000a00 */
[----:B------:R-:W-:Y:S01]  /*11610*/  ULDC.64 UR4, c[0x4][0xa8] ;  /* 0x01002a0000047ab9 */ /* 0x000fe20000000a00 */
[----:B------:R-:W-:Y:S01]  /*11620*/  ULDC.64 UR6, c[0x4][0xb0] ;  /* 0x01002c0000067ab9 */ /* 0x000fe20000000a00 */
[----:B------:R-:W-:Y:S01]  /*11630*/  MOV R4, UR4 ;  /* 0x0000000400047c02 */ /* 0x000fe20008000f00 */
        /* <DEDUP_REMOVED lines=11> */
.L_x_2240:
[----:B------:R-:W0:Y:S01]  /*116f0*/  LDC.64 R2, c[0x0][0x9f8] ;  /* 0x00027e00ff027b82 */ /* 0x000e220000000a00 */
[----:B------:R-:W-:Y:S01]  /*11700*/  IMAD.MOV.U32 R34, RZ, RZ, R26 ;  /* 0x000000ffff227224 */ /* 0x000fe200078e001a */
[----:B------:R-:W-:-:S06]  /*11710*/  ULDC.64 UR4, c[0x0][0x208] ;  /* 0x0000820000047ab9 */ /* 0x000fcc0000000a00 */
[----:B------:R-:W1:Y:S01]  /*11720*/  LDC R18, c[0x0][0x430] ;  /* 0x00010c00ff127b82 */ /* 0x000e620000000800 */
[----:B0-----:R-:W-:-:S04]  /*11730*/  ISETP.NE.U32.AND P0, PT, R2, RZ, PT ;  /* 0x000000ff0200720c */ /* 0x001fc80003f05070 */
[----:B------:R-:W-:-:S13]  /*11740*/  ISETP.NE.AND.EX P0, PT, R3, RZ, PT, P0 ;  /* 0x000000ff0300720c */ /* 0x000fda0003f05300 */
[----:B------:R-:W0:Y:S02]  /*11750*/  @P0 LDC.64 R2, c[0x0][0x9f8] ;  /* 0x00027e00ff020b82 */ /* 0x000e240000000a00 */
[----:B0-----:R-:W-:-:S05]  /*11760*/  @P0 IMAD.WIDE R2, R26, 0x4, R2 ;  /* 0x000000041a020825 */ /* 0x001fca00078e0202 */
[----:B------:R0:W2:Y:S01]  /*11770*/  @P0 LDG.E R34, desc[UR4][R2.64] ;  /* 0x0000000402220981 */ /* 0x0000a2000c1e1900 */
[----:B------:R-:W-:Y:S01]  /*11780*/  SHF.L.U32 R24, R25, 0x4, RZ ;  /* 0x0000000419187819 */ /* 0x000fe200000006ff */
[----:B------:R-:W-:Y:S01]  /*11790*/  VIADD R29, R19, 0xffffffff ;  /* 0xffffffff131d7836 */ /* 0x000fe20000000000 */
[----:B------:R-:W-:Y:S02]  /*117a0*/  LOP3.LUT R6, R25, 0x7f, RZ, 0xc0, !PT ;  /* 0x0000007f19067812 */ /* 0x000fe400078ec0ff */
[----:B------:R-:W-:Y:S02]  /*117b0*/  LOP3.LUT R24, R24, 0x70, RZ, 0xc0, !PT ;  /* 0x0000007018187812 */ /* 0x000fe400078ec0ff */
[----:B------:R-:W-:Y:S02]  /*117c0*/  SHF.R.U32.HI R0, RZ, 0x3, R6 ;  /* 0x00000003ff007819 */ /* 0x000fe40000011606 */
[----:B-1----:R-:W-:Y:S02]  /*117d0*/  ISETP.NE.AND P1, PT, R18, 0x1, PT ;  /* 0x000000011200780c */ /* 0x002fe40003f25270 */
[----:B------:R-:W-:-:S02]  /*117e0*/  LOP3.LUT R17, R24, R0, RZ, 0xfc, !PT ;  /* 0x0000000018117212 */ /* 0x000fc400078efcff */
[----:B------:R-:W-:-:S03]  /*117f0*/  LOP3.LUT R16, R16, 0xffffffbf, RZ, 0xc0, !PT ;  /* 0xffffffbf10107812 */ /* 0x000fc600078ec0ff */
[----:B------:R-:W-:-:S04]  /*11800*/  IMAD R4, R29, 0x50, R17 ;  /* 0x000000501d047824 */ /* 0x000fc800078e0211 */
[C---:B-----5:R-:W-:Y:S01]  /*11810*/  IMAD.IADD R7, R4.reuse, 0x1, R23 ;  /* 0x0000000104077824 */ /* 0x060fe200078e0217 */
[----:B------:R-:W-:Y:S01]  /*11820*/  ISETP.GE.AND P0, PT, R4, UR40, PT ;  /* 0x0000002804007c0c */ /* 0x000fe2000bf06270 */
[----:B------:R-:W1:Y:S01]  /*11830*/  @P1 LDC R0, c[0x0][0x434] ;  /* 0x00010d00ff001b82 */ /* 0x000e620000000800 */
[----:B------:R-:W-:Y:S01]  /*11840*/  @P1 LOP3.LUT R16, R16, 0x40, RZ, 0xfc, !PT ;  /* 0x0000004010101812 */ /* 0x000fe200078efcff */
[----:B------:R-:W-:Y:S01]  /*11850*/  IMAD.MOV.U32 R10, RZ, RZ, R7 ;  /* 0x000000ffff0a7224 */ /* 0x000fe200078e0007 */
[----:B------:R-:W-:-:S05]  /*11860*/  ISETP.GT.U32.OR P0, PT, R17, 0x4f, P0 ;  /* 0x0000004f1100780c */ /* 0x000fca0000704470 */
[----:B0-----:R-:W0:Y:S08]  /*11870*/  @P1 LDC R3, c[0x0][0x438] ;  /* 0x00010e00ff031b82 */ /* 0x001e300000000800 */
[----:B------:R-:W3:Y:S08]  /*11880*/  @!P0 LDC.64 R8, c[0x0][0x428] ;  /* 0x00010a00ff088b82 */ /* 0x000ef00000000a00 */
[----:B------:R-:W4:Y:S01]  /*11890*/  @!P0 LDC.64 R4, c[0x0][0x418] ;  /* 0x00010600ff048b82 */ /* 0x000f220000000a00 */
[----:B-1----:R-:W-:-:S05]  /*118a0*/  @P1 IMAD.HI.U32 R0, R7, R0, RZ ;  /* 0x0000000007001227 */ /* 0x002fca00078e00ff */
[----:B0-----:R-:W-:-:S04]  /*118b0*/  @P1 SHF.R.U32.HI R10, RZ, R3, R0 ;  /* 0x00000003ff0a1219 */ /* 0x001fc80000011600 */
[--C-:B------:R-:W-:Y:S01]  /*118c0*/  @!P0 SHF.R.S32.HI R3, RZ, 0x1f, R10.reuse ;  /* 0x0000001fff038819 */ /* 0x100fe2000001140a */
[----:B------:R-:W-:Y:S01]  /*118d0*/  @!P0 IMAD.MOV.U32 R2, RZ, RZ, R10 ;  /* 0x000000ffff028224 */ /* 0x000fe200078e000a */
[----:B------:R-:W-:Y:S02]  /*118e0*/  LOP3.LUT R16, R16, 0xffffffef, RZ, 0xc0, !PT ;  /* 0xffffffef10107812 */ /* 0x000fe400078ec0ff */
[----:B--2---:R-:W-:Y:S01]  /*118f0*/  SHF.R.S32.HI R11, RZ, 0x1f, R34 ;  /* 0x0000001fff0b7819 */ /* 0x004fe20000011422 */
[----:B---3--:R-:W-:-:S04]  /*11900*/  @!P0 IMAD.WIDE.U32 R2, R34, R8, R2 ;  /* 0x0000000822028225 */ /* 0x008fc800078e0002 */
[----:B------:R-:W-:Y:S01]  /*11910*/  @!P0 IMAD R0, R11, R8, RZ ;  /* 0x000000080b008224 */ /* 0x000fe200078e02ff */
[----:B----4-:R-:W-:Y:S01]  /*11920*/  @!P0 LEA R4, P1, R2, R4, 0x2 ;  /* 0x0000000402048211 */ /* 0x010fe200078210ff */
[----:B------:R0:W-:Y:S02]  /*11930*/  STL [R1], R11 ;  /* 0x0000000b01007387 */ /* 0x0001e40000100800 */
[----:B------:R-:W-:-:S05]  /*11940*/  @!P0 IMAD R9, R34, R9, R0 ;  /* 0x0000000922098224 */ /* 0x000fca00078e0200 */
[----:B------:R-:W-:-:S04]  /*11950*/  @!P0 IADD3 R0, R3, R9, RZ ;  /* 0x0000000903008210 */ /* 0x000fc80007ffe0ff */
[----:B------:R-:W-:Y:S01]  /*11960*/  @!P0 LEA.HI.X R5, R2, R5, R0, 0x2, P1 ;  /* 0x0000000502058211 */ /* 0x000fe200008f1400 */
[----:B------:R-:W-:-:S06]  /*11970*/  IMAD.MOV.U32 R0, RZ, RZ, RZ ;  /* 0x000000ffff007224 */ /* 0x000fcc00078e00ff */
[----:B------:R1:W5:Y:S01]  /*11980*/  @!P0 LDG.E R0, desc[UR4][R4.64] ;  /* 0x0000000404008981 */ /* 0x000362000c1e1900 */
[----:B------:R-:W-:Y:S01]  /*11990*/  ULDC UR4, c[0x0][0x2f4] ;  /* 0x0000bd0000047ab9 */ /* 0x000fe20000000800 */
[----:B------:R-:W-:Y:S01]  /*119a0*/  UMOV UR5, 0xffffffff ;  /* 0xffffffff00057882 */ /* 0x000fe20000000000 */
[----:B-1----:R-:W-:-:S05]  /*119b0*/  IMAD.SHL.U32 R4, R25, 0x8, RZ ;  /* 0x0000000819047824 */ /* 0x002fca00078e00ff */
        /* <DEDUP_REMOVED lines=15> */
[----:B0-----:R-:W-:Y:S06]  /*11ab0*/  BRA.DIV UR5, `(.L_x_2242) ;  /* 0x0000003205e87947 */ /* 0x001fec000b800000 */
.L_x_2286:
[----:B------:R-:W2:Y:S01]  /*11ac0*/  LDL R2, [R1+0x4] ;  /* 0x0000040001027983 */ /* 0x000ea20000100800 */
[----:B------:R-:W-:Y:S01]  /*11ad0*/  ISETP.GT.U32.AND P1, PT, R17, 0x4f, PT ;  /* 0x0000004f1100780c */ /* 0x000fe20003f24070 */
[----:B------:R-:W-:Y:S01]  /*11ae0*/  IMAD.MOV R8, RZ, RZ, -R10 ;  /* 0x000000ffff087224 */ /* 0x000fe200078e0a0a */
[----:B------:R-:W-:Y:S02]  /*11af0*/  LOP3.LUT R16, R16, 0xfffffffe, RZ, 0xc0, !PT ;  /* 0xfffffffe10107812 */ /* 0x000fe400078ec0ff */
[----:B------:R-:W-:Y:S01]  /*11b00*/  MOV R33, UR39 ;  /* 0x0000002700217c02 */ /* 0x000fe20008000f00 */
[----:B------:R-:W-:-:S03]  /*11b10*/  IMAD R8, R18, R8, R7 ;  /* 0x0000000812087224 */ /* 0x000fc600078e0207 */
[----:B------:R-:W-:-:S05]  /*11b20*/  SHF.R.S32.HI R33, RZ, 0x1f, R33 ;  /* 0x0000001fff217819 */ /* 0x000fca0000011421 */
[----:B------:R-:W-:-:S04]  /*11b30*/  @P1 LOP3.LUT R16, R16, 0x1, RZ, 0xfc, !PT ;  /* 0x0000000110101812 */ /* 0x000fc800078efcff */
[----:B------:R-:W-:Y:S02]  /*11b40*/  LOP3.LUT R16, R16, 0xffffffdf, RZ, 0xc0, !PT ;  /* 0xffffffdf10107812 */ /* 0x000fe400078ec0ff */
[----:B--2---:R-:W-:-:S13]  /*11b50*/  R2UR UR4, R2 ;  /* 0x00000000020472ca */ /* 0x004fda00000e0000 */
[----:B------:R-:W-:-:S06]  /*11b60*/  ULOP3.LUT UR4, UR4, 0x2, URZ, 0xfc, !UPT ;  /* 0x0000000204047892 */ /* 0x000fcc000f8efc3f */
[----:B------:R-:W-:-:S05]  /*11b70*/  IMAD.U32 R2, RZ, RZ, UR4 ;  /* 0x00000004ff027e24 */ /* 0x000fca000f8e00ff */
[----:B------:R-:W-:-:S13]  /*11b80*/  ISETP.NE.AND P0, PT, R2, 0x3, PT ;  /* 0x000000030200780c */ /* 0x000fda0003f05270 */
[----:B------:R-:W-:Y:S01]  /*11b90*/  @P0 LOP3.LUT R16, R16, 0x20, RZ, 0xfc, !PT ;  /* 0x0000002010100812 */ /* 0x000fe200078efcff */
[----:B------:R-:W-:Y:S06]  /*11ba0*/  @!P0 BRA `(.L_x_2243) ;  /* 0x0000000000048947 */ /* 0x000fec0003800000 */
[----:B------:R-:W-:Y:S01]  /*11bb0*/  BPT.TRAP 0x1 ;  /* 0x000000040000795c */ /* 0x000fe20000300000 */
.L_x_2243:
        /* <DEDUP_REMOVED lines=26> */
.L_x_2287:
        /* <DEDUP_REMOVED lines=20> */
[----:B------:R-:W-:Y:S01]  /*11ea0*/  VIADD R7, R3, UR4 ;  /* 0x0000000403077c36 */ /* 0x000fe20008000000 */
[----:B------:R-:W-:Y:S01]  /*11eb0*/  LOP3.LUT R3, R4, 0x1c0, RZ, 0xc0, !PT ;  /* 0x000001c004037812 */ /* 0x000fe200078ec0ff */
[----:B------:R-:W-:-:S03]  /*11ec0*/  UMOV UR4, 0xffffffff ;  /* 0xffffffff00047882 */ /* 0x000fc60000000000 */
[----:B------:R-:W-:Y:S02]  /*11ed0*/  LEA.HI.X R7, R2, UR7, R7, 0x1, P0 ;  /* 0x0000000702077c11 */ /* 0x000fe400080f0c07 */
[----:B------:R-:W-:Y:S02]  /*11ee0*/  MOV R2, 0xffffffb0 ;  /* 0xffffffb000027802 */ /* 0x000fe40000000f00 */
[----:B------:R-:W-:-:S03]  /*11ef0*/  LOP3.LUT R4, R3, 0x38, R4, 0xf8, !PT ;  /* 0x0000003803047812 */ /* 0x000fc600078ef804 */
[----:B------:R-:W-:Y:S01]  /*11f00*/  IMAD R6, R29, R2, UR40 ;  /* 0x000000281d067e24 */ /* 0x000fe2000f8e0202 */
[----:B------:R-:W-:-:S03]  /*11f10*/  LOP3.LUT R4, R4, 0x38, R25, 0x78, !PT ;  /* 0x0000003804047812 */ /* 0x000fc600078e7819 */
[----:B------:R-:W-:Y:S01]  /*11f20*/  IMAD.IADD R6, R6, 0x1, -R27 ;  /* 0x0000000106067824 */ /* 0x000fe200078e0a1b */
[----:B------:R-:W-:-:S04]  /*11f30*/  LOP3.LUT R31, R4, 0x200, R31, 0xf8, !PT ;  /* 0x00000200041f7812 */ /* 0x000fc800078ef81f */
        /* <DEDUP_REMOVED lines=44> */
.L_x_2299:
[----:B------:R-:W-:Y:S01]  /*12200*/  ISETP.GE.AND P0, PT, R6, 0x41, PT ;  /* 0x000000410600780c */ /* 0x000fe20003f06270 */
[----:B------:R-:W-:Y:S01]  /*12210*/  BSSY B0, `(.L_x_2246) ;  /* 0x0000012000007945 */ /* 0x000fe20003800000 */
[----:B-1----:R-:W-:Y:S02]  /*12220*/  IMAD.MOV.U32 R2, RZ, RZ, R14 ;  /* 0x000000ffff027224 */ /* 0x002fe400078e000e */
[----:B--2---:R-:W-:-:S09]  /*12230*/  IMAD.MOV.U32 R3, RZ, RZ, R4 ;  /* 0x000000ffff037224 */ /* 0x004fd200078e0004 */
        /* <DEDUP_REMOVED lines=15> */
.L_x_2247:
[----:B------:R-:W-:Y:S05]  /*12330*/  BSYNC B0 ;  /* 0x0000000000007941 */ /* 0x000fea0003800000 */
.L_x_2246:
[----:B------:R-:W-:Y:S01]  /*12340*/  NOP ;  /* 0x0000000000007918 */ /* 0x000fe20000000000 */
[----:B------:R-:W-:Y:S01]  /*12350*/  SYNCS.ARRIVE.TRANS64.RED.A0T1 RZ, [UR44+0x38830], RZ ;  /* 0x038830ffffff79a7 */ /* 0x000fe2000820042c */
[----:B------:R-:W-:Y:S01]  /*12360*/  ARRIVES.LDGSTSBAR.64.TRANSCNT [UR44+0x38830] ;  /* 0x03883000ff0079b0 */ /* 0x000fe20008000aac */
[----:B------:R-:W-:Y:S01]  /*12370*/  NOP ;  /* 0x0000000000007918 */ /* 0x000fe20000000000 */
[----:B------:R-:W-:-:S13]  /*12380*/  LOP3.LUT P0, RZ, R16, 0x20, RZ, 0xc0, !PT ;  /* 0x0000002010ff7812 */ /* 0x000fda000780c0ff */
[----:B------:R-:W-:Y:S05]  /*12390*/  @!P0 BRA `(.L_x_2248) ;  /* 0x0000000000048947 */ /* 0x000fea0003800000 */
[----:B------:R-:W-:Y:S01]  /*123a0*/  BPT.TRAP 0x1 ;  /* 0x000000040000795c */ /* 0x000fe20000300000 */
.L_x_2248:
        /* <DEDUP_REMOVED lines=18> */
[----:B------:R-:W-:Y:S01]  /*124d0*/  MOV R4, UR6 ;  /* 0x0000000600047c02 */ /* 0x000fe20008000f00 */
[----:B------:R-:W-:Y:S01]  /*124e0*/  IMAD.U32 R5, RZ, RZ, UR7 ;  /* 0x00000007ff057e24 */ /* 0x000fe2000f8e00ff */
        /* <DEDUP_REMOVED lines=9> */
[----:B0-----:R-:W-:Y:S05]  /*12580*/  CALL.ABS.NOINC R2 ;  /* 0x0000000002007343 */ /* 0x001fea0003c00000 */
.L_x_2249:
[----:B0-----:R-:W0:Y:S01]  /*12590*/  S2R R2, SR_TID.X ;  /* 0x0000000000027919 */ /* 0x001e220000002100 */
[----:B------:R-:W-:Y:S01]  /*125a0*/  UISETP.NE.AND UP0, UPT, UR47, URZ, UPT ;  /* 0x0000003f2f00728c */ /* 0x000fe2000bf05270 */
[----:B------:R-:W-:Y:S01]  /*125b0*/  IMAD.U32 R0, RZ, RZ, UR46 ;  /* 0x0000002eff007e24 */ /* 0x000fe2000f8e00ff */
[----:B------:R-:W1:Y:S01]  /*125c0*/  LDC R7, c[0x0][0x448] ;  /* 0x00011200ff077b82 */ /* 0x000e620000000800 */
[----:B------:R-:W-:Y:S02]  /*125d0*/  IMAD.U32 R4, RZ, RZ, UR36 ;  /* 0x00000024ff047e24 */ /* 0x000fe4000f8e00ff */
[----:B------:R-:W-:Y:S01]  /*125e0*/  IMAD.U32 R5, RZ, RZ, UR37 ;  /* 0x00000025ff057e24 */ /* 0x000fe2000f8e00ff */
[----:B------:R-:W-:Y:S01]  /*125f0*/  PLOP3.LUT P0, PT, PT, PT, UP0, 0x80, 0x0 ;  /* 0x000000000000781c */ /* 0x000fe20003f0f008 */
[----:B------:R-:W-:-:S04]  /*12600*/  IMAD.U32 R3, RZ, RZ, UR45 ;  /* 0x0000002dff037e24 */ /* 0x000fc8000f8e00ff */
[----:B------:R-:W-:Y:S01]  /*12610*/  @UP0 ULDC UR4, c[0x0][0x44c] ;  /* 0x0001130000040ab9 */ /* 0x000fe20000000800 */
[----:B0-----:R-:W-:-:S04]  /*12620*/  LOP3.LUT R2, R2, 0x7f, RZ, 0xc0, !PT ;  /* 0x0000007f02027812 */ /* 0x001fc800078ec0ff */
[----:B------:R-:W-:-:S04]  /*12630*/  SHF.R.U32.HI R2, RZ, 0x3, R2 ;  /* 0x00000003ff027819 */ /* 0x000fc80000011602 */
[----:B------:R-:W-:-:S04]  /*12640*/  LOP3.LUT R2, R24, R2, RZ, 0xfc, !PT ;  /* 0x0000000218027212 */ /* 0x000fc800078efcff */
[----:B------:R-:W-:-:S05]  /*12650*/  LEA R0, R0, R2, 0x7 ;  /* 0x0000000200007211 */ /* 0x000fca00078e38ff */
[----:B------:R-:W-:Y:S01]  /*12660*/  @P0 IMAD.HI.U32 R2, R0, UR4, RZ ;  /* 0x0000000400020c27 */ /* 0x000fe2000f8e00ff */
[----:B------:R-:W-:Y:S01]  /*12670*/  PLOP3.LUT P0, PT, PT, PT, UP0, 0x80, 0x0 ;  /* 0x000000000000781c */ /* 0x000fe20003f0f008 */
[----:B------:R-:W-:Y:S02]  /*12680*/  @UP0 ULDC UR4, c[0x0][0x450] ;  /* 0x0001140000040ab9 */ /* 0x000fe40000000800 */
[----:B------:R-:W-:-:S10]  /*12690*/  IMAD.MOV.U32 R9, RZ, RZ, R0 ;  /* 0x000000ffff097224 */ /* 0x000fd400078e0000 */
[----:B------:R-:W-:Y:S01]  /*126a0*/  @P0 SHF.R.U32.HI R9, RZ, UR4, R2 ;  /* 0x00000004ff090c19 */ /* 0x000fe20008011602 */
[----:B------:R-:W-:Y:S01]  /*126b0*/  ULDC.64 UR4, c[0x0][0x2e0] ;  /* 0x0000b80000047ab9 */ /* 0x000fe20000000a00 */
[----:B------:R-:W-:Y:S01]  /*126c0*/  MOV R2, R4 ;  /* 0x0000000400027202 */ /* 0x000fe20000000f00 */
[----:B------:R-:W-:Y:S02]  /*126d0*/  IMAD R25, R25, UR4, RZ ;  /* 0x0000000419197c24 */ /* 0x000fe4000f8e02ff */
[----:B------:R-:W-:Y:S02]  /*126e0*/  IMAD.MOV R5, RZ, RZ, -R9 ;  /* 0x000000ffff057224 */ /* 0x000fe400078e0a09 */
[----:B------:R-:W-:-:S04]  /*126f0*/  IMAD.WIDE.U32 R2, R26, UR4, R2 ;  /* 0x000000041a027c25 */ /* 0x000fc8000f8e0002 */
[----:B-1----:R-:W-:Y:S01]  /*12700*/  IMAD R5, R7, R5, R0 ;  /* 0x0000000507057224 */ /* 0x002fe200078e0200 */
[----:B------:R-:W-:Y:S01]  /*12710*/  SHF.R.S32.HI R0, RZ, 0x1f, R9 ;  /* 0x0000001fff007819 */ /* 0x000fe20000011409 */
[----:B------:R-:W-:Y:S01]  /*12720*/  IMAD R25, R26, UR5, R25 ;  /* 0x000000051a197c24 */ /* 0x000fe2000f8e0219 */
[----:B------:R-:W-:-:S03]  /*12730*/  ULDC.64 UR4, c[0x0][0x2d0] ;  /* 0x0000b40000047ab9 */ /* 0x000fc60000000a00 */
[----:B------:R-:W-:Y:S02]  /*12740*/  IMAD.IADD R3, R3, 0x1, R25 ;  /* 0x0000000103037824 */ /* 0x000fe400078e0219 */
        /* <DEDUP_REMOVED lines=21> */
[----:B------:R-:W-:Y:S01]  /*128a0*/  MOV R8, UR46 ;  /* 0x0000002e00087c02 */ /* 0x000fe20008000f00 */
[----:B------:R-:W-:Y:S01]  /*128b0*/  ULDC UR4, c[0x0][0x288] ;  /* 0x0000a20000047ab9 */ /* 0x000fe20000000800 */
[----:B------:R-:W-:Y:S01]  /*128c0*/  ULDC.64 UR6, c[0x0][0x208] ;  /* 0x0000820000067ab9 */ /* 0x000fe20000000a00 */
[----:B------:R-:W0:Y:S01]  /*128d0*/  SHFL.IDX PT, R2, R0, RZ, 0x181f ;  /* 0x00181fff00027589 */ /* 0x000e2200000e0000 */
[----:B------:R-:W-:Y:S02]  /*128e0*/  IMAD R7, R7, UR4, RZ ;  /* 0x0000000407077c24 */ /* 0x000fe4000f8e02ff */
[----:B------:R-:W-:Y:S01]  /*128f0*/  IMAD R8, R8, 0x80, R27 ;  /* 0x0000008008087824 */ /* 0x000fe200078e021b */
[----:B------:R-:W-:Y:S03]  /*12900*/  SHFL.IDX PT, R5, R6, 0x1, 0x181f ;  /* 0x00381f0006057f89 */ /* 0x000fe600000e0000 */
[C---:B------:R-:W-:Y:S01]  /*12910*/  VIADD R10, R8.reuse, 0x10 ;  /* 0x00000010080a7836 */ /* 0x040fe20000000000 */
[----:B------:R-:W-:Y:S01]  /*12920*/  ISETP.GE.AND P0, PT, R8, R7, PT ;  /* 0x000000070800720c */ /* 0x000fe20003f06270 */
[----:B------:R-:W1:Y:S04]  /*12930*/  SHFL.IDX PT, R4, R0, 0x1, 0x181f ;  /* 0x00381f0000047f89 */ /* 0x000e6800000e0000 */
[----:B------:R-:W-:Y:S08]  /*12940*/  SHFL.IDX PT, R14, R0, 0x7, 0x181f ;  /* 0x00f81f00000e7f89 */ /* 0x000ff000000e0000 */
        /* <DEDUP_REMOVED lines=64> */
.L_x_2316:
[----:B------:R-:W-:Y:S01]  /*12d50*/  VIADD R8, R8, 0x70 ;  /* 0x0000007008087836 */ /* 0x000fe20000000000 */
[----:B------:R-:W-:Y:S01]  /*12d60*/  BSSY B0, `(.L_x_2251) ;  /* 0x000000f000007945 */ /* 0x000fe20003800000 */
[----:B-1----:R-:W-:Y:S01]  /*12d70*/  IMAD.MOV.U32 R2, RZ, RZ, R14 ;  /* 0x000000ffff027224 */ /* 0x002fe200078e000e */
[----:B------:R-:W-:Y:S02]  /*12d80*/  MOV R3, R6 ;  /* 0x0000000600037202 */ /* 0x000fe40000000f00 */
[----:B------:R-:W-:-:S13]  /*12d90*/  ISETP.GE.AND P0, PT, R8, R7, PT ;  /* 0x000000070800720c */ /* 0x000fda0003f06270 */
        /* <DEDUP_REMOVED lines=11> */
.L_x_2252:
[----:B------:R-:W-:Y:S05]  /*12e50*/  BSYNC B0 ;  /* 0x0000000000007941 */ /* 0x000fea0003800000 */
.L_x_2251:
        /* <DEDUP_REMOVED lines=11> */
.L_x_2317:
[----:B------:R-:W-:Y:S01]  /*12f10*/  ISETP.GE.AND P0, PT, R19, UR48, PT ;  /* 0x0000003013007c0c */ /* 0x000fe2000bf06270 */
[----:B------:R-:W-:-:S12]  /*12f20*/  IMAD.MOV.U32 R21, RZ, RZ, RZ ;  /* 0x000000ffff157224 */ /* 0x000fd800078e00ff */
[----:B------:R-:W-:Y:S05]  /*12f30*/  @!P0 BRA `(.L_x_2254) ;  /* 0x0000001000888947 */ /* 0x000fea0003800000 */
[----:B0-----:R-:W0:Y:S01]  /*12f40*/  S2R R2, SR_TID.X ;  /* 0x0000000000027919 */ /* 0x001e220000002100 */
[----:B------:R-:W-:Y:S01]  /*12f50*/  UIADD3 UR4, UR42, 0x1, URZ ;  /* 0x000000012a047890 */ /* 0x000fe2000fffe03f */
[----:B------:R-:W-:Y:S01]  /*12f60*/  LOP3.LUT R0, RZ, UR41, RZ, 0x33, !PT ;  /* 0x00000029ff007c12 */ /* 0x000fe2000f8e33ff */
[----:B------:R-:W-:Y:S01]  /*12f70*/  ULOP3.LUT UR5, URZ, UR43, URZ, 0x33, !UPT ;  /* 0x0000002b3f057292 */ /* 0x000fe2000f8e333f */
[----:B------:R-:W-:Y:S01]  /*12f80*/  BSSY B0, `(.L_x_2254) ;  /* 0x000011d000007945 */ /* 0x000fe20003800000 */
[----:B------:R-:W-:Y:S01]  /*12f90*/  UIMAD UR4, UR4, UR38, URZ ;  /* 0x00000026040472a4 */ /* 0x000fe2000f8e023f */
[----:B------:R-:W-:-:S05]  /*12fa0*/  IMAD.MOV.U32 R20, RZ, RZ, RZ ;  /* 0x000000ffff147224 */ /* 0x000fca00078e00ff */
[----:B------:R-:W-:Y:S01]  /*12fb0*/  LOP3.LUT R3, RZ, UR4, RZ, 0x33, !PT ;  /* 0x00000004ff037c12 */ /* 0x000fe2000f8e33ff */
[----:B------:R-:W-:Y:S02]  /*12fc0*/  ULDC UR4, c[0x0][0x2f4] ;  /* 0x0000bd0000047ab9 */ /* 0x000fe40000000800 */
[----:B------:R-:W-:Y:S02]  /*12fd0*/  ISETP.GE.AND P4, PT, R22, UR4, PT ;  /* 0x0000000416007c0c */ /* 0x000fe4000bf86270 */
[----:B------:R-:W-:Y:S02]  /*12fe0*/  VIMNMX3 R0, R0, UR5, R3, !PT ;  /* 0x0000000500007c0f */ /* 0x000fe4000f800103 */
        /* <DEDUP_REMOVED lines=8> */
[----:B------:R-:W-:Y:S01]  /*13070*/  IMAD.SHL.U32 R2, R22, 0x2, RZ ;  /* 0x0000000216027824 */ /* 0x000fe200078e00ff */
[----:B------:R-:W-:Y:S01]  /*13080*/  IADD3 R3, R23, -0xf0, RZ ;  /* 0xffffff1017037810 */ /* 0x000fe20007ffe0ff */
[----:B------:R-:W-:Y:S02]  /*13090*/  IMAD.MOV.U32 R23, RZ, RZ, 0x1 ;  /* 0x00000001ff177424 */ /* 0x000fe400078e00ff */
[C---:B------:R-:W-:Y:S02]  /*130a0*/  IMAD R5, R0.reuse, 0x50, R5 ;  /* 0x0000005000057824 */ /* 0x040fe400078e0205 */
[----:B------:R-:W-:Y:S02]  /*130b0*/  IMAD R10, R0, -0x50, R3 ;  /* 0xffffffb0000a7824 */ /* 0x000fe400078e0203 */
[----:B------:R-:W-:-:S07]  /*130c0*/  VIADD R0, R5, 0xa0 ;  /* 0x000000a005007836 */ /* 0x000fce0000000000 */
.L_x_2267:
[----:B------:R-:W2:Y:S01]  /*130d0*/  LDL R8, [R1] ;  /* 0x0000000001087983 */ /* 0x000ea20000100800 */
[----:B------:R-:W0:Y:S01]  /*130e0*/  LDC R3, c[0x0][0x430] ;  /* 0x00010c00ff037b82 */ /* 0x000e220000000800 */
[----:B------:R-:W1:Y:S01]  /*130f0*/  S2R R2, SR_TID.X ;  /* 0x0000000000027919 */ /* 0x000e620000002100 */
[----:B------:R-:W3:Y:S01]  /*13100*/  S2R R4, SR_TID.X ;  /* 0x0000000000047919 */ /* 0x000ee20000002100 */
[----:B0-----:R-:W-:Y:S02]  /*13110*/  ISETP.NE.AND P0, PT, R3, 0x1, PT ;  /* 0x000000010300780c */ /* 0x001fe40003f05270 */
[----:B-1----:R-:W-:-:S11]  /*13120*/  SHF.L.U32 R2, R2, 0x4, RZ ;  /* 0x0000000402027819 */ /* 0x002fd600000006ff */
[----:B------:R-:W0:Y:S01]  /*13130*/  @P0 LDC R3, c[0x0][0x434] ;  /* 0x00010d00ff030b82 */ /* 0x000e220000000800 */
[----:B---3--:R-:W-:Y:S02]  /*13140*/  LOP3.LUT R4, R4, 0x7f, RZ, 0xc0, !PT ;  /* 0x0000007f04047812 */ /* 0x008fe400078ec0ff */
[----:B------:R-:W-:Y:S02]  /*13150*/  LOP3.LUT R2, R2, 0x70, RZ, 0xc0, !PT ;  /* 0x0000007002027812 */ /* 0x000fe400078ec0ff */
[----:B------:R-:W-:-:S03]  /*13160*/  SHF.R.U32.HI R4, RZ, 0x3, R4 ;  /* 0x00000003ff047819 */ /* 0x000fc60000011604 */
[----:B------:R-:W1:Y:S01]  /*13170*/  @P0 LDC R5, c[0x0][0x438] ;  /* 0x00010e00ff050b82 */ /* 0x000e620000000800 */
[----:B------:R-:W-:-:S04]  /*13180*/  LOP3.LUT R2, R2, R4, RZ, 0xfc, !PT ;  /* 0x0000000402027212 */ /* 0x000fc800078efcff */
[----:B------:R-:W-:Y:S01]  /*13190*/  ISETP.GT.U32.AND P6, PT, R2, 0x4f, PT ;  /* 0x0000004f0200780c */ /* 0x000fe20003fc4070 */
[----:B------:R-:W-:-:S12]  /*131a0*/  IMAD.MOV.U32 R9, RZ, RZ, R10 ;  /* 0x000000ffff097224 */ /* 0x000fd800078e000a */
[----:B------:R-:W2:Y:S01]  /*131b0*/  @!P6 LDC.64 R6, c[0x0][0x428] ;  /* 0x00010a00ff06eb82 */ /* 0x000ea20000000a00 */
[----:B0-----:R-:W-:-:S05]  /*131c0*/  @P0 IMAD.HI.U32 R2, R10, R3, RZ ;  /* 0x000000030a020227 */ /* 0x001fca00078e00ff */
        /* <DEDUP_REMOVED lines=21> */
.L_x_2255:
[----:B------:R-:W-:Y:S01]  /*13320*/  LEA R19, R21, UR44, 0x3 ;  /* 0x0000002c15137c11 */ /* 0x000fe2000f8e18ff */
[----:B------:R-:W-:Y:S01]  /*13330*/  BSSY B1, `(.L_x_2256) ;  /* 0x0000004000017945 */ /* 0x000fe20003800000 */
[----:B------:R-:W-:-:S04]  /*13340*/  SHF.L.U32 R2, R26, 0x1f, RZ ;  /* 0x0000001f1a027819 */ /* 0x000fc800000006ff */
[----:B------:R-:W1:Y:S02]  /*13350*/  SYNCS.PHASECHK.TRANS64.TRYWAIT P0, [R19+URZ+0x38840], R2 ;  /* 0x03884002130075a7 */ /* 0x000e64000800017f */
[----:B-1----:R-:W-:Y:S05]  /*13360*/  @!P0 BRA `(.L_x_2257) ;  /* 0x0000002c00848947 */ /* 0x002fea0003800000 */
.L_x_2318:
[----:B------:R-:W-:Y:S05]  /*13370*/  BSYNC B1 ;  /* 0x0000000000017941 */ /* 0x000fea0003800000 */
.L_x_2256:
        /* <DEDUP_REMOVED lines=26> */
[----:B------:R-:W-:-:S04]  /*13520*/  UMOV UR4, 0xffffffff ;  /* 0xffffffff00047882 */ /* 0x000fc80000000000 */
[----:B------:R-:W-:Y:S01]  /*13530*/  LEA.HI.X R27, R2, UR7, R27, 0x1, P0 ;  /* 0x00000007021b7c11 */ /* 0x000fe200080f0c1b */
[----:B------:R-:W-:Y:S06]  /*13540*/  BRA.DIV UR4, `(.L_x_2258) ;  /* 0x0000002e04207947 */ /* 0x000fec000b800000 */
[----:B------:R-:W0:Y:S01]  /*13550*/  SHFL.IDX PT, R14, R24, RZ, 0x181f ;  /* 0x00181fff180e7589 */ /* 0x000e2200000e0000 */
[----:B------:R-:W-:Y:S01]  /*13560*/  SHF.L.U32 R12, R22, 0x1, RZ ;  /* 0x00000001160c7819 */ /* 0x000fe200000006ff */
[----:B------:R-:W-:Y:S01]  /*13570*/  ULDC.64 UR4, c[0x0][0x208] ;  /* 0x0000820000047ab9 */ /* 0x000fe20000000a00 */
[----:B------:R-:W-:Y:S01]  /*13580*/  LOP3.LUT R16, R16, 0xffffff7f, RZ, 0xc0, !PT ;  /* 0xffffff7f10107812 */ /* 0x000fe200078ec0ff */
        /* <DEDUP_REMOVED lines=16> */
[----:B0-----:R-:W-:-:S05]  /*13690*/  IADD3 R4, P0, R11, R12, RZ ;  /* 0x0000000c0b047210 */ /* 0x001fca0007f1e0ff */
[----:B-1----:R-:W-:Y:S01]  /*136a0*/  IMAD.X R5, RZ, RZ, R5, P0 ;  /* 0x000000ffff057224 */ /* 0x002fe200000e0605 */
        /* <DEDUP_REMOVED lines=22> */
.L_x_2330:
[----:B0-----:R-:W-:Y:S01]  /*13810*/  SHF.L.U32 R2, R22, 0x1, RZ ;  /* 0x0000000116027819 */ /* 0x001fe200000006ff */
[----:B------:R-:W-:Y:S01]  /*13820*/  ULDC.64 UR4, c[0x0][0x208] ;  /* 0x0000820000047ab9 */ /* 0x000fe20000000a00 */
[----:B------:R-:W-:Y:S02]  /*13830*/  P2R R4, PR, RZ, 0x2 ;  /* 0x00000002ff047803 */ /* 0x000fe40000000000 */
[----:B------:R-:W-:Y:S02]  /*13840*/  IADD3 R2, P0, R14, R2, RZ ;  /* 0x000000020e027210 */ /* 0x000fe40007f1e0ff */
[C---:B------:R-:W-:Y:S02]  /*13850*/  LOP3.LUT P1, RZ, R16.reuse, 0x10, RZ, 0xc0, !PT ;  /* 0x0000001010ff7812 */ /* 0x040fe4000782c0ff */
[C---:B------:R-:W-:Y:S01]  /*13860*/  LOP3.LUT P6, RZ, R16.reuse, 0x4, RZ, 0xc0, !PT ;  /* 0x0000000410ff7812 */ /* 0x040fe200078cc0ff */
[----:B------:R-:W-:Y:S01]  /*13870*/  IMAD.X R3, RZ, RZ, R27, P0 ;  /* 0x000000ffff037224 */ /* 0x000fe200000e061b */
[----:B------:R-:W-:-:S09]  /*13880*/  LOP3.LUT P0, RZ, R16, 0x8, RZ, 0xc0, !PT ;  /* 0x0000000810ff7812 */ /* 0x000fd2000780c0ff */
[----:B------:R-:W-:Y:S01]  /*13890*/  @!PT LDS RZ, [RZ] ;  /* 0x00000000fffff984 */ /* 0x000fe20000000800 */
[----:B------:R-:W-:Y:S01]  /*138a0*/  @!PT LDS RZ, [RZ] ;  /* 0x00000000fffff984 */ /* 0x000fe20000000800 */
[----:B------:R-:W-:Y:S01]  /*138b0*/  @!PT LDS RZ, [RZ] ;  /* 0x00000000fffff984 */ /* 0x000fe20000000800 */
[----:B------:R0:W-:Y:S01]  /*138c0*/  LDGSTS.E.BYPASS.LTC128B.128 [R25+0x26400], desc[UR4][R2.64], !P1 ;  /* 0x2640000002197fae */ /* 0x0001e2000c901d44 */
[----:B------:R-:W-:-:S03]  /*138d0*/  ISETP.NE.AND P1, PT, R4, RZ, PT ;  /* 0x000000ff0400720c */ /* 0x000fc60003f25270 */
[----:B------:R0:W-:Y:S01]  /*138e0*/  LDGSTS.E.BYPASS.LTC128B.128 [R25+0x28c00], desc[UR4][R2.64+0x80], !P0 ;  /* 0x28c0008002197fae */ /* 0x0001e2000c101d44 */
[----:B------:R-:W-:-:S03]  /*138f0*/  PLOP3.LUT P0, PT, PT, PT, PT, 0x80, 0x0 ;  /* 0x000000000000781c */ /* 0x000fc60003f0f070 */
[----:B------:R0:W-:Y:S04]  /*13900*/  LDGSTS.E.BYPASS.LTC128B.128 [R25+0x2b400], desc[UR4][R2.64+0x100], !P6 ;  /* 0x2b40010002197fae */ /* 0x0001e8000f101d44 */
[----:B------:R0:W-:Y:S01]  /*13910*/  LDGSTS.E.BYPASS.LTC128B.128 [R25+0x2dc00], desc[UR4][R2.64+0x180], !P5 ;  /* 0x2dc0018002197fae */ /* 0x0001e2000e901d44 */
[----:B------:R-:W-:-:S05]  /*13920*/  NOP ;  /* 0x0000000000007918 */ /* 0x000fca0000000000 */
.L_x_2259:
        /* <DEDUP_REMOVED lines=10> */
.L_x_2260:
[----:B------:R1:W-:Y:S01]  /*139d0*/  SYNCS.ARRIVE.TRANS64.A1T0 RZ, [R19+URZ+0x38830], RZ ;  /* 0x038830ff13ff79a7 */ /* 0x0003e2000810003f */
[----:B------:R-:W-:Y:S05]  /*139e0*/  @!P6 BRA `(.L_x_2261) ;  /* 0x000000000004e947 */ /* 0x000fea0003800000 */
[----:B------:R-:W-:Y:S01]  /*139f0*/  BPT.TRAP 0x1 ;  /* 0x000000040000795c */ /* 0x000fe20000300000 */
.L_x_2261:
[----:B0-----:R-:W-:Y:S01]  /*13a00*/  SHF.L.U32 R3, R23, 0x1f, RZ ;  /* 0x0000001f17037819 */ /* 0x001fe200000006ff */
[----:B------:R-:W-:Y:S01]  /*13a10*/  BSSY B1, `(.L_x_2262) ;  /* 0x0000004000017945 */ /* 0x000fe20003800000 */
[----:B------:R-:W-:-:S04]  /*13a20*/  LEA R4, R20, UR44, 0x3 ;  /* 0x0000002c14047c11 */ /* 0x000fc8000f8e18ff */
[----:B------:R-:W0:Y:S02]  /*13a30*/  SYNCS.PHASECHK.TRANS64.TRYWAIT P0, [R4+URZ+0x38860], R3 ;  /* 0x03886003040075a7 */ /* 0x000e24000800017f */
[----:B0-----:R-:W-:Y:S05]  /*13a40*/  @!P0 BRA `(.L_x_2263) ;  /* 0x0000002c00ac8947 */ /* 0x001fea0003800000 */
.L_x_2331:
[----:B------:R-:W-:Y:S05]  /*13a50*/  BSYNC B1 ;  /* 0x0000000000017941 */ /* 0x000fea0003800000 */
.L_x_2262:
[----:B------:R-:W-:Y:S01]  /*13a60*/  UMOV UR4, 0xffffffff ;  /* 0xffffffff00047882 */ /* 0x000fe20000000000 */
[----:B------:R-:W-:Y:S02]  /*13a70*/  IMAD R5, R20, 0x5000, R31 ;  /* 0x0000500014057824 */ /* 0x000fe400078e021f */
[----:B------:R-:W-:Y:S01]  /*13a80*/  IMAD.SHL.U32 R6, R22, 0x2, RZ ;  /* 0x0000000216067824 */ /* 0x000fe200078e00ff */
        /* <DEDUP_REMOVED lines=53> */
.L_x_2343:
        /* <DEDUP_REMOVED lines=26> */
.L_x_2265:
        /* <DEDUP_REMOVED lines=10> */
.L_x_2266:
[----:B------:R-:W-:Y:S01]  /*14020*/  R2UR UR4, R33 ;  /* 0x00000000210472ca */ /* 0x000fe200000e0000 */
[----:B------:R-:W-:Y:S01]  /*14030*/  ULDC.64 UR6, c[0x0][0x330] ;  /* 0x0000cc0000067ab9 */ /* 0x000fe20000000a00 */
[----:B------:R-:W-:Y:S01]  /*14040*/  MOV R18, R2 ;  /* 0x0000000200127202 */ /* 0x000fe20000000f00 */
[----:B------:R-:W-:Y:S01]  /*14050*/  IMAD.U32 R3, RZ, RZ, UR6 ;  /* 0x00000006ff037e24 */ /* 0x000fe2000f8e00ff */
[----:B------:R0:W-:Y:S01]  /*14060*/  SYNCS.ARRIVE.TRANS64.A1T0 RZ, [R4+URZ+0x38850], RZ ;  /* 0x038850ff04ff79a7 */ /* 0x0001e2000810003f */
[----:B------:R-:W-:Y:S01]  /*14070*/  VIADD R29, R29, 0xffffffff ;  /* 0xffffffff1d1d7836 */ /* 0x000fe20000000000 */
[----:B------:R-:W-:Y:S01]  /*14080*/  IADD3 R10, R10, -0x50, RZ ;  /* 0xffffffb00a0a7810 */ /* 0x000fe20007ffe0ff */
[----:B------:R-:W-:-:S04]  /*14090*/  IMAD.WIDE.U32 R18, R3, UR39, R18 ;  /* 0x0000002703127c25 */ /* 0x000fc8000f8e0012 */
[----:B------:R-:W-:Y:S02]  /*140a0*/  VIADD R0, R0, 0x50 ;  /* 0x0000005000007836 */ /* 0x000fe40000000000 */
        /* <DEDUP_REMOVED lines=11> */
.L_x_2254:
[----:B------:R-:W-:-:S13]  /*14160*/  LOP3.LUT P0, RZ, R16, 0x20, RZ, 0xc0, !PT ;  /* 0x0000002010ff7812 */ /* 0x000fda000780c0ff */
[----:B------:R-:W-:Y:S05]  /*14170*/  @!P0 BRA `(.L_x_2268) ;  /* 0x0000000000048947 */ /* 0x000fea0003800000 */
[----:B------:R-:W-:Y:S01]  /*14180*/  BPT.TRAP 0x1 ;  /* 0x000000040000795c */ /* 0x000fe20000300000 */
.L_x_2268:
[C---:B0-----:R-:W-:Y:S01]  /*14190*/  LEA R0, R21.reuse, UR44, 0x3 ;  /* 0x0000002c15007c11 */ /* 0x041fe2000f8e18ff */
[----:B------:R-:W0:Y:S01]  /*141a0*/  S2R R6, SR_TID.X ;  /* 0x0000000000067919 */ /* 0x000e220000002100 */
[----:B------:R-:W-:Y:S01]  /*141b0*/  SHF.L.U32 R3, R26, 0x1f, RZ ;  /* 0x0000001f1a037819 */ /* 0x000fe200000006ff */
[----:B------:R-:W-:Y:S01]  /*141c0*/  IMAD.MOV.U32 R2, RZ, RZ, -0x50 ;  /* 0xffffffb0ff027424 */ /* 0x000fe200078e00ff */
[----:B------:R-:W-:Y:S01]  /*141d0*/  BSSY B0, `(.L_x_2269) ;  /* 0x0000008000007945 */ /* 0x000fe20003800000 */
[----:B------:R-:W-:Y:S01]  /*141e0*/  IMAD R4, R21, 0x5000, R31 ;  /* 0x0000500015047824 */ /* 0x000fe200078e021f */
[----:B------:R-:W1:Y:S01]  /*141f0*/  SYNCS.PHASECHK.TRANS64.TRYWAIT P0, [R0+URZ+0x38860], R3 ;  /* 0x03886003000075a7 */ /* 0x000e62000800017f */
[----:B------:R-:W-:Y:S01]  /*14200*/  IMAD R5, R29, R2, UR40 ;  /* 0x000000281d057e24 */ /* 0x000fe2000f8e0202 */
[----:B0-----:R-:W-:-:S04]  /*14210*/  LOP3.LUT R6, R6, 0x7f, RZ, 0xc0, !PT ;  /* 0x0000007f06067812 */ /* 0x001fc800078ec0ff */
[----:B------:R-:W-:-:S05]  /*14220*/  SHF.R.U32.HI R6, RZ, 0x3, R6 ;  /* 0x00000003ff067819 */ /* 0x000fca0000011606 */
[----:B------:R-:W-:Y:S01]  /*14230*/  IMAD.IADD R5, R5, 0x1, -R6 ;  /* 0x0000000105057824 */ /* 0x000fe200078e0a06 */
[----:B-1----:R-:W-:Y:S06]  /*14240*/  @!P0 BRA `(.L_x_2270) ;  /* 0x0000002c008c8947 */ /* 0x002fec0003800000 */
.L_x_2344:
[----:B------:R-:W-:Y:S05]  /*14250*/  BSYNC B0 ;  /* 0x0000000000007941 */ /* 0x000fea0003800000 */
.L_x_2269:
        /* <DEDUP_REMOVED lines=9> */
[----:B------:R-:W1:Y:S01]  /*142f0*/  SHFL.IDX PT, R14, R17, 0x1, 0x181f ;  /* 0x00381f00110e7f89 */ /* 0x000e6200000e0000 */
        /* <DEDUP_REMOVED lines=14> */
[----:B-1----:R-:W-:Y:S01]  /*143e0*/  MOV R2, R14 ;  /* 0x0000000e00027202 */ /* 0x002fe20000000f00 */
[----:B--2---:R-:W-:Y:S01]  /*143f0*/  IMAD.MOV.U32 R3, RZ, RZ, R6 ;  /* 0x000000ffff037224 */ /* 0x004fe200078e0006 */
[----:B------:R-:W0:Y:S03]  /*14400*/  SHFL.IDX PT, R14, R17, 0x2, 0x181f ;  /* 0x00581f00110e7f89 */ /* 0x000e2600000e0000 */
[----:B------:R-:W-:Y:S01]  /*14410*/  IMAD.WIDE.U32 R2, R22, 0x2, R2 ;  /* 0x0000000216027825 */ /* 0x000fe200078e0002 */
        /* <DEDUP_REMOVED lines=9> */
[----:B0-----:R-:W-:Y:S02]  /*144b0*/  IMAD.MOV.U32 R2, RZ, RZ, R14 ;  /* 0x000000ffff027224 */ /* 0x001fe400078e000e */
[----:B-1----:R-:W-:Y:S01]  /*144c0*/  IMAD.MOV.U32 R3, RZ, RZ, R6 ;  /* 0x000000ffff037224 */ /* 0x002fe200078e0006 */
[----:B------:R-:W-:Y:S01]  /*144d0*/  SHFL.IDX PT, R14, R17, 0x3, 0x181f ;  /* 0x00781f00110e7f89 */ /* 0x000fe200000e0000 */
[----:B------:R-:W-:-:S03]  /*144e0*/  IMAD.WIDE.U32 R2, R22, 0x2, R2 ;  /* 0x0000000216027825 */ /* 0x000fc600078e0002 */
[----:B------:R-:W0:Y:S04]  /*144f0*/  SHFL.IDX PT, R6, R18, 0x3, 0x181f ;  /* 0x00781f0012067f89 */ /* 0x000e2800000e0000 */
[----:B------:R-:W-:Y:S01]  /*14500*/  LDGSTS.E.BYPASS.LTC128B.128 [R4+0x1400], desc[UR6][R2.64], !P5 ;  /* 0x0140000002047fae */ /* 0x000fe2000e901d46 */
[----:B------:R-:W-:-:S03]  /*14510*/  ISETP.LT.OR P5, PT, R5, 0x21, P1 ;  /* 0x000000210500780c */ /* 0x000fc60000fa1670 */
[----:B------:R-:W-:Y:S01]  /*14520*/  LDGSTS.E.BYPASS.LTC128B.128 [R4+0x3c00], desc[UR6][R2.64+0x80], !P4 ;  /* 0x03c0008002047fae */ /* 0x000fe2000e101d46 */
[----:B------:R-:W-:-:S03]  /*14530*/  ISETP.LT.OR P4, PT, R5, 0x21, P0 ;  /* 0x000000210500780c */ /* 0x000fc60000781670 */
[----:B------:R-:W1:Y:S06]  /*14540*/  SHFL.IDX PT, R18, R18, 0x4, 0x181f ;  /* 0x00981f0012127f89 */ /* 0x000e6c00000e0000 */
[----:B------:R-:W-:Y:S01]  /*14550*/  LDGSTS.E.BYPASS.LTC128B.128 [R4+0x6400], desc[UR6][R2.64+0x100], !P5 ;  /* 0x0640010002047fae */ /* 0x000fe2000e901d46 */
[----:B------:R-:W-:-:S03]  /*14560*/  ISETP.LT.OR P5, PT, R5, 0x31, P2 ;  /* 0x000000310500780c */ /* 0x000fc600017a1670 */
[----:B------:R0:W-:Y:S01]  /*14570*/  LDGSTS.E.BYPASS.LTC128B.128 [R4+0x8c00], desc[UR6][R2.64+0x180], !P4 ;  /* 0x08c0018002047fae */ /* 0x0001e2000e101d46 */
[----:B------:R-:W-:Y:S02]  /*14580*/  ISETP.LT.OR P4, PT, R5, 0x31, P3 ;  /* 0x000000310500780c */ /* 0x000fe40001f81670 */
[----:B0-----:R-:W-:Y:S01]  /*14590*/  MOV R3, R6 ;  /* 0x0000000600037202 */ /* 0x001fe20000000f00 */
[----:B------:R-:W-:Y:S02]  /*145a0*/  IMAD.MOV.U32 R2, RZ, RZ, R14 ;  /* 0x000000ffff027224 */ /* 0x000fe400078e000e */
[----:B------:R0:W2:Y:S01]  /*145b0*/  SHFL.IDX PT, R14, R17, 0x4, 0x181f ;  /* 0x00981f00110e7f89 */ /* 0x0000a200000e0000 */
[----:B------:R-:W-:Y:S02]  /*145c0*/  IMAD.MOV.U32 R6, RZ, RZ, RZ ;  /* 0x000000ffff067224 */ /* 0x000fe400078e00ff */
[----:B------:R-:W-:-:S05]  /*145d0*/  IMAD.WIDE.U32 R2, R22, 0x2, R2 ;  /* 0x0000000216027825 */ /* 0x000fca00078e0002 */
[----:B------:R0:W-:Y:S01]  /*145e0*/  LDGSTS.E.BYPASS.LTC128B.128 [R4+0x1c00], desc[UR6][R2.64], !P5 ;  /* 0x01c0000002047fae */ /* 0x0001e2000e901d46 */
[----:B------:R-:W-:-:S03]  /*145f0*/  ISETP.LT.OR P5, PT, R5, 0x31, P1 ;  /* 0x000000310500780c */ /* 0x000fc60000fa1670 */
[----:B------:R0:W-:Y:S01]  /*14600*/  LDGSTS.E.BYPASS.LTC128B.128 [R4+0x4400], desc[UR6][R2.64+0x80], !P4 ;  /* 0x0440008002047fae */ /* 0x0001e2000e101d46 */
[----:B------:R-:W-:-:S09]  /*14610*/  ISETP.LT.OR P4, PT, R5, 0x31, P0 ;  /* 0x000000310500780c */ /* 0x000fd20000781670 */
[----:B------:R0:W-:Y:S04]  /*14620*/  LDGSTS.E.BYPASS.LTC128B.128 [R4+0x6c00], desc[UR6][R2.64+0x100], !P5 ;  /* 0x06c0010002047fae */ /* 0x0001e8000e901d46 */
[----:B-12---:R0:W-:Y:S02]  /*14630*/  LDGSTS.E.BYPASS.LTC128B.128 [R4+0x9400], desc[UR6][R2.64+0x180], !P4 ;  /* 0x0940018002047fae */ /* 0x0061e4000e101d46 */
.L_x_2356:
        /* <DEDUP_REMOVED lines=17> */
.L_x_2272:
        /* <DEDUP_REMOVED lines=10> */
.L_x_2273:
[----:B------:R-:W-:Y:S01]  /*147f0*/  VIADD R2, R21, 0x1 ;  /* 0x0000000115027836 */ /* 0x000fe20000000000 */
[----:B------:R1:W-:Y:S04]  /*14800*/  SYNCS.ARRIVE.TRANS64.A1T0 RZ, [R0+URZ+0x38850], RZ ;  /* 0x038850ff00ff79a7 */ /* 0x0003e8000810003f */
[----:B------:R-:W-:-:S04]  /*14810*/  ISETP.NE.AND P0, PT, R2, 0x2, PT ;  /* 0x000000020200780c */ /* 0x000fc80003f05270 */
[----:B------:R-:W-:Y:S02]  /*14820*/  SEL R3, RZ, 0x1, P0 ;  /* 0x00000001ff037807 */ /* 0x000fe40000000000 */
[----:B------:R-:W-:Y:S02]  /*14830*/  SEL R2, R2, RZ, P0 ;  /* 0x000000ff02027207 */ /* 0x000fe40000000000 */
[----:B-1----:R-:W-:-:S07]  /*14840*/  LOP3.LUT R0, R26, R3, RZ, 0x3c, !PT ;  /* 0x000000031a007212 */ /* 0x002fce00078e3cff */
.L_x_2237:
[----:B0-----:R-:W0:Y:S01]  /*14850*/  S2R R4, SR_CgaCtaId ;  /* 0x0000000000047919 */ /* 0x001e220000008800 */
[----:B------:R-:W-:Y:S02]  /*14860*/  MOV R3, 0x400 ;  /* 0x0000040000037802 */ /* 0x000fe40000000f00 */
[----:B------:R-:W-:Y:S02]  /*14870*/  SHF.L.U32 R6, R6, 0x1f, RZ ;  /* 0x0000001f06067819 */ /* 0x000fe400000006ff */
[----:B0-----:R-:W-:-:S04]  /*14880*/  LEA R7, R4, R3, 0x18 ;  /* 0x0000000304077211 */ /* 0x001fc800078ec0ff */
[----:B------:R-:W0:Y:S02]  /*14890*/  SYNCS.PHASECHK.TRANS64.TRYWAIT P0, [R7+URZ+0x38820], R6 ;  /* 0x03882006070075a7 */ /* 0x000e24000800017f */
[----:B0-----:R-:W-:Y:S05]  /*148a0*/  @!P0 BRA `(.L_x_2274) ;  /* 0x0000002c00f88947 */ /* 0x001fea0003800000 */
.L_x_2357:
[----:B------:R-:W-:-:S03]  /*148b0*/  UMOV UR4, 0xffffffff ;  /* 0xffffffff00047882 */ /* 0x000fc60000000000 */
[----:B------:R-:W-:Y:S05]  /*148c0*/  BRA.DIV UR4, `(.L_x_2275) ;  /* 0x0000003204047947 */ /* 0x000fea000b800000 */
[----:B------:R-:W1:Y:S02]  /*148d0*/  S2R R3, SR_TID.X ;  /* 0x0000000000037919 */ /* 0x000e640000002100 */
[----:B-1----:R-:W-:-:S04]  /*148e0*/  SHF.R.U32.HI R3, RZ, 0x5, R3 ;  /* 0x00000005ff037819 */ /* 0x002fc80000011603 */
[----:B------:R-:W-:-:S05]  /*148f0*/  LOP3.LUT R3, R3, 0x3, RZ, 0xc0, !PT ;  /* 0x0000000303037812 */ /* 0x000fca00078ec0ff */
[----:B------:R1:W2:Y:S02]  /*14900*/  SHFL.IDX PT, R14, R3, RZ, 0x1f ;  /* 0x00001fff030e7589 */ /* 0x0002a400000e0000 */
.L_x_2360:
[----:B--2---:R-:W-:-:S13]  /*14910*/  ISETP.NE.AND P0, PT, R14, RZ, PT ;  /* 0x000000ff0e00720c */ /* 0x004fda0003f05270 */
[----:B------:R-:W-:Y:S05]  /*14920*/  @P0 BRA `(.L_x_2193) ;  /* 0x0000000000900947 */ /* 0x000fea0003800000 */
[----:B------:R-:W-:-:S03]  /*14930*/  UMOV UR4, 0xffffffff ;  /* 0xffffffff00047882 */ /* 0x000fc60000000000 */
[----:B------:R-:W-:Y:S05]  /*14940*/  BRA.DIV UR4, `(.L_x_2276) ;  /* 0x0000003204187947 */ /* 0x000fea000b800000 */
[----:B------:R-:W-:-:S13]  /*14950*/  ELECT P6, URZ, PT ;  /* 0x00000000003f782f */ /* 0x000fda00038c0000 */
.L_x_2363:
        /* <DEDUP_REMOVED lines=8> */
.L_x_2277:
[----:B------:R-:W-:Y:S01]  /*149e0*/  IMAD R5, R2, 0x8, R7 ;  /* 0x0000000802057824 */ /* 0x000fe200078e0207 */
[----:B------:R-:W-:Y:S01]  /*149f0*/  SHF.L.U32 R4, R0, 0x1f, RZ ;  /* 0x0000001f00047819 */ /* 0x000fe200000006ff */
[----:B------:R-:W-:-:S03]  /*14a00*/  VIADD R2, R2, 0x1 ;  /* 0x0000000102027836 */ /* 0x000fc60000000000 */
[----:B------:R-:W1:Y:S02]  /*14a10*/  SYNCS.PHASECHK.TRANS64.TRYWAIT P1, [R5+URZ+0x38840], R4 ;  /* 0x03884004050075a7 */ /* 0x000e64000802017f */
[----:B------:R-:W-:-:S04]  /*14a20*/  ISETP.NE.AND P2, PT, R2, 0x2, PT ;  /* 0x000000020200780c */ /* 0x000fc80003f45270 */
[----:B------:R-:W-:Y:S01]  /*14a30*/  SEL R3, RZ, 0x1, P2 ;  /* 0x00000001ff037807 */ /* 0x000fe20001000000 */
[----:B-1----:R-:W-:Y:S08]  /*14a40*/  @!P1 BRA `(.L_x_2278) ;  /* 0x0000002c00f89947 */ /* 0x002ff00003800000 */
.L_x_2364:
[----:B------:R-:W-:Y:S02]  /*14a50*/  SEL R2, R2, RZ, P2 ;  /* 0x000000ff02027207 */ /* 0x000fe40001000000 */
[----:B------:R-:W-:Y:S01]  /*14a60*/  LOP3.LUT R0, R0, R3, RZ, 0x3c, !PT ;  /* 0x0000000300007212 */ /* 0x000fe200078e3cff */
[----:B------:R-:W-:Y:S06]  /*14a70*/  @!P0 BRA `(.L_x_2279) ;  /* 0x0000000000048947 */ /* 0x000fec0003800000 */
[----:B------:R-:W-:Y:S01]  /*14a80*/  BPT.TRAP 0x1 ;  /* 0x000000040000795c */ /* 0x000fe20000300000 */
.L_x_2279:
[----:B------:R-:W-:Y:S01]  /*14a90*/  IMAD R3, R2, 0x8, R7 ;  /* 0x0000000802037824 */ /* 0x000fe200078e0207 */
[----:B------:R-:W-:-:S04]  /*14aa0*/  SHF.L.U32 R0, R0, 0x1f, RZ ;  /* 0x0000001f00007819 */ /* 0x000fc800000006ff */
[----:B------:R-:W2:Y:S02]  /*14ab0*/  SYNCS.PHASECHK.TRANS64.TRYWAIT P1, [R3+URZ+0x38840], R0 ;  /* 0x03884000030075a7 */ /* 0x000ea4000802017f */
[----:B--2---:R-:W-:Y:S05]  /*14ac0*/  @!P1 BRA `(.L_x_2280) ;  /* 0x0000002c00ec9947 */ /* 0x004fea0003800000 */
.L_x_2365:
[----:B------:R-:W-:Y:S05]  /*14ad0*/  @!P0 BRA `(.L_x_2281) ;  /* 0x0000000000048947 */ /* 0x000fea0003800000 */
[----:B------:R-:W-:Y:S01]  /*14ae0*/  BPT.TRAP 0x1 ;  /* 0x000000040000795c */ /* 0x000fe20000300000 */
.L_x_2281:
[----:B------:R-:W3:Y:S02]  /*14af0*/  SYNCS.PHASECHK.TRANS64.TRYWAIT P1, [R5+URZ+0x38860], R4 ;  /* 0x03886004050075a7 */ /* 0x000ee4000802017f */
[----:B---3--:R-:W-:Y:S05]  /*14b00*/  @!P1 BRA `(.L_x_2282) ;  /* 0x0000002c00f09947 */ /* 0x008fea0003800000 */
.L_x_2366:
[----:B------:R-:W-:Y:S05]  /*14b10*/  @!P0 BRA `(.L_x_2283) ;  /* 0x0000000000048947 */ /* 0x000fea0003800000 */
[----:B------:R-:W-:Y:S01]  /*14b20*/  BPT.TRAP 0x1 ;  /* 0x000000040000795c */ /* 0x000fe20000300000 */
.L_x_2283:
[----:B----4-:R4:W0:Y:S02]  /*14b30*/  SYNCS.PHASECHK.TRANS64.TRYWAIT P0, [R3+URZ+0x38860], R0 ;  /* 0x03886000030075a7 */ /* 0x010824000800017f */
[----:B0-----:R-:W-:Y:S05]  /*14b40*/  @!P0 NANOSLEEP.SYNCS 0x989680 ;  /* 0x009896800000895d */ /* 0x001fea0003900000 */
[----:B------:R-:W0:Y:S02]  /*14b50*/  @!P0 SYNCS.PHASECHK.TRANS64 P0, [R3+URZ+0x38860], R0 ;  /* 0x03886000030085a7 */ /* 0x000e24000800007f */
[----:B0-----:R-:W-:Y:S05]  /*14b60*/  @!P0 BRA `(.L_x_2283) ;  /* 0xfffffffc00f08947 */ /* 0x001fea000383ffff */
.L_x_2193:
[----:B------:R-:W-:Y:S05]  /*14b70*/  BSYNC B6 ;  /* 0x0000000000067941 */ /* 0x000fea0003800000 */
.L_x_2190:
[----:B------:R-:W-:Y:S05]  /*14b80*/  EXIT ;  /* 0x000000000000794d */ /* 0x000fea0003800000 */
.L_x_2197:
[----:B------:R-:W-:-:S13]  /*14b90*/  R2UR UR4, R16 ;  /* 0x00000000100472ca */ /* 0x000fda00000e0000 */
[----:B0-----:R-:W-:-:S04]  /*14ba0*/  IMAD.U32 R3, RZ, RZ, UR4 ;  /* 0x00000004ff037e24 */ /* 0x001fc8000f8e00ff */
[----:B------:R0:W1:Y:S03]  /*14bb0*/  SYNCS.PHASECHK.TRANS64.TRYWAIT P0, [R3+URZ+0x38800], R0 ;  /* 0x03880000030075a7 */ /* 0x000066000800017f */
[----:B-1----:R-:W-:Y:S05]  /*14bc0*/  @!P0 NANOSLEEP.SYNCS 0x989680 ;  /* 0x009896800000895d */ /* 0x002fea0003900000 */
[----:B------:R-:W1:Y:S02]  /*14bd0*/  @!P0 SYNCS.PHASECHK.TRANS64 P0, [R3+URZ+0x38800], R0 ;  /* 0x03880000030085a7 */ /* 0x000e64000800007f */
[----:B-1----:R-:W-:Y:S05]  /*14be0*/  @!P0 BRA `(.L_x_2197) ;  /* 0xfffffffc00e88947 */ /* 0x002fea000383ffff */
[----:B------:R-:W-:Y:S05]  /*14bf0*/  BRA `(.L_x_2284) ;  /* 0xfffffec8007c7947 */ /* 0x000fea000383ffff */
.L_x_2201:
[----:B------:R-:W-:-:S13]  /*14c00*/  R2UR UR4, R16 ;  /* 0x00000000100472ca */ /* 0x000fda00000e0000 */
[----:B0-----:R-:W-:-:S04]  /*14c10*/  MOV R3, UR4 ;  /* 0x0000000400037c02 */ /* 0x001fc80008000f00 */
[----:B------:R0:W2:Y:S03]  /*14c20*/  SYNCS.PHASECHK.TRANS64.TRYWAIT P1, [R3+URZ+0x38830], R0 ;  /* 0x03883000030075a7 */ /* 0x0000a6000802017f */
[----:B--2---:R-:W-:Y:S05]  /*14c30*/  @!P1 NANOSLEEP.SYNCS 0x989680 ;  /* 0x009896800000995d */ /* 0x004fea0003900000 */
[----:B------:R-:W2:Y:S02]  /*14c40*/  @!P1 SYNCS.PHASECHK.TRANS64 P1, [R3+URZ+0x38830], R0 ;  /* 0x03883000030095a7 */ /* 0x000ea4000802007f */
[----:B--2---:R-:W-:Y:S05]  /*14c50*/  @!P1 BRA `(.L_x_2201) ;  /* 0xfffffffc00e89947 */ /* 0x004fea000383ffff */
[----:B------:R-:W-:Y:S05]  /*14c60*/  BRA `(.L_x_2200) ;  /* 0xfffffec800a47947 */ /* 0x000fea000383ffff */
.L_x_2207:
[----:B------:R-:W-:-:S13]  /*14c70*/  R2UR UR6, R3 ;  /* 0x00000000030672ca */ /* 0x000fda00000e0000 */
[----:B-1----:R-:W-:-:S04]  /*14c80*/  IMAD.U32 R153, RZ, RZ, UR6 ;  /* 0x00000006ff997e24 */ /* 0x002fc8000f8e00ff */
[----:B------:R1:W2:Y:S03]  /*14c90*/  SYNCS.PHASECHK.TRANS64.TRYWAIT P1, [R153+URZ+0x38830], R6 ;  /* 0x03883006990075a7 */ /* 0x0002a6000802017f */
[----:B--2---:R-:W-:Y:S05]  /*14ca0*/  @!P1 NANOSLEEP.SYNCS 0x989680 ;  /* 0x009896800000995d */ /* 0x004fea0003900000 */
[----:B------:R-:W2:Y:S02]  /*14cb0*/  @!P1 SYNCS.PHASECHK.TRANS64 P1, [R153+URZ+0x38830], R6 ;  /* 0x03883006990095a7 */ /* 0x000ea4000802007f */
[----:B--2---:R-:W-:Y:S05]  /*14cc0*/  @!P1 BRA `(.L_x_2207) ;  /* 0xfffffffc00e89947 */ /* 0x004fea000383ffff */
[----:B------:R-:W-:Y:S05]  /*14cd0*/  BRA `(.L_x_2206) ;  /* 0xffffff0800587947 */ /* 0x000fea000383ffff */
.L_x_2211:
[----:B-1----:R-:W-:-:S04]  /*14ce0*/  IMAD.U32 R215, RZ, RZ, UR10 ;  /* 0x0000000affd77e24 */ /* 0x002fc8000f8e00ff */
[----:B------:R1:W2:Y:S03]  /*14cf0*/  SYNCS.PHASECHK.TRANS64.TRYWAIT P1, [R215+URZ+0x38850], R0 ;  /* 0x03885000d70075a7 */ /* 0x0002a6000802017f */
[----:B--2---:R-:W-:Y:S05]  /*14d00*/  @!P1 NANOSLEEP.SYNCS 0x989680 ;  /* 0x009896800000995d */ /* 0x004fea0003900000 */
[----:B------:R-:W2:Y:S02]  /*14d10*/  @!P1 SYNCS.PHASECHK.TRANS64 P1, [R215+URZ+0x38850], R0 ;  /* 0x03885000d70095a7 */ /* 0x000ea4000802007f */
[----:B--2---:R-:W-:Y:S05]  /*14d20*/  @!P1 BRA `(.L_x_2211) ;  /* 0xfffffffc00ec9947 */ /* 0x004fea000383ffff */
[----:B------:R-:W-:Y:S05]  /*14d30*/  BRA `(.L_x_2210) ;  /* 0xffffff3000807947 */ /* 0x000fea000383ffff */
.L_x_2219:
[----:B-1----:R-:W-:-:S04]  /*14d40*/  IMAD.U32 R6, RZ, RZ, UR60 ;  /* 0x0000003cff067e24 */ /* 0x002fc8000f8e00ff */
[----:B------:R1:W2:Y:S03]  /*14d50*/  SYNCS.PHASECHK.TRANS64.TRYWAIT P1, [R6+URZ+0x38830], R3 ;  /* 0x03883003060075a7 */ /* 0x0002a6000802017f */
[----:B--2---:R-:W-:Y:S05]  /*14d60*/  @!P1 NANOSLEEP.SYNCS 0x989680 ;  /* 0x009896800000995d */ /* 0x004fea0003900000 */
[----:B------:R-:W2:Y:S02]  /*14d70*/  @!P1 SYNCS.PHASECHK.TRANS64 P1, [R6+URZ+0x38830], R3 ;  /* 0x03883003060095a7 */ /* 0x000ea4000802007f */
[----:B--2---:R-:W-:Y:S05]  /*14d80*/  @!P1 BRA `(.L_x_2219) ;  /* 0xfffffffc00ec9947 */ /* 0x004fea000383ffff */
[----:B------:R-:W-:Y:S05]  /*14d90*/  BRA `(.L_x_2218) ;  /* 0xffffff4800a07947 */ /* 0x000fea000383ffff */
.L_x_2223:
[----:B-1----:R-:W-:-:S04]  /*14da0*/  IMAD.U32 R3, RZ, RZ, UR10 ;  /* 0x0000000aff037e24 */ /* 0x002fc8000f8e00ff */
[----:B------:R1:W2:Y:S03]  /*14db0*/  SYNCS.PHASECHK.TRANS64.TRYWAIT P1, [R3+URZ+0x38850], R0 ;  /* 0x03885000030075a7 */ /* 0x0002a6000802017f */
[----:B--2---:R-:W-:Y:S05]  /*14dc0*/  @!P1 NANOSLEEP.SYNCS 0x989680 ;  /* 0x009896800000995d */ /* 0x004fea0003900000 */
[----:B------:R-:W2:Y:S02]  /*14dd0*/  @!P1 SYNCS.PHASECHK.TRANS64 P1, [R3+URZ+0x38850], R0 ;  /* 0x03885000030095a7 */ /* 0x000ea4000802007f */
[----:B--2---:R-:W-:Y:S05]  /*14de0*/  @!P1 BRA `(.L_x_2223) ;  /* 0xfffffffc00ec9947 */ /* 0x004fea000383ffff */
[----:B------:R-:W-:Y:S05]  /*14df0*/  BRA `(.L_x_2222) ;  /* 0xffffff7000e07947 */ /* 0x000fea000383ffff */
.L_x_2230:
[----:B-1----:R-:W-:-:S04]  /*14e00*/  MOV R5, UR5 ;  /* 0x0000000500057c02 */ /* 0x002fc80008000f00 */
[----:B------:R1:W2:Y:S03]  /*14e10*/  SYNCS.PHASECHK.TRANS64.TRYWAIT P1, [R5+URZ+0x38850], R0 ;  /* 0x03885000050075a7 */ /* 0x0002a6000802017f */
[----:B--2---:R-:W-:Y:S05]  /*14e20*/  @!P1 NANOSLEEP.SYNCS 0x989680 ;  /* 0x009896800000995d */ /* 0x004fea0003900000 */
[----:B------:R-:W2:Y:S02]  /*14e30*/  @!P1 SYNCS.PHASECHK.TRANS64 P1, [R5+URZ+0x38850], R0 ;  /* 0x03885000050095a7 */ /* 0x000ea4000802007f */
[----:B--2---:R-:W-:Y:S05]  /*14e40*/  @!P1 BRA `(.L_x_2230) ;  /* 0xfffffffc00ec9947 */ /* 0x004fea000383ffff */
[----:B------:R-:W-:Y:S05]  /*14e50*/  BRA `(.L_x_2229) ;  /* 0xffffff8c00007947 */ /* 0x000fea000383ffff */
.L_x_2242:
[----:B------:R-:W-:Y:S02]  /*14e60*/  IMAD.MOV.U32 R13, RZ, RZ, R27 ;  /* 0x000000ffff0d7224 */ /* 0x000fe400078e001b */
[----:B------:R-:W-:Y:S02]  /*14e70*/  IMAD.MOV.U32 R12, RZ, RZ, RZ ;  /* 0x000000ffff0c7224 */ /* 0x000fe400078e00ff */
[----:B------:R-:W-:Y:S02]  /*14e80*/  IMAD.MOV.U32 R11, RZ, RZ, 0x1f ;  /* 0x0000001fff0b7424 */ /* 0x000fe400078e00ff */
[----:B------:R-:W-:-:S07]  /*14e90*/  IMAD.MOV.U32 R15, RZ, RZ, -0x1 ;  /* 0xffffffffff0f7424 */ /* 0x000fce00078e00ff */
[----:B-----5:R-:W-:Y:S05]  /*14ea0*/  WARPSYNC.COLLECTIVE R15, `(.L_x_2285) ;  /* 0x000000000f087348 */ /* 0x020fea0003c00000 */
[----:B------:R0:W1:Y:S02]  /*14eb0*/  SHFL.IDX P6, R14, R13, R12, R11 ;  /* 0x0000000c0d0e7389 */ /* 0x00006400000c000b */
[----:B01---5:R-:W-:Y:S01]  /*14ec0*/  ENDCOLLECTIVE ;  /* 0x000000000000791b */ /* 0x023fe20003800000 */
.L_x_2285:
[----:B------:R-:W-:Y:S05]  /*14ed0*/  BRA `(.L_x_2286) ;  /* 0xffffffc800f87947 */ /* 0x000fea000383ffff */
.L_x_2244:
[----:B0-----:R-:W-:-:S04]  /*14ee0*/  MOV R3, UR44 ;  /* 0x0000002c00037c02 */ /* 0x001fc80008000f00 */
[----:B------:R0:W1:Y:S03]  /*14ef0*/  SYNCS.PHASECHK.TRANS64.TRYWAIT P0, [R3+URZ+0x38840], R2 ;  /* 0x03884002030075a7 */ /* 0x000066000800017f */
[----:B-1----:R-:W-:Y:S05]  /*14f00*/  @!P0 NANOSLEEP.SYNCS 0x989680 ;  /* 0x009896800000895d */ /* 0x002fea0003900000 */
[----:B------:R-:W1:Y:S02]  /*14f10*/  @!P0 SYNCS.PHASECHK.TRANS64 P0, [R3+URZ+0x38840], R2 ;  /* 0x03884002030085a7 */ /* 0x000e64000800007f */
[----:B-1----:R-:W-:Y:S05]  /*14f20*/  @!P0 BRA `(.L_x_2244) ;  /* 0xfffffffc00ec8947 */ /* 0x002fea000383ffff */
[----:B------:R-:W-:Y:S05]  /*14f30*/  BRA `(.L_x_2287) ;  /* 0xffffffcc00887947 */ /* 0x000fea000383ffff */
.L_x_2245:
        /* <DEDUP_REMOVED lines=8> */
.L_x_2289:
[----:B------:R-:W-:Y:S05]  /*14fc0*/  BSYNC B0 ;  /* 0x0000000000007941 */ /* 0x000fea0003800000 */
.L_x_2288:
[----:B------:R-:W-:Y:S01]  /*14fd0*/  IMAD.MOV.U32 R13, RZ, RZ, R0 ;  /* 0x000000ffff0d7224 */ /* 0x000fe200078e0000 */
[----:B------:R-:W-:Y:S01]  /*14fe0*/  MOV R5, R14 ;  /* 0x0000000e00057202 */ /* 0x000fe20000000f00 */
[----:B------:R-:W-:Y:S01]  /*14ff0*/  IMAD.MOV.U32 R12, RZ, RZ, RZ ;  /* 0x000000ffff0c7224 */ /* 0x000fe200078e00ff */
[C---:B------:R-:W-:Y:S01]  /*15000*/  LOP3.LUT P4, RZ, R16.reuse, 0x10, RZ, 0xc0, !PT ;  /* 0x0000001010ff7812 */ /* 0x040fe2000788c0ff */
[----:B------:R-:W-:Y:S01]  /*15010*/  IMAD.MOV.U32 R11, RZ, RZ, 0x181f ;  /* 0x0000181fff0b7424 */ /* 0x000fe200078e00ff */
[C---:B------:R-:W-:Y:S01]  /*15020*/  LOP3.LUT P3, RZ, R16.reuse, 0x8, RZ, 0xc0, !PT ;  /* 0x0000000810ff7812 */ /* 0x040fe2000786c0ff */
[----:B------:R-:W-:Y:S01]  /*15030*/  IMAD.MOV.U32 R15, RZ, RZ, -0x1 ;  /* 0xffffffffff0f7424 */ /* 0x000fe200078e00ff */
[C---:B------:R-:W-:Y:S02]  /*15040*/  LOP3.LUT P2, RZ, R16.reuse, 0x4, RZ, 0xc0, !PT ;  /* 0x0000000410ff7812 */ /* 0x040fe4000784c0ff */
[----:B------:R-:W-:-:S13]  /*15050*/  LOP3.LUT P1, RZ, R16, 0x2, RZ, 0xc0, !PT ;  /* 0x0000000210ff7812 */ /* 0x000fda000782c0ff */
[----:B------:R-:W-:Y:S05]  /*15060*/  WARPSYNC.COLLECTIVE R15, `(.L_x_2290) ;  /* 0x000000000f087348 */ /* 0x000fea0003c00000 */
[----:B------:R0:W1:Y:S02]  /*15070*/  SHFL.IDX P6, R14, R13, R12, R11 ;  /* 0x0000000c0d0e7389 */ /* 0x00006400000c000b */
[----:B01----:R-:W-:Y:S01]  /*15080*/  ENDCOLLECTIVE ;  /* 0x000000000000791b */ /* 0x003fe20003800000 */
.L_x_2290:
[----:B------:R-:W-:Y:S01]  /*15090*/  @P0 LEA R9, R31, UR44, 0x1 ;  /* 0x0000002c1f090c11 */ /* 0x000fe2000f8e08ff */
        /* <DEDUP_REMOVED lines=16> */
.L_x_2291:
[----:B------:R-:W-:Y:S01]  /*151a0*/  @P0 LEA R21, R31, UR44, 0x1 ;  /* 0x0000002c1f150c11 */ /* 0x000fe2000f8e08ff */
[----:B------:R-:W-:Y:S02]  /*151b0*/  IMAD.MOV.U32 R13, RZ, RZ, R0 ;  /* 0x000000ffff0d7224 */ /* 0x000fe400078e0000 */
[----:B------:R-:W-:-:S07]  /*151c0*/  IMAD.MOV.U32 R3, RZ, RZ, R14 ;  /* 0x000000ffff037224 */ /* 0x000fce00078e000e */
[----:B------:R-:W-:Y:S05]  /*151d0*/  WARPSYNC.COLLECTIVE R15, `(.L_x_2292) ;  /* 0x000000000f087348 */ /* 0x000fea0003c00000 */
[----:B------:R0:W1:Y:S02]  /*151e0*/  SHFL.IDX P6, R14, R13, R12, R11 ;  /* 0x0000000c0d0e7389 */ /* 0x00006400000c000b */
[----:B01----:R-:W-:Y:S01]  /*151f0*/  ENDCOLLECTIVE ;  /* 0x000000000000791b */ /* 0x003fe20003800000 */
.L_x_2292:
        /* <DEDUP_REMOVED lines=16> */
.L_x_2293:
[----:B------:R-:W-:Y:S01]  /*15300*/  @P0 LEA R9, R31, UR44, 0x1 ;  /* 0x0000002c1f090c11 */ /* 0x000fe2000f8e08ff */
[----:B------:R-:W-:Y:S02]  /*15310*/  IMAD.MOV.U32 R13, RZ, RZ, R0 ;  /* 0x000000ffff0d7224 */ /* 0x000fe400078e0000 */
[----:B------:R-:W-:-:S07]  /*15320*/  IMAD.MOV.U32 R5, RZ, RZ, R14 ;  /* 0x000000ffff057224 */ /* 0x000fce00078e000e */
[----:B------:R-:W-:Y:S05]  /*15330*/  WARPSYNC.COLLECTIVE R15, `(.L_x_2294) ;  /* 0x000000000f087348 */ /* 0x000fea0003c00000 */
[----:B------:R0:W1:Y:S02]  /*15340*/  SHFL.IDX P6, R14, R13, R12, R11 ;  /* 0x0000000c0d0e7389 */ /* 0x00006400000c000b */
[----:B01----:R-:W-:Y:S01]  /*15350*/  ENDCOLLECTIVE ;  /* 0x000000000000791b */ /* 0x003fe20003800000 */
.L_x_2294:
        /* <DEDUP_REMOVED lines=16> */
.L_x_2295:
[----:B------:R-:W-:Y:S01]  /*15460*/  @P0 LEA R21, R31, UR44, 0x1 ;  /* 0x0000002c1f150c11 */ /* 0x000fe2000f8e08ff */
[----:B------:R-:W-:Y:S02]  /*15470*/  IMAD.MOV.U32 R13, RZ, RZ, R0 ;  /* 0x000000ffff0d7224 */ /* 0x000fe400078e0000 */
[----:B------:R-:W-:-:S07]  /*15480*/  IMAD.MOV.U32 R3, RZ, RZ, R14 ;  /* 0x000000ffff037224 */ /* 0x000fce00078e000e */
[----:B------:R-:W-:Y:S05]  /*15490*/  WARPSYNC.COLLECTIVE R15, `(.L_x_2296) ;  /* 0x000000000f087348 */ /* 0x000fea0003c00000 */
[----:B------:R0:W1:Y:S02]  /*154a0*/  SHFL.IDX P6, R14, R13, R12, R11 ;  /* 0x0000000c0d0e7389 */ /* 0x00006400000c000b */
[----:B01----:R-:W-:Y:S01]  /*154b0*/  ENDCOLLECTIVE ;  /* 0x000000000000791b */ /* 0x003fe20003800000 */
.L_x_2296:
        /* <DEDUP_REMOVED lines=15> */
.L_x_2297:
[----:B------:R-:W-:Y:S02]  /*155b0*/  IMAD.MOV.U32 R13, RZ, RZ, R0 ;  /* 0x000000ffff0d7224 */ /* 0x000fe400078e0000 */
[----:B------:R-:W-:-:S07]  /*155c0*/  IMAD.MOV.U32 R4, RZ, RZ, R14 ;  /* 0x000000ffff047224 */ /* 0x000fce00078e000e */
[----:B------:R-:W-:Y:S05]  /*155d0*/  WARPSYNC.COLLECTIVE R15, `(.L_x_2298) ;  /* 0x000000000f087348 */ /* 0x000fea0003c00000 */
[----:B------:R0:W1:Y:S02]  /*155e0*/  SHFL.IDX P6, R14, R13, R12, R11 ;  /* 0x0000000c0d0e7389 */ /* 0x00006400000c000b */
[----:B01----:R-:W-:Y:S01]  /*155f0*/  ENDCOLLECTIVE ;  /* 0x000000000000791b */ /* 0x003fe20003800000 */
.L_x_2298:
[----:B------:R-:W-:Y:S05]  /*15600*/  BRA `(.L_x_2299) ;  /* 0xffffffc800fc7947 */ /* 0x000fea000383ffff */
.L_x_2250:
[----:B------:R-:W-:Y:S01]  /*15610*/  MOV R13, R6 ;  /* 0x00000006000d7202 */ /* 0x000fe20000000f00 */
[----:B------:R-:W-:Y:S02]  /*15620*/  IMAD.MOV.U32 R12, RZ, RZ, RZ ;  /* 0x000000ffff0c7224 */ /* 0x000fe400078e00ff */
[----:B------:R-:W-:Y:S02]  /*15630*/  IMAD.MOV.U32 R11, RZ, RZ, 0x181f ;  /* 0x0000181fff0b7424 */ /* 0x000fe400078e00ff */
[----:B------:R-:W-:Y:S02]  /*15640*/  IMAD.MOV.U32 R15, RZ, RZ, -0x1 ;  /* 0xffffffffff0f7424 */ /* 0x000fe400078e00ff */
[----:B------:R-:W-:-:S07]  /*15650*/  IMAD.U32 R8, RZ, RZ, UR46 ;  /* 0x0000002eff087e24 */ /* 0x000fce000f8e00ff */
[----:B------:R-:W-:Y:S05]  /*15660*/  WARPSYNC.COLLECTIVE R15, `(.L_x_2300) ;  /* 0x000000000f087348 */ /* 0x000fea0003c00000 */
[----:B------:R0:W1:Y:S02]  /*15670*/  SHFL.IDX P6, R14, R13, R12, R11 ;  /* 0x0000000c0d0e7389 */ /* 0x00006400000c000b */
[----:B01----:R-:W-:Y:S01]  /*15680*/  ENDCOLLECTIVE ;  /* 0x000000000000791b */ /* 0x003fe20003800000 */
.L_x_2300:
[----:B------:R-:W-:-:S04]  /*15690*/  IMAD R8, R8, 0x80, R27 ;  /* 0x0000008008087824 */ /* 0x000fc800078e021b */
[----:B------:R-:W-:Y:S01]  /*156a0*/  VIADD R4, R8, 0x10 ;  /* 0x0000001008047836 */ /* 0x000fe20000000000 */
[----:B------:R-:W-:Y:S01]  /*156b0*/  MOV R13, R0 ;  /* 0x00000000000d7202 */ /* 0x000fe20000000f00 */
[----:B------:R-:W-:-:S07]  /*156c0*/  IMAD.MOV.U32 R3, RZ, RZ, R14 ;  /* 0x000000ffff037224 */ /* 0x000fce00078e000e */
[----:B------:R-:W-:Y:S05]  /*156d0*/  WARPSYNC.COLLECTIVE R15, `(.L_x_2301) ;  /* 0x000000000f087348 */ /* 0x000fea0003c00000 */
[----:B------:R0:W1:Y:S02]  /*156e0*/  SHFL.IDX P6, R14, R13, R12, R11 ;  /* 0x0000000c0d0e7389 */ /* 0x00006400000c000b */
[----:B01----:R-:W-:Y:S01]  /*156f0*/  ENDCOLLECTIVE ;  /* 0x000000000000791b */ /* 0x003fe20003800000 */
.L_x_2301:
        /* <DEDUP_REMOVED lines=20> */
.L_x_2302:
[----:B------:R-:W-:Y:S02]  /*15840*/  IADD3 R2, R8, 0x20, RZ ;  /* 0x0000002008027810 */ /* 0x000fe40007ffe0ff */
[----:B------:R-:W-:Y:S01]  /*15850*/  @!P0 LEA R21, R31, UR44, 0x1 ;  /* 0x0000002c1f158c11 */ /* 0x000fe2000f8e08ff */
[----:B------:R-:W-:Y:S02]  /*15860*/  IMAD.MOV.U32 R13, RZ, RZ, R0 ;  /* 0x000000ffff0d7224 */ /* 0x000fe400078e0000 */
[----:B------:R-:W-:-:S07]  /*15870*/  IMAD.MOV.U32 R5, RZ, RZ, R14 ;  /* 0x000000ffff057224 */ /* 0x000fce00078e000e */
[----:B------:R-:W-:Y:S05]  /*15880*/  WARPSYNC.COLLECTIVE R15, `(.L_x_2303) ;  /* 0x000000000f087348 */ /* 0x000fea0003c00000 */
[----:B------:R0:W1:Y:S02]  /*15890*/  SHFL.IDX P6, R14, R13, R12, R11 ;  /* 0x0000000c0d0e7389 */ /* 0x00006400000c000b */
[----:B01----:R-:W-:Y:S01]  /*158a0*/  ENDCOLLECTIVE ;  /* 0x000000000000791b */ /* 0x003fe20003800000 */
.L_x_2303:
[----:B------:R-:W-:Y:S01]  /*158b0*/  ULDC.64 UR4, c[0x0][0x208] ;  /* 0x0000820000047ab9 */ /* 0x000fe20000000a00 */
[----:B------:R-:W-:Y:S02]  /*158c0*/  IMAD.MOV.U32 R13, RZ, RZ, R6 ;  /* 0x000000ffff0d7224 */ /* 0x000fe400078e0006 */
        /* <DEDUP_REMOVED lines=14> */
.L_x_2304:
[----:B------:R-:W-:Y:S01]  /*159b0*/  VIADD R4, R8, 0x30 ;  /* 0x0000003008047836 */ /* 0x000fe20000000000 */
[----:B------:R-:W-:Y:S01]  /*159c0*/  @!P0 LEA R9, R31, UR44, 0x1 ;  /* 0x0000002c1f098c11 */ /* 0x000fe2000f8e08ff */
[----:B------:R-:W-:Y:S02]  /*159d0*/  IMAD.MOV.U32 R13, RZ, RZ, R0 ;  /* 0x000000ffff0d7224 */ /* 0x000fe400078e0000 */
[----:B------:R-:W-:-:S07]  /*159e0*/  IMAD.MOV.U32 R3, RZ, RZ, R14 ;  /* 0x000000ffff037224 */ /* 0x000fce00078e000e */
[----:B------:R-:W-:Y:S05]  /*159f0*/  WARPSYNC.COLLECTIVE R15, `(.L_x_2305) ;  /* 0x000000000f087348 */ /* 0x000fea0003c00000 */
[----:B------:R0:W1:Y:S02]  /*15a00*/  SHFL.IDX P6, R14, R13, R12, R11 ;  /* 0x0000000c0d0e7389 */ /* 0x00006400000c000b */
[----:B01----:R-:W-:Y:S01]  /*15a10*/  ENDCOLLECTIVE ;  /* 0x000000000000791b */ /* 0x003fe20003800000 */
.L_x_2305:
        /* <DEDUP_REMOVED lines=16> */
.L_x_2306:
[----:B------:R-:W-:Y:S01]  /*15b20*/  VIADD R2, R8, 0x40 ;  /* 0x0000004008027836 */ /* 0x000fe20000000000 */
[----:B------:R-:W-:Y:S02]  /*15b30*/  @!P0 LEA R21, R31, UR44, 0x1 ;  /* 0x0000002c1f158c11 */ /* 0x000fe4000f8e08ff */
[----:B------:R-:W-:Y:S01]  /*15b40*/  MOV R13, R0 ;  /* 0x00000000000d7202 */ /* 0x000fe20000000f00 */
[----:B------:R-:W-:-:S07]  /*15b50*/  IMAD.MOV.U32 R5, RZ, RZ, R14 ;  /* 0x000000ffff057224 */ /* 0x000fce00078e000e */
[----:B------:R-:W-:Y:S05]  /*15b60*/  WARPSYNC.COLLECTIVE R15, `(.L_x_2307) ;  /* 0x000000000f087348 */ /* 0x000fea0003c00000 */
[----:B------:R0:W1:Y:S02]  /*15b70*/  SHFL.IDX P6, R14, R13, R12, R11 ;  /* 0x0000000c0d0e7389 */ /* 0x00006400000c000b */
[----:B01----:R-:W-:Y:S01]  /*15b80*/  ENDCOLLECTIVE ;  /* 0x000000000000791b */ /* 0x003fe20003800000 */
.L_x_2307:
        /* <DEDUP_REMOVED lines=16> */
.L_x_2308:
[----:B------:R-:W-:Y:S01]  /*15c90*/  VIADD R4, R8, 0x50 ;  /* 0x0000005008047836 */ /* 0x000fe20000000000 */
[----:B------:R-:W-:Y:S01]  /*15ca0*/  @!P0 LEA R9, R31, UR44, 0x1 ;  /* 0x0000002c1f098c11 */ /* 0x000fe2000f8e08ff */
[----:B------:R-:W-:Y:S01]  /*15cb0*/  IMAD.MOV.U32 R13, RZ, RZ, R0 ;  /* 0x000000ffff0d7224 */ /* 0x000fe200078e0000 */
[----:B------:R-:W-:-:S07]  /*15cc0*/  MOV R3, R14 ;  /* 0x0000000e00037202 */ /* 0x000fce0000000f00 */
[----:B------:R-:W-:Y:S05]  /*15cd0*/  WARPSYNC.COLLECTIVE R15, `(.L_x_2309) ;  /* 0x000000000f087348 */ /* 0x000fea0003c00000 */
[----:B------:R0:W1:Y:S02]  /*15ce0*/  SHFL.IDX P6, R14, R13, R12, R11 ;  /* 0x0000000c0d0e7389 */ /* 0x00006400000c000b */
[----:B01----:R-:W-:Y:S01]  /*15cf0*/  ENDCOLLECTIVE ;  /* 0x000000000000791b */ /* 0x003fe20003800000 */
.L_x_2309:
        /* <DEDUP_REMOVED lines=16> */
.L_x_2310:
[----:B------:R-:W-:Y:S01]  /*15e00*/  VIADD R2, R8, 0x60 ;  /* 0x0000006008027836 */ /* 0x000fe20000000000 */
[----:B------:R-:W-:Y:S01]  /*15e10*/  @!P0 LEA R21, R31, UR44, 0x1 ;  /* 0x0000002c1f158c11 */ /* 0x000fe2000f8e08ff */
[----:B------:R-:W-:Y:S02]  /*15e20*/  IMAD.MOV.U32 R13, RZ, RZ, R0 ;  /* 0x000000ffff0d7224 */ /* 0x000fe400078e0000 */
[----:B------:R-:W-:-:S07]  /*15e30*/  IMAD.MOV.U32 R5, RZ, RZ, R14 ;  /* 0x000000ffff057224 */ /* 0x000fce00078e000e */
[----:B------:R-:W-:Y:S05]  /*15e40*/  WARPSYNC.COLLECTIVE R15, `(.L_x_2311) ;  /* 0x000000000f087348 */ /* 0x000fea0003c00000 */
[----:B------:R0:W1:Y:S02]  /*15e50*/  SHFL.IDX P6, R14, R13, R12, R11 ;  /* 0x0000000c0d0e7389 */ /* 0x00006400000c000b */
[----:B01----:R-:W-:Y:S01]  /*15e60*/  ENDCOLLECTIVE ;  /* 0x000000000000791b */ /* 0x003fe20003800000 */
.L_x_2311:
        /* <DEDUP_REMOVED lines=16> */
.L_x_2312:
[----:B------:R-:W-:Y:S01]  /*15f70*/  @!P0 LEA R9, R31, UR44, 0x1 ;  /* 0x0000002c1f098c11 */ /* 0x000fe2000f8e08ff */
[----:B------:R-:W-:Y:S02]  /*15f80*/  IMAD.MOV.U32 R13, RZ, RZ, R0 ;  /* 0x000000ffff0d7224 */ /* 0x000fe400078e0000 */
[----:B------:R-:W-:-:S07]  /*15f90*/  IMAD.MOV.U32 R3, RZ, RZ, R14 ;  /* 0x000000ffff037224 */ /* 0x000fce00078e000e */
[----:B------:R-:W-:Y:S05]  /*15fa0*/  WARPSYNC.COLLECTIVE R15, `(.L_x_2313) ;  /* 0x000000000f087348 */ /* 0x000fea0003c00000 */
[----:B------:R0:W1:Y:S02]  /*15fb0*/  SHFL.IDX P6, R14, R13, R12, R11 ;  /* 0x0000000c0d0e7389 */ /* 0x00006400000c000b */
[----:B01----:R-:W-:Y:S01]  /*15fc0*/  ENDCOLLECTIVE ;  /* 0x000000000000791b */ /* 0x003fe20003800000 */
.L_x_2313:
        /* <DEDUP_REMOVED lines=15> */
.L_x_2314:
[----:B------:R-:W-:Y:S02]  /*160c0*/  IMAD.MOV.U32 R13, RZ, RZ, R0 ;  /* 0x000000ffff0d7224 */ /* 0x000fe400078e0000 */
[----:B------:R-:W-:-:S07]  /*160d0*/  IMAD.MOV.U32 R6, RZ, RZ, R14 ;  /* 0x000000ffff067224 */ /* 0x000fce00078e000e */
[----:B------:R-:W-:Y:S05]  /*160e0*/  WARPSYNC.COLLECTIVE R15, `(.L_x_2315) ;  /* 0x000000000f087348 */ /* 0x000fea0003c00000 */
[----:B------:R0:W1:Y:S02]  /*160f0*/  SHFL.IDX P6, R14, R13, R12, R11 ;  /* 0x0000000c0d0e7389 */ /* 0x00006400000c000b */
[----:B01----:R-:W-:Y:S01]  /*16100*/  ENDCOLLECTIVE ;  /* 0x000000000000791b */ /* 0x003fe20003800000 */
.L_x_2315:
[----:B------:R-:W-:Y:S05]  /*16110*/  BRA `(.L_x_2316) ;  /* 0xffffffcc000c7947 */ /* 0x000fea000383ffff */
.L_x_2253:
[----:B0-----:R-:W-:-:S04]  /*16120*/  IMAD.U32 R3, RZ, RZ, UR44 ;  /* 0x0000002cff037e24 */ /* 0x001fc8000f8e00ff */
[----:B------:R0:W1:Y:S03]  /*16130*/  SYNCS.PHASECHK.TRANS64.TRYWAIT P0, [R3+URZ+0x38820], R0 ;  /* 0x03882000030075a7 */ /* 0x000066000800017f */
[----:B-1----:R-:W-:Y:S05]  /*16140*/  @!P0 NANOSLEEP.SYNCS 0x989680 ;  /* 0x009896800000895d */ /* 0x002fea0003900000 */
[----:B------:R-:W1:Y:S02]  /*16150*/  @!P0 SYNCS.PHASECHK.TRANS64 P0, [R3+URZ+0x38820], R0 ;  /* 0x03882000030085a7 */ /* 0x000e64000800007f */
[----:B-1----:R-:W-:Y:S05]  /*16160*/  @!P0 BRA `(.L_x_2253) ;  /* 0xfffffffc00ec8947 */ /* 0x002fea000383ffff */
[----:B------:R-:W-:Y:S05]  /*16170*/  BRA `(.L_x_2317) ;  /* 0xffffffcc00647947 */ /* 0x000fea000383ffff */
.L_x_2257:
[----:B-1----:R1:W2:Y:S02]  /*16180*/  SYNCS.PHASECHK.TRANS64.TRYWAIT P0, [R19+URZ+0x38840], R2 ;  /* 0x03884002130075a7 */ /* 0x0022a4000800017f */
[----:B--2---:R-:W-:Y:S05]  /*16190*/  @!P0 NANOSLEEP.SYNCS 0x989680 ;  /* 0x009896800000895d */ /* 0x004fea0003900000 */
[----:B------:R-:W2:Y:S02]  /*161a0*/  @!P0 SYNCS.PHASECHK.TRANS64 P0, [R19+URZ+0x38840], R2 ;  /* 0x03884002130085a7 */ /* 0x000ea4000800007f */
[----:B--2---:R-:W-:Y:S05]  /*161b0*/  @!P0 BRA `(.L_x_2257) ;  /* 0xfffffffc00f08947 */ /* 0x004fea000383ffff */
[----:B------:R-:W-:Y:S05]  /*161c0*/  BRA `(.L_x_2318) ;  /* 0xffffffd000687947 */ /* 0x000fea000383ffff */
.L_x_2258:
        /* <DEDUP_REMOVED lines=8> */
.L_x_2320:
[----:B------:R-:W-:Y:S05]  /*16250*/  BSYNC B1 ;  /* 0x0000000000017941 */ /* 0x000fea0003800000 */
.L_x_2319:
[----:B------:R-:W-:Y:S01]  /*16260*/  MOV R13, R24 ;  /* 0x00000018000d7202 */ /* 0x000fe20000000f00 */
[----:B------:R-:W-:Y:S01]  /*16270*/  IMAD.MOV.U32 R12, RZ, RZ, RZ ;  /* 0x000000ffff0c7224 */ /* 0x000fe200078e00ff */
[----:B------:R-:W-:Y:S01]  /*16280*/  P2R R4, PR, RZ, 0x8 ;  /* 0x00000008ff047803 */ /* 0x000fe20000000000 */
[----:B------:R-:W-:Y:S01]  /*16290*/  IMAD.MOV.U32 R11, RZ, RZ, 0x181f ;  /* 0x0000181fff0b7424 */ /* 0x000fe200078e00ff */
[C---:B------:R-:W-:Y:S01]  /*162a0*/  LOP3.LUT P3, RZ, R16.reuse, 0x10, RZ, 0xc0, !PT ;  /* 0x0000001010ff7812 */ /* 0x040fe2000786c0ff */
[----:B------:R-:W-:Y:S01]  /*162b0*/  IMAD.MOV.U32 R15, RZ, RZ, -0x1 ;  /* 0xffffffffff0f7424 */ /* 0x000fe200078e00ff */
[----:B------:R-:W-:Y:S01]  /*162c0*/  P2R R6, PR, RZ, 0x4 ;  /* 0x00000004ff067803 */ /* 0x000fe20000000000 */
[----:B------:R-:W-:Y:S01]  /*162d0*/  IMAD.MOV.U32 R3, RZ, RZ, R14 ;  /* 0x000000ffff037224 */ /* 0x000fe200078e000e */
[----:B------:R-:W-:Y:S01]  /*162e0*/  LOP3.LUT P2, RZ, R16, 0x8, RZ, 0xc0, !PT ;  /* 0x0000000810ff7812 */ /* 0x000fe2000784c0ff */
[----:B------:R-:W-:-:S12]  /*162f0*/  IMAD.SHL.U32 R32, R22, 0x2, RZ ;  /* 0x0000000216207824 */ /* 0x000fd800078e00ff */
[----:B------:R-:W-:Y:S05]  /*16300*/  WARPSYNC.COLLECTIVE R15, `(.L_x_2321) ;  /* 0x000000000f087348 */ /* 0x000fea0003c00000 */
[----:B------:R0:W1:Y:S02]  /*16310*/  SHFL.IDX P6, R14, R13, R12, R11 ;  /* 0x0000000c0d0e7389 */ /* 0x00006400000c000b */
[----:B01----:R-:W-:Y:S01]  /*16320*/  ENDCOLLECTIVE ;  /* 0x000000000000791b */ /* 0x003fe20003800000 */
.L_x_2321:
[----:B------:R-:W-:Y:S01]  /*16330*/  P2R R7, PR, RZ, 0x2 ;  /* 0x00000002ff077803 */ /* 0x000fe20000000000 */
[----:B------:R-:W-:Y:S01]  /*16340*/  ULDC.64 UR4, c[0x0][0x208] ;  /* 0x0000820000047ab9 */ /* 0x000fe20000000a00 */
[----:B------:R-:W-:Y:S02]  /*16350*/  LOP3.LUT P1, RZ, R16, 0x4, RZ, 0xc0, !PT ;  /* 0x0000000410ff7812 */ /* 0x000fe4000782c0ff */
[----:B------:R-:W-:Y:S01]  /*16360*/  LEA R25, R25, UR44, 0x1 ;  /* 0x0000002c19197c11 */ /* 0x000fe2000f8e08ff */
[----:B------:R-:W-:Y:S02]  /*16370*/  IMAD.MOV.U32 R13, RZ, RZ, R27 ;  /* 0x000000ffff0d7224 */ /* 0x000fe400078e001b */
[----:B------:R-:W-:Y:S01]  /*16380*/  IMAD.MOV.U32 R12, RZ, RZ, 0x1 ;  /* 0x00000001ff0c7424 */ /* 0x000fe200078e00ff */
        /* <DEDUP_REMOVED lines=12> */
.L_x_2322:
[----:B------:R-:W-:Y:S02]  /*16450*/  IMAD.MOV.U32 R13, RZ, RZ, R24 ;  /* 0x000000ffff0d7224 */ /* 0x000fe400078e0018 */
[----:B------:R-:W-:-:S07]  /*16460*/  IMAD.MOV.U32 R5, RZ, RZ, R14 ;  /* 0x000000ffff057224 */ /* 0x000fce00078e000e */
[----:B------:R-:W-:Y:S05]  /*16470*/  WARPSYNC.COLLECTIVE R15, `(.L_x_2323) ;  /* 0x000000000f087348 */ /* 0x000fea0003c00000 */
[----:B------:R0:W1:Y:S02]  /*16480*/  SHFL.IDX P6, R14, R13, R12, R11 ;  /* 0x0000000c0d0e7389 */ /* 0x00006400000c000b */
[----:B01----:R-:W-:Y:S01]  /*16490*/  ENDCOLLECTIVE ;  /* 0x000000000000791b */ /* 0x003fe20003800000 */
.L_x_2323:
[----:B------:R-:W-:Y:S01]  /*164a0*/  ULDC.64 UR4, c[0x0][0x208] ;  /* 0x0000820000047ab9 */ /* 0x000fe20000000a00 */
[----:B------:R-:W-:Y:S02]  /*164b0*/  IMAD.MOV.U32 R13, RZ, RZ, R27 ;  /* 0x000000ffff0d7224 */ /* 0x000fe400078e001b */
[----:B------:R-:W-:Y:S01]  /*164c0*/  IMAD.MOV.U32 R12, RZ, RZ, 0x2 ;  /* 0x00000002ff0c7424 */ /* 0x000fe200078e00ff */
[----:B------:R-:W-:-:S04]  /*164d0*/  MOV R11, R14 ;  /* 0x0000000e000b7202 */ /* 0x000fc80000000f00 */
        /* <DEDUP_REMOVED lines=13> */
.L_x_2324:
[----:B------:R-:W-:Y:S01]  /*165b0*/  IMAD.MOV.U32 R13, RZ, RZ, R24 ;  /* 0x000000ffff0d7224 */ /* 0x000fe200078e0018 */
[----:B------:R-:W-:-:S07]  /*165c0*/  MOV R5, R14 ;  /* 0x0000000e00057202 */ /* 0x000fce0000000f00 */
[----:B------:R-:W-:Y:S05]  /*165d0*/  WARPSYNC.COLLECTIVE R15, `(.L_x_2325) ;  /* 0x000000000f087348 */ /* 0x000fea0003c00000 */
[----:B------:R0:W1:Y:S02]  /*165e0*/  SHFL.IDX P6, R14, R13, R12, R11 ;  /* 0x0000000c0d0e7389 */ /* 0x00006400000c000b */
[----:B01----:R-:W-:Y:S01]  /*165f0*/  ENDCOLLECTIVE ;  /* 0x000000000000791b */ /* 0x003fe20003800000 */
.L_x_2325:
[----:B------:R-:W-:Y:S01]  /*16600*/  ULDC.64 UR4, c[0x0][0x208] ;  /* 0x0000820000047ab9 */ /* 0x000fe20000000a00 */
[----:B------:R-:W-:Y:S01]  /*16610*/  MOV R13, R27 ;  /* 0x0000001b000d7202 */ /* 0x000fe20000000f00 */
[----:B------:R-:W-:Y:S02]  /*16620*/  IMAD.MOV.U32 R12, RZ, RZ, 0x3 ;  /* 0x00000003ff0c7424 */ /* 0x000fe400078e00ff */
[----:B------:R-:W-:-:S05]  /*16630*/  IMAD.MOV.U32 R11, RZ, RZ, R14 ;  /* 0x000000ffff0b7224 */ /* 0x000fca00078e000e */
[----:B------:R-:W-:Y:S01]  /*16640*/  IADD3 R2, P0, R11, R32, RZ ;  /* 0x000000200b027210 */ /* 0x000fe20007f1e0ff */
[----:B------:R-:W-:-:S04]  /*16650*/  IMAD.MOV.U32 R11, RZ, RZ, 0x181f ;  /* 0x0000181fff0b7424 */ /* 0x000fc800078e00ff */
[----:B------:R-:W-:Y:S02]  /*16660*/  IMAD.X R3, RZ, RZ, R5, P0 ;  /* 0x000000ffff037224 */ /* 0x000fe400000e0605 */
[----:B------:R-:W-:-:S03]  /*16670*/  IMAD.SHL.U32 R5, R22, 0x2, RZ ;  /* 0x0000000216057824 */ /* 0x000fc600078e00ff */
        /* <DEDUP_REMOVED lines=10> */
.L_x_2326:
[----:B------:R-:W-:Y:S01]  /*16720*/  MOV R13, R24 ;  /* 0x00000018000d7202 */ /* 0x000fe20000000f00 */
[----:B------:R-:W-:-:S07]  /*16730*/  IMAD.MOV.U32 R32, RZ, RZ, R14 ;  /* 0x000000ffff207224 */ /* 0x000fce00078e000e */
[----:B------:R-:W-:Y:S05]  /*16740*/  WARPSYNC.COLLECTIVE R15, `(.L_x_2327) ;  /* 0x000000000f087348 */ /* 0x000fea0003c00000 */
[----:B------:R0:W1:Y:S02]  /*16750*/  SHFL.IDX P6, R14, R13, R12, R11 ;  /* 0x0000000c0d0e7389 */ /* 0x00006400000c000b */
[----:B01----:R-:W-:Y:S01]  /*16760*/  ENDCOLLECTIVE ;  /* 0x000000000000791b */ /* 0x003fe20003800000 */
.L_x_2327:
        /* <DEDUP_REMOVED lines=19> */
.L_x_2328:
[----:B------:R-:W-:Y:S02]  /*168a0*/  IMAD.MOV.U32 R13, RZ, RZ, R24 ;  /* 0x000000ffff0d7224 */ /* 0x000fe400078e0018 */
[----:B------:R-:W-:-:S07]  /*168b0*/  IMAD.MOV.U32 R27, RZ, RZ, R14 ;  /* 0x000000ffff1b7224 */ /* 0x000fce00078e000e */
[----:B------:R-:W-:Y:S05]  /*168c0*/  WARPSYNC.COLLECTIVE R15, `(.L_x_2329) ;  /* 0x000000000f087348 */ /* 0x000fea0003c00000 */
[----:B------:R0:W1:Y:S02]  /*168d0*/  SHFL.IDX P6, R14, R13, R12, R11 ;  /* 0x0000000c0d0e7389 */ /* 0x00006400000c000b */
[----:B01----:R-:W-:Y:S01]  /*168e0*/  ENDCOLLECTIVE ;  /* 0x000000000000791b */ /* 0x003fe20003800000 */
.L_x_2329:
[----:B------:R-:W-:Y:S05]  /*168f0*/  BRA `(.L_x_2330) ;  /* 0xffffffcc00c47947 */ /* 0x000fea000383ffff */
.L_x_2263:
[----:B0-----:R0:W2:Y:S02]  /*16900*/  SYNCS.PHASECHK.TRANS64.TRYWAIT P0, [R4+URZ+0x38860], R3 ;  /* 0x03886003040075a7 */ /* 0x0010a4000800017f */
[----:B--2---:R-:W-:Y:S05]  /*16910*/  @!P0 NANOSLEEP.SYNCS 0x989680 ;  /* 0x009896800000895d */ /* 0x004fea0003900000 */
[----:B------:R-:W2:Y:S02]  /*16920*/  @!P0 SYNCS.PHASECHK.TRANS64 P0, [R4+URZ+0x38860], R3 ;  /* 0x03886003040085a7 */ /* 0x000ea4000800007f */
[----:B--2---:R-:W-:Y:S05]  /*16930*/  @!P0 BRA `(.L_x_2263) ;  /* 0xfffffffc00f08947 */ /* 0x004fea000383ffff */
[----:B------:R-:W-:Y:S05]  /*16940*/  BRA `(.L_x_2331) ;  /* 0xffffffd000407947 */ /* 0x000fea000383ffff */
.L_x_2264:
        /* <DEDUP_REMOVED lines=8> */
.L_x_2333:
[----:B------:R-:W-:Y:S05]  /*169d0*/  BSYNC B1 ;  /* 0x0000000000017941 */ /* 0x000fea0003800000 */
.L_x_2332:
[----:B------:R-:W-:Y:S01]  /*169e0*/  IMAD.MOV.U32 R13, RZ, RZ, R17 ;  /* 0x000000ffff0d7224 */ /* 0x000fe200078e0011 */
[----:B------:R-:W-:Y:S01]  /*169f0*/  MOV R15, 0xffffffff ;  /* 0xffffffff000f7802 */ /* 0x000fe20000000f00 */
[----:B------:R-:W-:Y:S01]  /*16a00*/  IMAD.MOV.U32 R12, RZ, RZ, RZ ;  /* 0x000000ffff0c7224 */ /* 0x000fe200078e00ff */
[----:B------:R-:W-:Y:S01]  /*16a10*/  MOV R3, R14 ;  /* 0x0000000e00037202 */ /* 0x000fe20000000f00 */
[----:B------:R-:W-:Y:S01]  /*16a20*/  IMAD.MOV.U32 R11, RZ, RZ, 0x181f ;  /* 0x0000181fff0b7424 */ /* 0x000fe200078e00ff */
[----:B------:R-:W-:-:S07]  /*16a30*/  LEA R5, R5, UR44, 0x1 ;  /* 0x0000002c05057c11 */ /* 0x000fce000f8e08ff */
[----:B------:R-:W-:Y:S05]  /*16a40*/  WARPSYNC.COLLECTIVE R15, `(.L_x_2334) ;  /* 0x000000000f087348 */ /* 0x000fea0003c00000 */
[----:B------:R0:W1:Y:S02]  /*16a50*/  SHFL.IDX P6, R14, R13, R12, R11 ;  /* 0x0000000c0d0e7389 */ /* 0x00006400000c000b */
[----:B01----:R-:W-:Y:S01]  /*16a60*/  ENDCOLLECTIVE ;  /* 0x000000000000791b */ /* 0x003fe20003800000 */
.L_x_2334:
[----:B------:R-:W-:Y:S01]  /*16a70*/  ULDC.64 UR4, c[0x0][0x208] ;  /* 0x0000820000047ab9 */ /* 0x000fe20000000a00 */
[----:B------:R-:W-:Y:S02]  /*16a80*/  IMAD.MOV.U32 R13, RZ, RZ, R18 ;  /* 0x000000ffff0d7224 */ /* 0x000fe400078e0012 */
        /* <DEDUP_REMOVED lines=17> */
.L_x_2335:
[----:B------:R-:W-:Y:S01]  /*16ba0*/  IMAD.MOV.U32 R13, RZ, RZ, R17 ;  /* 0x000000ffff0d7224 */ /* 0x000fe200078e0011 */
[----:B------:R-:W-:-:S07]  /*16bb0*/  MOV R3, R14 ;  /* 0x0000000e00037202 */ /* 0x000fce0000000f00 */
[----:B------:R-:W-:Y:S05]  /*16bc0*/  WARPSYNC.COLLECTIVE R15, `(.L_x_2336) ;  /* 0x000000000f087348 */ /* 0x000fea0003c00000 */
[----:B------:R0:W1:Y:S02]  /*16bd0*/  SHFL.IDX P6, R14, R13, R12, R11 ;  /* 0x0000000c0d0e7389 */ /* 0x00006400000c000b */
[----:B01----:R-:W-:Y:S01]  /*16be0*/  ENDCOLLECTIVE ;  /* 0x000000000000791b */ /* 0x003fe20003800000 */
.L_x_2336:
        /* <DEDUP_REMOVED lines=19> */
.L_x_2337:
[----:B------:R-:W-:Y:S02]  /*16d20*/  IMAD.MOV.U32 R13, RZ, RZ, R17 ;  /* 0x000000ffff0d7224 */ /* 0x000fe400078e0011 */
[----:B------:R-:W-:-:S07]  /*16d30*/  IMAD.MOV.U32 R3, RZ, RZ, R14 ;  /* 0x000000ffff037224 */ /* 0x000fce00078e000e */
[----:B------:R-:W-:Y:S05]  /*16d40*/  WARPSYNC.COLLECTIVE R15, `(.L_x_2338) ;  /* 0x000000000f087348 */ /* 0x000fea0003c00000 */
[----:B------:R0:W1:Y:S02]  /*16d50*/  SHFL.IDX P6, R14, R13, R12, R11 ;  /* 0x0000000c0d0e7389 */ /* 0x00006400000c000b */
[----:B01----:R-:W-:Y:S01]  /*16d60*/  ENDCOLLECTIVE ;  /* 0x000000000000791b */ /* 0x003fe20003800000 */
.L_x_2338:
        /* <DEDUP_REMOVED lines=19> */
.L_x_2339:
[----:B------:R-:W-:Y:S02]  /*16ea0*/  IMAD.MOV.U32 R13, RZ, RZ, R17 ;  /* 0x000000ffff0d7224 */ /* 0x000fe400078e0011 */
[----:B------:R-:W-:-:S07]  /*16eb0*/  IMAD.MOV.U32 R3, RZ, RZ, R14 ;  /* 0x000000ffff037224 */ /* 0x000fce00078e000e */
[----:B------:R-:W-:Y:S05]  /*16ec0*/  WARPSYNC.COLLECTIVE R15, `(.L_x_2340) ;  /* 0x000000000f087348 */ /* 0x000fea0003c00000 */
[----:B------:R0:W1:Y:S02]  /*16ed0*/  SHFL.IDX P6, R14, R13, R12, R11 ;  /* 0x0000000c0d0e7389 */ /* 0x00006400000c000b */
[----:B01----:R-:W-:Y:S01]  /*16ee0*/  ENDCOLLECTIVE ;  /* 0x000000000000791b */ /* 0x003fe20003800000 */
.L_x_2340:
        /* <DEDUP_REMOVED lines=19> */
.L_x_2341:
[----:B------:R-:W-:Y:S01]  /*17020*/  MOV R13, R17 ;  /* 0x00000011000d7202 */ /* 0x000fe20000000f00 */
[----:B------:R-:W-:-:S07]  /*17030*/  IMAD.MOV.U32 R18, RZ, RZ, R14 ;  /* 0x000000ffff127224 */ /* 0x000fce00078e000e */
[----:B------:R-:W-:Y:S05]  /*17040*/  WARPSYNC.COLLECTIVE R15, `(.L_x_2342) ;  /* 0x000000000f087348 */ /* 0x000fea0003c00000 */
[----:B------:R0:W1:Y:S02]  /*17050*/  SHFL.IDX P6, R14, R13, R12, R11 ;  /* 0x0000000c0d0e7389 */ /* 0x00006400000c000b */
[----:B01----:R-:W-:Y:S01]  /*17060*/  ENDCOLLECTIVE ;  /* 0x000000000000791b */ /* 0x003fe20003800000 */
.L_x_2342:
[----:B------:R-:W-:Y:S05]  /*17070*/  BRA `(.L_x_2343) ;  /* 0xffffffcc00587947 */ /* 0x000fea000383ffff */
.L_x_2270:
[----:B0-----:R0:W1:Y:S02]  /*17080*/  SYNCS.PHASECHK.TRANS64.TRYWAIT P0, [R0+URZ+0x38860], R3 ;  /* 0x03886003000075a7 */ /* 0x001064000800017f */
[----:B-1----:R-:W-:Y:S05]  /*17090*/  @!P0 NANOSLEEP.SYNCS 0x989680 ;  /* 0x009896800000895d */ /* 0x002fea0003900000 */
[----:B------:R-:W1:Y:S02]  /*170a0*/  @!P0 SYNCS.PHASECHK.TRANS64 P0, [R0+URZ+0x38860], R3 ;  /* 0x03886003000085a7 */ /* 0x000e64000800007f */
[----:B-1----:R-:W-:Y:S05]  /*170b0*/  @!P0 BRA `(.L_x_2270) ;  /* 0xfffffffc00f08947 */ /* 0x002fea000383ffff */
[----:B------:R-:W-:Y:S05]  /*170c0*/  BRA `(.L_x_2344) ;  /* 0xffffffd000607947 */ /* 0x000fea000383ffff */
.L_x_2271:
[----:B------:R-:W-:Y:S01]  /*170d0*/  BSSY B0, `(.L_x_2345) ;  /* 0x0000008000007945 */ /* 0x000fe20003800000 */
[----:B------:R-:W-:Y:S01]  /*170e0*/  IMAD.MOV.U32 R13, RZ, RZ, R18 ;  /* 0x000000ffff0d7224 */ /* 0x000fe200078e0012 */
[----:B------:R-:W-:Y:S01]  /*170f0*/  MOV R15, 0xffffffff ;  /* 0xffffffff000f7802 */ /* 0x000fe20000000f00 */
[----:B------:R-:W-:Y:S02]  /*17100*/  IMAD.MOV.U32 R12, RZ, RZ, RZ ;  /* 0x000000ffff0c7224 */ /* 0x000fe400078e00ff */
[----:B------:R-:W-:-:S07]  /*17110*/  IMAD.MOV.U32 R11, RZ, RZ, 0x181f ;  /* 0x0000181fff0b7424 */ /* 0x000fce00078e00ff */
[----:B0-----:R-:W-:Y:S05]  /*17120*/  WARPSYNC.COLLECTIVE R15, `(.L_x_2346) ;  /* 0x000000000f087348 */ /* 0x001fea0003c00000 */
[----:B------:R1:W2:Y:S02]  /*17130*/  SHFL.IDX P6, R14, R13, R12, R11 ;  /* 0x0000000c0d0e7389 */ /* 0x0002a400000c000b */
[----:B012---:R-:W-:Y:S01]  /*17140*/  ENDCOLLECTIVE ;  /* 0x000000000000791b */ /* 0x007fe20003800000 */
.L_x_2346:
[----:B------:R-:W-:Y:S05]  /*17150*/  BSYNC B0 ;  /* 0x0000000000007941 */ /* 0x000fea0003800000 */
.L_x_2345:
        /* <DEDUP_REMOVED lines=9> */
.L_x_2347:
        /* <DEDUP_REMOVED lines=8> */
[----:B------:R-:W-:Y:S01]  /*17270*/  IMAD.MOV.U32 R13, RZ, RZ, R18 ;  /* 0x000000ffff0d7224 */ /* 0x000fe200078e0012 */
[----:B------:R-:W-:Y:S01]  /*17280*/  MOV R12, 0x1 ;  /* 0x00000001000c7802 */ /* 0x000fe20000000f00 */
        /* <DEDUP_REMOVED lines=16> */
.L_x_2348:
[----:B------:R-:W-:Y:S02]  /*17390*/  IMAD.MOV.U32 R13, RZ, RZ, R17 ;  /* 0x000000ffff0d7224 */ /* 0x000fe400078e0011 */
[----:B------:R-:W-:-:S07]  /*173a0*/  IMAD.MOV.U32 R6, RZ, RZ, R14 ;  /* 0x000000ffff067224 */ /* 0x000fce00078e000e */
[----:B------:R-:W-:Y:S05]  /*173b0*/  WARPSYNC.COLLECTIVE R15, `(.L_x_2349) ;  /* 0x000000000f087348 */ /* 0x000fea0003c00000 */
[----:B------:R0:W1:Y:S02]  /*173c0*/  SHFL.IDX P6, R14, R13, R12, R11 ;  /* 0x0000000c0d0e7389 */ /* 0x00006400000c000b */
[----:B01----:R-:W-:Y:S01]  /*173d0*/  ENDCOLLECTIVE ;  /* 0x000000000000791b */ /* 0x003fe20003800000 */
.L_x_2349:
        /* <DEDUP_REMOVED lines=20> */
.L_x_2350:
[----:B------:R-:W-:Y:S01]  /*17520*/  MOV R13, R17 ;  /* 0x00000011000d7202 */ /* 0x000fe20000000f00 */
[----:B------:R-:W-:-:S07]  /*17530*/  IMAD.MOV.U32 R6, RZ, RZ, R14 ;  /* 0x000000ffff067224 */ /* 0x000fce00078e000e */
[----:B------:R-:W-:Y:S05]  /*17540*/  WARPSYNC.COLLECTIVE R15, `(.L_x_2351) ;  /* 0x000000000f087348 */ /* 0x000fea0003c00000 */
[----:B------:R0:W1:Y:S02]  /*17550*/  SHFL.IDX P6, R14, R13, R12, R11 ;  /* 0x0000000c0d0e7389 */ /* 0x00006400000c000b */
[----:B01----:R-:W-:Y:S01]  /*17560*/  ENDCOLLECTIVE ;  /* 0x000000000000791b */ /* 0x003fe20003800000 */
.L_x_2351:
[----:B------:R-:W-:Y:S01]  /*17570*/  ULDC.64 UR4, c[0x0][0x208] ;  /* 0x0000820000047ab9 */ /* 0x000fe20000000a00 */
[----:B------:R-:W-:Y:S02]  /*17580*/  IMAD.MOV.U32 R3, RZ, RZ, R6 ;  /* 0x000000ffff037224 */ /* 0x000fe400078e0006 */
        /* <DEDUP_REMOVED lines=18> */
.L_x_2352:
[----:B------:R-:W-:Y:S02]  /*176b0*/  IMAD.MOV.U32 R13, RZ, RZ, R17 ;  /* 0x000000ffff0d7224 */ /* 0x000fe400078e0011 */
[----:B------:R-:W-:-:S07]  /*176c0*/  IMAD.MOV.U32 R6, RZ, RZ, R14 ;  /* 0x000000ffff067224 */ /* 0x000fce00078e000e */
[----:B------:R-:W-:Y:S05]  /*176d0*/  WARPSYNC.COLLECTIVE R15, `(.L_x_2353) ;  /* 0x000000000f087348 */ /* 0x000fea0003c00000 */
[----:B------:R0:W1:Y:S02]  /*176e0*/  SHFL.IDX P6, R14, R13, R12, R11 ;  /* 0x0000000c0d0e7389 */ /* 0x00006400000c000b */
[----:B01----:R-:W-:Y:S01]  /*176f0*/  ENDCOLLECTIVE ;  /* 0x000000000000791b */ /* 0x003fe20003800000 */
.L_x_2353:
        /* <DEDUP_REMOVED lines=19> */
.L_x_2354:
[----:B------:R-:W-:Y:S01]  /*17830*/  MOV R13, R17 ;  /* 0x00000011000d7202 */ /* 0x000fe20000000f00 */
[----:B------:R-:W-:-:S07]  /*17840*/  IMAD.MOV.U32 R18, RZ, RZ, R14 ;  /* 0x000000ffff127224 */ /* 0x000fce00078e000e */
[----:B------:R-:W-:Y:S05]  /*17850*/  WARPSYNC.COLLECTIVE R15, `(.L_x_2355) ;  /* 0x000000000f087348 */ /* 0x000fea0003c00000 */
[----:B------:R0:W1:Y:S02]  /*17860*/  SHFL.IDX P6, R14, R13, R12, R11 ;  /* 0x0000000c0d0e7389 */ /* 0x00006400000c000b */
[----:B01----:R-:W-:Y:S01]  /*17870*/  ENDCOLLECTIVE ;  /* 0x000000000000791b */ /* 0x003fe20003800000 */
.L_x_2355:
[----:B------:R-:W-:Y:S05]  /*17880*/  BRA `(.L_x_2356) ;  /* 0xffffffcc006c7947 */ /* 0x000fea000383ffff */
.L_x_2274:
[----:B0-----:R0:W1:Y:S02]  /*17890*/  SYNCS.PHASECHK.TRANS64.TRYWAIT P0, [R7+URZ+0x38820], R6 ;  /* 0x03882006070075a7 */ /* 0x001064000800017f */
[----:B-1----:R-:W-:Y:S05]  /*178a0*/  @!P0 NANOSLEEP.SYNCS 0x989680 ;  /* 0x009896800000895d */ /* 0x002fea0003900000 */
[----:B------:R-:W1:Y:S02]  /*178b0*/  @!P0 SYNCS.PHASECHK.TRANS64 P0, [R7+URZ+0x38820], R6 ;  /* 0x03882006070085a7 */ /* 0x000e64000800007f */
[----:B-1----:R-:W-:Y:S05]  /*178c0*/  @!P0 BRA `(.L_x_2274) ;  /* 0xfffffffc00f08947 */ /* 0x002fea000383ffff */
[----:B------:R-:W-:Y:S05]  /*178d0*/  BRA `(.L_x_2357) ;  /* 0xffffffcc00f47947 */ /* 0x000fea000383ffff */
.L_x_2275:
[----:B------:R-:W1:Y:S01]  /*178e0*/  S2R R3, SR_TID.X ;  /* 0x0000000000037919 */ /* 0x000e620000002100 */
[----:B------:R-:W-:Y:S01]  /*178f0*/  BSSY B0, `(.L_x_2358) ;  /* 0x000000a000007945 */ /* 0x000fe20003800000 */
[----:B------:R-:W-:Y:S01]  /*17900*/  IMAD.MOV.U32 R12, RZ, RZ, RZ ;  /* 0x000000ffff0c7224 */ /* 0x000fe200078e00ff */
[----:B------:R-:W-:Y:S01]  /*17910*/  MOV R11, 0x1f ;  /* 0x0000001f000b7802 */ /* 0x000fe20000000f00 */
[----:B------:R-:W-:Y:S01]  /*17920*/  IMAD.MOV.U32 R15, RZ, RZ, -0x1 ;  /* 0xffffffffff0f7424 */ /* 0x000fe200078e00ff */
[----:B-1----:R-:W-:-:S04]  /*17930*/  SHF.R.U32.HI R3, RZ, 0x5, R3 ;  /* 0x00000005ff037819 */ /* 0x002fc80000011603 */
[----:B------:R-:W-:-:S05]  /*17940*/  LOP3.LUT R3, R3, 0x3, RZ, 0xc0, !PT ;  /* 0x0000000303037812 */ /* 0x000fca00078ec0ff */
[----:B------:R-:W-:-:S07]  /*17950*/  IMAD.MOV.U32 R13, RZ, RZ, R3 ;  /* 0x000000ffff0d7224 */ /* 0x000fce00078e0003 */
[----:B0----5:R-:W-:Y:S05]  /*17960*/  WARPSYNC.COLLECTIVE R15, `(.L_x_2359) ;  /* 0x000000000f087348 */ /* 0x021fea0003c00000 */
[----:B------:R1:W2:Y:S02]  /*17970*/  SHFL.IDX P6, R14, R13, R12, R11 ;  /* 0x0000000c0d0e7389 */ /* 0x0002a400000c000b */
[----:B012--5:R-:W-:Y:S01]  /*17980*/  ENDCOLLECTIVE ;  /* 0x000000000000791b */ /* 0x027fe20003800000 */
.L_x_2359:
[----:B------:R-:W-:Y:S05]  /*17990*/  BSYNC B0 ;  /* 0x0000000000007941 */ /* 0x000fea0003800000 */
.L_x_2358:
[----:B------:R-:W-:Y:S05]  /*179a0*/  BRA `(.L_x_2360) ;  /* 0xffffffcc00d87947 */ /* 0x000fea000383ffff */
.L_x_2276:
[----:B------:R-:W-:Y:S01]  /*179b0*/  BSSY B0, `(.L_x_2361) ;  /* 0x0000006000007945 */ /* 0x000fe20003800000 */
[----:B------:R-:W-:-:S07]  /*179c0*/  IMAD.MOV.U32 R15, RZ, RZ, -0x1 ;  /* 0xffffffffff0f7424 */ /* 0x000fce00078e00ff */
[----:B01---5:R-:W-:Y:S05]  /*179d0*/  WARPSYNC.COLLECTIVE R15, `(.L_x_2362) ;  /* 0x000000000f0c7348 */ /* 0x023fea0003c00000 */
[----:B------:R-:W-:Y:S02]  /*179e0*/  ELECT P6, UR62, PT ;  /* 0x00000000003e782f */ /* 0x000fe400038c0000 */
[----:B------:R-:W-:Y:S01]  /*179f0*/  MOV R14, UR62 ;  /* 0x0000003e000e7c02 */ /* 0x000fe20008000f00 */
[----:B01---5:R-:W-:Y:S10]  /*17a00*/  ENDCOLLECTIVE ;  /* 0x000000000000791b */ /* 0x023ff40003800000 */
.L_x_2362:
[----:B------:R-:W-:Y:S05]  /*17a10*/  BSYNC B0 ;  /* 0x0000000000007941 */ /* 0x000fea0003800000 */
.L_x_2361:
[----:B------:R-:W-:Y:S05]  /*17a20*/  BRA `(.L_x_2363) ;  /* 0xffffffcc00cc7947 */ /* 0x000fea000383ffff */
.L_x_2278:
[----:B-1----:R1:W2:Y:S02]  /*17a30*/  SYNCS.PHASECHK.TRANS64.TRYWAIT P1, [R5+URZ+0x38840], R4 ;  /* 0x03884004050075a7 */ /* 0x0022a4000802017f */
[----:B--2---:R-:W-:Y:S05]  /*17a40*/  @!P1 NANOSLEEP.SYNCS 0x989680 ;  /* 0x009896800000995d */ /* 0x004fea0003900000 */
[----:B------:R-:W2:Y:S02]  /*17a50*/  @!P1 SYNCS.PHASECHK.TRANS64 P1, [R5+URZ+0x38840], R4 ;  /* 0x03884004050095a7 */ /* 0x000ea4000802007f */
[----:B--2---:R-:W-:Y:S05]  /*17a60*/  @!P1 BRA `(.L_x_2278) ;  /* 0xfffffffc00f09947 */ /* 0x004fea000383ffff */
[----:B------:R-:W-:Y:S05]  /*17a70*/  BRA `(.L_x_2364) ;  /* 0xffffffcc00f47947 */ /* 0x000fea000383ffff */
.L_x_2280:
[----:B--2---:R2:W3:Y:S02]  /*17a80*/  SYNCS.PHASECHK.TRANS64.TRYWAIT P1, [R3+URZ+0x38840], R0 ;  /* 0x03884000030075a7 */ /* 0x0044e4000802017f */
[----:B---3--:R-:W-:Y:S05]  /*17a90*/  @!P1 NANOSLEEP.SYNCS 0x989680 ;  /* 0x009896800000995d */ /* 0x008fea0003900000 */
[----:B------:R-:W3:Y:S02]  /*17aa0*/  @!P1 SYNCS.PHASECHK.TRANS64 P1, [R3+URZ+0x38840], R0 ;  /* 0x03884000030095a7 */ /* 0x000ee4000802007f */
[----:B---3--:R-:W-:Y:S05]  /*17ab0*/  @!P1 BRA `(.L_x_2280) ;  /* 0xfffffffc00f09947 */ /* 0x008fea000383ffff */
[----:B------:R-:W-:Y:S05]  /*17ac0*/  BRA `(.L_x_2365) ;  /* 0xffffffd000007947 */ /* 0x000fea000383ffff */
.L_x_2282:
[----:B---3--:R3:W4:Y:S02]  /*17ad0*/  SYNCS.PHASECHK.TRANS64.TRYWAIT P1, [R5+URZ+0x38860], R4 ;  /* 0x03886004050075a7 */ /* 0x008724000802017f */
[----:B----4-:R-:W-:Y:S05]  /*17ae0*/  @!P1 NANOSLEEP.SYNCS 0x989680 ;  /* 0x009896800000995d */ /* 0x010fea0003900000 */
[----:B------:R-:W4:Y:S02]  /*17af0*/  @!P1 SYNCS.PHASECHK.TRANS64 P1, [R5+URZ+0x38860], R4 ;  /* 0x03886004050095a7 */ /* 0x000f24000802007f */
[----:B----4-:R-:W-:Y:S05]  /*17b00*/  @!P1 BRA `(.L_x_2282) ;  /* 0xfffffffc00f09947 */ /* 0x010fea000383ffff */
[----:B------:R-:W-:Y:S05]  /*17b10*/  BRA `(.L_x_2366) ;  /* 0xffffffcc00fc7947 */ /* 0x000fea000383ffff */
.L_x_2367:
        /* <DEDUP_REMOVED lines=14> */
.L_x_3277:


//--------------------- .text._ZN7cutlass13device_kernelIN5flash11enable_sm90INS1_16FlashAttnFwdSm90INS1_25CollectiveMainloopFwdSm90ILi2EN4cute5tupleIJNS5_1CILi1EEES8_S8_EEENS6_IJNS7_ILi128EEENS7_ILi80EEENS7_ILi256EEEEEELi256ENS_6half_tEfNS_4arch4Sm90ELb1ELb0ELb0ELb1ELb1ELb0ELb0ELb1ELb1ELb1ELb1ELb0EEENS1_21CollectiveEpilogueFwdINS6_IJSA_SC_SB_EEES9_SE_SG_Li256ELb1ELb1ELb1ELb0EEENS1_36VarlenDynamicPersistentTileSchedulerILi128ELi80ELi256ELi128ELb1ELb1ELb1ELb1ELb1ELb1EEEEEEEEEvNT_6ParamsE --------------------------
	.section	.text._ZN7cutlass13device_kernelIN5flash11enable_sm90INS1_16FlashAttnFwdSm90INS1_25CollectiveMainloopFwdSm90ILi2EN4cute5tupleIJNS5_1CILi1EEES8_S8_EEENS6_IJNS7_ILi128EEENS7_ILi80EEENS7_ILi256EEEEEELi256ENS_6half_tEfNS_4arch4Sm90ELb1ELb0ELb0ELb1ELb1ELb0ELb0ELb1ELb1ELb1ELb1ELb0EEENS1_21CollectiveEpilogueFwdINS6_IJSA_SC_SB_EEES9_SE_SG_Li256ELb1ELb1ELb1ELb0EEENS1_36VarlenDynamicPersistentTileSchedulerILi128ELi80ELi256ELi128ELb1ELb1ELb1ELb1ELb1ELb1EEEEEEEEEvNT_6ParamsE,"ax",@progbits
	.align	128
.text._ZN7cutlass13device_kernelIN5flash11enable_sm90INS1_16FlashAttnFwdSm90INS1_25CollectiveMainloopFwdSm90ILi2EN4cute5tupleIJNS5_1CILi1EEES8_S8_EEENS6_IJNS7_ILi128EEENS7_ILi80EEENS7_ILi256EEEEEELi256ENS_6half_tEfNS_4arch4Sm90ELb1ELb0ELb0ELb1ELb1ELb0ELb0ELb1ELb1ELb1ELb1ELb0EEENS1_21CollectiveEpilogueFwdINS6_IJSA_SC_SB_EEES9_SE_SG_Li256ELb1ELb1ELb1ELb0EEENS1_36VarlenDynamicPersistentTileSchedulerILi128ELi80ELi256ELi128ELb1ELb1ELb1ELb1ELb1ELb1EEEEEEEEEvNT_6ParamsE:
        .type           _ZN7cutlass13device_kernelIN5flash11enable_sm90INS1_16FlashAttnFwdSm90INS1_25CollectiveMainloopFwdSm90ILi2EN4cute5tupleIJNS5_1CILi1EEES8_S8_EEENS6_IJNS7_ILi128EEENS7_ILi80EEENS7_ILi256EEEEEELi256ENS_6half_tEfNS_4arch4Sm90ELb1ELb0ELb0ELb1ELb1ELb0ELb0ELb1ELb1ELb1ELb1ELb0EEENS1_21CollectiveEpilogueFwdINS6_IJSA_SC_SB_EEES9_SE_SG_Li256ELb1ELb1ELb1ELb0EEENS1_36VarlenDynamicPersistentTileSchedulerILi128ELi80ELi256ELi128ELb1ELb1ELb1ELb1ELb1ELb1EEEEEEEEEvNT_6ParamsE,@function
        .size           _ZN7cutlass13device_kernelIN5flash11enable_sm90INS1_16FlashAttnFwdSm90INS1_25CollectiveMainloopFwdSm90ILi2EN4cute5tupleIJNS5_1CILi1EEES8_S8_EEENS6_IJNS7_ILi128EEENS7_ILi80EEENS7_ILi256EEEEEELi256ENS_6half_tEfNS_4arch4Sm90ELb1ELb0ELb0ELb1ELb1ELb0ELb0ELb1ELb1ELb1ELb1ELb0EEENS1_21CollectiveEpilogueFwdINS6_IJSA_SC_SB_EEES9_SE_SG_Li256ELb1ELb1ELb1ELb0EEENS1_36VarlenDynamicPersistentTileSchedulerILi128ELi80ELi256ELi128ELb1ELb1ELb1ELb1ELb1ELb1EEEEEEEEEvNT_6ParamsE,(.L_x_3278 - _ZN7cutlass13device_kernelIN5flash11enable_sm90INS1_16FlashAttnFwdSm90INS1_25CollectiveMainloopFwdSm90ILi2EN4cute5tupleIJNS5_1CILi1EEES8_S8_EEENS6_IJNS7_ILi128EEENS7_ILi80EEENS7_ILi256EEEEEELi256ENS_6half_tEfNS_4arch4Sm90ELb1ELb0ELb0ELb1ELb1ELb0ELb0ELb1ELb1ELb1ELb1ELb0EEENS1_21CollectiveEpilogueFwdINS6_IJSA_SC_SB_EEES9_SE_SG_Li256ELb1ELb1ELb1ELb0EEENS1_36VarlenDynamicPersistentTileSchedulerILi128ELi80ELi256ELi128ELb1ELb1ELb1ELb1ELb1ELb1EEEEEEEEEvNT_6ParamsE)
        .other          _ZN7cutlass13device_kernelIN5flash11enable_sm90INS1_16FlashAttnFwdSm90INS1_25CollectiveMainloopFwdSm90ILi2EN4cute5tupleIJNS5_1CILi1EEES8_S8_EEENS6_IJNS7_ILi128EEENS7_ILi80EEENS7_ILi256EEEEEELi256ENS_6half_tEfNS_4arch4Sm90ELb1ELb0ELb0ELb1ELb1ELb0ELb0ELb1ELb1ELb1ELb1ELb0EEENS1_21CollectiveEpilogueFwdINS6_IJSA_SC_SB_EEES9_SE_SG_Li256ELb1ELb1ELb1ELb0EEENS1_36VarlenDynamicPersistentTileSchedulerILi128ELi80ELi256ELi128ELb1ELb1ELb1ELb1ELb1ELb1EEEEEEEEEvNT_6ParamsE,@"STO_CUDA_ENTRY STV_DEFAULT"
_ZN7cutlass13device_kernelIN5flash11enable_sm90INS1_16FlashAttnFwdSm90INS1_25CollectiveMainloopFwdSm90ILi2EN4cute5tupleIJNS5_1CILi1EEES8_S8_EEENS6_IJNS7_ILi128EEENS7_ILi80EEENS7_ILi256EEEEEELi256ENS_6half_tEfNS_4arch4Sm90ELb1ELb0ELb0ELb1ELb1ELb0ELb0ELb1ELb1ELb1ELb1ELb0EEENS1_21CollectiveEpilogueFwdINS6_IJSA_SC_SB_EEES9_SE_SG_Li256ELb1ELb1ELb1ELb0EEENS1_36VarlenDynamicPersistentTileSchedulerILi128ELi80ELi256ELi128ELb1ELb1ELb1ELb1ELb1ELb1EEEEEEEEEvNT_6ParamsE:
        /* <DEDUP_REMOVED lines=45> */
.L_x_2368:
        /* <DEDUP_REMOVED lines=22> */
.L_x_2369:
        /* <DEDUP_REMOVED lines=18> */
.L_x_2370:
        /* <DEDUP_REMOVED lines=22> */
.L_x_2371:
        /* <DEDUP_REMOVED lines=23> */
.L_x_2372:
        /* <DEDUP_REMOVED lines=10> */
.L_x_2374:
        /* <DEDUP_REMOVED lines=45> */
[----:B------:R-:W-:Y:S02]  /*0b90*/  LOP3.LUT R9, R9, 0x7ffffffc, RZ, 0xc0, !PT ;  /* 0x7ffffffc09097812 */ /* 0x000fe400078ec0ff */
[----:B------:R-:W-:Y:S02]  /*0ba0*/  LEA.HI R11, R7, R10, RZ, 0x3 ;  /* 0x0000000a070b7211 */ /* 0x000fe400078f18ff */
[----:B------:R-:W-:Y:S01]  /*0bb0*/  LEA.HI R2, R2, R3, RZ, 0x1 ;  /* 0x0000000302027211 */ /* 0x000fe200078f08ff */
[----:B------:R-:W-:Y:S01]  /*0bc0*/  IMAD.IADD R9, R13, 0x1, -R9 ;  /* 0x000000010d097824 */ /* 0x000fe200078e0a09 */
[----:B------:R-:W-:-:S02]  /*0bd0*/  LOP3.LUT R7, R0, 0x1ffffffe, RZ, 0xc0, !PT ;  /* 0x1ffffffe00077812 */ /* 0x000fc400078ec0ff */
[----:B------:R-:W-:Y:S01]  /*0be0*/  LOP3.LUT R11, R11, 0xfffffff8, RZ, 0xc0, !PT ;  /* 0xfffffff80b0b7812 */ /* 0x000fe200078ec0ff */
[----:B------:R-:W-:Y:S01]  /*0bf0*/  IMAD.SHL.U32 R23, R9, 0x2, RZ ;  /* 0x0000000209177824 */ /* 0x000fe200078e00ff */
[----:B------:R-:W-:Y:S01]  /*0c00*/  LEA.HI R8, R8, R13, RZ, 0x5 ;  /* 0x0000000d08087211 */ /* 0x000fe200078f28ff */
[----:B------:R-:W-:Y:S01]  /*0c10*/  IMAD.IADD R7, R4, 0x1, -R7 ;  /* 0x0000000104077824 */ /* 0x000fe200078e0a07 */
[----:B------:R-:W-:Y:S01]  /*0c20*/  LOP3.LUT R2, R2, 0x3fffffe, RZ, 0xc0, !PT ;  /* 0x03fffffe02027812 */ /* 0x000fe200078ec0ff */
[----:B------:R-:W-:Y:S01]  /*0c30*/  IMAD.IADD R11, R10, 0x1, -R11 ;  /* 0x000000010a0b7824 */ /* 0x000fe200078e0a0b */
[----:B------:R-:W-:Y:S01]  /*0c40*/  LEA.HI R0, R12, R12, RZ, 0x1 ;  /* 0x0000000c0c007211 */ /* 0x000fe200078f08ff */
[----:B------:R-:W-:Y:S01]  /*0c50*/  VIADD R24, R23, 0x8 ;  /* 0x0000000817187836 */ /* 0x000fe20000000000 */
[----:B------:R-:W-:Y:S01]  /*0c60*/  SHF.R.S32.HI R8, RZ, 0x5, R8 ;  /* 0x00000005ff087819 */ /* 0x000fe20000011408 */
[----:B------:R-:W-:Y:S01]  /*0c70*/  IMAD.IADD R2, R3, 0x1, -R2 ;  /* 0x0000000103027824 */ /* 0x000fe200078e0a02 */
[----:B------:R-:W-:Y:S01]  /*0c80*/  LOP3.LUT R3, R0, 0x1ffffffe, RZ, 0xc0, !PT ;  /* 0x1ffffffe00037812 */ /* 0x000fe200078ec0ff */
[----:B------:R-:W-:Y:S01]  /*0c90*/  IMAD R0, R7, 0x8, R6 ;  /* 0x0000000807007824 */ /* 0x000fe200078e0206 */
[----:B------:R-:W-:Y:S01]  /*0ca0*/  SHF.R.S32.HI R25, RZ, 0x1f, R24 ;  /* 0x0000001fff197819 */ /* 0x000fe20000011418 */
[----:B------:R-:W-:-:S02]  /*0cb0*/  VIADD R22, R23, 0x10 ;  /* 0x0000001017167836 */ /* 0x000fc40000000000 */
[C---:B------:R-:W-:Y:S01]  /*0cc0*/  VIADD R21, R23.reuse, 0x18 ;  /* 0x0000001817157836 */ /* 0x040fe20000000000 */
[----:B------:R0:W-:Y:S01]  /*0cd0*/  STL [R1+0x3c], R0 ;  /* 0x00003c0001007387 */ /* 0x0001e20000100800 */
[----:B------:R-:W-:Y:S01]  /*0ce0*/  IMAD R11, R8, 0x10, R11 ;  /* 0x00000010080b7824 */ /* 0x000fe200078e020b */
[----:B------:R-:W-:Y:S01]  /*0cf0*/  SHF.R.S32.HI R24, RZ, 0x1f, R22 ;  /* 0x0000001fff187819 */ /* 0x000fe20000011416 */
[C---:B------:R-:W-:Y:S01]  /*0d00*/  VIADD R20, R23.reuse, 0x20 ;  /* 0x0000002017147836 */ /* 0x040fe20000000000 */
[----:B------:R-:W-:Y:S01]  /*0d10*/  SHF.R.S32.HI R22, RZ, 0x1f, R21 ;  /* 0x0000001fff167819 */ /* 0x000fe20000011415 */
[C---:B------:R-:W-:Y:S02]  /*0d20*/  VIADD R19, R23.reuse, 0x28 ;  /* 0x0000002817137836 */ /* 0x040fe40000000000 */
[C---:B------:R-:W-:Y:S01]  /*0d30*/  VIADD R18, R23.reuse, 0x30 ;  /* 0x0000003017127836 */ /* 0x040fe20000000000 */
[----:B------:R-:W-:Y:S01]  /*0d40*/  SHF.R.S32.HI R21, RZ, 0x1f, R20 ;  /* 0x0000001fff157819 */ /* 0x000fe20000011414 */
[C---:B------:R-:W-:Y:S01]  /*0d50*/  VIADD R17, R23.reuse, 0x38 ;  /* 0x0000003817117836 */ /* 0x040fe20000000000 */
[----:B------:R-:W-:Y:S01]  /*0d60*/  SHF.R.S32.HI R20, RZ, 0x1f, R19 ;  /* 0x0000001fff147819 */ /* 0x000fe20000011413 */
[----:B0-----:R-:W-:Y:S01]  /*0d70*/  IMAD R0, R2, 0x40, R11 ;  /* 0x0000004002007824 */ /* 0x001fe200078e020b */
[----:B------:R-:W-:Y:S01]  /*0d80*/  SHF.R.S32.HI R19, RZ, 0x1f, R18 ;  /* 0x0000001fff137819 */ /* 0x000fe20000011412 */
[C---:B------:R-:W-:Y:S01]  /*0d90*/  VIADD R16, R23.reuse, 0x40 ;  /* 0x0000004017107836 */ /* 0x040fe20000000000 */
[----:B------:R-:W-:Y:S01]  /*0da0*/  SHF.R.S32.HI R18, RZ, 0x1f, R17 ;  /* 0x0000001fff127819 */ /* 0x000fe20000011411 */
[----:B------:R-:W-:Y:S01]  /*0db0*/  IMAD.U32 R2, RZ, RZ, UR8 ;  /* 0x00000008ff027e24 */ /* 0x000fe2000f8e00ff */
[----:B------:R-:W-:Y:S01]  /*0dc0*/  STL [R1+0x38], R0 ;  /* 0x0000380001007387 */ /* 0x000fe20000100800 */
[C---:B------:R-:W-:Y:S01]  /*0dd0*/  VIADD R15, R23.reuse, 0x48 ;  /* 0x00000048170f7836 */ /* 0x040fe20000000000 */
[----:B------:R-:W-:Y:S01]  /*0de0*/  SHF.R.S32.HI R17, RZ, 0x1f, R16 ;  /* 0x0000001fff117819 */ /* 0x000fe20000011410 */
[C---:B------:R-:W-:Y:S01]  /*0df0*/  VIADD R14, R23.reuse, 0x50 ;  /* 0x00000050170e7836 */ /* 0x040fe20000000000 */
[----:B------:R0:W-:Y:S01]  /*0e00*/  STL [R1+0x40], R2 ;  /* 0x0000400201007387 */ /* 0x0001e20000100800 */
[----:B------:R-:W-:Y:S01]  /*0e10*/  IMAD.IADD R3, R12, 0x1, -R3 ;  /* 0x000000010c037824 */ /* 0x000fe200078e0a03 */
[----:B------:R-:W-:Y:S01]  /*0e20*/  SHF.R.S32.HI R16, RZ, 0x1f, R15 ;  /* 0x0000001fff107819 */ /* 0x000fe2000001140f */
[C---:B------:R-:W-:Y:S01]  /*0e30*/  VIADD R13, R23.reuse, 0x58 ;  /* 0x00000058170d7836 */ /* 0x040fe20000000000 */
[----:B------:R-:W-:Y:S01]  /*0e40*/  SHF.R.S32.HI R15, RZ, 0x1f, R14 ;  /* 0x0000001fff0f7819 */ /* 0x000fe2000001140e */
[----:B------:R-:W-:-:S02]  /*0e50*/  VIADD R12, R23, 0x60 ;  /* 0x00000060170c7836 */ /* 0x000fc40000000000 */
[C---:B------:R-:W-:Y:S01]  /*0e60*/  VIADD R11, R23.reuse, 0x68 ;  /* 0x00000068170b7836 */ /* 0x040fe20000000000 */
[----:B------:R-:W-:Y:S01]  /*0e70*/  SHF.R.S32.HI R14, RZ, 0x1f, R13 ;  /* 0x0000001fff0e7819 */ /* 0x000fe2000001140d */
[C---:B------:R-:W-:Y:S01]  /*0e80*/  VIADD R10, R23.reuse, 0x70 ;  /* 0x00000070170a7836 */ /* 0x040fe20000000000 */
[----:B------:R-:W-:Y:S01]  /*0e90*/  SHF.R.S32.HI R13, RZ, 0x1f, R12 ;  /* 0x0000001fff0d7819 */ /* 0x000fe2000001140c */
[----:B0-----:R-:W-:Y:S01]  /*0ea0*/  IMAD.U32 R2, RZ, RZ, UR4 ;  /* 0x00000004ff027e24 */ /* 0x001fe2000f8e00ff */
        /* <DEDUP_REMOVED lines=17> */
[----:B------:R-:W-:-:S02]  /*0fc0*/  VIADD R225, R23, 0xb8 ;  /* 0x000000b817e17836 */ /* 0x000fc40000000000 */
        /* <DEDUP_REMOVED lines=9> */
[----:B------:R-:W-:Y:S01]  /*1060*/  SHF.R.S32.HI R2, RZ, 0x1f, R223 ;  /* 0x0000001fff027819 */ /* 0x000fe200000114df */
[----:B------:R-:W-:-:S07]  /*1070*/  IMAD.U32 R18, RZ, RZ, UR4 ;  /* 0x00000004ff127e24 */ /* 0x000fce000f8e00ff */
.L_x_2438:
[----:B------:R-:W-:Y:S01]  /*1080*/  ULDC.64 UR8, c[0x0][0xc88] ;  /* 0x0003220000087ab9 */ /* 0x000fe20000000a00 */
[----:B------:R-:W-:Y:S01]  /*1090*/  ULDC.64 UR10, c[0x0][0xa18] ;  /* 0x00028600000a7ab9 */ /* 0x000fe20000000a00 */
[----:B------:R-:W-:Y:S02]  /*10a0*/  UIMAD.WIDE UR8, UR7, 0x4, UR8 ;  /* 0x00000004070878a5 */ /* 0x000fe4000f8e0208 */
[----:B------:R-:W-:Y:S01]  /*10b0*/  UISETP.NE.U32.AND UP1, UPT, UR10, URZ, UPT ;  /* 0x0000003f0a00728c */ /* 0x000fe2000bf25070 */
[----:B------:R-:W-:-:S03]  /*10c0*/  ULDC UR7, c[0x0][0x424] ;  /* 0x0001090000077ab9 */ /* 0x000fc60000000800 */
[----:B0123--:R-:W-:Y:S02]  /*10d0*/  IMAD.U32 R2, RZ, RZ, UR8 ;  /* 0x00000008ff027e24 */ /* 0x00ffe4000f8e00ff */
[----:B------:R-:W-:Y:S01]  /*10e0*/  IMAD.U32 R3, RZ, RZ, UR9 ;  /* 0x00000009ff037e24 */ /* 0x000fe2000f8e00ff */
        /* <DEDUP_REMOVED lines=9> */
[----:B------:R-:W-:Y:S01]  /*1180*/  IMAD.U32 R220, RZ, RZ, UR4 ;  /* 0x00000004ffdc7e24 */ /* 0x000fe2000f8e00ff */
[----:B------:R-:W-:-:S04]  /*1190*/  @UP0 ULEA UR8, UP2, UR4, UR8, 0x2 ;  /* 0x0000000804080291 */ /* 0x000fc8000f84103f */
[----:B------:R-:W-:Y:S02]  /*11a0*/  @UP0 ULEA.HI.X UR9, UR4, UR9, UR12, 0x2, UP2 ;  /* 0x0000000904090291 */ /* 0x000fe400090f140c */
[----:B------:R-:W-:Y:S01]  /*11b0*/  IMAD.U32 R6, RZ, RZ, UR12 ;  /* 0x0000000cff067e24 */ /* 0x000fe2000f8e00ff */
[----:B------:R-:W-:Y:S01]  /*11c0*/  @UP1 ULEA UR10, UP0, UR4, UR10, 0x2 ;  /* 0x0000000a040a1291 */ /* 0x000fe2000f80103f */
[----:B------:R-:W-:-:S03]  /*11d0*/  IMAD.U32 R2, RZ, RZ, UR8 ;  /* 0x00000008ff027e24 */ /* 0x000fc6000f8e00ff */
[----:B------:R-:W-:Y:S01]  /*11e0*/  @UP1 ULEA.HI.X UR11, UR4, UR11, UR12, 0x2, UP0 ;  /* 0x0000000b040b1291 */ /* 0x000fe200080f140c */
[----:B------:R-:W-:Y:S01]  /*11f0*/  IMAD.U32 R3, RZ, RZ, UR9 ;  /* 0x00000009ff037e24 */ /* 0x000fe2000f8e00ff */
[----:B------:R-:W-:Y:S01]  /*1200*/  ULDC.64 UR8, c[0x0][0x418] ;  /* 0x0001060000087ab9 */ /* 0x000fe20000000a00 */
[----:B------:R-:W-:Y:S01]  /*1210*/  IMAD.U32 R4, RZ, RZ, UR10 ;  /* 0x0000000aff047e24 */ /* 0x000fe2000f8e00ff */
[----:B------:R0:W-:Y:S02]  /*1220*/  STL [R1+0x2c], R6 ;  /* 0x00002c0601007387 */ /* 0x0001e40000100800 */
[----:B------:R-:W-:Y:S02]  /*1230*/  IMAD.U32 R5, RZ, RZ, UR11 ;  /* 0x0000000bff057e24 */ /* 0x000fe4000f8e00ff */
[----:B------:R-:W2:Y:S01]  /*1240*/  @P0 LDG.E R2, desc[UR38][R2.64] ;  /* 0x0000002602020981 */ /* 0x000ea2000c1e1900 */
[----:B------:R-:W-:Y:S01]  /*1250*/  UISETP.NE.U32.AND UP0, UPT, UR8, URZ, UPT ;  /* 0x0000003f0800728c */ /* 0x000fe2000bf05070 */
[----:B------:R-:W-:-:S02]  /*1260*/  ULDC.64 UR10, c[0x0][0xa20] ;  /* 0x00028800000a7ab9 */ /* 0x000fc40000000a00 */
[----:B------:R-:W3:Y:S01]  /*1270*/  @P2 LDG.E R4, desc[UR38][R4.64] ;  /* 0x0000002604042981 */ /* 0x000ee2000c1e1900 */
[----:B------:R-:W-:Y:S01]  /*1280*/  UISETP.NE.AND.EX UP0, UPT, UR9, URZ, UPT, UP0 ;  /* 0x0000003f0900728c */ /* 0x000fe2000bf05300 */
[----:B------:R-:W-:Y:S01]  /*1290*/  ISETP.NE.U32.AND P1, PT, RZ, UR10, PT ;  /* 0x0000000aff007c0c */ /* 0x000fe2000bf25070 */
[----:B------:R-:W-:Y:S01]  /*12a0*/  ULDC UR8, c[0x0][0x2f0] ;  /* 0x0000bc0000087ab9 */ /* 0x000fe20000000800 */
[----:B------:R-:W-:Y:S02]  /*12b0*/  ULOP3.LUT UR9, UR5, 0xffff, URZ, 0xc0, !UPT ;  /* 0x0000ffff05097892 */ /* 0x000fe4000f8ec03f */
[----:B------:R-:W-:Y:S01]  /*12c0*/  USEL UR7, UR7, 0x1, UP0 ;  /* 0x0000000107077887 */ /* 0x000fe20008000000 */
[----:B------:R-:W-:Y:S01]  /*12d0*/  ISETP.NE.AND.EX P1, PT, RZ, UR11, PT, P1 ;  /* 0x0000000bff007c0c */ /* 0x000fe2000bf25310 */
[----:B------:R-:W-:Y:S02]  /*12e0*/  UMOV UR4, URZ ;  /* 0x0000003f00047c82 */ /* 0x000fe40008000000 */
[----:B------:R-:W-:Y:S01]  /*12f0*/  UIMAD UR7, UR7, UR8, URZ ;  /* 0x00000008070772a4 */ /* 0x000fe2000f8e023f */
[----:B------:R-:W-:Y:S01]  /*1300*/  IMAD.U32 R222, RZ, RZ, UR9 ;  /* 0x00000009ffde7e24 */ /* 0x000fe2000f8e00ff */
[----:B--2---:R-:W-:-:S02]  /*1310*/  @P0 R2UR UR4, R2 ;  /* 0x00000000020402ca */ /* 0x004fc400000e0000 */
[----:B---3--:R-:W-:-:S13]  /*1320*/  @P2 R2UR UR8, R4 ;  /* 0x00000000040822ca */ /* 0x008fda00000e0000 */
[----:B------:R-:W-:Y:S01]  /*1330*/  IMAD.U32 R22, RZ, RZ, UR8 ;  /* 0x00000008ff167e24 */ /* 0x000fe2000f8e00ff */
[----:B0---45:R-:W-:Y:S06]  /*1340*/  @P2 BRA `(.L_x_2375) ;  /* 0x0000000000442947 */ /* 0x031fec0003800000 */
[----:B------:R-:W-:Y:S02]  /*1350*/  ULDC.64 UR8, c[0x0][0xa00] ;  /* 0x0002800000087ab9 */ /* 0x000fe40000000a00 */
[----:B------:R-:W-:Y:S01]  /*1360*/  ISETP.NE.U32.AND P0, PT, RZ, UR8, PT ;  /* 0x00000008ff007c0c */ /* 0x000fe2000bf05070 */
[----:B------:R-:W-:Y:S02]  /*1370*/  ULDC UR8, c[0x0][0x288] ;  /* 0x0000a20000087ab9 */ /* 0x000fe40000000800 */
[----:B------:R-:W-:Y:S01]  /*1380*/  IMAD.U32 R22, RZ, RZ, UR8 ;  /* 0x00000008ff167e24 */ /* 0x000fe2000f8e00ff */
[----:B------:R-:W-:-:S13]  /*1390*/  ISETP.NE.AND.EX P0, PT, RZ, UR9, PT, P0 ;  /* 0x00000009ff007c0c */ /* 0x000fda000bf05300 */
[----:B------:R-:W-:Y:S05]  /*13a0*/  @!P0 BRA `(.L_x_2375) ;  /* 0x00000000002c8947 */ /* 0x000fea0003800000 */
[----:B------:R-:W-:Y:S01]  /*13b0*/  R2UR UR12, R220 ;  /* 0x00000000dc0c72ca */ /* 0x000fe200000e0000 */
[----:B------:R-:W-:-:S12]  /*13c0*/  ULDC.64 UR8, c[0x0][0xa00] ;  /* 0x0002800000087ab9 */ /* 0x000fd80000000a00 */
[----:B------:R-:W-:-:S06]  /*13d0*/  UIMAD.WIDE UR8, UR12, 0x4, UR8 ;  /* 0x000000040c0878a5 */ /* 0x000fcc000f8e0208 */
[----:B------:R-:W-:Y:S02]  /*13e0*/  IMAD.U32 R2, RZ, RZ, UR8 ;  /* 0x00000008ff027e24 */ /* 0x000fe4000f8e00ff */
[----:B------:R-:W-:-:S05]  /*13f0*/  IMAD.U32 R3, RZ, RZ, UR9 ;  /* 0x00000009ff037e24 */ /* 0x000fca000f8e00ff */
[----:B------:R-:W2:Y:S04]  /*1400*/  LDG.E R4, desc[UR38][R2.64] ;  /* 0x0000002602047981 */ /* 0x000ea8000c1e1900 */
[----:B------:R-:W3:Y:S01]  /*1410*/  LDG.E R0, desc[UR38][R2.64+0x4] ;  /* 0x0000042602007981 */ /* 0x000ee2000c1e1900 */
[----:B--2---:R-:W-:Y:S02]  /*1420*/  R2UR UR8, R4 ;  /* 0x00000000040872ca */ /* 0x004fe400000e0000 */
[----:B---3--:R-:W-:-:S13]  /*1430*/  R2UR UR9, R0 ;  /* 0x00000000000972ca */ /* 0x008fda00000e0000 */
[----:B------:R-:W-:-:S06]  /*1440*/  UIADD3 UR8, -UR8, UR9, URZ ;  /* 0x0000000908087290 */ /* 0x000fcc000fffe13f */
[----:B------:R-:W-:-:S07]  /*1450*/  IMAD.U32 R22, RZ, RZ, UR8 ;  /* 0x00000008ff167e24 */ /* 0x000fce000f8e00ff */
.L_x_2375:
[----:B------:R-:W-:Y:S05]  /*1460*/  @!P1 BRA `(.L_x_2376) ;  /* 0x0000000000249947 */ /* 0x000fea0003800000 */
[----:B------:R-:W-:Y:S02]  /*1470*/  R2UR UR8, R220 ;  /* 0x00000000dc0872ca */ /* 0x000fe400000e0000 */
[----:B------:R-:W-:-:S11]  /*1480*/  R2UR UR9, R6 ;  /* 0x00000000060972ca */ /* 0x000fd600000e0000 */
[----:B------:R-:W-:-:S04]  /*1490*/  ULEA UR7, UP0, UR8, UR10, 0x2 ;  /* 0x0000000a08077291 */ /* 0x000fc8000f80103f */
[----:B------:R-:W-:Y:S02]  /*14a0*/  ULEA.HI.X UR8, UR8, UR11, UR9, 0x2, UP0 ;  /* 0x0000000b08087291 */ /* 0x000fe400080f1409 */
[----:B------:R-:W-:-:S04]  /*14b0*/  IMAD.U32 R2, RZ, RZ, UR7 ;  /* 0x00000007ff027e24 */ /* 0x000fc8000f8e00ff */
[----:B------:R-:W-:-:S05]  /*14c0*/  IMAD.U32 R3, RZ, RZ, UR8 ;  /* 0x00000008ff037e24 */ /* 0x000fca000f8e00ff */
[----:B------:R-:W2:Y:S02]  /*14d0*/  LDG.E R2, desc[UR38][R2.64] ;  /* 0x0000002602027981 */ /* 0x000ea4000c1e1900 */
[----:B--2---:R-:W-:Y:S01]  /*14e0*/  R2UR UR7, R2 ;  /* 0x00000000020772ca */ /* 0x004fe200000e0000 */
[----:B------:R-:W-:-:S14]  /*14f0*/  BRA `(.L_x_2377) ;  /* 0x0000000000387947 */ /* 0x000fdc0003800000 */
.L_x_2376:
[----:B------:R-:W-:Y:S02]  /*1500*/  ULDC.64 UR8, c[0x0][0xa08] ;  /* 0x0002820000087ab9 */ /* 0x000fe40000000a00 */
[----:B------:R-:W-:-:S04]  /*1510*/  ISETP.NE.U32.AND P0, PT, RZ, UR8, PT ;  /* 0x00000008ff007c0c */ /* 0x000fc8000bf05070 */
        /* <DEDUP_REMOVED lines=12> */
.L_x_2377:
[----:B------:R-:W-:Y:S01]  /*15e0*/  ULDC UR8, c[0x0][0x448] ;  /* 0x0001120000087ab9 */ /* 0x000fe20000000800 */
[----:B------:R-:W-:Y:S01]  /*15f0*/  R2UR UR9, R22 ;  /* 0x00000000160972ca */ /* 0x000fe200000e0000 */
[----:B------:R-:W-:Y:S02]  /*1600*/  UISETP.NE.AND UP0, UPT, UR8, 0x1, UPT ;  /* 0x000000010800788c */ /* 0x000fe4000bf05270 */
[----:B------:R-:W-:Y:S02]  /*1610*/  USHF.L.U32 UR6, UR6, 0x7, URZ ;  /* 0x0000000706067899 */ /* 0x000fe4000800063f */
[----:B------:R-:W-:Y:S02]  /*1620*/  UIADD3 UR10, -UR4, UR7, URZ ;  /* 0x00000007040a7290 */ /* 0x000fe4000fffe13f */
[----:B------:R-:W-:Y:S02]  /*1630*/  UP2UR UR4, UPR, URZ, 0x1 ;  /* 0x000000013f047883 */ /* 0x000fe40008000000 */
[----:B------:R-:W-:-:S02]  /*1640*/  UIADD3 UR8, UR6, 0x7f, URZ ;  /* 0x0000007f06087890 */ /* 0x000fc4000fffe03f */
[----:B------:R-:W-:Y:S01]  /*1650*/  IMAD.U32 R215, RZ, RZ, UR6 ;  /* 0x00000006ffd77e24 */ /* 0x000fe2000f8e00ff */
[----:B------:R-:W-:Y:S01]  /*1660*/  @UP0 ULDC UR6, c[0x0][0x44c] ;  /* 0x0001130000060ab9 */ /* 0x000fe20000000800 */
[----:B------:R-:W-:Y:S01]  /*1670*/  IMAD.U32 R213, RZ, RZ, UR4 ;  /* 0x00000004ffd57e24 */ /* 0x000fe2000f8e00ff */
[----:B------:R-:W-:Y:S01]  /*1680*/  UIMAD.WIDE.U32 UR6, UR8, UR6, URZ ;  /* 0x00000006080672a5 */ /* 0x000fe2000f8e003f */
[----:B------:R-:W-:Y:S01]  /*1690*/  IMAD.U32 R212, RZ, RZ, UR10 ;  /* 0x0000000affd47e24 */ /* 0x000fe2000f8e00ff */
[----:B------:R-:W-:Y:S02]  /*16a0*/  UIADD3 UR4, UR10, 0x50, -UR9 ;  /* 0x000000500a047890 */ /* 0x000fe4000fffe809 */
[----:B------:R-:W-:Y:S01]  /*16b0*/  UIADD3 UR6, UR10, 0x4f, URZ ;  /* 0x0000004f0a067890 */ /* 0x000fe2000fffe03f */
[----:B------:R-:W-:Y:S02]  /*16c0*/  @UP0 ULDC UR9, c[0x0][0x450] ;  /* 0x0001140000090ab9 */ /* 0x000fe40000000800 */
[----:B------:R-:W-:-:S02]  /*16d0*/  @UP0 USHF.R.U32.HI UR8, URZ, UR9, UR7 ;  /* 0x000000093f080299 */ /* 0x000fc40008011607 */
[----:B------:R-:W-:Y:S02]  /*16e0*/  UIMAD.WIDE UR6, UR6, 0x66666667, URZ ;  /* 0x66666667060678a5 */ /* 0x000fe4000f8e023f */
[----:B------:R-:W-:Y:S02]  /*16f0*/  UIADD3 UR8, UR4, UR8, URZ ;  /* 0x0000000804087290 */ /* 0x000fe4000fffe03f */
[----:B------:R-:W-:Y:S02]  /*1700*/  USHF.R.U32.HI UR4, URZ, 0x1f, UR7 ;  /* 0x0000001f3f047899 */ /* 0x000fe40008011607 */
[----:B------:R-:W-:Y:S02]  /*1710*/  UIMAD.WIDE UR8, UR8, 0x66666667, URZ ;  /* 0x66666667080878a5 */ /* 0x000fe4000f8e023f */
[----:B------:R-:W-:Y:S02]  /*1720*/  ULEA.HI.SX32 UR7, UR7, UR4, 0x1b ;  /* 0x0000000407077291 */ /* 0x000fe4000f8fda3f */
[----:B------:R-:W-:-:S02]  /*1730*/  USHF.R.U32.HI UR6, URZ, 0x1f, UR9 ;  /* 0x0000001f3f067899 */ /* 0x000fc40008011609 */
[----:B------:R-:W-:Y:S02]  /*1740*/  ULOP3.LUT UR4, UR5, 0xff000000, URZ, 0xc0, !UPT ;  /* 0xff00000005047892 */ /* 0x000fe4000f8ec03f */
[----:B------:R-:W-:Y:S02]  /*1750*/  ULEA.HI.SX32 UR6, UR9, UR6, 0x1b ;  /* 0x0000000609067291 */ /* 0x000fe4000f8fda3f */
[----:B------:R-:W-:Y:S02]  /*1760*/  ULOP3.LUT UR5, UR5, 0xff0000, URZ, 0xc0, !UPT ;  /* 0x00ff000005057892 */ /* 0x000fe4000f8ec03f */
[----:B------:R-:W-:Y:S02]  /*1770*/  UISETP.LT.AND UP0, UPT, UR7, UR6, UPT ;  /* 0x000000060700728c */ /* 0x000fe4000bf01270 */
[----:B------:R-:W-:Y:S02]  /*1780*/  USHF.R.U32.HI UR4, URZ, 0x8, UR4 ;  /* 0x000000083f047899 */ /* 0x000fe40008011604 */
[----:B------:R-:W-:-:S02]  /*1790*/  USEL UR9, UR7, UR6, UP0 ;  /* 0x0000000607097287 */ /* 0x000fc40008000000 */
[----:B------:R-:W-:Y:S02]  /*17a0*/  ULEA.HI UR5, UR5, UR4, URZ, 0x10 ;  /* 0x0000000405057291 */ /* 0x000fe4000f8f803f */
[----:B------:R-:W-:Y:S02]  /*17b0*/  UISETP.GE.AND UP0, UPT, UR9, 0x1, UPT ;  /* 0x000000010900788c */ /* 0x000fe4000bf06270 */
[----:B------:R-:W-:Y:S02]  /*17c0*/  ULOP3.LUT UR6, UR5, 0xff, URZ, 0xc0, !UPT ;  /* 0x000000ff05067892 */ /* 0x000fe4000f8ec03f */
[----:B------:R-:W-:Y:S02]  /*17d0*/  USHF.R.U32.HI UR5, URZ, 0x10, UR5 ;  /* 0x000000103f057899 */ /* 0x000fe40008011605 */
[----:B------:R-:W-:Y:S01]  /*17e0*/  PLOP3.LUT P0, PT, PT, PT, UP0, 0x80, 0x0 ;  /* 0x000000000000781c */ /* 0x000fe20003f0f008 */
[----:B------:R-:W-:Y:S01]  /*17f0*/  UMOV UR4, URZ ;  /* 0x0000003f00047c82 */ /* 0x000fe20008000000 */
[----:B------:R-:W-:-:S02]  /*1800*/  IMAD.U32 R221, RZ, RZ, UR6 ;  /* 0x00000006ffdd7e24 */ /* 0x000fc4000f8e00ff */
[----:B------:R-:W-:-:S09]  /*1810*/  IMAD.U32 R217, RZ, RZ, UR5 ;  /* 0x00000005ffd97e24 */ /* 0x000fd2000f8e00ff */
[----:B------:R-:W-:Y:S05]  /*1820*/  @!P0 BRA `(.L_x_2378) ;  /* 0x0000000000948947 */ /* 0x000fea0003800000 */
        /* <DEDUP_REMOVED lines=37> */
.L_x_2378:
[----:B------:R-:W-:Y:S01]  /*1a80*/  R2UR UR5, R221 ;  /* 0x00000000dd0572ca */ /* 0x000fe200000e0000 */
[----:B------:R-:W-:Y:S01]  /*1a90*/  IMAD.U32 R0, RZ, RZ, UR9 ;  /* 0x00000009ff007e24 */ /* 0x000fe2000f8e00ff */
[----:B------:R-:W-:Y:S01]  /*1aa0*/  PLOP3.LUT P0, PT, PT, PT, PT, 0x80, 0x0 ;  /* 0x000000000000781c */ /* 0x000fe20003f0f070 */
[----:B------:R-:W-:Y:S01]  /*1ab0*/  IMAD.U32 R3, RZ, RZ, UR4 ;  /* 0x00000004ff037e24 */ /* 0x000fe2000f8e00ff */
[----:B------:R-:W-:Y:S01]  /*1ac0*/  CS2R R150, SRZ ;  /* 0x0000000000967805 */ /* 0x000fe2000001ff00 */
[----:B------:R-:W-:Y:S01]  /*1ad0*/  IMAD.MOV.U32 R2, RZ, RZ, RZ ;  /* 0x000000ffff027224 */ /* 0x000fe200078e00ff */
        /* <DEDUP_REMOVED lines=15> */
[----:B------:R-:W-:Y:S02]  /*1bd0*/  CS2R R124, SRZ ;  /* 0x00000000007c7805 */ /* 0x000fe4000001ff00 */
[----:B------:R-:W-:-:S02]  /*1be0*/  CS2R R122, SRZ ;  /* 0x00000000007a7805 */ /* 0x000fc4000001ff00 */
[----:B------:R-:W-:Y:S01]  /*1bf0*/  R2UR UR60, R0 ;  /* 0x00000000003c72ca */ /* 0x000fe200000e0000 */
[----:B------:R-:W-:Y:S01]  /*1c00*/  IMAD.MOV.U32 R0, RZ, RZ, RZ ;  /* 0x000000ffff007224 */ /* 0x000fe200078e00ff */
        /* <DEDUP_REMOVED lines=56> */
[----:B------:R-:W-:Y:S02]  /*1f90*/  UIADD3 UR6, UR7, 0x14400, URZ ;  /* 0x0001440007067890 */ /* 0x000fe4000fffe03f */
[----:B------:R-:W-:Y:S02]  /*1fa0*/  IMAD.U32 R17, RZ, RZ, UR7 ;  /* 0x00000007ff117e24 */ /* 0x000fe4000f8e00ff */
[----:B0-----:R-:W-:Y:S01]  /*1fb0*/  VIADD R0, R0, 0xffffff80 ;  /* 0xffffff8000007836 */ /* 0x001fe20000000000 */
[----:B------:R-:W-:-:S04]  /*1fc0*/  ULOP3.LUT UP0, URZ, UR6, 0x9f, URZ, 0xc0, !UPT ;  /* 0x0000009f063f7892 */ /* 0x000fc8000f80c03f */
[----:B------:R-:W-:Y:S02]  /*1fd0*/  SHF.R.S32.HI R3, RZ, 0x1f, R0 ;  /* 0x0000001fff037819 */ /* 0x000fe40000011400 */
        /* <DEDUP_REMOVED lines=28> */
.L_x_2380:
[----:B------:R-:W2:Y:S04]  /*21a0*/  LDL R19, [R1+0x30] ;  /* 0x0000300001137983 */ /* 0x000ea80000100800 */
[----:B------:R-:W3:Y:S01]  /*21b0*/  LDL R2, [R1+0x40] ;  /* 0x0000400001027983 */ /* 0x000ee20000100800 */
[----:B------:R-:W-:Y:S02]  /*21c0*/  R2UR UR6, R17 ;  /* 0x00000000110672ca */ /* 0x000fe400000e0000 */
        /* <DEDUP_REMOVED lines=11> */
.L_x_2529:
[----:B------:R-:W-:Y:S05]  /*2280*/  @!P0 BRA `(.L_x_2382) ;  /* 0x0000000000048947 */ /* 0x000fea0003800000 */
[----:B------:R-:W-:Y:S01]  /*2290*/  BPT.TRAP 0x1 ;  /* 0x000000040000795c */ /* 0x000fe20000300000 */
.L_x_2382:
[----:B------:R-:W-:Y:S01]  /*22a0*/  R2UR UR5, R18 ;  /* 0x00000000120572ca */ /* 0x000fe200000e0000 */
[----:B0-----:R-:W-:Y:S01]  /*22b0*/  IMAD.U32 R0, RZ, RZ, UR36 ;  /* 0x00000024ff007e24 */ /* 0x001fe2000f8e00ff */
[----:B------:R-:W-:-:S11]  /*22c0*/  R2UR UR4, R17 ;  /* 0x00000000110472ca */ /* 0x000fd600000e0000 */
[----:B------:R-:W-:Y:S02]  /*22d0*/  IMAD.U32 R3, RZ, RZ, UR5 ;  /* 0x00000005ff037e24 */ /* 0x000fe4000f8e00ff */
[----:B------:R-:W-:-:S03]  /*22e0*/  LEA R0, R0, UR4, 0x3 ;  /* 0x0000000400007c11 */ /* 0x000fc6000f8e18ff */
[----:B------:R-:W-:-:S04]  /*22f0*/  SHF.L.U32 R3, R3, 0x1f, RZ ;  /* 0x0000001f03037819 */ /* 0x000fc800000006ff */
[----:B------:R0:W1:Y:S01]  /*2300*/  SYNCS.PHASECHK.TRANS64.TRYWAIT P1, [R0+URZ+0x38830], R3 ;  /* 0x03883003000075a7 */ /* 0x000062000802017f */
[----:B------:R-:W-:Y:S05]  /*2310*/  @!P0 BRA `(.L_x_2383) ;  /* 0x0000000000048947 */ /* 0x000fea0003800000 */
[----:B------:R-:W-:Y:S01]  /*2320*/  BPT.TRAP 0x1 ;  /* 0x000000040000795c */ /* 0x000fe20000300000 */
.L_x_2383:
[----:B-1----:R-:W-:Y:S05]  /*2330*/  @P1 BRA `(.L_x_2384) ;  /* 0x0000000000081947 */ /* 0x002fea0003800000 */
[----:B------:R-:W1:Y:S02]  /*2340*/  SYNCS.PHASECHK.TRANS64.TRYWAIT P1, [R0+URZ+0x38830], R3 ;  /* 0x03883003000075a7 */ /* 0x000e64000802017f */
[----:B-1----:R-:W-:Y:S05]  /*2350*/  @!P1 BRA `(.L_x_2385) ;  /* 0x00000178002c9947 */ /* 0x002fea0003800000 */
.L_x_2384:
        /* <DEDUP_REMOVED lines=23> */
[----:B01----:R-:W-:Y:S01]  /*24d0*/  MOV R3, UR38 ;  /* 0x0000002600037c02 */ /* 0x003fe20008000f00 */
[----:B------:R-:W-:Y:S01]  /*24e0*/  UMOV UR43, 0x40000040 ;  /* 0x40000040002b7882 */ /* 0x000fe20000000000 */
[----:B------:R-:W-:Y:S01]  /*24f0*/  UMOV UR47, 0x40000040 ;  /* 0x40000040002f7882 */ /* 0x000fe20000000000 */
[----:B------:R-:W-:Y:S01]  /*2500*/  ULOP3.LUT UR6, UR4, 0x10000, URZ, 0xfc, !UPT ;  /* 0x0001000004067892 */ /* 0x000fe2000f8efc3f */
[----:B------:R-:W-:Y:S01]  /*2510*/  MOV R4, UR36 ;  /* 0x0000002400047c02 */ /* 0x000fe20008000f00 */
[----:B------:R-:W-:Y:S01]  /*2520*/  UMOV UR51, 0x40000040 ;  /* 0x4000004000337882 */ /* 0x000fe20000000000 */
[----:B------:R-:W-:Y:S01]  /*2530*/  UMOV UR55, 0x40000040 ;  /* 0x4000004000377882 */ /* 0x000fe20000000000 */
[----:B------:R-:W-:-:S02]  /*2540*/  UIMAD UR4, UR36, 0xa00, UR6 ;  /* 0x00000a00240478a4 */ /* 0x000fc4000f8e0206 */
[----:B------:R-:W-:Y:S01]  /*2550*/  IMAD.U32 R20, RZ, RZ, UR6 ;  /* 0x00000006ff147e24 */ /* 0x000fe2000f8e00ff */
[----:B------:R-:W-:Y:S01]  /*2560*/  UMOV UR37, 0x40000040 ;  /* 0x4000004000257882 */ /* 0x000fe20000000000 */
[----:B------:R-:W-:Y:S01]  /*2570*/  UIADD3 UR10, UR4, 0x80, URZ ;  /* 0x00000080040a7890 */ /* 0x000fe2000fffe03f */
[----:B------:R-:W-:Y:S01]  /*2580*/  IMAD.U32 R7, RZ, RZ, UR37 ;  /* 0x00000025ff077e24 */ /* 0x000fe2000f8e00ff */
[----:B------:R-:W-:Y:S02]  /*2590*/  UIADD3 UR14, UR4, 0x100, URZ ;  /* 0x00000100040e7890 */ /* 0x000fe4000fffe03f */
[----:B------:R-:W-:Y:S01]  /*25a0*/  UMOV UR18, UR4 ;  /* 0x0000000400127c82 */ /* 0x000fe20008000000 */
[----:B------:R-:W-:Y:S01]  /*25b0*/  UIADD3 UR6, UR4, 0x200, URZ ;  /* 0x0000020004067890 */ /* 0x000fe2000fffe03f */
[----:B------:R-:W-:Y:S01]  /*25c0*/  HGMMA.64x16x16.F32 R56, gdesc[UR16], RZ, !UPT, gsb0 ;  /* 0x00200000103879f0 */ /* 0x000fe2000c0008ff */
[----:B------:R-:W-:Y:S01]  /*25d0*/  UIADD3 UR7, UR4, 0x2, URZ ;  /* 0x0000000204077890 */ /* 0x000fe2000fffe03f */
[----:B------:R-:W-:Y:S01]  /*25e0*/  UMOV UR19, 0x40000040 ;  /* 0x4000004000137882 */ /* 0x000fe20000000000 */
[----:B------:R-:W-:-:S02]  /*25f0*/  UIADD3 UR22, UR4, 0x384, URZ ;  /* 0x0000038404167890 */ /* 0x000fc4000fffe03f */
[----:B------:R-:W-:-:S03]  /*2600*/  UIADD3 UR26, UR4, 0x386, URZ ;  /* 0x00000386041a7890 */ /* 0x000fc6000fffe03f */
[----:B------:R-:W-:Y:S01]  /*2610*/  UMOV UR18, UR7 ;  /* 0x0000000700127c82 */ /* 0x000fe20008000000 */
        /* <DEDUP_REMOVED lines=8> */
[----:B------:R-:W-:Y:S01]  /*26a0*/  UIADD3 UR58, UR4, 0x806, URZ ;  /* 0x00000806043a7890 */ /* 0x000fe2000fffe03f */
        /* <DEDUP_REMOVED lines=22> */
[----:B------:R-:W-:Y:S02]  /*2810*/  UMOV UR17, 0x40000040 ;  /* 0x4000004000117882 */ /* 0x000fe40000000000 */
[----:B------:R-:W-:Y:S01]  /*2820*/  UMOV UR13, UR17 ;  /* 0x00000011000d7c82 */ /* 0x000fe20008000000 */
[----:B------:R-:W-:-:S03]  /*2830*/  IMAD.U32 R13, RZ, RZ, UR17 ;  /* 0x00000011ff0d7e24 */ /* 0x000fc6000f8e00ff */
[----:B------:R-:W-:Y:S01]  /*2840*/  UMOV UR16, UR6 ;  /* 0x0000000600107c82 */ /* 0x000fe20008000000 */
[----:B------:R-:W-:Y:S01]  /*2850*/  UIADD3 UR6, UR4, 0x202, URZ ;  /* 0x0000020204067890 */ /* 0x000fe2000fffe03f */
[----:B------:R-:W-:Y:S01]  /*2860*/  IMAD.U32 R12, RZ, RZ, UR16 ;  /* 0x00000010ff0c7e24 */ /* 0x000fe2000f8e00ff */
[----:B------:R-:W-:Y:S01]  /*2870*/  UMOV UR12, UR16 ;  /* 0x00000010000c7c82 */ /* 0x000fe20008000000 */
        /* <DEDUP_REMOVED lines=180> */
[----:B------:R-:W-:Y:S02]  /*33c0*/  UMOV UR15, UR37 ;  /* 0x00000025000f7c82 */ /* 0x000fe40008000000 */
        /* <DEDUP_REMOVED lines=253> */
[----:B------:R-:W-:Y:S02]  /*43a0*/  UIADD3 UR6, UR5, 0xc06, URZ ;  /* 0x00000c0605067890 */ /* 0x000fe4000fffe03f */
[----:B------:R-:W-:-:S05]  /*43b0*/  UIADD3 UR5, UR4, 0x786, URZ ;  /* 0x0000078604057890 */ /* 0x000fca000fffe03f */
[----:B------:R-:W-:Y:S01]  /*43c0*/  UMOV UR36, UR6 ;  /* 0x0000000600247c82 */ /* 0x000fe20008000000 */
[----:B------:R-:W-:Y:S01]  /*43d0*/  UIADD3 UR6, UR4, 0x906, URZ ;  /* 0x0000090604067890 */ /* 0x000fe2000fffe03f */
[----:B------:R-:W-:Y:S01]  /*43e0*/  IMAD.U32 R6, RZ, RZ, UR36 ;  /* 0x00000024ff067e24 */ /* 0x000fe2000f8e00ff */
[----:B------:R-:W-:Y:S01]  /*43f0*/  UMOV UR38, UR5 ;  /* 0x0000000500267c82 */ /* 0x000fe20008000000 */
[----:B------:R-:W-:Y:S01]  /*4400*/  UMOV UR56, UR36 ;  /* 0x0000002400387c82 */ /* 0x000fe20008000000 */
[----:B------:R-:W-:Y:S01]  /*4410*/  UIADD3 UR5, UR4, 0x886, URZ ;  /* 0x0000088604057890 */ /* 0x000fe2000fffe03f */
[----:B------:R-:W-:Y:S02]  /*4420*/  UMOV UR14, UR36 ;  /* 0x00000024000e7c82 */ /* 0x000fe40008000000 */
[----:B------:R-:W-:Y:S01]  /*4430*/  UMOV UR4, UR14 ;  /* 0x0000000e00047c82 */ /* 0x000fe20008000000 */
[----:B------:R-:W-:Y:S02]  /*4440*/  WARPGROUP.DEPBAR.LE gsb0, 0x0 ;  /* 0x00008000000079c5 */ /* 0x000fe40000010000 */
[----:B------:R-:W-:-:S06]  /*4450*/  WARPGROUP.ARRIVE ;  /* 0x00000000000079c5 */ /* 0x000fcc0000000000 */
[----:B------:R-:W-:Y:S03]  /*4460*/  HGMMA.64x16x16.F32 R24, gdesc[UR52], R24, gsb0 ;  /* 0x00200000341879f0 */ /* 0x000fe60008000818 */
[----:B------:R-:W-:Y:S02]  /*4470*/  WARPGROUP.DEPBAR.LE gsb0, 0x0 ;  /* 0x00008000000079c5 */ /* 0x000fe40000010000 */
[----:B------:R-:W-:-:S06]  /*4480*/  WARPGROUP.ARRIVE ;  /* 0x00000000000079c5 */ /* 0x000fcc0000000000 */
[----:B------:R-:W-:Y:S01]  /*4490*/  HGMMA.64x16x16.F32 R56, gdesc[UR36], R56, gsb0 ;  /* 0x00200000243879f0 */ /* 0x000fe20008000838 */
[----:B------:R-:W-:Y:S02]  /*44a0*/  R2UR UR39, R2 ;  /* 0x00000000022772ca */ /* 0x000fe400000e0000 */
        /* <DEDUP_REMOVED lines=26> */
.L_x_2386:
[----:B------:R-:W-:Y:S02]  /*4650*/  R2UR UR4, R213 ;  /* 0x00000000d50472ca */ /* 0x000fe400000e0000 */
[----:B------:R-:W-:Y:S02]  /*4660*/  CS2R R150, SRZ ;  /* 0x0000000000967805 */ /* 0x000fe4000001ff00 */
[----:B------:R-:W-:Y:S02]  /*4670*/  R2UR UR7, R215 ;  /* 0x00000000d70772ca */ /* 0x000fe400000e0000 */
[----:B------:R-:W-:Y:S02]  /*4680*/  CS2R R148, SRZ ;  /* 0x0000000000947805 */ /* 0x000fe4000001ff00 */
[----:B------:R-:W-:Y:S02]  /*4690*/  R2UR UR15, R212 ;  /* 0x00000000d40f72ca */ /* 0x000fe400000e0000 */
[----:B------:R-:W-:-:S02]  /*46a0*/  CS2R R146, SRZ ;  /* 0x0000000000927805 */ /* 0x000fc4000001ff00 */
[----:B------:R-:W-:Y:S02]  /*46b0*/  R2UR UR18, R22 ;  /* 0x00000000161272ca */ /* 0x000fe400000e0000 */
[----:B------:R-:W-:Y:S02]  /*46c0*/  CS2R R144, SRZ ;  /* 0x0000000000907805 */ /* 0x000fe4000001ff00 */
[----:B------:R-:W-:Y:S02]  /*46d0*/  R2UR UR14, R214 ;  /* 0x00000000d60e72ca */ /* 0x000fe400000e0000 */
[----:B------:R-:W-:Y:S02]  /*46e0*/  CS2R R142, SRZ ;  /* 0x00000000008e7805 */ /* 0x000fe4000001ff00 */
[----:B------:R-:W-:Y:S02]  /*46f0*/  CS2R R140, SRZ ;  /* 0x00000000008c7805 */ /* 0x000fe4000001ff00 */
[----:B------:R-:W-:-:S02]  /*4700*/  CS2R R138, SRZ ;  /* 0x00000000008a7805 */ /* 0x000fc4000001ff00 */
[----:B------:R-:W-:Y:S01]  /*4710*/  CS2R R136, SRZ ;  /* 0x0000000000887805 */ /* 0x000fe2000001ff00 */
[----:B------:R-:W-:Y:S01]  /*4720*/  UISETP.NE.AND UP0, UPT, UR4, URZ, UPT ;  /* 0x0000003f0400728c */ /* 0x000fe2000bf05270 */
[----:B------:R-:W-:Y:S01]  /*4730*/  CS2R R134, SRZ ;  /* 0x0000000000867805 */ /* 0x000fe2000001ff00 */
[----:B------:R-:W-:Y:S01]  /*4740*/  VIADD R2, R216, UR7 ;  /* 0x00000007d8027c36 */ /* 0x000fe20008000000 */
[----:B------:R-:W-:Y:S01]  /*4750*/  UMOV UR10, UR7 ;  /* 0x00000007000a7c82 */ /* 0x000fe20008000000 */
[----:B------:R-:W-:Y:S01]  /*4760*/  UIMAD UR5, UR60, -0x50, UR15 ;  /* 0xffffffb03c0578a4 */ /* 0x000fe2000f8e020f */
[----:B------:R-:W-:Y:S02]  /*4770*/  CS2R R132, SRZ ;  /* 0x0000000000847805 */ /* 0x000fe4000001ff00 */
[----:B------:R-:W-:Y:S01]  /*4780*/  PLOP3.LUT P1, PT, PT, PT, UP0, 0x80, 0x0 ;  /* 0x000000000000781c */ /* 0x000fe20003f2f008 */
[----:B------:R-:W-:Y:S01]  /*4790*/  IMAD.U32 R19, RZ, RZ, UR18 ;  /* 0x00000012ff137e24 */ /* 0x000fe2000f8e00ff */
[----:B------:R-:W-:-:S02]  /*47a0*/  PLOP3.LUT P2, PT, PT, PT, UP0, 0x80, 0x0 ;  /* 0x000000000000781c */ /* 0x000fc40003f4f008 */
[----:B------:R-:W-:Y:S01]  /*47b0*/  CS2R R130, SRZ ;  /* 0x0000000000827805 */ /* 0x000fe2000001ff00 */
[----:B------:R-:W-:Y:S01]  /*47c0*/  IMAD.U32 R64, RZ, RZ, UR5 ;  /* 0x00000005ff407e24 */ /* 0x000fe2000f8e00ff */
[----:B------:R-:W-:Y:S01]  /*47d0*/  @UP0 ULDC UR4, c[0x0][0x44c] ;  /* 0x0001130000040ab9 */ /* 0x000fe20000000800 */
[----:B------:R-:W-:Y:S01]  /*47e0*/  ULDC UR5, c[0x0][0x988] ;  /* 0x0002620000057ab9 */ /* 0x000fe20000000800 */
[----:B------:R-:W-:Y:S01]  /*47f0*/  @UP0 ULDC UR6, c[0x0][0x44c] ;  /* 0x0001130000060ab9 */ /* 0x000fe20000000800 */
[----:B------:R-:W-:Y:S01]  /*4800*/  @UP0 ULDC UR11, c[0x0][0x450] ;  /* 0x00011400000b0ab9 */ /* 0x000fe20000000800 */
[----:B------:R-:W-:Y:S01]  /*4810*/  UIMAD.WIDE.U32 UR6, UR7, UR6, URZ ;  /* 0x00000006070672a5 */ /* 0x000fe2000f8e003f */
[----:B------:R-:W-:Y:S02]  /*4820*/  CS2R R128, SRZ ;  /* 0x0000000000807805 */ /* 0x000fe4000001ff00 */
[----:B------:R-:W-:Y:S02]  /*4830*/  CS2R R126, SRZ ;  /* 0x00000000007e7805 */ /* 0x000fe4000001ff00 */
[----:B------:R-:W-:Y:S01]  /*4840*/  CS2R R124, SRZ ;  /* 0x00000000007c7805 */ /* 0x000fe2000001ff00 */
[----:B------:R-:W-:Y:S01]  /*4850*/  @P1 IMAD.HI.U32 R3, R2, UR4, RZ ;  /* 0x0000000402031c27 */ /* 0x000fe2000f8e00ff */
[----:B------:R-:W-:Y:S01]  /*4860*/  @UP0 ULDC UR4, c[0x0][0x450] ;  /* 0x0001140000040ab9 */ /* 0x000fe20000000800 */
[----:B------:R-:W-:Y:S01]  /*4870*/  @UP0 USHF.R.U32.HI UR10, URZ, UR11, UR7 ;  /* 0x0000000b3f0a0299 */ /* 0x000fe20008011607 */
[----:B------:R-:W-:-:S02]  /*4880*/  CS2R R122, SRZ ;  /* 0x00000000007a7805 */ /* 0x000fc4000001ff00 */
[----:B------:R-:W-:Y:S02]  /*4890*/  CS2R R120, SRZ ;  /* 0x0000000000787805 */ /* 0x000fe4000001ff00 */
[----:B------:R-:W-:Y:S01]  /*48a0*/  @P2 SHF.R.U32.HI R2, RZ, UR4, R3 ;  /* 0x00000004ff022c19 */ /* 0x000fe20008011603 */
[----:B------:R-:W-:Y:S01]  /*48b0*/  UIMAD UR4, UR60, -0x50, URZ ;  /* 0xffffffb03c0478a4 */ /* 0x000fe2000f8e023f */
[----:B------:R-:W-:Y:S01]  /*48c0*/  IADD3 R3, -R23, 0x50, R64 ;  /* 0x0000005017037810 */ /* 0x000fe20007ffe140 */
[----:B------:R-:W-:Y:S01]  /*48d0*/  UIADD3 UR6, UR10, UR15, -UR18 ;  /* 0x0000000f0a067290 */ /* 0x000fe2000fffe812 */
[----:B------:R-:W-:Y:S01]  /*48e0*/  CS2R R118, SRZ ;  /* 0x0000000000767805 */ /* 0x000fe2000001ff00 */
[----:B------:R-:W0:Y:S01]  /*48f0*/  SHFL.IDX PT, R5, R2, 0x1, 0x1c1f ;  /* 0x003c1f0002057f89 */ /* 0x000e2200000e0000 */
[----:B------:R-:W-:Y:S01]  /*4900*/  UIADD3 UR60, UR60, -0x2, URZ ;  /* 0xfffffffe3c3c7890 */ /* 0x000fe2000fffe03f */
[----:B------:R-:W-:Y:S01]  /*4910*/  IMAD.U32 R4, RZ, RZ, UR4 ;  /* 0x00000004ff047e24 */ /* 0x000fe2000f8e00ff */
[----:B------:R-:W-:Y:S01]  /*4920*/  R2UR UR4, R0 ;  /* 0x00000000000472ca */ /* 0x000fe200000e0000 */
[----:B------:R-:W1:Y:S01]  /*4930*/  SHFL.IDX PT, R2, R2, RZ, 0x1c1f ;  /* 0x001c1fff02027589 */ /* 0x000e6200000e0000 */
[----:B------:R-:W-:Y:S01]  /*4940*/  UIMAD.WIDE UR6, UR6, 0x66666667, URZ ;  /* 0x66666667060678a5 */ /* 0x000fe2000f8e023f */
[----:B------:R-:W-:-:S02]  /*4950*/  CS2R R116, SRZ ;  /* 0x0000000000747805 */ /* 0x000fc4000001ff00 */
[----:B------:R-:W-:Y:S02]  /*4960*/  IADD3 R4, -R23, 0x51, R4 ;  /* 0x0000005117047810 */ /* 0x000fe40007ffe104 */
[----:B------:R-:W-:Y:S01]  /*4970*/  CS2R R114, SRZ ;  /* 0x0000000000727805 */ /* 0x000fe2000001ff00 */
[----:B------:R-:W-:Y:S01]  /*4980*/  USHF.R.U32.HI UR6, URZ, 0x1f, UR7 ;  /* 0x0000001f3f067899 */ /* 0x000fe20008011607 */
[----:B------:R-:W-:Y:S02]  /*4990*/  CS2R R112, SRZ ;  /* 0x0000000000707805 */ /* 0x000fe4000001ff00 */
[----:B------:R-:W-:Y:S01]  /*49a0*/  IADD3 R4, -R19, UR15, R4 ;  /* 0x0000000f13047c10 */ /* 0x000fe2000fffe104 */
[----:B------:R-:W2:Y:S01]  /*49b0*/  S2UR UR15, SR_CgaCtaId ;  /* 0x00000000000f79c3 */ /* 0x000ea20000008800 */
[----:B------:R-:W-:Y:S01]  /*49c0*/  ULEA.HI.SX32 UR6, UR7, UR6, 0x1b ;  /* 0x0000000607067291 */ /* 0x000fe2000f8fda3f */
[----:B------:R-:W-:Y:S02]  /*49d0*/  CS2R R110, SRZ ;  /* 0x00000000006e7805 */ /* 0x000fe4000001ff00 */
[----:B------:R-:W-:Y:S01]  /*49e0*/  CS2R R108, SRZ ;  /* 0x00000000006c7805 */ /* 0x000fe2000001ff00 */
[----:B------:R-:W-:Y:S01]  /*49f0*/  UIADD3 UR4, UR4, 0x38840, URZ ;  /* 0x0003884004047890 */ /* 0x000fe2000fffe03f */
[----:B------:R-:W-:Y:S01]  /*4a00*/  CS2R R106, SRZ ;  /* 0x00000000006a7805 */ /* 0x000fe2000001ff00 */
[----:B------:R-:W-:Y:S01]  /*4a10*/  UISETP.LT.AND UP0, UPT, UR14, UR6, UPT ;  /* 0x000000060e00728c */ /* 0x000fe2000bf01270 */
[----:B------:R-:W-:-:S02]  /*4a20*/  CS2R R104, SRZ ;  /* 0x0000000000687805 */ /* 0x000fc4000001ff00 */
[----:B------:R-:W-:Y:S02]  /*4a30*/  CS2R R102, SRZ ;  /* 0x0000000000667805 */ /* 0x000fe4000001ff00 */
[----:B------:R-:W-:Y:S01]  /*4a40*/  CS2R R100, SRZ ;  /* 0x0000000000647805 */ /* 0x000fe2000001ff00 */
[----:B------:R-:W-:Y:S01]  /*4a50*/  USEL UR7, UR14, UR6, !UP0 ;  /* 0x000000060e077287 */ /* 0x000fe2000c000000 */
[----:B------:R-:W-:Y:S02]  /*4a60*/  CS2R R98, SRZ ;  /* 0x0000000000627805 */ /* 0x000fe4000001ff00 */
[----:B0-----:R-:W-:Y:S02]  /*4a70*/  VIADDMNMX R5, R5, R4, R3, PT ;  /* 0x0000000405057246 */ /* 0x001fe40003800103 */
[----:B------:R-:W-:Y:S01]  /*4a80*/  CS2R R96, SRZ ;  /* 0x0000000000607805 */ /* 0x000fe2000001ff00 */
[----:B------:R-:W-:Y:S01]  /*4a90*/  UISETP.GE.AND UP0, UPT, UR60, UR7, UPT ;  /* 0x000000073c00728c */ /* 0x000fe2000bf06270 */
[----:B------:R-:W-:-:S02]  /*4aa0*/  CS2R R94, SRZ ;  /* 0x00000000005e7805 */ /* 0x000fc4000001ff00 */
[C---:B------:R-:W-:Y:S02]  /*4ab0*/  ISETP.GT.AND P1, PT, R5.reuse, RZ, PT ;  /* 0x000000ff0500720c */ /* 0x040fe40003f24270 */
[----:B------:R-:W-:Y:S02]  /*4ac0*/  CS2R R92, SRZ ;  /* 0x00000000005c7805 */ /* 0x000fe4000001ff00 */
[C---:B------:R-:W-:Y:S02]  /*4ad0*/  ISETP.GT.AND P2, PT, R5.reuse, 0x1, PT ;  /* 0x000000010500780c */ /* 0x040fe40003f44270 */
[----:B------:R-:W-:Y:S02]  /*4ae0*/  CS2R R90, SRZ ;  /* 0x00000000005a7805 */ /* 0x000fe4000001ff00 */
[----:B------:R-:W-:Y:S02]  /*4af0*/  ISETP.GT.AND P3, PT, R5, 0x8, PT ;  /* 0x000000080500780c */ /* 0x000fe40003f64270 */
[----:B------:R-:W-:-:S02]  /*4b00*/  CS2R R88, SRZ ;  /* 0x0000000000587805 */ /* 0x000fc4000001ff00 */
[----:B------:R-:W-:Y:S02]  /*4b10*/  FSEL R19, R58, -INF , P1 ;  /* 0xff8000003a137808 */ /* 0x000fe40000800000 */
[----:B------:R-:W-:Y:S02]  /*4b20*/  CS2R R86, SRZ ;  /* 0x0000000000567805 */ /* 0x000fe4000001ff00 */
[----:B------:R-:W-:Y:S01]  /*4b30*/  FSEL R59, R59, -INF , P2 ;  /* 0xff8000003b3b7808 */ /* 0x000fe20001000000 */
[----:B--2---:R-:W-:Y:S01]  /*4b40*/  UPRMT UR4, UR15, 0x654, UR4 ;  /* 0x000006540f047896 */ /* 0x004fe20008000004 */
[----:B------:R-:W-:Y:S02]  /*4b50*/  ISETP.GT.AND P1, PT, R5, 0x9, PT ;  /* 0x000000090500780c */ /* 0x000fe40003f24270 */
[----:B------:R-:W-:Y:S02]  /*4b60*/  CS2R R84, SRZ ;  /* 0x0000000000547805 */ /* 0x000fe4000001ff00 */
[----:B------:R-:W-:-:S02]  /*4b70*/  FSEL R21, R62, -INF , P3 ;  /* 0xff8000003e157808 */ /* 0x000fc40001800000 */
[----:B------:R-:W-:Y:S02]  /*4b80*/  CS2R R82, SRZ ;  /* 0x0000000000527805 */ /* 0x000fe4000001ff00 */
[----:B------:R-:W-:Y:S02]  /*4b90*/  FMNMX.FTZ R58, R19, R59, !PT ;  /* 0x0000003b133a7209 */ /* 0x000fe40007810000 */
[----:B------:R-:W-:Y:S02]  /*4ba0*/  ISETP.GT.AND P2, PT, R5, 0x10, PT ;  /* 0x000000100500780c */ /* 0x000fe40003f44270 */
[----:B------:R-:W-:Y:S01]  /*4bb0*/  FSEL R63, R63, -INF , P1 ;  /* 0xff8000003f3f7808 */ /* 0x000fe20000800000 */
[----:B------:R-:W-:Y:S01]  /*4bc0*/  SYNCS.ARRIVE.TRANS64.RED.A1T0 RZ, [UR4], RZ ;  /* 0x000000ffffff79a7 */ /* 0x000fe20008100404 */
        /* <DEDUP_REMOVED lines=47> */
[----:B------:R-:W-:Y:S02]  /*4ec0*/  FMNMX.FTZ R58, R5, R58, !PT ;  /* 0x0000003a053a7209 */ /* 0x000fe40007810000 */
[----:B-1----:R-:W-:Y:S02]  /*4ed0*/  VIADDMNMX R3, R2, R4, R3, PT ;  /* 0x0000000402037246 */ /* 0x002fe40003800103 */
[----:B------:R-:W-:-:S02]  /*4ee0*/  FMNMX.FTZ R58, R31, R58, !PT ;  /* 0x0000003a1f3a7209 */ /* 0x000fc40007810000 */
[C---:B------:R-:W-:Y:S02]  /*4ef0*/  ISETP.GT.AND P1, PT, R3.reuse, RZ, PT ;  /* 0x000000ff0300720c */ /* 0x040fe40003f24270 */
[C---:B------:R-:W-:Y:S01]  /*4f00*/  ISETP.GT.AND P2, PT, R3.reuse, 0x1, PT ;  /* 0x000000010300780c */ /* 0x040fe20003f44270 */
[----:B------:R-:W0:Y:S01]  /*4f10*/  SHFL.BFLY PT, R79, R58, 0x2, 0x1f ;  /* 0x0c401f003a4f7f89 */ /* 0x000e2200000e0000 */
[----:B------:R-:W-:Y:S02]  /*4f20*/  ISETP.GT.AND P3, PT, R3, 0x8, PT ;  /* 0x000000080300780c */ /* 0x000fe40003f64270 */
[----:B------:R-:W-:Y:S02]  /*4f30*/  FSEL R56, R56, -INF , P1 ;  /* 0xff80000038387808 */ /* 0x000fe40000800000 */
[----:B------:R-:W-:Y:S02]  /*4f40*/  FSEL R57, R57, -INF , P2 ;  /* 0xff80000039397808 */ /* 0x000fe40001000000 */
[----:B------:R-:W-:-:S02]  /*4f50*/  ISETP.GT.AND P1, PT, R3, 0x9, PT ;  /* 0x000000090300780c */ /* 0x000fc40003f24270 */
[----:B------:R-:W-:Y:S02]  /*4f60*/  FSEL R60, R60, -INF , P3 ;  /* 0xff8000003c3c7808 */ /* 0x000fe40001800000 */
[----:B------:R-:W-:Y:S02]  /*4f70*/  FSEL R61, R61, -INF , P1 ;  /* 0xff8000003d3d7808 */ /* 0x000fe40000800000 */
[C---:B------:R-:W-:Y:S02]  /*4f80*/  ISETP.GT.AND P1, PT, R3.reuse, 0x10, PT ;  /* 0x000000100300780c */ /* 0x040fe40003f24270 */
[C---:B------:R-:W-:Y:S02]  /*4f90*/  ISETP.GT.AND P2, PT, R3.reuse, 0x11, PT ;  /* 0x000000110300780c */ /* 0x040fe40003f44270 */
[----:B------:R-:W-:Y:S02]  /*4fa0*/  FSEL R48, R48, -INF , P1 ;  /* 0xff80000030307808 */ /* 0x000fe40000800000 */
[----:B------:R-:W-:-:S02]  /*4fb0*/  ISETP.GT.AND P1, PT, R3, 0x18, PT ;  /* 0x000000180300780c */ /* 0x000fc40003f24270 */
[----:B------:R-:W-:Y:S02]  /*4fc0*/  FSEL R49, R49, -INF , P2 ;  /* 0xff80000031317808 */ /* 0x000fe40001000000 */
[----:B------:R-:W-:Y:S02]  /*4fd0*/  ISETP.GT.AND P3, PT, R3, 0x19, PT ;  /* 0x000000190300780c */ /* 0x000fe40003f64270 */
[----:B0-----:R-:W-:Y:S02]  /*4fe0*/  FMNMX.FTZ R4, R58, R79, !PT ;  /* 0x0000004f3a047209 */ /* 0x001fe40007810000 */
[----:B------:R-:W-:Y:S02]  /*4ff0*/  FMNMX.FTZ R79, R56, R57, !PT ;  /* 0x00000039384f7209 */ /* 0x000fe40007810000 */
[----:B------:R-:W-:Y:S01]  /*5000*/  FSEL R52, R52, -INF , P1 ;  /* 0xff80000034347808 */ /* 0x000fe20000800000 */
[----:B------:R-:W0:Y:S01]  /*5010*/  SHFL.BFLY PT, R81, R4, 0x1, 0x1f ;  /* 0x0c201f0004517f89 */ /* 0x000e2200000e0000 */
[----:B------:R-:W-:-:S02]  /*5020*/  FMNMX.FTZ R2, R60, R79, !PT ;  /* 0x0000004f3c027209 */ /* 0x000fc40007810000 */
[----:B------:R-:W-:Y:S02]  /*5030*/  FSEL R53, R53, -INF , P3 ;  /* 0xff80000035357808 */ /* 0x000fe40001800000 */
[----:B------:R-:W-:Y:S02]  /*5040*/  FMNMX.FTZ R79, R61, R2, !PT ;  /* 0x000000023d4f7209 */ /* 0x000fe40007810000 */
[C---:B------:R-:W-:Y:S02]  /*5050*/  ISETP.GT.AND P1, PT, R3.reuse, 0x20, PT ;  /* 0x000000200300780c */ /* 0x040fe40003f24270 */
[----:B------:R-:W-:Y:S02]  /*5060*/  FMNMX.FTZ R2, R48, R79, !PT ;  /* 0x0000004f30027209 */ /* 0x000fe40007810000 */
[----:B------:R-:W-:Y:S02]  /*5070*/  ISETP.GT.AND P2, PT, R3, 0x21, PT ;  /* 0x000000210300780c */ /* 0x000fe40003f44270 */
[----:B------:R-:W-:-:S02]  /*5080*/  FMNMX.FTZ R79, R49, R2, !PT ;  /* 0x00000002314f7209 */ /* 0x000fc40007810000 */
[----:B------:R-:W-:Y:S02]  /*5090*/  FSEL R40, R40, -INF , P1 ;  /* 0xff80000028287808 */ /* 0x000fe40000800000 */
[----:B------:R-:W-:Y:S02]  /*50a0*/  FMNMX.FTZ R2, R52, R79, !PT ;  /* 0x0000004f34027209 */ /* 0x000fe40007810000 */
[----:B------:R-:W-:Y:S02]  /*50b0*/  ISETP.GT.AND P3, PT, R3, 0x28, PT ;  /* 0x000000280300780c */ /* 0x000fe40003f64270 */
[----:B------:R-:W-:Y:S02]  /*50c0*/  FMNMX.FTZ R79, R53, R2, !PT ;  /* 0x00000002354f7209 */ /* 0x000fe40007810000 */
[----:B------:R-:W-:Y:S02]  /*50d0*/  FSEL R41, R41, -INF , P2 ;  /* 0xff80000029297808 */ /* 0x000fe40001000000 */
[----:B0-----:R-:W-:-:S02]  /*50e0*/  FMNMX.FTZ R4, R4, R81, !PT ;  /* 0x0000005104047209 */ /* 0x001fc40007810000 */
[----:B------:R-:W-:Y:S02]  /*50f0*/  CS2R R80, SRZ ;  /* 0x0000000000507805 */ /* 0x000fe4000001ff00 */
[----:B------:R-:W-:Y:S02]  /*5100*/  FMNMX.FTZ R26, R40, R79, !PT ;  /* 0x0000004f281a7209 */ /* 0x000fe40007810000 */
[C---:B------:R-:W-:Y:S01]  /*5110*/  FSETP.NEU.FTZ.AND P4, PT, R4.reuse, -INF , PT ;  /* 0xff8000000400780b */ /* 0x040fe20003f9d000 */
[----:B------:R-:W-:Y:S01]  /*5120*/  FMUL.FTZ R2, R4, UR5 ;  /* 0x0000000504027c20 */ /* 0x000fe20008410000 */
[----:B------:R-:W-:Y:S02]  /*5130*/  ISETP.GT.AND P1, PT, R3, 0x29, PT ;  /* 0x000000290300780c */ /* 0x000fe40003f24270 */
[----:B------:R-:W-:Y:S02]  /*5140*/  FSEL R44, R44, -INF , P3 ;  /* 0xff8000002c2c7808 */ /* 0x000fe40001800000 */
[----:B------:R-:W-:-:S02]  /*5150*/  FMNMX.FTZ R79, R41, R26, !PT ;  /* 0x0000001a294f7209 */ /* 0x000fc40007810000 */
[----:B------:R-:W-:Y:S02]  /*5160*/  FSEL R2, R2, RZ, P4 ;  /* 0x000000ff02027208 */ /* 0x000fe40002000000 */
[----:B------:R-:W-:Y:S02]  /*5170*/  FSEL R45, R45, -INF , P1 ;  /* 0xff8000002d2d7808 */ /* 0x000fe40000800000 */
[----:B------:R-:W-:Y:S01]  /*5180*/  ISETP.GT.AND P1, PT, R3, 0x30, PT ;  /* 0x000000300300780c */ /* 0x000fe20003f24270 */
[--C-:B------:R-:W-:Y:S01]  /*5190*/  FFMA.FTZ R209, R19, UR5, -R2.reuse ;  /* 0x0000000513d17c23 */ /* 0x100fe20008010802 */
[----:B------:R-:W-:Y:S01]  /*51a0*/  FMNMX.FTZ R26, R44, R79, !PT ;  /* 0x0000004f2c1a7209 */ /* 0x000fe20007810000 */
[--C-:B------:R-:W-:Y:S01]  /*51b0*/  FFMA.FTZ R211, R21, UR5, -R2.reuse ;  /* 0x0000000515d37c23 */ /* 0x100fe20008010802 */
[----:B------:R-:W-:Y:S01]  /*51c0*/  ISETP.GT.AND P2, PT, R3, 0x31, PT ;  /* 0x000000310300780c */ /* 0x000fe20003f44270 */
[--C-:B------:R-:W-:Y:S01]  /*51d0*/  FFMA.FTZ R63, R63, UR5, -R2.reuse ;  /* 0x000000053f3f7c23 */ /* 0x100fe20008010802 */
[----:B------:R-:W-:Y:S01]  /*51e0*/  FSEL R32, R32, -INF , P1 ;  /* 0xff80000020207808 */ /* 0x000fe20000800000 */
[----:B------:R-:W-:Y:S01]  /*51f0*/  MUFU.EX2 R209, R209 ;  /* 0x000000d100d17308 */ /* 0x000fe20000000800 */
[----:B------:R-:W-:Y:S01]  /*5200*/  FMNMX.FTZ R19, R45, R26, !PT ;  /* 0x0000001a2d137209 */ /* 0x000fe20007810000 */
[--C-:B------:R-:W-:Y:S01]  /*5210*/  FFMA.FTZ R26, R59, UR5, -R2.reuse ;  /* 0x000000053b1a7c23 */ /* 0x100fe20008010802 */
[----:B------:R-:W-:Y:S01]  /*5220*/  ISETP.GT.AND P1, PT, R3, 0x38, PT ;  /* 0x000000380300780c */ /* 0x000fe20003f24270 */
[--C-:B------:R-:W-:Y:S01]  /*5230*/  FFMA.FTZ R65, R65, UR5, -R2.reuse ;  /* 0x0000000541417c23 */ /* 0x100fe20008010802 */
[----:B------:R-:W-:Y:S01]  /*5240*/  FSEL R33, R33, -INF , P2 ;  /* 0xff80000021217808 */ /* 0x000fe20001000000 */
[--C-:B------:R-:W-:Y:S01]  /*5250*/  FFMA.FTZ R5, R5, UR5, -R2.reuse ;  /* 0x0000000505057c23 */ /* 0x100fe20008010802 */
[----:B------:R-:W-:Y:S01]  /*5260*/  FMNMX.FTZ R30, R32, R19, !PT ;  /* 0x00000013201e7209 */ /* 0x000fe20007810000 */
[----:B------:R-:W0:Y:S01]  /*5270*/  MUFU.EX2 R26, R26 ;  /* 0x0000001a001a7308 */ /* 0x000e220000000800 */
[----:B------:R-:W-:Y:S01]  /*5280*/  ISETP.GT.AND P2, PT, R3, 0x39, PT ;  /* 0x000000390300780c */ /* 0x000fe20003f44270 */
[--C-:B------:R-:W-:Y:S01]  /*5290*/  FFMA.FTZ R51, R51, UR5, -R2.reuse ;  /* 0x0000000533337c23 */ /* 0x100fe20008010802 */
[----:B------:R-:W-:Y:S01]  /*52a0*/  FSEL R36, R36, -INF , P1 ;  /* 0xff80000024247808 */ /* 0x000fe20000800000 */
[--C-:B------:R-:W-:Y:S01]  /*52b0*/  FFMA.FTZ R67, R67, UR5, -R2.reuse ;  /* 0x0000000543437c23 */ /* 0x100fe20008010802 */
[----:B------:R-:W-:Y:S01]  /*52c0*/  FMNMX.FTZ R19, R33, R30, !PT ;  /* 0x0000001e21137209 */ /* 0x000fe20007810000 */
[--C-:B------:R-:W-:Y:S01]  /*52d0*/  FFMA.FTZ R55, R55, UR5, -R2.reuse ;  /* 0x0000000537377c23 */ /* 0x100fe20008010802 */
[----:B------:R-:W-:Y:S01]  /*52e0*/  FSEL R37, R37, -INF , P2 ;  /* 0xff80000025257808 */ /* 0x000fe20001000000 */
[----:B------:R-:W-:Y:S01]  /*52f0*/  MUFU.EX2 R211, R211 ;  /* 0x000000d300d37308 */ /* 0x000fe20000000800 */
[----:B------:R-:W-:Y:S01]  /*5300*/  ISETP.GT.AND P1, PT, R3, 0x40, PT ;  /* 0x000000400300780c */ /* 0x000fe20003f24270 */
[--C-:B------:R-:W-:Y:S01]  /*5310*/  FFMA.FTZ R69, R69, UR5, -R2.reuse ;  /* 0x0000000545457c23 */ /* 0x100fe20008010802 */
[----:B------:R-:W-:Y:S01]  /*5320*/  FMNMX.FTZ R30, R36, R19, !PT ;  /* 0x00000013241e7209 */ /* 0x000fe20007810000 */
[--C-:B------:R-:W-:Y:S01]  /*5330*/  FFMA.FTZ R43, R43, UR5, -R2.reuse ;  /* 0x000000052b2b7c23 */ /* 0x100fe20008010802 */
[----:B------:R-:W-:Y:S01]  /*5340*/  ISETP.GT.AND P2, PT, R3, 0x41, PT ;  /* 0x000000410300780c */ /* 0x000fe20003f44270 */
[----:B------:R-:W-:Y:S01]  /*5350*/  FFMA.FTZ R71, R71, UR5, -R2 ;  /* 0x0000000547477c23 */ /* 0x000fe20008010802 */
[----:B------:R-:W-:Y:S01]  /*5360*/  FSEL R24, R24, -INF , P1 ;  /* 0xff80000018187808 */ /* 0x000fe20000800000 */
[----:B------:R-:W-:Y:S01]  /*5370*/  MUFU.EX2 R34, R63 ;  /* 0x0000003f00227308 */ /* 0x000fe20000000800 */
[----:B------:R-:W-:Y:S01]  /*5380*/  FMNMX.FTZ R19, R37, R30, !PT ;  /* 0x0000001e25137209 */ /* 0x000fe20007810000 */
[----:B0-----:R-:W-:Y:S01]  /*5390*/  FADD.FTZ R62, R209, R26 ;  /* 0x0000001ad13e7221 */ /* 0x001fe20000010000 */
[----:B------:R-:W-:Y:S01]  /*53a0*/  ISETP.GT.AND P1, PT, R3, 0x48, PT ;  /* 0x000000480300780c */ /* 0x000fe20003f24270 */
[--C-:B------:R-:W-:Y:S01]  /*53b0*/  FFMA.FTZ R47, R47, UR5, -R2.reuse ;  /* 0x000000052f2f7c23 */ /* 0x100fe20008010802 */
[----:B------:R-:W-:Y:S01]  /*53c0*/  FSEL R25, R25, -INF , P2 ;  /* 0xff80000019197808 */ /* 0x000fe20001000000 */
[--C-:B------:R-:W-:Y:S01]  /*53d0*/  FFMA.FTZ R197, R73, UR5, -R2.reuse ;  /* 0x0000000549c57c23 */ /* 0x100fe20008010802 */
[----:B------:R-:W-:Y:S01]  /*53e0*/  FMNMX.FTZ R30, R24, R19, !PT ;  /* 0x00000013181e7209 */ /* 0x000fe20007810000 */
[----:B------:R-:W-:Y:S01]  /*53f0*/  MUFU.EX2 R65, R65 ;  /* 0x0000004100417308 */ /* 0x000fe20000000800 */
        /* <DEDUP_REMOVED lines=8> */
[----:B------:R-:W-:Y:S01]  /*5480*/  FMNMX.FTZ R30, R28, R3, !PT ;  /* 0x000000031c1e7209 */ /* 0x000fe20007810000 */
[--C-:B------:R-:W-:Y:S01]  /*5490*/  FFMA.FTZ R77, R77, UR5, -R2.reuse ;  /* 0x000000054d4d7c23 */ /* 0x100fe20008010802 */
[----:B------:R-:W-:Y:S01]  /*54a0*/  F2FP.F16.F32.PACK_AB R209, R26, R209 ;  /* 0x000000d11ad1723e */ /* 0x000fe200000000ff */
[--C-:B------:R-:W-:Y:S01]  /*54b0*/  FFMA.FTZ R27, R27, UR5, -R2.reuse ;  /* 0x000000051b1b7c23 */ /* 0x100fe20008010802 */
[----:B------:R-:W-:Y:S01]  /*54c0*/  FMNMX.FTZ R30, R29, R30, !PT ;  /* 0x0000001e1d1e7209 */ /* 0x000fe20007810000 */
[----:B------:R-:W-:Y:S01]  /*54d0*/  FFMA.FTZ R2, R31, UR5, -R2 ;  /* 0x000000051f027c23 */ /* 0x000fe20008010802 */
[----:B------:R-:W-:Y:S01]  /*54e0*/  CS2R R78, SRZ ;  /* 0x00000000004e7805 */ /* 0x000fe2000001ff00 */
[----:B------:R-:W0:Y:S01]  /*54f0*/  MUFU.EX2 R38, R51 ;  /* 0x0000003300267308 */ /* 0x000e220000000800 */
[----:B------:R-:W-:Y:S01]  /*5500*/  CS2R R74, SRZ ;  /* 0x00000000004a7805 */ /* 0x000fe2000001ff00 */
[----:B------:R-:W1:Y:S01]  /*5510*/  SHFL.BFLY PT, R3, R30, 0x2, 0x1f ;  /* 0x0c401f001e037f89 */ /* 0x000e6200000e0000 */
[----:B------:R-:W-:-:S05]  /*5520*/  CS2R R72, SRZ ;  /* 0x0000000000487805 */ /* 0x000fca000001ff00 */
        /* <DEDUP_REMOVED lines=11> */
[----:B0-----:R-:W-:-:S05]  /*55e0*/  FMNMX.FTZ R3, R19, R30, !PT ;  /* 0x0000001e13037209 */ /* 0x001fca0007810000 */
[----:B------:R-:W-:Y:S01]  /*55f0*/  MUFU.EX2 R197, R197 ;  /* 0x000000c500c57308 */ /* 0x000fe20000000800 */
[C---:B------:R-:W-:Y:S01]  /*5600*/  FSETP.NEU.FTZ.AND P1, PT, R3.reuse, -INF , PT ;  /* 0xff8000000300780b */ /* 0x040fe20003f3d000 */
[----:B------:R-:W-:-:S06]  /*5610*/  FMUL.FTZ R19, R3, UR5 ;  /* 0x0000000503137c20 */ /* 0x000fcc0008410000 */
[----:B------:R-:W-:Y:S01]  /*5620*/  MUFU.EX2 R54, R35 ;  /* 0x0000002300367308 */ /* 0x000fe20000000800 */
[----:B------:R-:W-:Y:S02]  /*5630*/  FSEL R19, R19, RZ, P1 ;  /* 0x000000ff13137208 */ /* 0x000fe40000800000 */
[----:B------:R-:W-:Y:S02]  /*5640*/  PLOP3.LUT P1, PT, PT, PT, UP0, 0x80, 0x0 ;  /* 0x000000000000781c */ /* 0x000fe40003f2f008 */
[----:B--2---:R-:W-:Y:S01]  /*5650*/  F2FP.F16.F32.PACK_AB R203, R50, R71 ;  /* 0x0000004732cb723e */ /* 0x004fe200000000ff */
        /* <DEDUP_REMOVED lines=22> */
[----:B------:R-:W1:Y:S08]  /*57c0*/  MUFU.EX2 R60, R60 ;  /* 0x0000003c003c7308 */ /* 0x000e700000000800 */
[----:B------:R-:W2:Y:S01]  /*57d0*/  MUFU.EX2 R61, R61 ;  /* 0x0000003d003d7308 */ /* 0x000ea20000000800 */
[----:B0-----:R-:W-:Y:S01]  /*57e0*/  FADD.FTZ R5, R56, R57 ;  /* 0x0000003938057221 */ /* 0x001fe20000010000 */
[----:B------:R-:W-:-:S02]  /*57f0*/  F2FP.F16.F32.PACK_AB R208, R57, R56 ;  /* 0x0000003839d0723e */ /* 0x000fc400000000ff */
[----:B------:R-:W-:-:S04]  /*5800*/  CS2R R56, SRZ ;  /* 0x0000000000387805 */ /* 0x000fc8000001ff00 */
[----:B------:R-:W0:Y:S01]  /*5810*/  MUFU.EX2 R48, R48 ;  /* 0x0000003000307308 */ /* 0x000e220000000800 */
[----:B-1----:R-:W-:Y:S01]  /*5820*/  FADD.FTZ R64, R60, R5 ;  /* 0x000000053c407221 */ /* 0x002fe20000010000 */
[----:B------:R-:W-:Y:S01]  /*5830*/  FADD.FTZ R5, R211, R62 ;  /* 0x0000003ed3057221 */ /* 0x000fe20000010000 */
[----:B------:R-:W-:-:S03]  /*5840*/  F2FP.F16.F32.PACK_AB R211, R34, R211 ;  /* 0x000000d322d3723e */ /* 0x000fc600000000ff */
[----:B------:R-:W-:Y:S01]  /*5850*/  FADD.FTZ R62, R34, R5 ;  /* 0x00000005223e7221 */ /* 0x000fe20000010000 */
[----:B------:R-:W-:Y:S01]  /*5860*/  CS2R R34, SRZ ;  /* 0x0000000000227805 */ /* 0x000fe2000001ff00 */
[----:B------:R-:W1:Y:S01]  /*5870*/  MUFU.EX2 R49, R49 ;  /* 0x0000003100317308 */ /* 0x000e620000000800 */
[----:B--2---:R-:W-:Y:S01]  /*5880*/  FADD.FTZ R21, R61, R64 ;  /* 0x000000403d157221 */ /* 0x004fe20000010000 */
[----:B------:R-:W-:Y:S01]  /*5890*/  FADD.FTZ R5, R65, R62 ;  /* 0x0000003e41057221 */ /* 0x000fe20000010000 */
[----:B------:R-:W-:Y:S02]  /*58a0*/  F2FP.F16.F32.PACK_AB R210, R61, R60 ;  /* 0x0000003c3dd2723e */ /* 0x000fe400000000ff */
[----:B------:R-:W-:Y:S02]  /*58b0*/  CS2R R64, SRZ ;  /* 0x0000000000407805 */ /* 0x000fe4000001ff00 */
[----:B------:R-:W-:Y:S01]  /*58c0*/  CS2R R60, SRZ ;  /* 0x00000000003c7805 */ /* 0x000fe2000001ff00 */
[----:B------:R-:W2:Y:S01]  /*58d0*/  MUFU.EX2 R52, R52 ;  /* 0x0000003400347308 */ /* 0x000ea20000000800 */
[----:B0-----:R-:W-:-:S07]  /*58e0*/  FADD.FTZ R0, R48, R21 ;  /* 0x0000001530007221 */ /* 0x001fce0000010000 */
[----:B------:R-:W0:Y:S01]  /*58f0*/  MUFU.EX2 R53, R53 ;  /* 0x0000003500357308 */ /* 0x000e220000000800 */
[C---:B-1----:R-:W-:Y:S01]  /*5900*/  FADD.FTZ R21, R49.reuse, R0 ;  /* 0x0000000031157221 */ /* 0x042fe20000010000 */
[----:B------:R-:W-:Y:S01]  /*5910*/  FADD.FTZ R0, R38, R5 ;  /* 0x0000000526007221 */ /* 0x000fe20000010000 */
[----:B------:R-:W-:Y:S02]  /*5920*/  F2FP.F16.F32.PACK_AB R204, R49, R48 ;  /* 0x0000003031cc723e */ /* 0x000fe400000000ff */
[----:B------:R-:W-:Y:S01]  /*5930*/  CS2R R48, SRZ ;  /* 0x0000000000307805 */ /* 0x000fe2000001ff00 */
[----:B------:R-:W-:Y:S01]  /*5940*/  FADD.FTZ R5, R67, R0 ;  /* 0x0000000043057221 */ /* 0x000fe20000010000 */
[----:B------:R-:W-:Y:S01]  /*5950*/  CS2R R66, SRZ ;  /* 0x0000000000427805 */ /* 0x000fe2000001ff00 */
[----:B------:R-:W1:Y:S01]  /*5960*/  MUFU.EX2 R40, R40 ;  /* 0x0000002800287308 */ /* 0x000e620000000800 */
[----:B--2---:R-:W-:Y:S01]  /*5970*/  FADD.FTZ R62, R52, R21 ;  /* 0x00000015343e7221 */ /* 0x004fe20000010000 */
[----:B------:R-:W-:Y:S01]  /*5980*/  FADD.FTZ R0, R42, R5 ;  /* 0x000000052a007221 */ /* 0x000fe20000010000 */
[----:B------:R-:W-:-:S03]  /*5990*/  CS2R R42, SRZ ;  /* 0x00000000002a7805 */ /* 0x000fc6000001ff00 */
[----:B------:R-:W-:Y:S01]  /*59a0*/  FADD.FTZ R5, R69, R0 ;  /* 0x0000000045057221 */ /* 0x000fe20000010000 */
[----:B------:R-:W-:Y:S01]  /*59b0*/  CS2R R68, SRZ ;  /* 0x0000000000447805 */ /* 0x000fe2000001ff00 */
[----:B------:R-:W2:Y:S01]  /*59c0*/  MUFU.EX2 R41, R41 ;  /* 0x0000002900297308 */ /* 0x000ea20000000800 */
[C---:B0-----:R-:W-:Y:S01]  /*59d0*/  FADD.FTZ R21, R53.reuse, R62 ;  /* 0x0000003e35157221 */ /* 0x041fe20000010000 */
[----:B------:R-:W-:Y:S01]  /*59e0*/  FADD.FTZ R0, R46, R5 ;  /* 0x000000052e007221 */ /* 0x000fe20000010000 */
[----:B------:R-:W-:Y:S02]  /*59f0*/  F2FP.F16.F32.PACK_AB R206, R53, R52 ;  /* 0x0000003435ce723e */ /* 0x000fe400000000ff */
[----:B------:R-:W-:Y:S02]  /*5a00*/  CS2R R52, SRZ ;  /* 0x0000000000347805 */ /* 0x000fe4000001ff00 */
[----:B------:R-:W-:Y:S01]  /*5a10*/  CS2R R46, SRZ ;  /* 0x00000000002e7805 */ /* 0x000fe2000001ff00 */
[----:B------:R-:W-:Y:S01]  /*5a20*/  FADD.FTZ R5, R71, R0 ;  /* 0x0000000047057221 */ /* 0x000fe20000010000 */
[----:B------:R-:W-:Y:S01]  /*5a30*/  CS2R R70, SRZ ;  /* 0x0000000000467805 */ /* 0x000fe2000001ff00 */
[----:B------:R-:W0:Y:S01]  /*5a40*/  MUFU.EX2 R44, R44 ;  /* 0x0000002c002c7308 */ /* 0x000e220000000800 */
[----:B-1----:R-:W-:Y:S01]  /*5a50*/  FADD.FTZ R62, R40, R21 ;  /* 0x00000015283e7221 */ /* 0x002fe20000010000 */
[----:B------:R-:W-:Y:S01]  /*5a60*/  FADD.FTZ R0, R50, R5 ;  /* 0x0000000532007221 */ /* 0x000fe20000010000 */
[----:B------:R-:W-:-:S05]  /*5a70*/  CS2R R50, SRZ ;  /* 0x0000000000327805 */ /* 0x000fca000001ff00 */
[----:B------:R-:W1:Y:S01]  /*5a80*/  MUFU.EX2 R45, R45 ;  /* 0x0000002d002d7308 */ /* 0x000e620000000800 */
[C---:B--2---:R-:W-:Y:S01]  /*5a90*/  FADD.FTZ R21, R41.reuse, R62 ;  /* 0x0000003e29157221 */ /* 0x044fe20000010000 */
[----:B------:R-:W-:Y:S02]  /*5aa0*/  F2FP.F16.F32.PACK_AB R200, R41, R40 ;  /* 0x0000002829c8723e */ /* 0x000fe400000000ff */
[----:B------:R-:W-:Y:S02]  /*5ab0*/  CS2R R62, SRZ ;  /* 0x00000000003e7805 */ /* 0x000fe4000001ff00 */
[----:B------:R-:W-:Y:S02]  /*5ac0*/  CS2R R40, SRZ ;  /* 0x0000000000287805 */ /* 0x000fe4000001ff00 */
[----:B------:R-:W2:Y:S01]  /*5ad0*/  MUFU.EX2 R32, R32 ;  /* 0x0000002000207308 */ /* 0x000ea20000000800 */
[----:B0-----:R-:W-:-:S07]  /*5ae0*/  FADD.FTZ R26, R44, R21 ;  /* 0x000000152c1a7221 */ /* 0x001fce0000010000 */
[----:B------:R-:W0:Y:S01]  /*5af0*/  MUFU.EX2 R33, R33 ;  /* 0x0000002100217308 */ /* 0x000e220000000800 */
[C---:B-1----:R-:W-:Y:S01]  /*5b00*/  FADD.FTZ R21, R45.reuse, R26 ;  /* 0x0000001a2d157221 */ /* 0x042fe20000010000 */
[----:B------:R-:W-:Y:S02]  /*5b10*/  F2FP.F16.F32.PACK_AB R202, R45, R44 ;  /* 0x0000002c2dca723e */ /* 0x000fe400000000ff */
[----:B------:R-:W-:-:S04]  /*5b20*/  CS2R R44, SRZ ;  /* 0x00000000002c7805 */ /* 0x000fc8000001ff00 */
[----:B------:R-:W-:Y:S01]  /*5b30*/  MUFU.EX2 R36, R36 ;  /* 0x0000002400247308 */ /* 0x000fe20000000800 */
[----:B--2---:R-:W-:Y:S01]  /*5b40*/  FADD.FTZ R26, R32, R21 ;  /* 0x00000015201a7221 */ /* 0x004fe20000010000 */
[----:B------:R-:W-:Y:S01]  /*5b50*/  FADD.FTZ R21, R197, R0 ;  /* 0x00000000c5157221 */ /* 0x000fe20000010000 */
[----:B------:R-:W-:-:S03]  /*5b60*/  F2FP.F16.F32.PACK_AB R197, R54, R197 ;  /* 0x000000c536c5723e */ /* 0x000fc600000000ff */
[----:B------:R-:W-:Y:S01]  /*5b70*/  FADD.FTZ R0, R54, R21 ;  /* 0x0000001536007221 */ /* 0x000fe20000010000 */
[----:B------:R-:W-:Y:S01]  /*5b80*/  CS2R R54, SRZ ;  /* 0x0000000000367805 */ /* 0x000fe2000001ff00 */
[----:B------:R-:W1:Y:S01]  /*5b90*/  MUFU.EX2 R199, R199 ;  /* 0x000000c700c77308 */ /* 0x000e620000000800 */
[----:B0-----:R-:W-:-:S07]  /*5ba0*/  F2FP.F16.F32.PACK_AB R196, R33, R32 ;  /* 0x0000002021c4723e */ /* 0x001fce00000000ff */
[----:B------:R-:W0:Y:S08]  /*5bb0*/  MUFU.EX2 R37, R37 ;  /* 0x0000002500257308 */ /* 0x000e300000000800 */
[----:B------:R2:W3:Y:S01]  /*5bc0*/  MUFU.EX2 R58, R39 ;  /* 0x00000027003a7308 */ /* 0x0004e20000000800 */
[----:B-1----:R-:W-:-:S07]  /*5bd0*/  FADD.FTZ R21, R199, R0 ;  /* 0x00000000c7157221 */ /* 0x002fce0000010000 */
[----:B------:R-:W-:Y:S01]  /*5be0*/  MUFU.EX2 R24, R24 ;  /* 0x0000001800187308 */ /* 0x000fe20000000800 */
[----:B0-----:R-:W-:Y:S02]  /*5bf0*/  F2FP.F16.F32.PACK_AB R198, R37, R36 ;  /* 0x0000002425c6723e */ /* 0x001fe400000000ff */
[----:B--2---:R-:W-:-:S05]  /*5c00*/  CS2R R38, SRZ ;  /* 0x0000000000267805 */ /* 0x004fca000001ff00 */
[----:B------:R-:W-:Y:S01]  /*5c10*/  MUFU.EX2 R77, R77 ;  /* 0x0000004d004d7308 */ /* 0x000fe20000000800 */
[C---:B---3--:R-:W-:Y:S01]  /*5c20*/  FADD.FTZ R0, R58.reuse, R21 ;  /* 0x000000153a007221 */ /* 0x048fe20000010000 */
[----:B------:R-:W-:Y:S02]  /*5c30*/  F2FP.F16.F32.PACK_AB R199, R58, R199 ;  /* 0x000000c73ac7723e */ /* 0x000fe400000000ff */
[----:B------:R-:W-:-:S04]  /*5c40*/  CS2R R58, SRZ ;  /* 0x00000000003a7805 */ /* 0x000fc8000001ff00 */
[----:B------:R0:W1:Y:S08]  /*5c50*/  MUFU.EX2 R30, R27 ;  /* 0x0000001b001e7308 */ /* 0x0000700000000800 */
[----:B------:R-:W2:Y:S01]  /*5c60*/  MUFU.EX2 R25, R25 ;  /* 0x0000001900197308 */ /* 0x000ea20000000800 */
[----:B0-----:R-:W-:Y:S01]  /*5c70*/  FADD.FTZ R27, R33, R26 ;  /* 0x0000001a211b7221 */ /* 0x001fe20000010000 */
[----:B------:R-:W-:-:S03]  /*5c80*/  CS2R R32, SRZ ;  /* 0x0000000000207805 */ /* 0x000fc6000001ff00 */
[----:B------:R-:W-:-:S03]  /*5c90*/  FADD.FTZ R26, R36, R27 ;  /* 0x0000001b241a7221 */ /* 0x000fc60000010000 */
[----:B------:R-:W0:Y:S01]  /*5ca0*/  MUFU.EX2 R28, R28 ;  /* 0x0000001c001c7308 */ /* 0x000e220000000800 */
[----:B------:R-:W-:Y:S01]  /*5cb0*/  FADD.FTZ R27, R37, R26 ;  /* 0x0000001a251b7221 */ /* 0x000fe20000010000 */
[----:B-1----:R-:W-:Y:S02]  /*5cc0*/  F2FP.F16.F32.PACK_AB R193, R30, R77 ;  /* 0x0000004d1ec1723e */ /* 0x002fe400000000ff */
[----:B------:R-:W-:Y:S01]  /*5cd0*/  CS2R R36, SRZ ;  /* 0x0000000000247805 */ /* 0x000fe2000001ff00 */
[----:B------:R-:W-:-:S03]  /*5ce0*/  FADD.FTZ R26, R24, R27 ;  /* 0x0000001b181a7221 */ /* 0x000fc60000010000 */
[----:B------:R1:W3:Y:S01]  /*5cf0*/  MUFU.EX2 R5, R19 ;  /* 0x0000001300057308 */ /* 0x0002e20000000800 */
[C---:B--2---:R-:W-:Y:S01]  /*5d00*/  FADD.FTZ R21, R25.reuse, R26 ;  /* 0x0000001a19157221 */ /* 0x044fe20000010000 */
[----:B------:R-:W-:Y:S02]  /*5d10*/  F2FP.F16.F32.PACK_AB R192, R25, R24 ;  /* 0x0000001819c0723e */ /* 0x000fe400000000ff */
[----:B------:R-:W-:-:S04]  /*5d20*/  CS2R R24, SRZ ;  /* 0x0000000000187805 */ /* 0x000fc8000001ff00 */
[----:B------:R-:W2:Y:S01]  /*5d30*/  MUFU.EX2 R2, R2 ;  /* 0x0000000200027308 */ /* 0x000ea20000000800 */
[----:B-1----:R-:W-:Y:S01]  /*5d40*/  FADD.FTZ R19, R77, R0 ;  /* 0x000000004d137221 */ /* 0x002fe20000010000 */
[----:B0-----:R-:W-:Y:S01]  /*5d50*/  FADD.FTZ R26, R28, R21 ;  /* 0x000000151c1a7221 */ /* 0x001fe20000010000 */
[----:B------:R-:W-:Y:S02]  /*5d60*/  CS2R R76, SRZ ;  /* 0x00000000004c7805 */ /* 0x000fe4000001ff00 */
[----:B------:R-:W-:Y:S01]  /*5d70*/  FADD.FTZ R0, R30, R19 ;  /* 0x000000131e007221 */ /* 0x000fe20000010000 */
[----:B------:R-:W-:-:S03]  /*5d80*/  CS2R R30, SRZ ;  /* 0x00000000001e7805 */ /* 0x000fc6000001ff00 */
[----:B------:R-:W-:Y:S01]  /*5d90*/  FADD.FTZ R21, R195, R0 ;  /* 0x00000000c3157221 */ /* 0x000fe20000010000 */
[C---:B---3--:R-:W-:Y:S01]  /*5da0*/  FADD.FTZ R19, R5.reuse, R26 ;  /* 0x0000001a05137221 */ /* 0x048fe20000010000 */
[----:B------:R-:W-:Y:S01]  /*5db0*/  F2FP.F16.F32.PACK_AB R194, R5, R28 ;  /* 0x0000001c05c2723e */ /* 0x000fe200000000ff */
[----:B------:R-:W-:Y:S01]  /*5dc0*/  IMAD.MOV.U32 R0, RZ, RZ, 0x3f800000 ;  /* 0x3f800000ff007424 */ /* 0x000fe200078e00ff */
[----:B------:R-:W-:Y:S02]  /*5dd0*/  CS2R R28, SRZ ;  /* 0x00000000001c7805 */ /* 0x000fe4000001ff00 */
[----:B------:R-:W-:Y:S01]  /*5de0*/  CS2R R26, SRZ ;  /* 0x00000000001a7805 */ /* 0x000fe2000001ff00 */
[C---:B--2---:R-:W-:Y:S01]  /*5df0*/  FADD.FTZ R5, R2.reuse, R21 ;  /* 0x0000001502057221 */ /* 0x044fe20000010000 */
[----:B------:R-:W-:Y:S01]  /*5e00*/  IMAD.U32 R21, RZ, RZ, UR7 ;  /* 0x00000007ff157e24 */ /* 0x000fe2000f8e00ff */
[----:B------:R-:W-:Y:S01]  /*5e10*/  F2FP.F16.F32.PACK_AB R195, R2, R195 ;  /* 0x000000c302c3723e */ /* 0x000fe200000000ff */
[----:B------:R-:W-:Y:S01]  /*5e20*/  IMAD.MOV.U32 R2, RZ, RZ, 0x3f800000 ;  /* 0x3f800000ff027424 */ /* 0x000fe200078e00ff */
[----:B------:R-:W-:Y:S06]  /*5e30*/  @!P1 BRA `(.L_x_2387) ;  /* 0x0000003c00a49947 */ /* 0x000fec0003800000 */
[----:B------:R-:W-:Y:S01]  /*5e40*/  R2UR UR4, R18 ;  /* 0x00000000120472ca */ /* 0x000fe200000e0000 */
[----:B------:R-:W-:Y:S01]  /*5e50*/  IMAD.MOV.U32 R227, RZ, RZ, R4 ;  /* 0x000000ffffe37224 */ /* 0x000fe200078e0004 */
[----:B------:R-:W-:Y:S01]  /*5e60*/  UMOV UR37, UR36 ;  /* 0x0000002400257c82 */ /* 0x000fe20008000000 */
[----:B------:R-:W-:Y:S02]  /*5e70*/  IMAD.MOV.U32 R228, RZ, RZ, R3 ;  /* 0x000000ffffe47224 */ /* 0x000fe400078e0003 */
[----:B------:R-:W-:Y:S02]  /*5e80*/  IMAD.MOV.U32 R2, RZ, RZ, 0x3f800000 ;  /* 0x3f800000ff027424 */ /* 0x000fe400078e00ff */
[----:B------:R-:W-:-:S06]  /*5e90*/  IMAD.MOV.U32 R151, RZ, RZ, RZ ;  /* 0x000000ffff977224 */ /* 0x000fcc00078e00ff */
[----:B------:R-:W-:-:S07]  /*5ea0*/  IMAD.U32 R229, RZ, RZ, UR4 ;  /* 0x00000004ffe57e24 */ /* 0x000fce000f8e00ff */
.L_x_2398:
[----:B------:R-:W-:Y:S01]  /*5eb0*/  R2UR UR5, R229 ;  /* 0x00000000e50572ca */ /* 0x000fe200000e0000 */
[----:B------:R-:W-:-:S04]  /*5ec0*/  UISETP.NE.AND UP0, UPT, UR37, 0x1, UPT ;  /* 0x000000012500788c */ /* 0x000fc8000bf05270 */
[----:B------:R-:W-:-:S08]  /*5ed0*/  USEL UR4, URZ, 0x1, UP0 ;  /* 0x000000013f047887 */ /* 0x000fd00008000000 */
[----:B------:R-:W-:-:S06]  /*5ee0*/  ULOP3.LUT UR4, UR5, UR4, URZ, 0x3c, !UPT ;  /* 0x0000000405047292 */ /* 0x000fcc000f8e3c3f */
[----:B------:R-:W-:Y:S01]  /*5ef0*/  IMAD.U32 R18, RZ, RZ, UR4 ;  /* 0x00000004ff127e24 */ /* 0x000fe2000f8e00ff */
[----:B------:R-:W-:Y:S06]  /*5f00*/  @!P0 BRA `(.L_x_2388) ;  /* 0x0000000000048947 */ /* 0x000fec0003800000 */
[----:B------:R-:W-:Y:S01]  /*5f10*/  BPT.TRAP 0x1 ;  /* 0x000000040000795c */ /* 0x000fe20000300000 */
.L_x_2388:
        /* <DEDUP_REMOVED lines=11> */
.L_x_2389:
[----:B-1----:R-:W-:Y:S05]  /*5fd0*/  @P1 BRA `(.L_x_2390) ;  /* 0x0000000000081947 */ /* 0x002fea0003800000 */
[----:B------:R-:W1:Y:S02]  /*5fe0*/  SYNCS.PHASECHK.TRANS64.TRYWAIT P1, [UR61+0x38830], R3 ;  /* 0x03883003ff0075a7 */ /* 0x000e64000802017d */
[----:B-1----:R-:W-:Y:S05]  /*5ff0*/  @!P1 BRA `(.L_x_2391) ;  /* 0x0000013c00189947 */ /* 0x002fea0003800000 */
.L_x_2390:
[----:B------:R-:W-:Y:S01]  /*6000*/  R2UR UR4, R20 ;  /* 0x00000000140472ca */ /* 0x000fe200000e0000 */
[----:B------:R-:W-:Y:S01]  /*6010*/  WARPGROUP.ARRIVE ;  /* 0x00000000000079c5 */ /* 0x000fe20000000000 */
[----:B------:R-:W-:Y:S01]  /*6020*/  R2UR UR6, R14 ;  /* 0x000000000e0672ca */ /* 0x000fe200000e0000 */
[----:B------:R-:W-:Y:S01]  /*6030*/  UMOV UR59, 0x40000040 ;  /* 0x40000040003b7882 */ /* 0x000fe20000000000 */
        /* <DEDUP_REMOVED lines=9> */
[----:B------:R-:W-:Y:S01]  /*60d0*/  UIMAD UR4, UR36, 0xa00, UR4 ;  /* 0x00000a00240478a4 */ /* 0x000fe2000f8e0204 */
[-C--:B------:R-:W-:Y:S01]  /*60e0*/  FMUL.FTZ R24, R24, R0.reuse ;  /* 0x0000000018187220 */ /* 0x080fe20000410000 */
[----:B------:R-:W-:Y:S01]  /*60f0*/  UMOV UR56, UR6 ;  /* 0x0000000600387c82 */ /* 0x000fe20008000000 */
[----:B------:R-:W-:Y:S01]  /*6100*/  UMOV UR35, 0x40000040 ;  /* 0x4000004000237882 */ /* 0x000fe20000000000 */
[----:B------:R-:W-:Y:S01]  /*6110*/  UMOV UR57, UR7 ;  /* 0x0000000700397c82 */ /* 0x000fe20008000000 */
[----:B------:R-:W-:Y:S01]  /*6120*/  UIADD3 UR18, UR4, 0x284, URZ ;  /* 0x0000028404127890 */ /* 0x000fe2000fffe03f */
[-C--:B------:R-:W-:Y:S01]  /*6130*/  FMUL.FTZ R25, R25, R0.reuse ;  /* 0x0000000019197220 */ /* 0x080fe20000410000 */
[----:B------:R-:W-:Y:S01]  /*6140*/  UMOV UR58, UR4 ;  /* 0x00000004003a7c82 */ /* 0x000fe20008000000 */
[----:B------:R-:W-:Y:S01]  /*6150*/  UIADD3 UR22, UR4, 0x286, URZ ;  /* 0x0000028604167890 */ /* 0x000fe2000fffe03f */
[----:B------:R-:W-:Y:S01]  /*6160*/  HGMMA.64x16x16.F32 R184, gdesc[UR56], RZ, !UPT, gsb0 ;  /* 0x0020000038b879f0 */ /* 0x000fe2000c0008ff */
[----:B------:R-:W-:Y:S01]  /*6170*/  UIADD3 UR58, UR4, 0x80, URZ ;  /* 0x00000080043a7890 */ /* 0x000fe2000fffe03f */
[-C--:B------:R-:W-:Y:S01]  /*6180*/  FMUL.FTZ R28, R28, R0.reuse ;  /* 0x000000001c1c7220 */ /* 0x080fe20000410000 */
[----:B------:R-:W-:Y:S01]  /*6190*/  UMOV UR59, 0x40000040 ;  /* 0x40000040003b7882 */ /* 0x000fe20000000000 */
[----:B------:R-:W-:Y:S01]  /*61a0*/  UMOV UR56, UR6 ;  /* 0x0000000600387c82 */ /* 0x000fe20008000000 */
[----:B------:R-:W-:Y:S01]  /*61b0*/  UMOV UR57, UR7 ;  /* 0x0000000700397c82 */ /* 0x000fe20008000000 */
        /* <DEDUP_REMOVED lines=54> */
[----:B------:R-:W-:Y:S01]  /*6520*/  UIADD3 UR58, UR4, 0x100, URZ ;  /* 0x00000100043a7890 */ /* 0x000fe2000fffe03f */
[-C--:B------:R-:W-:Y:S01]  /*6530*/  FMUL.FTZ R109, R109, R0.reuse ;  /* 0x000000006d6d7220 */ /* 0x080fe20000410000 */
[----:B------:R-:W-:Y:S01]  /*6540*/  UMOV UR59, 0x40000040 ;  /* 0x40000040003b7882 */ /* 0x000fe20000000000 */
        /* <DEDUP_REMOVED lines=97> */
[----:B------:R-:W-:Y:S01]  /*6b60*/  UMOV UR59, 0x40000040 ;  /* 0x40000040003b7882 */ /* 0x000fe20000000000 */
[----:B------:R-:W-:Y:S01]  /*6b70*/  UMOV UR56, UR6 ;  /* 0x0000000600387c82 */ /* 0x000fe20008000000 */
[----:B------:R-:W-:Y:S01]  /*6b80*/  UMOV UR57, UR7 ;  /* 0x0000000700397c82 */ /* 0x000fe20008000000 */
[----:B------:R-:W-:Y:S02]  /*6b90*/  R2UR UR6, R8 ;  /* 0x00000000080672ca */ /* 0x000fe400000e0000 */
[----:B------:R-:W-:Y:S01]  /*6ba0*/  R2UR UR7, R9 ;  /* 0x00000000090772ca */ /* 0x000fe200000e0000 */
[----:B------:R-:W-:Y:S02]  /*6bb0*/  WARPGROUP.DEPBAR.LE gsb0, 0x0 ;  /* 0x00008000000079c5 */ /* 0x000fe40000010000 */
[----:B------:R-:W-:-:S06]  /*6bc0*/  WARPGROUP.ARRIVE ;  /* 0x00000000000079c5 */ /* 0x000fcc0000000000 */
[----:B------:R-:W-:Y:S01]  /*6bd0*/  HGMMA.64x16x16.F32 R152, gdesc[UR56], RZ, !UPT, gsb0 ;  /* 0x00200000389879f0 */ /* 0x000fe2000c0008ff */
[----:B------:R-:W-:Y:S01]  /*6be0*/  UIADD3 UR58, UR4, 0x2, URZ ;  /* 0x00000002043a7890 */ /* 0x000fe2000fffe03f */
[----:B------:R-:W-:Y:S01]  /*6bf0*/  UMOV UR59, 0x40000040 ;  /* 0x40000040003b7882 */ /* 0x000fe20000000000 */
[----:B------:R-:W-:Y:S01]  /*6c00*/  UMOV UR56, UR14 ;  /* 0x0000000e00387c82 */ /* 0x000fe20008000000 */
[----:B------:R-:W-:Y:S01]  /*6c10*/  UMOV UR57, UR15 ;  /* 0x0000000f00397c82 */ /* 0x000fe20008000000 */
[----:B------:R-:W-:Y:S02]  /*6c20*/  WARPGROUP.DEPBAR.LE gsb0, 0x0 ;  /* 0x00008000000079c5 */ /* 0x000fe40000010000 */
[----:B------:R-:W-:-:S06]  /*6c30*/  WARPGROUP.ARRIVE ;  /* 0x00000000000079c5 */ /* 0x000fcc0000000000 */
[----:B------:R-:W-:Y:S01]  /*6c40*/  HGMMA.64x16x16.F32 R184, gdesc[UR56], R184, gsb0 ;  /* 0x0020000038b879f0 */ /* 0x000fe200080008b8 */
        /* <DEDUP_REMOVED lines=25> */
[----:B------:R-:W-:Y:S01]  /*6de0*/  UIADD3 UR14, UR4, 0x282, URZ ;  /* 0x00000282040e7890 */ /* 0x000fe2000fffe03f */
[----:B------:R-:W-:Y:S01]  /*6df0*/  UMOV UR15, 0x40000040 ;  /* 0x40000040000f7882 */ /* 0x000fe20000000000 */
        /* <DEDUP_REMOVED lines=102> */
[----:B------:R-:W-:Y:S02]  /*7460*/  R2UR UR10, R6 ;  /* 0x00000000060a72ca */ /* 0x000fe400000e0000 */
[----:B------:R-:W-:-:S11]  /*7470*/  R2UR UR11, R7 ;  /* 0x00000000070b72ca */ /* 0x000fd600000e0000 */
[----:B------:R-:W-:Y:S02]  /*7480*/  UMOV UR56, UR10 ;  /* 0x0000000a00387c82 */ /* 0x000fe40008000000 */
[----:B------:R-:W-:Y:S01]  /*7490*/  UMOV UR57, UR11 ;  /* 0x0000000b00397c82 */ /* 0x000fe20008000000 */
[----:B------:R-:W-:Y:S01]  /*74a0*/  UMOV UR5, UR11 ;  /* 0x0000000b00057c82 */ /* 0x000fe20008000000 */
        /* <DEDUP_REMOVED lines=259> */
[----:B------:R-:W-:Y:S05]  /*84e0*/  @!P0 BRA `(.L_x_2392) ;  /* 0x0000000000048947 */ /* 0x000fea0003800000 */
[----:B------:R-:W-:Y:S01]  /*84f0*/  BPT.TRAP 0x1 ;  /* 0x000000040000795c */ /* 0x000fe20000300000 */
.L_x_2392:
        /* <DEDUP_REMOVED lines=8> */
.L_x_2393:
[----:B---3--:R-:W-:Y:S05]  /*8580*/  @P1 BRA `(.L_x_2394) ;  /* 0x0000000000081947 */ /* 0x008fea0003800000 */
[----:B------:R-:W3:Y:S02]  /*8590*/  SYNCS.PHASECHK.TRANS64.TRYWAIT P1, [UR4+0x38850], R0 ;  /* 0x03885000ff0075a7 */ /* 0x000ee40008020144 */
[----:B---3--:R-:W-:Y:S05]  /*85a0*/  @!P1 BRA `(.L_x_2395) ;  /* 0x0000011400c49947 */ /* 0x008fea0003800000 */
.L_x_2394:
        /* <DEDUP_REMOVED lines=37> */
.L_x_2396:
[----:B------:R-:W-:Y:S01]  /*8800*/  R2UR UR6, R213 ;  /* 0x00000000d50672ca */ /* 0x000fe200000e0000 */
[----:B------:R-:W-:Y:S01]  /*8810*/  UIADD3 UR61, UR61, 0x38840, URZ ;  /* 0x000388403d3d7890 */ /* 0x000fe2000fffe03f */
[----:B------:R-:W-:Y:S02]  /*8820*/  R2UR UR5, R215 ;  /* 0x00000000d70572ca */ /* 0x000fe400000e0000 */
[----:B------:R-:W-:Y:S02]  /*8830*/  R2UR UR10, R22 ;  /* 0x00000000160a72ca */ /* 0x000fe400000e0000 */
[----:B------:R-:W-:Y:S02]  /*8840*/  R2UR UR7, R212 ;  /* 0x00000000d40772ca */ /* 0x000fe400000e0000 */
[----:B------:R-:W-:-:S04]  /*8850*/  LOP3.LUT R16, R16, 0xfffffbff, RZ, 0xc0, !PT ;  /* 0xfffffbff10107812 */ /* 0x000fc800078ec0ff */
[----:B------:R-:W-:Y:S01]  /*8860*/  @P0 LOP3.LUT R16, R16, 0x400, RZ, 0xfc, !PT ;  /* 0x0000040010100812 */ /* 0x000fe200078efcff */
[----:B------:R-:W-:Y:S02]  /*8870*/  UISETP.NE.AND UP0, UPT, UR6, URZ, UPT ;  /* 0x0000003f0600728c */ /* 0x000fe4000bf05270 */
[----:B01----:R-:W-:Y:S01]  /*8880*/  VIADD R3, R216, UR5 ;  /* 0x00000005d8037c36 */ /* 0x003fe20008000000 */
[----:B------:R-:W-:Y:S01]  /*8890*/  UIMAD UR5, UR60, -0x50, URZ ;  /* 0xffffffb03c0578a4 */ /* 0x000fe2000f8e023f */
[----:B---3--:R-:W-:Y:S01]  /*88a0*/  IMAD.U32 R2, RZ, RZ, UR10 ;  /* 0x0000000aff027e24 */ /* 0x008fe2000f8e00ff */
[----:B------:R-:W-:Y:S02]  /*88b0*/  LOP3.LUT R16, R16, 0xfffff7ff, RZ, 0xc0, !PT ;  /* 0xfffff7ff10107812 */ /* 0x000fe400078ec0ff */
[----:B------:R-:W-:Y:S02]  /*88c0*/  PLOP3.LUT P1, PT, PT, PT, UP0, 0x80, 0x0 ;  /* 0x000000000000781c */ /* 0x000fe40003f2f008 */
[----:B------:R-:W-:-:S02]  /*88d0*/  PLOP3.LUT P2, PT, PT, PT, UP0, 0x80, 0x0 ;  /* 0x000000000000781c */ /* 0x000fc40003f4f008 */
[----:B------:R-:W-:-:S09]  /*88e0*/  @UP0 ULDC UR6, c[0x0][0x44c] ;  /* 0x0001130000060ab9 */ /* 0x000fd20000000800 */
[----:B--2---:R-:W-:Y:S01]  /*88f0*/  @P1 IMAD.HI.U32 R0, R3, UR6, RZ ;  /* 0x0000000603001c27 */ /* 0x004fe2000f8e00ff */
[----:B------:R-:W-:-:S04]  /*8900*/  @UP0 ULDC UR6, c[0x0][0x450] ;  /* 0x0001140000060ab9 */ /* 0x000fc80000000800 */
[----:B------:R-:W-:Y:S01]  /*8910*/  @P2 SHF.R.U32.HI R3, RZ, UR6, R0 ;  /* 0x00000006ff032c19 */ /* 0x000fe20008011600 */
[----:B------:R-:W-:Y:S01]  /*8920*/  IMAD.U32 R0, RZ, RZ, UR5 ;  /* 0x00000005ff007e24 */ /* 0x000fe2000f8e00ff */
[----:B------:R-:W-:Y:S01]  /*8930*/  ULDC UR5, c[0x0][0x988] ;  /* 0x0002620000057ab9 */ /* 0x000fe20000000800 */
[----:B------:R-:W0:Y:S03]  /*8940*/  S2UR UR6, SR_CgaCtaId ;  /* 0x00000000000679c3 */ /* 0x000e260000008800 */
[----:B------:R-:W-:-:S04]  /*8950*/  IADD3 R0, -R23, 0x1, R0 ;  /* 0x0000000117007810 */ /* 0x000fc80007ffe100 */
[----:B------:R-:W-:Y:S02]  /*8960*/  IADD3 R0, -R2, UR7, R0 ;  /* 0x0000000702007c10 */ /* 0x000fe4000fffe100 */
[----:B------:R-:W1:Y:S04]  /*8970*/  SHFL.IDX PT, R2, R3, RZ, 0x1c1f ;  /* 0x001c1fff03027589 */ /* 0x000e6800000e0000 */
[----:B------:R-:W2:Y:S01]  /*8980*/  SHFL.IDX PT, R3, R3, 0x1, 0x1c1f ;  /* 0x003c1f0003037f89 */ /* 0x000ea200000e0000 */
[----:B0-----:R-:W-:Y:S01]  /*8990*/  UPRMT UR61, UR6, 0x654, UR61 ;  /* 0x00000654063d7896 */ /* 0x001fe2000800003d */
[----:B-1----:R-:W-:-:S08]  /*89a0*/  IMAD.IADD R2, R0, 0x1, R2 ;  /* 0x0000000100027824 */ /* 0x002fd000078e0202 */
[----:B------:R-:W-:Y:S01]  /*89b0*/  SYNCS.ARRIVE.TRANS64.RED.A1T0 RZ, [UR61], RZ ;  /* 0x000000ffffff79a7 */ /* 0x000fe2000810043d */
[----:B--2---:R-:W-:Y:S01]  /*89c0*/  IMAD.IADD R0, R0, 0x1, R3 ;  /* 0x0000000100007824 */ /* 0x004fe200078e0203 */
[C---:B------:R-:W-:Y:S02]  /*89d0*/  ISETP.GT.AND P4, PT, R2.reuse, RZ, PT ;  /* 0x000000ff0200720c */ /* 0x040fe40003f84270 */
[----:B------:R-:W-:Y:S02]  /*89e0*/  ISETP.GT.AND P3, PT, R2, 0x1, PT ;  /* 0x000000010200780c */ /* 0x000fe40003f64270 */
[----:B------:R-:W-:Y:S02]  /*89f0*/  FSEL R184, R184, -INF , P4 ;  /* 0xff800000b8b87808 */ /* 0x000fe40002000000 */
[----:B------:R-:W-:Y:S02]  /*8a00*/  FSEL R185, R185, -INF , P3 ;  /* 0xff800000b9b97808 */ /* 0x000fe40001800000 */
[----:B------:R-:W-:-:S02]  /*8a10*/  ISETP.GT.AND P2, PT, R2, 0x8, PT ;  /* 0x000000080200780c */ /* 0x000fc40003f44270 */
[C---:B------:R-:W-:Y:S02]  /*8a20*/  ISETP.GT.AND P6, PT, R2.reuse, 0x9, PT ;  /* 0x000000090200780c */ /* 0x040fe40003fc4270 */
[C---:B------:R-:W-:Y:S02]  /*8a30*/  ISETP.GT.AND P1, PT, R2.reuse, 0x10, PT ;  /* 0x000000100200780c */ /* 0x040fe40003f24270 */
[C---:B------:R-:W-:Y:S02]  /*8a40*/  ISETP.GT.AND P5, PT, R2.reuse, 0x11, PT ;  /* 0x000000110200780c */ /* 0x040fe40003fa4270 */
[C---:B------:R-:W-:Y:S02]  /*8a50*/  ISETP.GT.AND P4, PT, R2.reuse, 0x18, PT ;  /* 0x000000180200780c */ /* 0x040fe40003f84270 */
[----:B------:R-:W-:Y:S02]  /*8a60*/  ISETP.GT.AND P3, PT, R2, 0x19, PT ;  /* 0x000000190200780c */ /* 0x000fe40003f64270 */
[----:B------:R-:W-:-:S02]  /*8a70*/  FSEL R188, R188, -INF , P2 ;  /* 0xff800000bcbc7808 */ /* 0x000fc40001000000 */
[----:B------:R-:W-:Y:S02]  /*8a80*/  FSEL R189, R189, -INF , P6 ;  /* 0xff800000bdbd7808 */ /* 0x000fe40003000000 */
[----:B------:R-:W-:Y:S02]  /*8a90*/  FSEL R176, R176, -INF , P1 ;  /* 0xff800000b0b07808 */ /* 0x000fe40000800000 */
[----:B------:R-:W-:Y:S02]  /*8aa0*/  FSEL R177, R177, -INF , P5 ;  /* 0xff800000b1b17808 */ /* 0x000fe40002800000 */
        /* <DEDUP_REMOVED lines=20> */
[----:B------:R-:W-:-:S02]  /*8bf0*/  FMNMX.FTZ R2, R184, R228, !PT ;  /* 0x000000e4b8027209 */ /* 0x000fc40007810000 */
[----:B------:R-:W-:Y:S02]  /*8c00*/  FSEL R164, R164, -INF , P2 ;  /* 0xff800000a4a47808 */ /* 0x000fe40001000000 */
[----:B------:R-:W-:Y:S02]  /*8c10*/  FMNMX.FTZ R2, R185, R2, !PT ;  /* 0x00000002b9027209 */ /* 0x000fe40007810000 */
[----:B------:R-:W-:Y:S02]  /*8c20*/  FSEL R165, R165, -INF , P6 ;  /* 0xff800000a5a57808 */ /* 0x000fe40003000000 */
[----:B------:R-:W-:Y:S02]  /*8c30*/  FMNMX.FTZ R2, R188, R2, !PT ;  /* 0x00000002bc027209 */ /* 0x000fe40007810000 */
[----:B------:R-:W-:Y:S02]  /*8c40*/  FSEL R152, R152, -INF , P1 ;  /* 0xff80000098987808 */ /* 0x000fe40000800000 */
[----:B------:R-:W-:-:S02]  /*8c50*/  FMNMX.FTZ R2, R189, R2, !PT ;  /* 0x00000002bd027209 */ /* 0x000fc40007810000 */
[----:B------:R-:W-:Y:S02]  /*8c60*/  FSEL R153, R153, -INF , P5 ;  /* 0xff80000099997808 */ /* 0x000fe40002800000 */
[----:B------:R-:W-:Y:S02]  /*8c70*/  FMNMX.FTZ R2, R176, R2, !PT ;  /* 0x00000002b0027209 */ /* 0x000fe40007810000 */
[----:B------:R-:W-:Y:S02]  /*8c80*/  FSEL R156, R156, -INF , P4 ;  /* 0xff8000009c9c7808 */ /* 0x000fe40002000000 */
[----:B------:R-:W-:Y:S02]  /*8c90*/  FMNMX.FTZ R2, R177, R2, !PT ;  /* 0x00000002b1027209 */ /* 0x000fe40007810000 */
[----:B------:R-:W-:Y:S02]  /*8ca0*/  FSEL R157, R157, -INF , P3 ;  /* 0xff8000009d9d7808 */ /* 0x000fe40001800000 */
[----:B------:R-:W-:-:S02]  /*8cb0*/  FMNMX.FTZ R2, R180, R2, !PT ;  /* 0x00000002b4027209 */ /* 0x000fc40007810000 */
[----:B------:R-:W-:Y:S02]  /*8cc0*/  ISETP.GT.AND P2, PT, R0, RZ, PT ;  /* 0x000000ff0000720c */ /* 0x000fe40003f44270 */
[----:B------:R-:W-:Y:S02]  /*8cd0*/  FMNMX.FTZ R2, R181, R2, !PT ;  /* 0x00000002b5027209 */ /* 0x000fe40007810000 */
[----:B------:R-:W-:Y:S02]  /*8ce0*/  FSEL R186, R186, -INF , P2 ;  /* 0xff800000baba7808 */ /* 0x000fe40001000000 */
        /* <DEDUP_REMOVED lines=8> */
[----:B------:R-:W-:-:S02]  /*8d70*/  FMNMX.FTZ R2, R160, R2, !PT ;  /* 0x00000002a0027209 */ /* 0x000fc40007810000 */
[----:B------:R-:W-:Y:S02]  /*8d80*/  ISETP.GT.AND P2, PT, R0, 0x9, PT ;  /* 0x000000090000780c */ /* 0x000fe40003f44270 */
[----:B------:R-:W-:Y:S02]  /*8d90*/  FMNMX.FTZ R2, R161, R2, !PT ;  /* 0x00000002a1027209 */ /* 0x000fe40007810000 */
[----:B------:R-:W-:Y:S02]  /*8da0*/  FSEL R191, R191, -INF , P2 ;  /* 0xff800000bfbf7808 */ /* 0x000fe40001000000 */
[----:B------:R-:W-:Y:S02]  /*8db0*/  FMNMX.FTZ R2, R164, R2, !PT ;  /* 0x00000002a4027209 */ /* 0x000fe40007810000 */
[----:B------:R-:W-:Y:S02]  /*8dc0*/  ISETP.GT.AND P2, PT, R0, 0x10, PT ;  /* 0x000000100000780c */ /* 0x000fe40003f44270 */
        /* <DEDUP_REMOVED lines=9> */
[C---:B------:R-:W-:Y:S02]  /*8e60*/  ISETP.GT.AND P1, PT, R0.reuse, 0x21, PT ;  /* 0x000000210000780c */ /* 0x040fe40003f24270 */
[----:B------:R-:W-:Y:S01]  /*8e70*/  ISETP.GT.AND P2, PT, R0, 0x18, PT ;  /* 0x000000180000780c */ /* 0x000fe20003f44270 */
[----:B------:R-:W0:Y:S01]  /*8e80*/  SHFL.BFLY PT, R3, R2, 0x2, 0x1f ;  /* 0x0c401f0002037f89 */ /* 0x000e2200000e0000 */
[----:B------:R-:W-:Y:S02]  /*8e90*/  FSEL R171, R171, -INF , P1 ;  /* 0xff800000abab7808 */ /* 0x000fe40000800000 */
[----:B------:R-:W-:-:S02]  /*8ea0*/  FSEL R182, R182, -INF , P2 ;  /* 0xff800000b6b67808 */ /* 0x000fc40001000000 */
[C---:B------:R-:W-:Y:S02]  /*8eb0*/  ISETP.GT.AND P1, PT, R0.reuse, 0x39, PT ;  /* 0x000000390000780c */ /* 0x040fe40003f24270 */
[----:B------:R-:W-:Y:S02]  /*8ec0*/  ISETP.GT.AND P2, PT, R0, 0x19, PT ;  /* 0x000000190000780c */ /* 0x000fe40003f44270 */
[----:B------:R-:W-:Y:S02]  /*8ed0*/  @P0 LOP3.LUT R16, R16, 0x800, RZ, 0xfc, !PT ;  /* 0x0000080010100812 */ /* 0x000fe400078efcff */
[----:B------:R-:W-:Y:S02]  /*8ee0*/  FSEL R183, R183, -INF , P2 ;  /* 0xff800000b7b77808 */ /* 0x000fe40001000000 */
[----:B------:R-:W-:Y:S02]  /*8ef0*/  ISETP.GT.AND P2, PT, R0, 0x20, PT ;  /* 0x000000200000780c */ /* 0x000fe40003f44270 */
[----:B------:R-:W-:-:S02]  /*8f00*/  LOP3.LUT R16, R16, 0xffffefff, RZ, 0xc0, !PT ;  /* 0xffffefff10107812 */ /* 0x000fc400078ec0ff */
[----:B------:R-:W-:Y:S02]  /*8f10*/  FSEL R170, R170, -INF , P2 ;  /* 0xff800000aaaa7808 */ /* 0x000fe40001000000 */
[----:B------:R-:W-:Y:S02]  /*8f20*/  @P1 LOP3.LUT R16, R16, 0x1000, RZ, 0xfc, !PT ;  /* 0x0000100010101812 */ /* 0x000fe400078efcff */
[C---:B------:R-:W-:Y:S02]  /*8f30*/  ISETP.GT.AND P1, PT, R0.reuse, 0x28, PT ;  /* 0x000000280000780c */ /* 0x040fe40003f24270 */
[----:B------:R-:W-:Y:S02]  /*8f40*/  ISETP.GT.AND P0, PT, R0, 0x29, PT ;  /* 0x000000290000780c */ /* 0x000fe40003f04270 */
[----:B0-----:R-:W-:Y:S02]  /*8f50*/  FMNMX.FTZ R3, R2, R3, !PT ;  /* 0x0000000302037209 */ /* 0x001fe40007810000 */
[----:B------:R-:W-:-:S02]  /*8f60*/  FSEL R174, R174, -INF , P1 ;  /* 0xff800000aeae7808 */ /* 0x000fc40000800000 */
[----:B------:R-:W-:Y:S01]  /*8f70*/  FSEL R175, R175, -INF , P0 ;  /* 0xff800000afaf7808 */ /* 0x000fe20000000000 */
[----:B------:R-:W0:Y:S01]  /*8f80*/  SHFL.BFLY PT, R2, R3, 0x1, 0x1f ;  /* 0x0c201f0003027f89 */ /* 0x000e2200000e0000 */
[----:B------:R-:W-:Y:S02]  /*8f90*/  LOP3.LUT P0, RZ, R16, 0x800, RZ, 0xc0, !PT ;  /* 0x0000080010ff7812 */ /* 0x000fe4000780c0ff */
[C---:B------:R-:W-:Y:S02]  /*8fa0*/  ISETP.GT.AND P2, PT, R0.reuse, 0x40, PT ;  /* 0x000000400000780c */ /* 0x040fe40003f44270 */
[C---:B------:R-:W-:Y:S02]  /*8fb0*/  ISETP.GT.AND P3, PT, R0.reuse, 0x41, PT ;  /* 0x000000410000780c */ /* 0x040fe40003f64270 */
[C---:B------:R-:W-:Y:S02]  /*8fc0*/  ISETP.GT.AND P4, PT, R0.reuse, 0x48, PT ;  /* 0x000000480000780c */ /* 0x040fe40003f84270 */
[----:B------:R-:W-:-:S02]  /*8fd0*/  ISETP.GT.AND P5, PT, R0, 0x49, PT ;  /* 0x000000490000780c */ /* 0x000fc40003fa4270 */
[----:B------:R-:W-:Y:S02]  /*8fe0*/  FSEL R162, R162, -INF , P0 ;  /* 0xff800000a2a27808 */ /* 0x000fe40000000000 */
[----:B------:R-:W-:Y:S02]  /*8ff0*/  LOP3.LUT P1, RZ, R16, 0x1000, RZ, 0xc0, !PT ;  /* 0x0000100010ff7812 */ /* 0x000fe4000782c0ff */
[----:B------:R-:W-:Y:S02]  /*9000*/  FSEL R154, R154, -INF , P2 ;  /* 0xff8000009a9a7808 */ /* 0x000fe40001000000 */
[----:B------:R-:W-:Y:S02]  /*9010*/  FSEL R167, R167, -INF , P1 ;  /* 0xff800000a7a77808 */ /* 0x000fe40000800000 */
[----:B------:R-:W-:Y:S02]  /*9020*/  FSEL R155, R155, -INF , P3 ;  /* 0xff8000009b9b7808 */ /* 0x000fe40001800000 */
[----:B------:R-:W-:-:S02]  /*9030*/  FSEL R158, R158, -INF , P4 ;  /* 0xff8000009e9e7808 */ /* 0x000fc40002000000 */
[----:B------:R-:W-:Y:S02]  /*9040*/  FSEL R159, R159, -INF , P5 ;  /* 0xff8000009f9f7808 */ /* 0x000fe40002800000 */
[----:B0-----:R-:W-:Y:S02]  /*9050*/  FMNMX.FTZ R3, R3, R2, !PT ;  /* 0x0000000203037209 */ /* 0x001fe40007810000 */
[----:B------:R-:W-:Y:S02]  /*9060*/  LOP3.LUT P0, RZ, R16, 0x400, RZ, 0xc0, !PT ;  /* 0x0000040010ff7812 */ /* 0x000fe4000780c0ff */
[C---:B------:R-:W-:Y:S01]  /*9070*/  FSETP.NEU.FTZ.AND P6, PT, R3.reuse, -INF , PT ;  /* 0xff8000000300780b */ /* 0x040fe20003fdd000 */
[----:B------:R-:W-:-:S03]  /*9080*/  FMUL.FTZ R4, R3, UR5 ;  /* 0x0000000503047c20 */ /* 0x000fc60008410000 */
[----:B------:R-:W-:Y:S02]  /*9090*/  FSEL R2, R3, RZ, P6 ;  /* 0x000000ff03027208 */ /* 0x000fe40003000000 */
[----:B------:R-:W-:Y:S02]  /*90a0*/  FSEL R4, R4, RZ, P6 ;  /* 0x000000ff04047208 */ /* 0x000fe40003000000 */
[----:B------:R-:W-:Y:S01]  /*90b0*/  ISETP.GT.AND P6, PT, R0, 0x31, PT ;  /* 0x000000310000780c */ /* 0x000fe20003fc4270 */
[----:B------:R-:W-:Y:S02]  /*90c0*/  FADD.FTZ R2, -R2, R228 ;  /* 0x000000e402027221 */ /* 0x000fe40000010100 */
        /* <DEDUP_REMOVED lines=20> */
[----:B------:R-:W-:Y:S01]  /*9210*/  FMNMX.FTZ R4, R186, R227, !PT ;  /* 0x000000e3ba047209 */ /* 0x000fe20007810000 */
[----:B------:R-:W-:Y:S01]  /*9220*/  FMUL.FTZ R2, R2, UR5 ;  /* 0x0000000502027c20 */ /* 0x000fe20008410000 */
[----:B------:R-:W-:Y:S01]  /*9230*/  FSEL R163, R163, -INF , P6 ;  /* 0xff800000a3a37808 */ /* 0x000fe20003000000 */
[----:B------:R-:W-:Y:S01]  /*9240*/  MUFU.EX2 R184, R184 ;  /* 0x000000b800b87308 */ /* 0x000fe20000000800 */
[----:B------:R-:W-:-:S02]  /*9250*/  FMNMX.FTZ R4, R187, R4, !PT ;  /* 0x00000004bb047209 */ /* 0x000fc40007810000 */
[----:B------:R-:W-:Y:S02]  /*9260*/  ISETP.GT.AND P6, PT, R0, 0x38, PT ;  /* 0x000000380000780c */ /* 0x000fe40003fc4270 */
[----:B------:R-:W-:Y:S02]  /*9270*/  FMNMX.FTZ R4, R190, R4, !PT ;  /* 0x00000004be047209 */ /* 0x000fe40007810000 */
[----:B------:R-:W-:Y:S01]  /*9280*/  FSEL R166, R166, -INF , P6 ;  /* 0xff800000a6a67808 */ /* 0x000fe20003000000 */
[----:B------:R-:W-:Y:S01]  /*9290*/  MUFU.EX2 R185, R185 ;  /* 0x000000b900b97308 */ /* 0x000fe20000000800 */
[----:B------:R-:W-:-:S04]  /*92a0*/  FMNMX.FTZ R4, R191, R4, !PT ;  /* 0x00000004bf047209 */ /* 0x000fc80007810000 */
[----:B------:R-:W-:-:S03]  /*92b0*/  FMNMX.FTZ R4, R178, R4, !PT ;  /* 0x00000004b2047209 */ /* 0x000fc60007810000 */
        /* <DEDUP_REMOVED lines=22> */
[----:B------:R-:W-:-:S05]  /*9420*/  FMNMX.FTZ R4, R159, R0, !PT ;  /* 0x000000009f047209 */ /* 0x000fca0007810000 */
[----:B------:R-:W0:Y:S02]  /*9430*/  SHFL.BFLY PT, R0, R4, 0x2, 0x1f ;  /* 0x0c401f0004007f89 */ /* 0x000e2400000e0000 */
        /* <DEDUP_REMOVED lines=16> */
[----:B------:R-:W-:Y:S01]  /*9540*/  MUFU.EX2 R156, R156 ;  /* 0x0000009c009c7308 */ /* 0x000fe20000000800 */
[--C-:B------:R-:W-:Y:S01]  /*9550*/  FFMA.FTZ R186, R186, UR5, -R0.reuse ;  /* 0x00000005baba7c23 */ /* 0x100fe20008010800 */
[--C-:B------:R-:W-:Y:S01]  /*9560*/  FFMA.FTZ R187, R187, UR5, -R0.reuse ;  /* 0x00000005bbbb7c23 */ /* 0x100fe20008010800 */
[----:B------:R-:W-:Y:S01]  /*9570*/  FMUL.FTZ R192, R192, UR5 ;  /* 0x00000005c0c07c20 */ /* 0x000fe20008410000 */
        /* <DEDUP_REMOVED lines=18> */
[----:B------:R-:W-:Y:S08]  /*96a0*/  MUFU.EX2 R186, R186 ;  /* 0x000000ba00ba7308 */ /* 0x000ff00000000800 */
[----:B------:R-:W0:Y:S08]  /*96b0*/  MUFU.EX2 R0, R2 ;  /* 0x0000000200007308 */ /* 0x000e300000000800 */
[----:B------:R-:W1:Y:S08]  /*96c0*/  MUFU.EX2 R2, R192 ;  /* 0x000000c000027308 */ /* 0x000e700000000800 */
[----:B------:R-:W2:Y:S01]  /*96d0*/  MUFU.EX2 R187, R187 ;  /* 0x000000bb00bb7308 */ /* 0x000ea20000000800 */
[----:B0-----:R-:W-:-:S04]  /*96e0*/  FFMA.FTZ R19, R0, R19, R184 ;  /* 0x0000001300137223 */ /* 0x001fc800000100b8 */
[----:B------:R-:W-:-:S03]  /*96f0*/  FADD.FTZ R19, R185, R19 ;  /* 0x00000013b9137221 */ /* 0x000fc60000010000 */
[----:B------:R-:W0:Y:S01]  /*9700*/  MUFU.EX2 R190, R190 ;  /* 0x000000be00be7308 */ /* 0x000e220000000800 */
[----:B-1----:R-:W-:-:S07]  /*9710*/  FFMA.FTZ R5, R2, R5, R186 ;  /* 0x0000000502057223 */ /* 0x002fce00000100ba */
        /* <DEDUP_REMOVED lines=57> */
.L_x_2397:
[----:B------:R-:W0:Y:S01]  /*9ab0*/  S2UR UR7, SR_CgaCtaId ;  /* 0x00000000000779c3 */ /* 0x000e220000008800 */
[----:B------:R-:W-:Y:S01]  /*9ac0*/  R2UR UR6, R21 ;  /* 0x00000000150672ca */ /* 0x000fe200000e0000 */
[----:B------:R-:W-:Y:S01]  /*9ad0*/  UIADD3 UR4, UR4, 0x38860, URZ ;  /* 0x0003886004047890 */ /* 0x000fe2000fffe03f */
[----:B------:R-:W-:Y:S01]  /*9ae0*/  F2FP.F16.F32.PACK_AB R208, R185, R184 ;  /* 0x000000b8b9d0723e */ /* 0x000fe200000000ff */
[----:B------:R-:W-:Y:S01]  /*9af0*/  UMOV UR37, UR36 ;  /* 0x0000002400257c82 */ /* 0x000fe20008000000 */
[----:B------:R-:W-:Y:S01]  /*9b00*/  F2FP.F16.F32.PACK_AB R209, R187, R186 ;  /* 0x000000babbd1723e */ /* 0x000fe200000000ff */
[----:B------:R-:W-:Y:S01]  /*9b10*/  IMAD.MOV.U32 R227, RZ, RZ, R4 ;  /* 0x000000ffffe37224 */ /* 0x000fe200078e0004 */
[----:B------:R-:W-:Y:S01]  /*9b20*/  F2FP.F16.F32.PACK_AB R210, R189, R188 ;  /* 0x000000bcbdd2723e */ /* 0x000fe200000000ff */
[----:B------:R-:W-:Y:S01]  /*9b30*/  IMAD.MOV.U32 R228, RZ, RZ, R3 ;  /* 0x000000ffffe47224 */ /* 0x000fe200078e0003 */
[----:B------:R-:W-:Y:S02]  /*9b40*/  F2FP.F16.F32.PACK_AB R211, R191, R190 ;  /* 0x000000bebfd3723e */ /* 0x000fe400000000ff */
[----:B------:R-:W-:-:S02]  /*9b50*/  F2FP.F16.F32.PACK_AB R204, R177, R176 ;  /* 0x000000b0b1cc723e */ /* 0x000fc400000000ff */
[----:B------:R-:W-:Y:S01]  /*9b60*/  F2FP.F16.F32.PACK_AB R205, R179, R178 ;  /* 0x000000b2b3cd723e */ /* 0x000fe200000000ff */
[----:B------:R-:W-:Y:S01]  /*9b70*/  UISETP.GT.AND UP0, UPT, UR60, UR6, UPT ;  /* 0x000000063c00728c */ /* 0x000fe2000bf04270 */
[----:B------:R-:W-:Y:S01]  /*9b80*/  F2FP.F16.F32.PACK_AB R206, R181, R180 ;  /* 0x000000b4b5ce723e */ /* 0x000fe200000000ff */
[----:B------:R-:W-:Y:S01]  /*9b90*/  UIADD3 UR60, UR60, -0x1, URZ ;  /* 0xffffffff3c3c7890 */ /* 0x000fe2000fffe03f */
[----:B------:R-:W-:Y:S02]  /*9ba0*/  F2FP.F16.F32.PACK_AB R207, R183, R182 ;  /* 0x000000b6b7cf723e */ /* 0x000fe400000000ff */
[----:B------:R-:W-:Y:S02]  /*9bb0*/  F2FP.F16.F32.PACK_AB R200, R169, R168 ;  /* 0x000000a8a9c8723e */ /* 0x000fe400000000ff */
[----:B------:R-:W-:Y:S02]  /*9bc0*/  PLOP3.LUT P1, PT, PT, PT, UP0, 0x80, 0x0 ;  /* 0x000000000000781c */ /* 0x000fe40003f2f008 */
        /* <DEDUP_REMOVED lines=15> */
[----:B------:R-:W-:Y:S06]  /*9cc0*/  @P1 BRA `(.L_x_2398) ;  /* 0xffffffc000781947 */ /* 0x000fec000383ffff */
.L_x_2387:
[----:B------:R-:W-:-:S13]  /*9cd0*/  R2UR UR4, R214 ;  /* 0x00000000d60472ca */ /* 0x000fda00000e0000 */
[----:B------:R-:W-:-:S06]  /*9ce0*/  UISETP.GE.AND UP0, UPT, UR60, UR4, UPT ;  /* 0x000000043c00728c */ /* 0x000fcc000bf06270 */
[----:B------:R-:W-:-:S13]  /*9cf0*/  PLOP3.LUT P1, PT, PT, PT, UP0, 0x80, 0x0 ;  /* 0x000000000000781c */ /* 0x000fda0003f2f008 */
[----:B------:R-:W-:Y:S05]  /*9d00*/  @!P1 BRA `(.L_x_2399) ;  /* 0x0000003400c09947 */ /* 0x000fea0003800000 */
[----:B------:R-:W-:Y:S01]  /*9d10*/  R2UR UR61, R18 ;  /* 0x00000000123d72ca */ /* 0x000fe200000e0000 */
[----:B------:R-:W-:Y:S01]  /*9d20*/  IMAD.MOV.U32 R21, RZ, RZ, R4 ;  /* 0x000000ffff157224 */ /* 0x000fe200078e0004 */
[----:B------:R-:W-:Y:S01]  /*9d30*/  UMOV UR37, UR36 ;  /* 0x0000002400257c82 */ /* 0x000fe20008000000 */
[----:B------:R-:W-:-:S12]  /*9d40*/  IMAD.MOV.U32 R22, RZ, RZ, R3 ;  /* 0x000000ffff167224 */ /* 0x000fd800078e0003 */
.L_x_2410:
        /* <DEDUP_REMOVED lines=8> */
.L_x_2400:
        /* <DEDUP_REMOVED lines=8> */
.L_x_2401:
[----:B-1----:R-:W-:Y:S05]  /*9e50*/  @P1 BRA `(.L_x_2402) ;  /* 0x0000000000081947 */ /* 0x002fea0003800000 */
[----:B------:R-:W1:Y:S02]  /*9e60*/  SYNCS.PHASECHK.TRANS64.TRYWAIT P1, [UR4+0x38830], R3 ;  /* 0x03883003ff0075a7 */ /* 0x000e640008020144 */
[----:B-1----:R-:W-:Y:S05]  /*9e70*/  @!P1 BRA `(.L_x_2403) ;  /* 0x000000fc00a89947 */ /* 0x002fea0003800000 */
.L_x_2402:
        /* <DEDUP_REMOVED lines=25> */
[----:B------:R-:W-:Y:S01]  /*a010*/  UMOV UR56, UR6 ;  /* 0x0000000600387c82 */ /* 0x000fe20008000000 */
[----:B------:R-:W-:Y:S01]  /*a020*/  UMOV UR57, UR7 ;  /* 0x0000000700397c82 */ /* 0x000fe20008000000 */
        /* <DEDUP_REMOVED lines=57> */
[----:B------:R-:W-:Y:S01]  /*a3c0*/  UMOV UR56, UR6 ;  /* 0x0000000600387c82 */ /* 0x000fe20008000000 */
[----:B------:R-:W-:Y:S01]  /*a3d0*/  UMOV UR57, UR7 ;  /* 0x0000000700397c82 */ /* 0x000fe20008000000 */
        /* <DEDUP_REMOVED lines=506> */
.L_x_2404:
[----:B------:R-:W-:Y:S01]  /*c380*/  R2UR UR4, R17 ;  /* 0x00000000110472ca */ /* 0x000fe200000e0000 */
[----:B------:R-:W-:-:S05]  /*c390*/  IMAD.U32 R0, RZ, RZ, UR61 ;  /* 0x0000003dff007e24 */ /* 0x000fca000f8e00ff */
[----:B------:R-:W-:-:S07]  /*c3a0*/  SHF.L.U32 R0, R0, 0x1f, RZ ;  /* 0x0000001f00007819 */ /* 0x000fce00000006ff */
[----:B------:R-:W-:-:S09]  /*c3b0*/  ULEA UR4, UR37, UR4, 0x3 ;  /* 0x0000000425047291 */ /* 0x000fd2000f8e183f */
[----:B------:R2:W3:Y:S01]  /*c3c0*/  SYNCS.PHASECHK.TRANS64.TRYWAIT P1, [UR4+0x38850], R0 ;  /* 0x03885000ff0075a7 */ /* 0x0004e20008020144 */
[----:B------:R-:W-:Y:S05]  /*c3d0*/  @!P0 BRA `(.L_x_2405) ;  /* 0x0000000000048947 */ /* 0x000fea0003800000 */
[----:B------:R-:W-:Y:S01]  /*c3e0*/  BPT.TRAP 0x1 ;  /* 0x000000040000795c */ /* 0x000fe20000300000 */
.L_x_2405:
[----:B---3--:R-:W-:Y:S05]  /*c3f0*/  @P1 BRA `(.L_x_2406) ;  /* 0x0000000000081947 */ /* 0x008fea0003800000 */
[----:B------:R-:W3:Y:S02]  /*c400*/  SYNCS.PHASECHK.TRANS64.TRYWAIT P1, [UR4+0x38850], R0 ;  /* 0x03885000ff0075a7 */ /* 0x000ee40008020144 */
[----:B---3--:R-:W-:Y:S05]  /*c410*/  @!P1 BRA `(.L_x_2407) ;  /* 0x000000d800589947 */ /* 0x008fea0003800000 */
.L_x_2406:
        /* <DEDUP_REMOVED lines=37> */
.L_x_2408:
[----:B--23--:R-:W-:Y:S01]  /*c670*/  FMNMX.FTZ R0, R184, R22, !PT ;  /* 0x00000016b8007209 */ /* 0x00cfe20007810000 */
[----:B------:R-:W-:Y:S01]  /*c680*/  ULDC UR5, c[0x0][0x988] ;  /* 0x0002620000057ab9 */ /* 0x000fe20000000800 */
[----:B------:R-:W2:Y:S01]  /*c690*/  S2UR UR7, SR_CgaCtaId ;  /* 0x00000000000779c3 */ /* 0x000ea20000008800 */
[----:B------:R-:W-:Y:S02]  /*c6a0*/  R2UR UR6, R17 ;  /* 0x00000000110672ca */ /* 0x000fe400000e0000 */
[----:B------:R-:W-:-:S04]  /*c6b0*/  FMNMX.FTZ R0, R185, R0, !PT ;  /* 0x00000000b9007209 */ /* 0x000fc80007810000 */
[----:B------:R-:W-:-:S04]  /*c6c0*/  FMNMX.FTZ R0, R188, R0, !PT ;  /* 0x00000000bc007209 */ /* 0x000fc80007810000 */
[----:B------:R-:W-:-:S03]  /*c6d0*/  FMNMX.FTZ R0, R189, R0, !PT ;  /* 0x00000000bd007209 */ /* 0x000fc60007810000 */
[----:B------:R-:W-:Y:S01]  /*c6e0*/  ULEA UR6, UR36, UR6, 0x3 ;  /* 0x0000000624067291 */ /* 0x000fe2000f8e183f */
[----:B------:R-:W-:-:S03]  /*c6f0*/  FMNMX.FTZ R0, R176, R0, !PT ;  /* 0x00000000b0007209 */ /* 0x000fc60007810000 */
[----:B------:R-:W-:Y:S01]  /*c700*/  UIADD3 UR6, UR6, 0x38840, URZ ;  /* 0x0003884006067890 */ /* 0x000fe2000fffe03f */
        /* <DEDUP_REMOVED lines=20> */
[----:B01----:R-:W0:Y:S01]  /*c850*/  SHFL.BFLY PT, R3, R2, 0x1, 0x1f ;  /* 0x0c201f0002037f89 */ /* 0x003e2200000e0000 */
        /* <DEDUP_REMOVED lines=154> */
.L_x_2409:
[----:B------:R-:W0:Y:S01]  /*d200*/  S2UR UR7, SR_CgaCtaId ;  /* 0x00000000000779c3 */ /* 0x000e220000008800 */
[----:B------:R-:W-:Y:S01]  /*d210*/  R2UR UR6, R214 ;  /* 0x00000000d60672ca */ /* 0x000fe200000e0000 */
[----:B------:R-:W-:Y:S01]  /*d220*/  UIADD3 UR4, UR4, 0x38860, URZ ;  /* 0x0003886004047890 */ /* 0x000fe2000fffe03f */
[----:B------:R-:W-:Y:S01]  /*d230*/  R2UR UR61, R18 ;  /* 0x00000000123d72ca */ /* 0x000fe200000e0000 */
        /* <DEDUP_REMOVED lines=21> */
[----:B------:R-:W-:Y:S02]  /*d390*/  F2FP.F16.F32.PACK_AB R197, R163, R162 ;  /* 0x000000a2a3c5723e */ /* 0x000fe400000000ff */
[----:B------:R-:W-:Y:S02]  /*d3a0*/  F2FP.F16.F32.PACK_AB R198, R165, R164 ;  /* 0x000000a4a5c6723e */ /* 0x000fe400000000ff */
[----:B------:R-:W-:-:S02]  /*d3b0*/  F2FP.F16.F32.PACK_AB R199, R167, R166 ;  /* 0x000000a6a7c7723e */ /* 0x000fc400000000ff */
[----:B------:R-:W-:Y:S02]  /*d3c0*/  F2FP.F16.F32.PACK_AB R192, R153, R152 ;  /* 0x0000009899c0723e */ /* 0x000fe400000000ff */
[----:B------:R-:W-:Y:S02]  /*d3d0*/  F2FP.F16.F32.PACK_AB R193, R155, R154 ;  /* 0x0000009a9bc1723e */ /* 0x000fe400000000ff */
[----:B------:R-:W-:Y:S02]  /*d3e0*/  F2FP.F16.F32.PACK_AB R194, R157, R156 ;  /* 0x0000009c9dc2723e */ /* 0x000fe400000000ff */
[----:B------:R-:W-:Y:S01]  /*d3f0*/  F2FP.F16.F32.PACK_AB R195, R195, R158 ;  /* 0x0000009ec3c3723e */ /* 0x000fe200000000ff */
[----:B------:R-:W-:Y:S06]  /*d400*/  @P1 BRA `(.L_x_2410) ;  /* 0xffffffc800501947 */ /* 0x000fec000383ffff */
.L_x_2399:
        /* <DEDUP_REMOVED lines=131> */
.L_x_2411:
        /* <DEDUP_REMOVED lines=8> */
.L_x_2412:
[----:B-1----:R-:W-:Y:S05]  /*dcc0*/  @P1 BRA `(.L_x_2413) ;  /* 0x0000000000081947 */ /* 0x002fea0003800000 */
[----:B------:R-:W1:Y:S02]  /*dcd0*/  SYNCS.PHASECHK.TRANS64.TRYWAIT P1, [UR8+0x38850], R0 ;  /* 0x03885000ff0075a7 */ /* 0x000e640008020148 */
[----:B-1----:R-:W-:Y:S05]  /*dce0*/  @!P1 BRA `(.L_x_2414) ;  /* 0x000000c0003c9947 */ /* 0x002fea0003800000 */
.L_x_2413:
[----:B------:R-:W-:Y:S01]  /*dcf0*/  R2UR UR4, R17 ;  /* 0x00000000110472ca */ /* 0x000fe200000e0000 */
[----:B------:R-:W-:Y:S01]  /*dd00*/  WARPGROUP.ARRIVE ;  /* 0x00000000000079c5 */ /* 0x000fe20000000000 */
[----:B------:R-:W-:Y:S01]  /*dd10*/  UMOV UR7, 0x40000040 ;  /* 0x4000004000077882 */ /* 0x000fe20000000000 */
[----:B01----:R-:W0:Y:S01]  /*dd20*/  SHFL.BFLY PT, R0, R19, 0x2, 0x1f ;  /* 0x0c401f0013007f89 */ /* 0x003e2200000e0000 */
[----:B------:R-:W-:Y:S02]  /*dd30*/  IMAD.MOV.U32 R6, RZ, RZ, RZ ;  /* 0x000000ffff067224 */ /* 0x000fe400078e00ff */
[----:B------:R-:W-:Y:S01]  /*dd40*/  IMAD.U32 R8, RZ, RZ, UR5 ;  /* 0x00000005ff087e24 */ /* 0x000fe2000f8e00ff */
[----:B------:R-:W1:Y:S01]  /*dd50*/  SHFL.BFLY PT, R2, R5, 0x2, 0x1f ;  /* 0x0c401f0005027f89 */ /* 0x000e6200000e0000 */
[----:B------:R-:W-:-:S05]  /*dd60*/  IMAD.U32 R12, RZ, RZ, UR5 ;  /* 0x00000005ff0c7e24 */ /* 0x000fca000f8e00ff */
[----:B------:R-:W-:-:S04]  /*dd70*/  UIADD3 UR4, UR4, 0x400, URZ ;  /* 0x0000040004047890 */ /* 0x000fc8000fffe03f */
[----:B------:R-:W-:-:S04]  /*dd80*/  USHF.R.U32.HI UR4, URZ, 0x4, UR4 ;  /* 0x000000043f047899 */ /* 0x000fc80008011604 */
[----:B------:R-:W-:-:S04]  /*dd90*/  ULOP3.LUT UR4, UR4, 0x3fff, URZ, 0xc0, !UPT ;  /* 0x00003fff04047892 */ /* 0x000fc8000f8ec03f */
[----:B------:R-:W-:Y:S01]  /*dda0*/  ULOP3.LUT UR4, UR4, 0x2800000, URZ, 0xfc, !UPT ;  /* 0x0280000004047892 */ /* 0x000fe2000f8efc3f */
[----:B0-----:R-:W-:-:S03]  /*ddb0*/  FADD.FTZ R0, R0, R19 ;  /* 0x0000001300007221 */ /* 0x001fc60000010000 */
[----:B------:R-:W-:Y:S01]  /*ddc0*/  UIMAD UR4, UR36, 0xa00, UR4 ;  /* 0x00000a00240478a4 */ /* 0x000fe2000f8e0204 */
[----:B-1----:R-:W-:Y:S01]  /*ddd0*/  FADD.FTZ R2, R2, R5 ;  /* 0x0000000502027221 */ /* 0x002fe20000010000 */
[----:B------:R-:W0:Y:S01]  /*dde0*/  SHFL.BFLY PT, R7, R0, 0x1, 0x1f ;  /* 0x0c201f0000077f89 */ /* 0x000e2200000e0000 */
[----:B------:R-:W-:-:S04]  /*ddf0*/  IMAD.MOV.U32 R5, RZ, RZ, RZ ;  /* 0x000000ffff057224 */ /* 0x000fc800078e00ff */
[----:B------:R-:W-:Y:S01]  /*de00*/  UMOV UR6, UR4 ;  /* 0x0000000400067c82 */ /* 0x000fe20008000000 */
[----:B------:R-:W1:Y:S01]  /*de10*/  SHFL.BFLY PT, R9, R2, 0x1, 0x1f ;  /* 0x0c201f0002097f89 */ /* 0x000e6200000e0000 */
[----:B------:R-:W-:Y:S01]  /*de20*/  HGMMA.64x256x16.F32 R24, R208, gdesc[UR4].tnspB, R24, gsb0 ;  /* 0x43e00004d0187df0 */ /* 0x000fe20008000818 */
[----:B------:R-:W-:Y:S01]  /*de30*/  UIADD3 UR6, UR4, 0x80, URZ ;  /* 0x0000008004067890 */ /* 0x000fe2000fffe03f */
[----:B------:R-:W-:Y:S01]  /*de40*/  UMOV UR7, 0x40000040 ;  /* 0x4000004000077882 */ /* 0x000fe20000000000 */
[----:B0-----:R-:W-:Y:S01]  /*de50*/  FADD.FTZ R10, R0, R7 ;  /* 0x00000007000a7221 */ /* 0x001fe20000010000 */
[----:B------:R-:W-:Y:S02]  /*de60*/  IMAD.MOV.U32 R0, RZ, RZ, -0x800000 ;  /* 0xff800000ff007424 */ /* 0x000fe400078e00ff */
[----:B-1----:R-:W-:Y:S02]  /*de70*/  FADD.FTZ R11, R2, R9 ;  /* 0x00000009020b7221 */ /* 0x002fe40000010000 */
[----:B------:R-:W-:Y:S01]  /*de80*/  FSETP.NE.FTZ.AND P1, PT, R10, RZ, PT ;  /* 0x000000ff0a00720b */ /* 0x000fe20003f35000 */
[----:B------:R-:W-:-:S02]  /*de90*/  IMAD.MOV.U32 R2, RZ, RZ, -0x800000 ;  /* 0xff800000ff027424 */ /* 0x000fc400078e00ff */
[----:B------:R-:W-:-:S10]  /*dea0*/  FSETP.NE.FTZ.AND P2, PT, R11, RZ, PT ;  /* 0x000000ff0b00720b */ /* 0x000fd40003f55000 */
[----:B------:R-:W0:Y:S01]  /*deb0*/  @P1 MUFU.LG2 R7, R10 ;  /* 0x0000000a00071308 */ /* 0x000e220000000c00 */
[----:B------:R-:W-:Y:S02]  /*dec0*/  @P1 FMUL.FTZ R8, R8, 0.69314718246459960938 ;  /* 0x3f31721808081820 */ /* 0x000fe40000410000 */
[----:B------:R-:W-:-:S05]  /*ded0*/  @P2 FMUL.FTZ R12, R12, 0.69314718246459960938 ;  /* 0x3f3172180c0c2820 */ /* 0x000fca0000410000 */
        /* <DEDUP_REMOVED lines=31> */
.L_x_2415:
[----:B------:R-:W2:Y:S01]  /*e0d0*/  LDL.LU R3, [R1+0x30] ;  /* 0x0000300001037983 */ /* 0x000ea20000300800 */
[----:B------:R-:W0:Y:S01]  /*e0e0*/  S2UR UR6, SR_CgaCtaId ;  /* 0x00000000000679c3 */ /* 0x000e220000008800 */
[----:B------:R-:W-:Y:S01]  /*e0f0*/  UIADD3 UR4, UR8, 0x38860, URZ ;  /* 0x0003886008047890 */ /* 0x000fe2000fffe03f */
[-C--:B------:R-:W-:Y:S01]  /*e100*/  FMUL.FTZ R24, R24, R6.reuse ;  /* 0x0000000618187220 */ /* 0x080fe20000410000 */
        /* <DEDUP_REMOVED lines=134> */
[----:B--2---:R-:W-:-:S13]  /*e970*/  R2UR UR5, R3 ;  /* 0x00000000030572ca */ /* 0x004fda00000e0000 */
[----:B------:R-:W-:-:S06]  /*e980*/  UIADD3 UR5, UR5, 0x1, URZ ;  /* 0x0000000105057890 */ /* 0x000fcc000fffe03f */
[----:B------:R-:W-:Y:S01]  /*e990*/  IMAD.U32 R3, RZ, RZ, UR5 ;  /* 0x00000005ff037e24 */ /* 0x000fe2000f8e00ff */
[----:B------:R-:W-:-:S04]  /*e9a0*/  R2UR UR5, R18 ;  /* 0x00000000120572ca */ /* 0x000fc800000e0000 */
[----:B------:R0:W-:Y:S09]  /*e9b0*/  STL [R1+0x30], R3 ;  /* 0x0000300301007387 */ /* 0x0001f20000100800 */
[----:B------:R-:W-:-:S06]  /*e9c0*/  ULOP3.LUT UR5, UR5, UR4, URZ, 0x3c, !UPT ;  /* 0x0000000405057292 */ /* 0x000fcc000f8e3c3f */
[----:B0-----:R-:W-:-:S07]  /*e9d0*/  IMAD.U32 R18, RZ, RZ, UR5 ;  /* 0x00000005ff127e24 */ /* 0x001fce000f8e00ff */
.L_x_2379:
[----:B------:R-:W0:Y:S08]  /*e9e0*/  S2UR UR4, SR_CgaCtaId ;  /* 0x00000000000479c3 */ /* 0x000e300000008800 */
[----:B------:R-:W-:Y:S06]  /*e9f0*/  BAR.SYNC.DEFER_BLOCKING 0x5, 0x180 ;  /* 0x0146000000007b1d */ /* 0x000fec0000010000 */
[----:B------:R-:W-:Y:S01]  /*ea00*/  UMOV UR8, 0x400 ;  /* 0x0000040000087882 */ /* 0x000fe20000000000 */
[----:B------:R-:W-:Y:S01]  /*ea10*/  BSSY B0, `(.L_x_2416) ;  /* 0x00004c2000007945 */ /* 0x000fe20003800000 */
[----:B0-----:R-:W-:-:S09]  /*ea20*/  ULEA UR8, UR4, UR8, 0x18 ;  /* 0x0000000804087291 */ /* 0x001fd2000f8ec03f */
[----:B------:R-:W0:Y:S02]  /*ea30*/  LDS.128 R4, [UR8+0x388d0] ;  /* 0x0388d008ff047984 */ /* 0x000e240008000c00 */
[----:B0-----:R-:W-:Y:S02]  /*ea40*/  R2UR UR6, R5 ;  /* 0x00000000050672ca */ /* 0x001fe400000e0000 */
[----:B------:R-:W-:Y:S02]  /*ea50*/  R2UR UR5, R6 ;  /* 0x00000000060572ca */ /* 0x000fe400000e0000 */
[----:B------:R-:W-:Y:S01]  /*ea60*/  R2UR UR7, R7 ;  /* 0x00000000070772ca */ /* 0x000fe200000e0000 */
[----:B------:R-:W-:Y:S06]  /*ea70*/  BAR.ARV 0x4, 0x180 ;  /* 0x0106000000007b1d */ /* 0x000fec0000002000 */
[----:B------:R-:W-:Y:S08]  /*ea80*/  @P0 BRA `(.L_x_2417) ;  /* 0x0000003800e40947 */ /* 0x000ff00003800000 */
[----:B------:R-:W2:Y:S01]  /*ea90*/  LDL.LU R8, [R1+0x2c] ;  /* 0x00002c0001087983 */ /* 0x000ea20000300800 */
[----:B------:R-:W0:Y:S01]  /*eaa0*/  S2UR UR4, SR_SWINHI ;  /* 0x00000000000479c3 */ /* 0x000e220000002f00 */
[----:B------:R-:W-:Y:S01]  /*eab0*/  IMAD.MOV.U32 R12, RZ, RZ, 0x2 ;  /* 0x00000002ff0c7424 */ /* 0x000fe200078e00ff */
[----:B------:R-:W-:Y:S01]  /*eac0*/  F2FP.F16.F32.PACK_AB R6, R29, R28 ;  /* 0x0000001c1d06723e */ /* 0x000fe200000000ff */
[----:B------:R-:W3:Y:S01]  /*ead0*/  LDL R3, [R1+0x3c] ;  /* 0x00003c0001037983 */ /* 0x000ee20000100800 */
[----:B------:R-:W-:Y:S01]  /*eae0*/  F2FP.F16.F32.PACK_AB R7, R31, R30 ;  /* 0x0000001e1f07723e */ /* 0x000fe200000000ff */
[----:B------:R-:W-:Y:S01]  /*eaf0*/  ULDC.64 UR14, c[0x0][0xc00] ;  /* 0x00030000000e7ab9 */ /* 0x000fe20000000a00 */
[----:B------:R-:W-:Y:S01]  /*eb00*/  R2UR UR18, R220 ;  /* 0x00000000dc1272ca */ /* 0x000fe200000e0000 */
[----:B------:R-:W-:Y:S01]  /*eb10*/  ULDC UR20, c[0x0][0xbe8] ;  /* 0x0002fa0000147ab9 */ /* 0x000fe20000000800 */
[----:B------:R-:W-:Y:S02]  /*eb20*/  R2UR UR21, R217 ;  /* 0x00000000d91572ca */ /* 0x000fe400000e0000 */
[----:B------:R-:W-:-:S02]  /*eb30*/  R2UR UR26, R215 ;  /* 0x00000000d71a72ca */ /* 0x000fc400000e0000 */
[----:B------:R-:W-:Y:S02]  /*eb40*/  R2UR UR19, R221 ;  /* 0x00000000dd1372ca */ /* 0x000fe400000e0000 */
[----:B------:R-:W-:Y:S01]  /*eb50*/  R2UR UR24, R222 ;  /* 0x00000000de1872ca */ /* 0x000fe200000e0000 */
[----:B------:R-:W-:Y:S01]  /*eb60*/  UMOV UR10, UR8 ;  /* 0x00000008000a7c82 */ /* 0x000fe20008000000 */
[----:B0-----:R-:W-:-:S03]  /*eb70*/  UMOV UR11, UR4 ;  /* 0x00000004000b7c82 */ /* 0x001fc60008000000 */
[----:B------:R-:W-:-:S04]  /*eb80*/  USHF.L.U32 UR4, UR18, 0x2, URZ ;  /* 0x0000000212047899 */ /* 0x000fc8000800063f */
[----:B------:R-:W-:Y:S01]  /*eb90*/  UIADD3 UR9, UP0, UR4, UR14, URZ ;  /* 0x0000000e04097290 */ /* 0x000fe2000ff1e03f */
[----:B------:R-:W-:Y:S01]  /*eba0*/  BAR.SYNC.DEFER_BLOCKING 0x1, 0x100 ;  /* 0x0044000000007b1d */ /* 0x000fe20000010000 */
[----:B--2---:R-:W-:Y:S01]  /*ebb0*/  R2UR UR17, R8 ;  /* 0x00000000081172ca */ /* 0x004fe200000e0000 */
[----:B---3--:R-:W-:-:S03]  /*ebc0*/  IMAD.WIDE R12, R3, R12, UR10 ;  /* 0x0000000a030c7e25 */ /* 0x008fc6000f8e020c */
[C---:B------:R-:W-:Y:S02]  /*ebd0*/  IADD3 R15, P1, R12.reuse, 0x20, RZ ;  /* 0x000000200c0f7810 */ /* 0x040fe40007f3e0ff */
[----:B------:R-:W-:Y:S02]  /*ebe0*/  IADD3 R159, P4, R12, 0x60, RZ ;  /* 0x000000600c9f7810 */ /* 0x000fe40007f9e0ff */
[----:B------:R-:W-:-:S05]  /*ebf0*/  LOP3.LUT R14, R15, 0x380, RZ, 0xc0, !PT ;  /* 0x000003800f0e7812 */ /* 0x000fca00078ec0ff */
[----:B------:R-:W-:Y:S01]  /*ec00*/  USHF.L.U64.HI UR16, UR18, 0x2, UR17 ;  /* 0x0000000212107899 */ /* 0x000fe20008010211 */
[----:B------:R-:W-:Y:S02]  /*ec10*/  LOP3.LUT R158, R159, 0x380, RZ, 0xc0, !PT ;  /* 0x000003809f9e7812 */ /* 0x000fe400078ec0ff */
[----:B------:R-:W-:Y:S01]  /*ec20*/  SHF.R.U64 R14, R14, 0x3, RZ ;  /* 0x000000030e0e7819 */ /* 0x000fe200000012ff */
[----:B------:R-:W-:Y:S01]  /*ec30*/  UIADD3.X UR12, UR16, UR15, URZ, UP0, !UPT ;  /* 0x0000000f100c7290 */ /* 0x000fe200087fe43f */
[----:B------:R-:W-:Y:S02]  /*ec40*/  LOP3.LUT R5, R12, 0x380, RZ, 0xc0, !PT ;  /* 0x000003800c057812 */ /* 0x000fe400078ec0ff */
[----:B------:R-:W-:Y:S01]  /*ec50*/  LOP3.LUT R14, R14, R15, RZ, 0x3c, !PT ;  /* 0x0000000f0e0e7212 */ /* 0x000fe200078e3cff */
[----:B------:R-:W-:Y:S01]  /*ec60*/  IMAD.X R15, RZ, RZ, R13, P1 ;  /* 0x000000ffff0f7224 */ /* 0x000fe200008e060d */
[----:B------:R-:W-:Y:S02]  /*ec70*/  SHF.R.U64 R158, R158, 0x3, RZ ;  /* 0x000000039e9e7819 */ /* 0x000fe400000012ff */
[----:B------:R-:W-:-:S02]  /*ec80*/  SHF.R.U64 R5, R5, 0x3, RZ ;  /* 0x0000000305057819 */ /* 0x000fc400000012ff */
[C---:B------:R-:W-:Y:S02]  /*ec90*/  IADD3 R157, P0, R12.reuse, 0x40, RZ ;  /* 0x000000400c9d7810 */ /* 0x040fe40007f1e0ff */
[C---:B------:R-:W-:Y:S02]  /*eca0*/  IADD3 R161, P3, R12.reuse, 0x4000, RZ ;  /* 0x000040000ca17810 */ /* 0x040fe40007f7e0ff */
[C---:B------:R-:W-:Y:S02]  /*ecb0*/  IADD3 R165, P5, R12.reuse, 0x4040, RZ ;  /* 0x000040400ca57810 */ /* 0x040fe40007fbe0ff */
[C---:B------:R-:W-:Y:S02]  /*ecc0*/  IADD3 R167, P2, R12.reuse, 0x4060, RZ ;  /* 0x000040600ca77810 */ /* 0x040fe40007f5e0ff */
[C---:B------:R-:W-:Y:S02]  /*ecd0*/  IADD3 R169, P1, R12.reuse, 0x8000, RZ ;  /* 0x000080000ca97810 */ /* 0x040fe40007f3e0ff */
[----:B------:R-:W-:-:S02]  /*ece0*/  IADD3 R163, P6, R12, 0x4020, RZ ;  /* 0x000040200ca37810 */ /* 0x000fc40007fde0ff */
[----:B------:R-:W-:Y:S01]  /*ecf0*/  LOP3.LUT R158, R158, R159, RZ, 0x3c, !PT ;  /* 0x0000009f9e9e7212 */ /* 0x000fe200078e3cff */
[--C-:B------:R-:W-:Y:S01]  /*ed00*/  IMAD.X R159, RZ, RZ, R13.reuse, P4 ;  /* 0x000000ffff9f7224 */ /* 0x100fe200020e060d */
[----:B------:R-:W-:Y:S01]  /*ed10*/  LOP3.LUT R4, R5, R12, RZ, 0x3c, !PT ;  /* 0x0000000c05047212 */ /* 0x000fe200078e3cff */
[----:B------:R-:W-:Y:S01]  /*ed20*/  IMAD.MOV.U32 R5, RZ, RZ, R13 ;  /* 0x000000ffff057224 */ /* 0x000fe200078e000d */
[----:B------:R-:W-:Y:S02]  /*ed30*/  LOP3.LUT R156, R157, 0x380, RZ, 0xc0, !PT ;  /* 0x000003809d9c7812 */ /* 0x000fe400078ec0ff */
[----:B------:R-:W-:Y:S02]  /*ed40*/  LOP3.LUT R160, R161, 0x380, RZ, 0xc0, !PT ;  /* 0x00000380a1a07812 */ /* 0x000fe400078ec0ff */
[----:B------:R-:W-:Y:S02]  /*ed50*/  LOP3.LUT R164, R165, 0x380, RZ, 0xc0, !PT ;  /* 0x00000380a5a47812 */ /* 0x000fe400078ec0ff */
[----:B------:R-:W-:-:S02]  /*ed60*/  LOP3.LUT R166, R167, 0x380, RZ, 0xc0, !PT ;  /* 0x00000380a7a67812 */ /* 0x000fc400078ec0ff */
[----:B------:R-:W-:Y:S02]  /*ed70*/  LOP3.LUT R168, R169, 0x380, RZ, 0xc0, !PT ;  /* 0x00000380a9a87812 */ /* 0x000fe400078ec0ff */
[----:B------:R-:W-:Y:S02]  /*ed80*/  IADD3 R9, P4, R12, 0x8040, RZ ;  /* 0x000080400c097810 */ /* 0x000fe40007f9e0ff */
[----:B------:R-:W-:Y:S02]  /*ed90*/  LOP3.LUT R162, R163, 0x380, RZ, 0xc0, !PT ;  /* 0x00000380a3a27812 */ /* 0x000fe400078ec0ff */
[----:B------:R-:W-:Y:S02]  /*eda0*/  SHF.R.U64 R156, R156, 0x3, RZ ;  /* 0x000000039c9c7819 */ /* 0x000fe400000012ff */
[----:B------:R-:W-:Y:S02]  /*edb0*/  SHF.R.U64 R160, R160, 0x3, RZ ;  /* 0x00000003a0a07819 */ /* 0x000fe400000012ff */
[----:B------:R-:W-:-:S02]  /*edc0*/  SHF.R.U64 R164, R164, 0x3, RZ ;  /* 0x00000003a4a47819 */ /* 0x000fc400000012ff */
[----:B------:R-:W-:Y:S02]  /*edd0*/  SHF.R.U64 R166, R166, 0x3, RZ ;  /* 0x00000003a6a67819 */ /* 0x000fe400000012ff */
[----:B------:R-:W-:Y:S02]  /*ede0*/  SHF.R.U64 R168, R168, 0x3, RZ ;  /* 0x00000003a8a87819 */ /* 0x000fe400000012ff */
[----:B------:R-:W-:Y:S02]  /*edf0*/  MOV R3, R4 ;  /* 0x0000000400037202 */ /* 0x000fe40000000f00 */
[----:B------:R-:W-:Y:S02]  /*ee00*/  LOP3.LUT R8, R9, 0x380, RZ, 0xc0, !PT ;  /* 0x0000038009087812 */ /* 0x000fe400078ec0ff */
[----:B------:R-:W-:Y:S02]  /*ee10*/  SHF.R.U64 R162, R162, 0x3, RZ ;  /* 0x00000003a2a27819 */ /* 0x000fe400000012ff */
[----:B------:R-:W-:-:S02]  /*ee20*/  F2FP.F16.F32.PACK_AB R4, R25, R24 ;  /* 0x000000181904723e */ /* 0x000fc400000000ff */
        /* <DEDUP_REMOVED lines=13> */
[----:B------:R-:W-:Y:S01]  /*ef00*/  LOP3.LUT R162, R162, R163, RZ, 0x3c, !PT ;  /* 0x000000a3a2a27212 */ /* 0x000fe200078e3cff */
[----:B------:R-:W-:Y:S01]  /*ef10*/  IMAD.X R163, RZ, RZ, R13, P6 ;  /* 0x000000ffffa37224 */ /* 0x000fe200030e060d */
[----:B------:R-:W-:-:S02]  /*ef20*/  IADD3 R171, P0, R12, 0x8020, RZ ;  /* 0x000080200cab7810 */ /* 0x000fc40007f1e0ff */
[C---:B------:R-:W-:Y:S02]  /*ef30*/  IADD3 R11, P3, R12.reuse, 0x8060, RZ ;  /* 0x000080600c0b7810 */ /* 0x040fe40007f7e0ff */
[C---:B------:R-:W-:Y:S02]  /*ef40*/  IADD3 R152, P5, R12.reuse, 0xc020, RZ ;  /* 0x0000c0200c987810 */ /* 0x040fe40007fbe0ff */
[C---:B------:R-:W-:Y:S02]  /*ef50*/  IADD3 R155, P2, R12.reuse, 0xc040, RZ ;  /* 0x0000c0400c9b7810 */ /* 0x040fe40007f5e0ff */
[C---:B------:R-:W-:Y:S02]  /*ef60*/  IADD3 R20, P1, R12.reuse, 0xc060, RZ ;  /* 0x0000c0600c147810 */ /* 0x040fe40007f3e0ff */
[----:B------:R-:W-:Y:S02]  /*ef70*/  IADD3 R10, P6, R12, 0xc000, RZ ;  /* 0x0000c0000c0a7810 */ /* 0x000fe40007fde0ff */
[----:B------:R-:W-:Y:S01]  /*ef80*/  LOP3.LUT R170, R171, 0x380, RZ, 0xc0, !PT ;  /* 0x00000380abaa7812 */ /* 0x000fe200078ec0ff */
[--C-:B0-----:R-:W-:Y:S01]  /*ef90*/  IMAD.X R5, RZ, RZ, R13.reuse, P4 ;  /* 0x000000ffff057224 */ /* 0x101fe200020e060d */
[----:B------:R-:W-:Y:S01]  /*efa0*/  LOP3.LUT R4, R8, R9, RZ, 0x3c, !PT ;  /* 0x0000000908047212 */ /* 0x000fe200078e3cff */
[----:B------:R-:W-:Y:S01]  /*efb0*/  IMAD.X R9, RZ, RZ, R13, P3 ;  /* 0x000000ffff097224 */ /* 0x000fe200018e060d */
[----:B------:R-:W-:-:S02]  /*efc0*/  LOP3.LUT R8, R11, 0x380, RZ, 0xc0, !PT ;  /* 0x000003800b087812 */ /* 0x000fc400078ec0ff */
[----:B------:R-:W-:Y:S02]  /*efd0*/  LOP3.LUT R153, R152, 0x380, RZ, 0xc0, !PT ;  /* 0x0000038098997812 */ /* 0x000fe400078ec0ff */
[----:B------:R-:W-:Y:S02]  /*efe0*/  LOP3.LUT R154, R155, 0x380, RZ, 0xc0, !PT ;  /* 0x000003809b9a7812 */ /* 0x000fe400078ec0ff */
[----:B------:R-:W-:Y:S02]  /*eff0*/  LOP3.LUT R21, R20, 0x380, RZ, 0xc0, !PT ;  /* 0x0000038014157812 */ /* 0x000fe400078ec0ff */
[----:B------:R-:W-:Y:S02]  /*f000*/  LOP3.LUT R3, R10, 0x380, RZ, 0xc0, !PT ;  /* 0x000003800a037812 */ /* 0x000fe400078ec0ff */
[----:B------:R-:W-:Y:S02]  /*f010*/  MOV R19, R4 ;  /* 0x0000000400137202 */ /* 0x000fe40000000f00 */
[----:B------:R-:W-:-:S02]  /*f020*/  SHF.R.U64 R170, R170, 0x3, RZ ;  /* 0x00000003aaaa7819 */ /* 0x000fc400000012ff */
[----:B------:R-:W-:Y:S02]  /*f030*/  SHF.R.U64 R8, R8, 0x3, RZ ;  /* 0x0000000308087819 */ /* 0x000fe400000012ff */
[----:B------:R-:W-:Y:S02]  /*f040*/  SHF.R.U64 R153, R153, 0x3, RZ ;  /* 0x0000000399997819 */ /* 0x000fe400000012ff */
[----:B------:R-:W-:Y:S02]  /*f050*/  SHF.R.U64 R154, R154, 0x3, RZ ;  /* 0x000000039a9a7819 */ /* 0x000fe400000012ff */
[----:B------:R-:W-:Y:S02]  /*f060*/  SHF.R.U64 R21, R21, 0x3, RZ ;  /* 0x0000000315157819 */ /* 0x000fe400000012ff */
[----:B------:R-:W-:Y:S02]  /*f070*/  MOV R14, R14 ;  /* 0x0000000e000e7202 */ /* 0x000fe40000000f00 */
[----:B------:R-:W-:-:S02]  /*f080*/  F2FP.F16.F32.PACK_AB R4, R33, R32 ;  /* 0x000000202104723e */ /* 0x000fc400000000ff */
[----:B------:R-:W-:Y:S02]  /*f090*/  F2FP.F16.F32.PACK_AB R5, R35, R34 ;  /* 0x000000222305723e */ /* 0x000fe400000000ff */
[----:B------:R-:W-:Y:S02]  /*f0a0*/  F2FP.F16.F32.PACK_AB R6, R37, R36 ;  /* 0x000000242506723e */ /* 0x000fe400000000ff */
[----:B------:R-:W-:Y:S02]  /*f0b0*/  F2FP.F16.F32.PACK_AB R7, R39, R38 ;  /* 0x000000262707723e */ /* 0x000fe400000000ff */
        /* <DEDUP_REMOVED lines=12> */
[----:B------:R-:W-:-:S02]  /*f180*/  LOP3.LUT R10, R3, R10, RZ, 0x3c, !PT ;  /* 0x0000000a030a7212 */ /* 0x000fc400078e3cff */
[----:B------:R-:W-:Y:S02]  /*f190*/  MOV R156, R156 ;  /* 0x0000009c009c7202 */ /* 0x000fe40000000f00 */
[----:B------:R-:W-:Y:S02]  /*f1a0*/  F2FP.F16.F32.PACK_AB R12, R41, R40 ;  /* 0x00000028290c723e */ /* 0x000fe400000000ff */
[----:B------:R-:W-:Y:S02]  /*f1b0*/  F2FP.F16.F32.PACK_AB R13, R43, R42 ;  /* 0x0000002a2b0d723e */ /* 0x000fe400000000ff */
[----:B------:R-:W-:Y:S02]  /*f1c0*/  F2FP.F16.F32.PACK_AB R15, R47, R46 ;  /* 0x0000002e2f0f723e */ /* 0x000fe400000000ff */
[----:B------:R-:W-:Y:S02]  /*f1d0*/  MOV R158, R158 ;  /* 0x0000009e009e7202 */ /* 0x000fe40000000f00 */
[----:B------:R-:W-:-:S02]  /*f1e0*/  MOV R161, R160 ;  /* 0x000000a000a17202 */ /* 0x000fc40000000f00 */
[----:B------:R-:W-:Y:S02]  /*f1f0*/  MOV R160, R8 ;  /* 0x0000000800a07202 */ /* 0x000fe40000000f00 */
[----:B0-----:R-:W-:Y:S02]  /*f200*/  F2FP.F16.F32.PACK_AB R14, R45, R44 ;  /* 0x0000002c2d0e723e */ /* 0x001fe400000000ff */
[----:B------:R-:W-:Y:S02]  /*f210*/  F2FP.F16.F32.PACK_AB R4, R49, R48 ;  /* 0x000000303104723e */ /* 0x000fe400000000ff */
[----:B------:R-:W-:Y:S01]  /*f220*/  F2FP.F16.F32.PACK_AB R5, R51, R50 ;  /* 0x000000323305723e */ /* 0x000fe200000000ff */
[----:B------:R0:W-:Y:S01]  /*f230*/  STSM.16.M88.4 [R156], R12 ;  /* 0x0000000c9c007844 */ /* 0x0001e20000000200 */
[----:B------:R-:W-:Y:S02]  /*f240*/  F2FP.F16.F32.PACK_AB R6, R53, R52 ;  /* 0x000000343506723e */ /* 0x000fe400000000ff */
[----:B------:R-:W-:-:S02]  /*f250*/  F2FP.F16.F32.PACK_AB R7, R55, R54 ;  /* 0x000000363707723e */ /* 0x000fc400000000ff */
[----:B------:R-:W-:Y:S02]  /*f260*/  MOV R3, R10 ;  /* 0x0000000a00037202 */ /* 0x000fe40000000f00 */
[----:B------:R-:W-:Y:S01]  /*f270*/  F2FP.F16.F32.PACK_AB R8, R57, R56 ;  /* 0x000000383908723e */ /* 0x000fe200000000ff */
[----:B------:R1:W-:Y:S01]  /*f280*/  STSM.16.M88.4 [R158], R4 ;  /* 0x000000049e007844 */ /* 0x0003e20000000200 */
[----:B------:R-:W-:Y:S02]  /*f290*/  F2FP.F16.F32.PACK_AB R9, R59, R58 ;  /* 0x0000003a3b09723e */ /* 0x000fe400000000ff */
[----:B------:R-:W-:Y:S02]  /*f2a0*/  F2FP.F16.F32.PACK_AB R10, R61, R60 ;  /* 0x0000003c3d0a723e */ /* 0x000fe400000000ff */
[----:B------:R-:W-:Y:S02]  /*f2b0*/  F2FP.F16.F32.PACK_AB R11, R63, R62 ;  /* 0x0000003e3f0b723e */ /* 0x000fe400000000ff */
[----:B------:R-:W-:-:S02]  /*f2c0*/  MOV R162, R162 ;  /* 0x000000a200a27202 */ /* 0x000fc40000000f00 */
[----:B0-----:R-:W-:Y:S01]  /*f2d0*/  F2FP.F16.F32.PACK_AB R12, R65, R64 ;  /* 0x00000040410c723e */ /* 0x001fe200000000ff */
[----:B------:R0:W-:Y:S01]  /*f2e0*/  STSM.16.M88.4 [R161], R8 ;  /* 0x00000008a1007844 */ /* 0x0001e20000000200 */
[----:B------:R-:W-:Y:S02]  /*f2f0*/  F2FP.F16.F32.PACK_AB R13, R67, R66 ;  /* 0x00000042430d723e */ /* 0x000fe400000000ff */
[----:B------:R-:W-:Y:S02]  /*f300*/  F2FP.F16.F32.PACK_AB R14, R69, R68 ;  /* 0x00000044450e723e */ /* 0x000fe400000000ff */
[----:B------:R-:W-:Y:S02]  /*f310*/  F2FP.F16.F32.PACK_AB R15, R71, R70 ;  /* 0x00000046470f723e */ /* 0x000fe400000000ff */
[----:B------:R-:W-:Y:S02]  /*f320*/  MOV R17, R152 ;  /* 0x0000009800117202 */ /* 0x000fe40000000f00 */
[----:B------:R-:W-:Y:S01]  /*f330*/  MOV R22, R154 ;  /* 0x0000009a00167202 */ /* 0x000fe20000000f00 */
[----:B------:R2:W-:Y:S01]  /*f340*/  STSM.16.M88.4 [R162], R12 ;  /* 0x0000000ca2007844 */ /* 0x0005e20000000200 */
[----:B------:R-:W-:-:S02]  /*f350*/  MOV R164, R164 ;  /* 0x000000a400a47202 */ /* 0x000fc40000000f00 */
[----:B------:R-:W-:Y:S02]  /*f360*/  F2FP.F16.F32.PACK_AB R152, R73, R72 ;  /* 0x000000484998723e */ /* 0x000fe400000000ff */
[----:B------:R-:W-:Y:S02]  /*f370*/  F2FP.F16.F32.PACK_AB R153, R75, R74 ;  /* 0x0000004a4b99723e */ /* 0x000fe400000000ff */
[----:B------:R-:W-:Y:S02]  /*f380*/  F2FP.F16.F32.PACK_AB R154, R77, R76 ;  /* 0x0000004c4d9a723e */ /* 0x000fe400000000ff */
[----:B------:R-:W-:Y:S02]  /*f390*/  F2FP.F16.F32.PACK_AB R155, R79, R78 ;  /* 0x0000004e4f9b723e */ /* 0x000fe400000000ff */
[----:B------:R-:W-:Y:S02]  /*f3a0*/  MOV R166, R166 ;  /* 0x000000a600a67202 */ /* 0x000fe40000000f00 */
[----:B------:R-:W-:Y:S01]  /*f3b0*/  F2FP.F16.F32.PACK_AB R156, R81, R80 ;  /* 0x00000050519c723e */ /* 0x000fe200000000ff */
[----:B------:R3:W-:Y:S01]  /*f3c0*/  STSM.16.M88.4 [R164], R152 ;  /* 0x00000098a4007844 */ /* 0x0007e20000000200 */
[----:B------:R-:W-:-:S02]  /*f3d0*/  F2FP.F16.F32.PACK_AB R157, R83, R82 ;  /* 0x00000052539d723e */ /* 0x000fc400000000ff */
[----:B-1----:R-:W-:Y:S02]  /*f3e0*/  F2FP.F16.F32.PACK_AB R158, R85, R84 ;  /* 0x00000054559e723e */ /* 0x002fe400000000ff */
[----:B------:R-:W-:Y:S02]  /*f3f0*/  F2FP.F16.F32.PACK_AB R159, R87, R86 ;  /* 0x00000056579f723e */ /* 0x000fe400000000ff */
[----:B------:R-:W-:Y:S02]  /*f400*/  MOV R168, R168 ;  /* 0x000000a800a87202 */ /* 0x000fe40000000f00 */
[----:B------:R-:W-:Y:S01]  /*f410*/  F2FP.F16.F32.PACK_AB R4, R89, R88 ;  /* 0x000000585904723e */ /* 0x000fe200000000ff */
[----:B------:R1:W-:Y:S01]  /*f420*/  STSM.16.M88.4 [R166], R156 ;  /* 0x0000009ca6007844 */ /* 0x0003e20000000200 */
[----:B------:R-:W-:Y:S02]  /*f430*/  F2FP.F16.F32.PACK_AB R5, R91, R90 ;  /* 0x0000005a5b05723e */ /* 0x000fe400000000ff */
[----:B------:R-:W-:-:S02]  /*f440*/  F2FP.F16.F32.PACK_AB R6, R93, R92 ;  /* 0x0000005c5d06723e */ /* 0x000fc400000000ff */
[----:B------:R-:W-:Y:S02]  /*f450*/  F2FP.F16.F32.PACK_AB R7, R95, R94 ;  /* 0x0000005e5f07723e */ /* 0x000fe400000000ff */
[----:B------:R-:W-:Y:S02]  /*f460*/  MOV R170, R170 ;  /* 0x000000aa00aa7202 */ /* 0x000fe40000000f00 */
[----:B0-----:R-:W-:Y:S01]  /*f470*/  F2FP.F16.F32.PACK_AB R8, R97, R96 ;  /* 0x000000606108723e */ /* 0x001fe200000000ff */
[----:B------:R0:W-:Y:S01]  /*f480*/  STSM.16.M88.4 [R168], R4 ;  /* 0x00000004a8007844 */ /* 0x0001e20000000200 */
[----:B------:R-:W-:Y:S02]  /*f490*/  F2FP.F16.F32.PACK_AB R9, R99, R98 ;  /* 0x000000626309723e */ /* 0x000fe400000000ff */
[----:B------:R-:W-:Y:S02]  /*f4a0*/  F2FP.F16.F32.PACK_AB R10, R101, R100 ;  /* 0x00000064650a723e */ /* 0x000fe400000000ff */
[----:B------:R-:W-:-:S02]  /*f4b0*/  F2FP.F16.F32.PACK_AB R11, R103, R102 ;  /* 0x00000066670b723e */ /* 0x000fc400000000ff */
[----:B--2---:R-:W-:Y:S02]  /*f4c0*/  F2FP.F16.F32.PACK_AB R12, R105, R104 ;  /* 0x00000068690c723e */ /* 0x004fe400000000ff */
[----:B------:R-:W-:Y:S01]  /*f4d0*/  F2FP.F16.F32.PACK_AB R13, R107, R106 ;  /* 0x0000006a6b0d723e */ /* 0x000fe200000000ff */
[----:B------:R2:W-:Y:S01]  /*f4e0*/  STSM.16.M88.4 [R170], R8 ;  /* 0x00000008aa007844 */ /* 0x0005e20000000200 */
[----:B------:R-:W-:Y:S02]  /*f4f0*/  F2FP.F16.F32.PACK_AB R14, R109, R108 ;  /* 0x0000006c6d0e723e */ /* 0x000fe400000000ff */
[----:B------:R-:W-:Y:S02]  /*f500*/  F2FP.F16.F32.PACK_AB R15, R111, R110 ;  /* 0x0000006e6f0f723e */ /* 0x000fe400000000ff */
[----:B---3--:R-:W-:Y:S02]  /*f510*/  F2FP.F16.F32.PACK_AB R152, R113, R112 ;  /* 0x000000707198723e */ /* 0x008fe400000000ff */
[----:B------:R-:W-:Y:S01]  /*f520*/  F2FP.F16.F32.PACK_AB R153, R115, R114 ;  /* 0x000000727399723e */ /* 0x000fe200000000ff */
[----:B------:R3:W-:Y:S01]  /*f530*/  STSM.16.M88.4 [R19], R12 ;  /* 0x0000000c13007844 */ /* 0x0007e20000000200 */
[----:B------:R-:W-:-:S02]  /*f540*/  F2FP.F16.F32.PACK_AB R154, R117, R116 ;  /* 0x00000074759a723e */ /* 0x000fc400000000ff */
[----:B------:R-:W-:Y:S02]  /*f550*/  F2FP.F16.F32.PACK_AB R155, R119, R118 ;  /* 0x00000076779b723e */ /* 0x000fe400000000ff */
[----:B-1----:R-:W-:Y:S02]  /*f560*/  F2FP.F16.F32.PACK_AB R156, R121, R120 ;  /* 0x00000078799c723e */ /* 0x002fe400000000ff */
[----:B------:R-:W-:Y:S01]  /*f570*/  F2FP.F16.F32.PACK_AB R157, R123, R122 ;  /* 0x0000007a7b9d723e */ /* 0x000fe200000000ff */
[----:B------:R-:W-:Y:S01]  /*f580*/  STSM.16.M88.4 [R160], R152 ;  /* 0x00000098a0007844 */ /* 0x000fe20000000200 */
[----:B------:R-:W-:Y:S02]  /*f590*/  F2FP.F16.F32.PACK_AB R158, R125, R124 ;  /* 0x0000007c7d9e723e */ /* 0x000fe400000000ff */
[----:B------:R-:W-:Y:S02]  /*f5a0*/  F2FP.F16.F32.PACK_AB R159, R127, R126 ;  /* 0x0000007e7f9f723e */ /* 0x000fe400000000ff */
[----:B0-----:R-:W-:-:S02]  /*f5b0*/  F2FP.F16.F32.PACK_AB R4, R129, R128 ;  /* 0x000000808104723e */ /* 0x001fc400000000ff */
[----:B------:R-:W-:Y:S01]  /*f5c0*/  F2FP.F16.F32.PACK_AB R5, R131, R130 ;  /* 0x000000828305723e */ /* 0x000fe200000000ff */
[----:B------:R-:W-:Y:S01]  /*f5d0*/  STSM.16.M88.4 [R3], R156 ;  /* 0x0000009c03007844 */ /* 0x000fe20000000200 */
[----:B------:R-:W-:Y:S02]  /*f5e0*/  F2FP.F16.F32.PACK_AB R6, R133, R132 ;  /* 0x000000848506723e */ /* 0x000fe400000000ff */
[----:B------:R-:W-:Y:S02]  /*f5f0*/  F2FP.F16.F32.PACK_AB R7, R135, R134 ;  /* 0x000000868707723e */ /* 0x000fe400000000ff */
[----:B--2---:R-:W-:Y:S02]  /*f600*/  F2FP.F16.F32.PACK_AB R8, R137, R136 ;  /* 0x000000888908723e */ /* 0x004fe400000000ff */
[----:B------:R-:W-:Y:S01]  /*f610*/  F2FP.F16.F32.PACK_AB R9, R139, R138 ;  /* 0x0000008a8b09723e */ /* 0x000fe200000000ff */
[----:B------:R0:W-:Y:S01]  /*f620*/  STSM.16.M88.4 [R17], R4 ;  /* 0x0000000411007844 */ /* 0x0001e20000000200 */
[----:B------:R-:W-:-:S02]  /*f630*/  F2FP.F16.F32.PACK_AB R10, R141, R140 ;  /* 0x0000008c8d0a723e */ /* 0x000fc400000000ff */
[----:B------:R-:W-:Y:S02]  /*f640*/  F2FP.F16.F32.PACK_AB R11, R143, R142 ;  /* 0x0000008e8f0b723e */ /* 0x000fe400000000ff */
[----:B------:R-:W-:Y:S01]  /*f650*/  MOV R161, R20 ;  /* 0x0000001400a17202 */ /* 0x000fe20000000f00 */
[----:B------:R-:W-:Y:S01]  /*f660*/  IMAD.U32 R20, RZ, RZ, UR9 ;  /* 0x00000009ff147e24 */ /* 0x000fe2000f8e00ff */
[----:B---3--:R-:W-:Y:S01]  /*f670*/  F2FP.F16.F32.PACK_AB R12, R145, R144 ;  /* 0x00000090910c723e */ /* 0x008fe200000000ff */
[----:B------:R-:W-:Y:S01]  /*f680*/  STSM.16.M88.4 [R22], R8 ;  /* 0x0000000816007844 */ /* 0x000fe20000000200 */
[----:B------:R-:W-:Y:S01]  /*f690*/  F2FP.F16.F32.PACK_AB R13, R147, R146 ;  /* 0x00000092930d723e */ /* 0x000fe200000000ff */
[----:B------:R-:W-:Y:S01]  /*f6a0*/  IMAD.U32 R21, RZ, RZ, UR12 ;  /* 0x0000000cff157e24 */ /* 0x000fe2000f8e00ff */
[----:B------:R-:W-:Y:S01]  /*f6b0*/  F2FP.F16.F32.PACK_AB R14, R149, R148 ;  /* 0x00000094950e723e */ /* 0x000fe200000000ff */
[----:B------:R-:W-:Y:S01]  /*f6c0*/  ULDC.64 UR12, c[0x0][0xc08] ;  /* 0x00030200000c7ab9 */ /* 0x000fe20000000a00 */
[----:B------:R-:W-:-:S02]  /*f6d0*/  F2FP.F16.F32.PACK_AB R15, R151, R150 ;  /* 0x00000096970f723e */ /* 0x000fc400000000ff */
[----:B------:R-:W-:-:S03]  /*f6e0*/  ISETP.NE.U32.AND P0, PT, RZ, UR14, PT ;  /* 0x0000000eff007c0c */ /* 0x000fc6000bf05070 */
[----:B------:R1:W-:Y:S01]  /*f6f0*/  STSM.16.M88.4 [R161], R12 ;  /* 0x0000000ca1007844 */ /* 0x0003e20000000200 */
[----:B------:R-:W-:Y:S01]  /*f700*/  BAR.SYNC.DEFER_BLOCKING 0x1, 0x100 ;  /* 0x0044000000007b1d */ /* 0x000fe20000010000 */
[----:B------:R-:W-:Y:S01]  /*f710*/  ISETP.NE.AND.EX P0, PT, RZ, UR15, PT, P0 ;  /* 0x0000000fff007c0c */ /* 0x000fe2000bf05300 */
[----:B------:R-:W-:-:S04]  /*f720*/  UISETP.NE.U32.AND UP0, UPT, UR12, URZ, UPT ;  /* 0x0000003f0c00728c */ /* 0x000fc8000bf05070 */
[----:B------:R-:W-:-:S08]  /*f730*/  UISETP.NE.AND.EX UP0, UPT, UR13, URZ, UPT, UP0 ;  /* 0x0000003f0d00728c */ /* 0x000fd0000bf05300 */
[----:B------:R-:W2:Y:S03]  /*f740*/  @P0 LDG.E R19, desc[UR38][R20.64] ;  /* 0x0000002614130981 */ /* 0x000ea6000c1e1900 */
[----:B------:R-:W-:Y:S01]  /*f750*/  @UP0 UIADD3 UR12, UP1, UR4, UR12, URZ ;  /* 0x0000000c040c0290 */ /* 0x000fe2000ff3e03f */
[----:B------:R-:W-:Y:S02]  /*f760*/  PLOP3.LUT P4, PT, PT, PT, UP0, 0x80, 0x0 ;  /* 0x000000000000781c */ /* 0x000fe40003f8f008 */
[----:B------:R-:W-:Y:S01]  /*f770*/  ULDC UR4, c[0x0][0xad4] ;  /* 0x0002b50000047ab9 */ /* 0x000fe20000000800 */
[----:B------:R-:W-:Y:S02]  /*f780*/  @UP0 UIADD3.X UR13, UR16, UR13, URZ, UP1, !UPT ;  /* 0x0000000d100d0290 */ /* 0x000fe40008ffe43f */
[----:B0-----:R-:W-:-:S04]  /*f790*/  IMAD.U32 R4, RZ, RZ, UR12 ;  /* 0x0000000cff047e24 */ /* 0x001fc8000f8e00ff */
[----:B------:R-:W-:-:S05]  /*f7a0*/  IMAD.U32 R5, RZ, RZ, UR13 ;  /* 0x0000000dff057e24 */ /* 0x000fca000f8e00ff */
[----:B------:R0:W3:Y:S01]  /*f7b0*/  @P4 LDG.E R3, desc[UR38][R4.64] ;  /* 0x0000002604034981 */ /* 0x0000e2000c1e1900 */
[----:B------:R-:W-:Y:S01]  /*f7c0*/  UISETP.NE.AND UP0, UPT, UR21, URZ, UPT ;  /* 0x0000003f1500728c */ /* 0x000fe2000bf05270 */
[----:B-1----:R-:W-:Y:S01]  /*f7d0*/  VIADD R12, R216, UR26 ;  /* 0x0000001ad80c7c36 */ /* 0x002fe20008000000 */
[----:B------:R-:W-:Y:S02]  /*f7e0*/  UISETP.NE.AND UP1, UPT, UR20, 0x1, UPT ;  /* 0x000000011400788c */ /* 0x000fe4000bf25270 */
[----:B------:R-:W-:Y:S01]  /*f7f0*/  USEL UR4, UR21, UR4, UP0 ;  /* 0x0000000415047287 */ /* 0x000fe20008000000 */
[----:B------:R-:W-:Y:S01]  /*f800*/  UMOV UR23, 0x9b8 ;  /* 0x000009b800177882 */ /* 0x000fe20000000000 */
[----:B------:R-:W-:Y:S02]  /*f810*/  UISETP.NE.U32.AND UP0, UPT, UR14, URZ, UPT ;  /* 0x0000003f0e00728c */ /* 0x000fe4000bf05070 */
[----:B------:R-:W-:Y:S01]  /*f820*/  PLOP3.LUT P1, PT, PT, PT, UP1, 0x80, 0x0 ;  /* 0x000000000000781c */ /* 0x000fe20003f2f018 */
[----:B------:R-:W-:Y:S01]  /*f830*/  UISETP.GT.AND UP2, UPT, UR4, 0x1, UPT ;  /* 0x000000010400788c */ /* 0x000fe2000bf44270 */
[----:B0-----:R-:W-:Y:S01]  /*f840*/  IMAD.MOV.U32 R5, RZ, RZ, R12 ;  /* 0x000000ffff057224 */ /* 0x001fe200078e000c */
[----:B------:R-:W-:-:S02]  /*f850*/  UISETP.NE.AND.EX UP0, UPT, UR15, URZ, UPT, UP0 ;  /* 0x0000003f0f00728c */ /* 0x000fc4000bf05300 */
[----:B------:R-:W-:Y:S01]  /*f860*/  USEL UR23, UR23, 0x978, UP2 ;  /* 0x0000097817177887 */ /* 0x000fe20009000000 */
[----:B------:R-:W-:Y:S01]  /*f870*/  UMOV UR4, URZ ;  /* 0x0000003f00047c82 */ /* 0x000fe20008000000 */
[----:B------:R-:W-:Y:S01]  /*f880*/  USEL UR9, UR18, URZ, !UP0 ;  /* 0x0000003f12097287 */ /* 0x000fe2000c000000 */
[----:B------:R-:W-:Y:S01]  /*f890*/  @UP1 ULDC UR25, c[0x0][0xbec] ;  /* 0x0002fb0000191ab9 */ /* 0x000fe20000000800 */
[----:B------:R-:W-:Y:S02]  /*f8a0*/  USEL UR22, UR17, URZ, !UP0 ;  /* 0x0000003f11167287 */ /* 0x000fe4000c000000 */
[----:B------:R-:W-:Y:S02]  /*f8b0*/  USEL UR21, UR19, URZ, UP2 ;  /* 0x0000003f13157287 */ /* 0x000fe40009000000 */
[----:B------:R-:W-:Y:S01]  /*f8c0*/  @P1 IMAD.HI.U32 R4, R12, UR25, RZ ;  /* 0x000000190c041c27 */ /* 0x000fe2000f8e00ff */
[----:B------:R-:W-:-:S03]  /*f8d0*/  @UP1 ULDC UR28, c[0x0][0xbf0] ;  /* 0x0002fc00001c1ab9 */ /* 0x000fc60000000800 */
[----:B------:R-:W-:Y:S01]  /*f8e0*/  ULDC.64 UR16, c[0x0][UR23+0x220] ;  /* 0x0000880017107abb */ /* 0x000fe20008000a00 */
[----:B------:R-:W-:Y:S01]  /*f8f0*/  ULDC.64 UR14, c[0x0][UR23+0x218] ;  /* 0x00008600170e7abb */ /* 0x000fe20008000a00 */
[----:B------:R-:W-:Y:S01]  /*f900*/  ULDC.64 UR18, c[0x0][UR23+0x228] ;  /* 0x00008a0017127abb */ /* 0x000fe20008000a00 */
[----:B------:R-:W-:Y:S01]  /*f910*/  UIMAD UR17, UR17, UR9, URZ ;  /* 0x00000009111172a4 */ /* 0x000fe2000f8e023f */
[----:B------:R-:W-:Y:S01]  /*f920*/  @P1 SHF.R.U32.HI R5, RZ, UR28, R4 ;  /* 0x0000001cff051c19 */ /* 0x000fe20008011604 */
[----:B------:R-:W-:Y:S02]  /*f930*/  UIMAD.WIDE.U32 UR12, UR14, UR24, URZ ;  /* 0x000000180e0c72a5 */ /* 0x000fe4000f8e003f */
[----:B------:R-:W-:Y:S02]  /*f940*/  UIMAD UR24, UR15, UR24, URZ ;  /* 0x000000180f1872a4 */ /* 0x000fe4000f8e023f */
[----:B------:R-:W-:Y:S01]  /*f950*/  UIMAD.WIDE.U32 UR26, UR18, UR21, URZ ;  /* 0x00000015121a72a5 */ /* 0x000fe2000f8e003f */
[----:B------:R-:W-:Y:S01]  /*f960*/  IMAD.MOV R7, RZ, RZ, -R5 ;  /* 0x000000ffff077224 */ /* 0x000fe200078e0a05 */
[----:B------:R-:W-:-:S02]  /*f970*/  UIMAD.WIDE.U32 UR14, UR16, UR9, URZ ;  /* 0x00000009100e72a5 */ /* 0x000fc4000f8e003f */
[----:B------:R-:W-:Y:S01]  /*f980*/  UIMAD UR18, UR19, UR21, URZ ;  /* 0x00000015131272a4 */ /* 0x000fe2000f8e023f */
[----:B------:R-:W-:Y:S01]  /*f990*/  IMAD R7, R7, UR20, R12 ;  /* 0x0000001407077c24 */ /* 0x000fe2000f8e020c */
[----:B------:R-:W-:Y:S01]  /*f9a0*/  UIMAD UR17, UR16, UR22, UR17 ;  /* 0x00000016101172a4 */ /* 0x000fe2000f8e0211 */
[----:B------:R-:W-:Y:S01]  /*f9b0*/  IMAD.U32 R4, RZ, RZ, UR26 ;  /* 0x0000001aff047e24 */ /* 0x000fe2000f8e00ff */
[----:B------:R-:W-:Y:S02]  /*f9c0*/  UIADD3 UR18, UR27, UR18, URZ ;  /* 0x000000121b127290 */ /* 0x000fe4000fffe03f */
[----:B------:R-:W-:Y:S01]  /*f9d0*/  UIADD3 UR24, UR13, UR24, URZ ;  /* 0x000000180d187290 */ /* 0x000fe2000fffe03f */
[----:B------:R-:W-:Y:S01]  /*f9e0*/  SHF.R.S32.HI R6, RZ, 0x1f, R7 ;  /* 0x0000001fff067819 */ /* 0x000fe20000011407 */
[----:B------:R-:W-:Y:S02]  /*f9f0*/  UIADD3 UR17, UR15, UR17, URZ ;  /* 0x000000110f117290 */ /* 0x000fe4000fffe03f */
[----:B------:R-:W-:Y:S01]  /*fa00*/  IMAD.U32 R8, RZ, RZ, UR18 ;  /* 0x00000012ff087e24 */ /* 0x000fe2000f8e00ff */
[----:B--2---:R-:W-:-:S13]  /*fa10*/  @P0 R2UR UR4, R19 ;  /* 0x00000000130402ca */ /* 0x004fda00000e0000 */
[----:B------:R-:W-:Y:S02]  /*fa20*/  UIADD3 UR12, UP0, UP3, UR14, UR12, UR4 ;  /* 0x0000000c0e0c7290 */ /* 0x000fe4000fb1e004 */
[----:B------:R-:W-:-:S04]  /*fa30*/  USHF.R.S32.HI UR16, URZ, 0x1f, UR4 ;  /* 0x0000001f3f107899 */ /* 0x000fc80008011404 */
[----:B------:R-:W-:Y:S01]  /*fa40*/  UIADD3.X UR14, UR17, UR24, UR16, UP0, UP3 ;  /* 0x00000018110e7290 */ /* 0x000fe200087e6410 */
[----:B------:R-:W-:Y:S01]  /*fa50*/  IADD3 R4, P2, P3, R5, UR12, R4 ;  /* 0x0000000c05047c10 */ /* 0x000fe2000fb5e004 */
[----:B------:R-:W-:Y:S01]  /*fa60*/  ULDC.64 UR12, c[0x0][UR23+0x210] ;  /* 0x00008400170c7abb */ /* 0x000fe20008000a00 */
[----:B------:R-:W-:Y:S01]  /*fa70*/  SHF.R.S32.HI R5, RZ, 0x1f, R5 ;  /* 0x0000001fff057819 */ /* 0x000fe20000011405 */
[----:B------:R-:W-:-:S03]  /*fa80*/  IMAD R9, R7, UR13, RZ ;  /* 0x0000000d07097c24 */ /* 0x000fc6000f8e02ff */
[----:B------:R-:W-:Y:S01]  /*fa90*/  IADD3.X R5, R5, UR14, R8, P2, P3 ;  /* 0x0000000e05057c10 */ /* 0x000fe200097e6408 */
[----:B------:R-:W-:Y:S01]  /*faa0*/  IMAD R9, R6, UR12, R9 ;  /* 0x0000000c06097c24 */ /* 0x000fe2000f8e0209 */
[----:B------:R-:W-:Y:S01]  /*fab0*/  ULDC.64 UR14, c[0x0][0xba8] ;  /* 0x0002ea00000e7ab9 */ /* 0x000fe20000000a00 */
[----:B------:R-:W-:Y:S01]  /*fac0*/  @!UP2 ULDC UR14, c[0x0][0xb50] ;  /* 0x0002d400000eaab9 */ /* 0x000fe20000000800 */
[----:B------:R-:W-:Y:S01]  /*fad0*/  @!UP2 ULDC UR15, c[0x0][0xb54] ;  /* 0x0002d500000faab9 */ /* 0x000fe20000000800 */
[----:B------:R-:W-:Y:S01]  /*fae0*/  IMAD.WIDE.U32 R4, R7, UR12, R4 ;  /* 0x0000000c07047c25 */ /* 0x000fe2000f8e0004 */
[----:B------:R-:W-:Y:S01]  /*faf0*/  ULDC UR12, c[0x0][0xa88] ;  /* 0x0002a200000c7ab9 */ /* 0x000fe20000000800 */
[----:B---3--:R-:W-:Y:S02]  /*fb00*/  @P4 R2UR UR12, R3 ;  /* 0x00000000030c42ca */ /* 0x008fe400000e0000 */
[----:B------:R-:W-:Y:S01]  /*fb10*/  IMAD.IADD R5, R5, 0x1, R9 ;  /* 0x0000000105057824 */ /* 0x000fe200078e0209 */
[----:B------:R-:W-:-:S04]  /*fb20*/  LEA R8, P2, R4, UR14, 0x2 ;  /* 0x0000000e04087c11 */ /* 0x000fc8000f8410ff */
[----:B------:R-:W-:Y:S01]  /*fb30*/  LEA.HI.X R9, R4, UR15, R5, 0x2, P2 ;  /* 0x0000000f04097c11 */ /* 0x000fe200090f1405 */
[----:B------:R-:W-:Y:S08]  /*fb40*/  @P4 BRA `(.L_x_2418) ;  /* 0x0000000000184947 */ /* 0x000ff00003800000 */
[----:B------:R-:W-:Y:S05]  /*fb50*/  @!P0 BRA `(.L_x_2418) ;  /* 0x0000000000148947 */ /* 0x000fea0003800000 */
[----:B------:R-:W2:Y:S04]  /*fb60*/  LDG.E R4, desc[UR38][R20.64] ;  /* 0x0000002614047981 */ /* 0x000ea8000c1e1900 */
[----:B------:R-:W3:Y:S01]  /*fb70*/  LDG.E R3, desc[UR38][R20.64+0x4] ;  /* 0x0000042614037981 */ /* 0x000ee2000c1e1900 */
[----:B--2---:R-:W-:Y:S02]  /*fb80*/  R2UR UR13, R4 ;  /* 0x00000000040d72ca */ /* 0x004fe400000e0000 */
[----:B---3--:R-:W-:-:S13]  /*fb90*/  R2UR UR12, R3 ;  /* 0x00000000030c72ca */ /* 0x008fda00000e0000 */
[----:B------:R-:W-:-:S12]  /*fba0*/  UIADD3 UR12, -UR13, UR12, URZ ;  /* 0x0000000c0d0c7290 */ /* 0x000fd8000fffe13f */
.L_x_2418:
[----:B------:R-:W2:Y:S04]  /*fbb0*/  LDL R10, [R1+0x38] ;  /* 0x00003800010a7983 */ /* 0x000ea80000100800 */
[----:B------:R-:W3:Y:S01]  /*fbc0*/  LDL R3, [R1+0x34] ;  /* 0x0000340001037983 */ /* 0x000ee20000100800 */
[----:B------:R-:W-:Y:S01]  /*fbd0*/  R2UR UR13, R215 ;  /* 0x00000000d70d72ca */ /* 0x000fe200000e0000 */
[----:B------:R-:W-:Y:S01]  /*fbe0*/  UIMAD UR17, UR12, UR20, URZ ;  /* 0x000000140c1172a4 */ /* 0x000fe2000f8e023f */
[----:B------:R-:W-:Y:S01]  /*fbf0*/  PLOP3.LUT P3, PT, PT, PT, UP2, 0x80, 0x0 ;  /* 0x000000000000781c */ /* 0x000fe20003f6f028 */
        /* <DEDUP_REMOVED lines=40> */
[----:B------:R-:W-:Y:S01]  /*fe80*/  UIMAD UR12, UR16, UR14, URZ ;  /* 0x0000000e100c72a4 */ /* 0x000fe2000f8e023f */
[----:B------:R-:W-:Y:S01]  /*fe90*/  LOP3.LUT R48, R49, 0x380, RZ, 0xc0, !PT ;  /* 0x0000038031307812 */ /* 0x000fe200078ec0ff */
[----:B------:R-:W-:Y:S01]  /*fea0*/  UIMAD.WIDE.U32 UR10, UR4, UR14, URZ ;  /* 0x0000000e040a72a5 */ /* 0x000fe2000f8e003f */
        /* <DEDUP_REMOVED lines=8> */
[----:B------:R-:W-:Y:S01]  /*ff30*/  UIMAD UR12, UR4, UR15, UR12 ;  /* 0x0000000f040c72a4 */ /* 0x000fe2000f8e020c */
[C---:B------:R-:W-:Y:S01]  /*ff40*/  IADD3 R41, P4, R2.reuse, 0x7000, RZ ;  /* 0x0000700002297810 */ /* 0x040fe20007f9e0ff */
[----:B------:R-:W-:Y:S01]  /*ff50*/  @UP1 ULDC UR14, c[0x0][0xbec] ;  /* 0x0002fb00000e1ab9 */ /* 0x000fe20000000800 */
        /* <DEDUP_REMOVED lines=11> */
[----:B------:R-:W-:Y:S01]  /*10010*/  IMAD.X R49, RZ, RZ, R3, P2 ;  /* 0x000000ffff317224 */ /* 0x000fe200010e0603 */
[----:B------:R-:W-:-:S02]  /*10020*/  IADD3 R5, P2, R2, 0xf000, RZ ;  /* 0x0000f00002057810 */ /* 0x000fc40007f5e0ff */
[----:B------:R-:W-:Y:S02]  /*10030*/  SHF.R.U64 R28, R28, 0x3, RZ ;  /* 0x000000031c1c7819 */ /* 0x000fe400000012ff */
[----:B------:R-:W-:Y:S02]  /*10040*/  SHF.R.U64 R32, R32, 0x3, RZ ;  /* 0x0000000320207819 */ /* 0x000fe400000012ff */
[----:B------:R-:W-:Y:S01]  /*10050*/  SHF.R.U64 R7, R7, 0x3, RZ ;  /* 0x0000000307077819 */ /* 0x000fe200000012ff */
[----:B------:R-:W-:Y:S01]  /*10060*/  UIADD3 UR11, UR11, UR12, URZ ;  /* 0x0000000c0b0b7290 */ /* 0x000fe2000fffe03f */
[----:B------:R-:W-:Y:S01]  /*10070*/  SHF.R.U64 R36, R36, 0x3, RZ ;  /* 0x0000000324247819 */ /* 0x000fe200000012ff */
[----:B------:R-:W-:Y:S01]  /*10080*/  USHF.R.S32.HI UR4, URZ, 0x1f, UR9 ;  /* 0x0000001f3f047899 */ /* 0x000fe20008011409 */
[----:B------:R-:W-:Y:S01]  /*10090*/  SHF.R.U64 R40, R40, 0x3, RZ ;  /* 0x0000000328287819 */ /* 0x000fe200000012ff */
[----:B------:R-:W-:Y:S01]  /*100a0*/  ULDC.64 UR12, c[0x0][0xae8] ;  /* 0x0002ba00000c7ab9 */ /* 0x000fe20000000a00 */
[----:B------:R-:W-:Y:S01]  /*100b0*/  SHF.R.U64 R44, R44, 0x3, RZ ;  /* 0x000000032c2c7819 */ /* 0x000fe200000012ff */
[--C-:B------:R-:W-:Y:S01]  /*100c0*/  IMAD.X R73, RZ, RZ, R3.reuse, P2 ;  /* 0x000000ffff497224 */ /* 0x100fe200010e0603 */
[----:B------:R-:W-:Y:S01]  /*100d0*/  LOP3.LUT R4, R5, 0x380, RZ, 0xc0, !PT ;  /* 0x0000038005047812 */ /* 0x000fe200078ec0ff */
[----:B------:R-:W5:Y:S01]  /*100e0*/  LD.E.128 R48, desc[UR38][R48.64] ;  /* 0x0000002630307980 */ /* 0x000f62000c101d00 */
        /* <DEDUP_REMOVED lines=11> */
[----:B------:R-:W-:Y:S01]  /*101a0*/  UIMAD.WIDE.U32 UR10, UR19, UR12, UR10 ;  /* 0x0000000c130a72a5 */ /* 0x000fe2000f8e000a */
[C---:B------:R-:W-:Y:S01]  /*101b0*/  IADD3 R57, P6, R2.reuse, 0xb000, RZ ;  /* 0x0000b00002397810 */ /* 0x040fe20007fde0ff */
[----:B------:R-:W5:Y:S01]  /*101c0*/  LD.E.128 R28, desc[UR38][R28.64] ;  /* 0x000000261c1c7980 */ /* 0x000f62000c101d00 */
[----:B------:R-:W-:-:S02]  /*101d0*/  IADD3 R61, P5, R2, 0xc000, RZ ;  /* 0x0000c000023d7810 */ /* 0x000fc40007fbe0ff */
[C---:B------:R-:W-:Y:S01]  /*101e0*/  IADD3 R65, P4, R2.reuse, 0xd000, RZ ;  /* 0x0000d00002417810 */ /* 0x040fe20007f9e0ff */
[----:B------:R-:W5:Y:S01]  /*101f0*/  LD.E.128 R32, desc[UR38][R32.64] ;  /* 0x0000002620207980 */ /* 0x000f62000c101d00 */
[----:B------:R-:W-:Y:S02]  /*10200*/  IADD3 R69, P3, R2, 0xe000, RZ ;  /* 0x0000e00002457810 */ /* 0x000fe40007f7e0ff */
[----:B------:R-:W-:Y:S01]  /*10210*/  SHF.R.U64 R4, R4, 0x3, RZ ;  /* 0x0000000304047819 */ /* 0x000fe200000012ff */
[----:B------:R-:W5:Y:S01]  /*10220*/  LD.E.128 R36, desc[UR38][R36.64] ;  /* 0x0000002624247980 */ /* 0x000f62000c101d00 */
[----:B------:R-:W-:Y:S02]  /*10230*/  LOP3.LUT R2, R7, R2, RZ, 0x3c, !PT ;  /* 0x0000000207027212 */ /* 0x000fe400078e3cff */
[----:B------:R-:W-:Y:S01]  /*10240*/  LOP3.LUT R72, R4, R5, RZ, 0x3c, !PT ;  /* 0x0000000504487212 */ /* 0x000fe200078e3cff */
[----:B------:R-:W-:Y:S01]  /*10250*/  UIMAD UR11, UR19, UR13, UR11 ;  /* 0x0000000d130b72a4 */ /* 0x000fe2000f8e020b */
[----:B------:R-:W-:Y:S01]  /*10260*/  LOP3.LUT R52, R53, 0x380, RZ, 0xc0, !PT ;  /* 0x0000038035347812 */ /* 0x000fe200078ec0ff */
[----:B------:R0:W5:Y:S01]  /*10270*/  LD.E.128 R4, desc[UR38][R2.64] ;  /* 0x0000002602047980 */ /* 0x000162000c101d00 */
[----:B------:R-:W-:Y:S01]  /*10280*/  ULDC.64 UR12, c[0x0][0xaf0] ;  /* 0x0002bc00000c7ab9 */ /* 0x000fe20000000a00 */
[----:B------:R-:W-:Y:S01]  /*10290*/  LOP3.LUT R56, R57, 0x380, RZ, 0xc0, !PT ;  /* 0x0000038039387812 */ /* 0x000fe200078ec0ff */
[----:B------:R-:W-:Y:S01]  /*102a0*/  UIMAD UR4, UR4, UR12, URZ ;  /* 0x0000000c040472a4 */ /* 0x000fe2000f8e023f */
[----:B------:R-:W-:Y:S01]  /*102b0*/  LOP3.LUT R60, R61, 0x380, RZ, 0xc0, !PT ;  /* 0x000003803d3c7812 */ /* 0x000fe200078ec0ff */
[----:B------:R-:W5:Y:S01]  /*102c0*/  LD.E.128 R40, desc[UR38][R40.64] ;  /* 0x0000002628287980 */ /* 0x000f62000c101d00 */
[----:B------:R-:W-:-:S02]  /*102d0*/  LOP3.LUT R64, R65, 0x380, RZ, 0xc0, !PT ;  /* 0x0000038041407812 */ /* 0x000fc400078ec0ff */
[----:B------:R-:W-:Y:S01]  /*102e0*/  LOP3.LUT R68, R69, 0x380, RZ, 0xc0, !PT ;  /* 0x0000038045447812 */ /* 0x000fe200078ec0ff */
[----:B------:R-:W5:Y:S01]  /*102f0*/  LD.E.128 R44, desc[UR38][R44.64] ;  /* 0x000000262c2c7980 */ /* 0x000f62000c101d00 */
[----:B0-----:R-:W-:Y:S01]  /*10300*/  IMAD R2, R20, 0x20, R17 ;  /* 0x0000002014027824 */ /* 0x001fe200078e0211 */
[----:B------:R-:W-:Y:S01]  /*10310*/  UIMAD UR4, UR9, UR13, UR4 ;  /* 0x0000000d090472a4 */ /* 0x000fe2000f8e0204 */
[----:B------:R-:W-:Y:S01]  /*10320*/  SHF.R.U64 R52, R52, 0x3, RZ ;  /* 0x0000000334347819 */ /* 0x000fe200000012ff */
[----:B------:R-:W5:Y:S01]  /*10330*/  LD.E.128 R72, desc[UR38][R72.64] ;  /* 0x0000002648487980 */ /* 0x000f62000c101d00 */
[----:B------:R-:W-:Y:S01]  /*10340*/  VIADD R22, R2, UR18 ;  /* 0x0000001202167c36 */ /* 0x000fe20008000000 */
[----:B------:R-:W-:Y:S01]  /*10350*/  UIMAD.WIDE.U32 UR10, UR9, UR12, UR10 ;  /* 0x0000000c090a72a5 */ /* 0x000fe2000f8e000a */
[----:B------:R-:W-:Y:S02]  /*10360*/  SHF.R.U64 R56, R56, 0x3, RZ ;  /* 0x0000000338387819 */ /* 0x000fe400000012ff */
[----:B------:R-:W-:Y:S01]  /*10370*/  @P1 IMAD.HI.U32 R2, R22, UR14, RZ ;  /* 0x0000000e16021c27 */ /* 0x000fe2000f8e00ff */
[----:B------:R-:W-:Y:S01]  /*10380*/  @UP1 ULDC UR9, c[0x0][0xbf0] ;  /* 0x0002fc0000091ab9 */ /* 0x000fe20000000800 */
[----:B------:R-:W-:-:S02]  /*10390*/  SHF.R.U64 R60, R60, 0x3, RZ ;  /* 0x000000033c3c7819 */ /* 0x000fc400000012ff */
[----:B------:R-:W-:Y:S01]  /*103a0*/  IMAD.MOV.U32 R19, RZ, RZ, R22 ;  /* 0x000000ffff137224 */ /* 0x000fe200078e0016 */
[----:B------:R-:W-:Y:S02]  /*103b0*/  SHF.R.U64 R64, R64, 0x3, RZ ;  /* 0x0000000340407819 */ /* 0x000fe400000012ff */
[----:B------:R-:W-:Y:S02]  /*103c0*/  SHF.R.U64 R68, R68, 0x3, RZ ;  /* 0x0000000344447819 */ /* 0x000fe400000012ff */
[----:B------:R-:W-:Y:S01]  /*103d0*/  @P1 SHF.R.U32.HI R19, RZ, UR9, R2 ;  /* 0x00000009ff131c19 */ /* 0x000fe20008011602 */
[----:B------:R-:W-:Y:S01]  /*103e0*/  UIADD3 UR4, UR11, UR4, URZ ;  /* 0x000000040b047290 */ /* 0x000fe2000fffe03f */
        /* <DEDUP_REMOVED lines=10> */
[--C-:B------:R-:W-:Y:S01]  /*10490*/  SHF.R.S32.HI R20, RZ, 0x1f, R19.reuse ;  /* 0x0000001fff147819 */ /* 0x100fe20000011413 */
[----:B------:R-:W-:Y:S01]  /*104a0*/  IMAD.MOV R21, RZ, RZ, -R19 ;  /* 0x000000ffff157224 */ /* 0x000fe200078e0a13 */
[----:B------:R-:W5:Y:S01]  /*104b0*/  LD.E.128 R52, desc[UR38][R52.64] ;  /* 0x0000002634347980 */ /* 0x000f62000c101d00 */
[----:B------:R-:W-:-:S02]  /*104c0*/  IMAD.U32 R2, RZ, RZ, UR10 ;  /* 0x0000000aff027e24 */ /* 0x000fc4000f8e00ff */
[----:B------:R-:W-:Y:S01]  /*104d0*/  IMAD.U32 R3, RZ, RZ, UR11 ;  /* 0x0000000bff037e24 */ /* 0x000fe2000f8e00ff */
[----:B------:R-:W-:Y:S01]  /*104e0*/  ULDC.64 UR10, c[0x0][0xae0] ;  /* 0x0002b800000a7ab9 */ /* 0x000fe20000000a00 */
[----:B------:R-:W-:Y:S01]  /*104f0*/  IMAD.U32 R3, RZ, RZ, UR4 ;  /* 0x00000004ff037e24 */ /* 0x000fe2000f8e00ff */
[----:B------:R-:W5:Y:S01]  /*10500*/  LD.E.128 R56, desc[UR38][R56.64] ;  /* 0x0000002638387980 */ /* 0x000f62000c101d00 */
[----:B------:R-:W-:Y:S02]  /*10510*/  IMAD R20, R20, UR10, RZ ;  /* 0x0000000a14147c24 */ /* 0x000fe4000f8e02ff */
[----:B------:R-:W-:Y:S01]  /*10520*/  IMAD R21, R21, UR20, R22 ;  /* 0x0000001415157c24 */ /* 0x000fe2000f8e0216 */
[----:B------:R-:W5:Y:S01]  /*10530*/  LD.E.128 R60, desc[UR38][R60.64] ;  /* 0x000000263c3c7980 */ /* 0x000f62000c101d00 */
[----:B------:R-:W-:-:S03]  /*10540*/  IMAD.WIDE.U32 R2, R19, UR10, R2 ;  /* 0x0000000a13027c25 */ /* 0x000fc6000f8e0002 */
[----:B------:R-:W5:Y:S01]  /*10550*/  LD.E.128 R64, desc[UR38][R64.64] ;  /* 0x0000002640407980 */ /* 0x000f62000c101d00 */
[----:B------:R-:W-:Y:S01]  /*10560*/  IMAD R77, R19, UR11, R20 ;  /* 0x0000000b134d7c24 */ /* 0x000fe2000f8e0214 */
[----:B------:R-:W-:Y:S01]  /*10570*/  SHF.R.S32.HI R19, RZ, 0x1f, R21 ;  /* 0x0000001fff137819 */ /* 0x000fe20000011415 */
[----:B------:R-:W-:Y:S01]  /*10580*/  ULDC.64 UR10, c[0x0][0xad8] ;  /* 0x0002b600000a7ab9 */ /* 0x000fe20000000a00 */
[----:B------:R-:W5:Y:S01]  /*10590*/  LD.E.128 R68, desc[UR38][R68.64] ;  /* 0x0000002644447980 */ /* 0x000f62000c101d00 */
[----:B------:R-:W-:Y:S02]  /*105a0*/  IMAD.IADD R3, R3, 0x1, R77 ;  /* 0x0000000103037824 */ /* 0x000fe400078e024d */
[----:B------:R-:W-:Y:S01]  /*105b0*/  IMAD R20, R19, UR10, RZ ;  /* 0x0000000a13147c24 */ /* 0x000fe2000f8e02ff */
[----:B------:R-:W-:Y:S01]  /*105c0*/  @!PT LDS RZ, [RZ] ;  /* 0x00000000fffff984 */ /* 0x000fe20000000800 */
[----:B------:R-:W-:Y:S01]  /*105d0*/  @!PT LDS RZ, [RZ] ;  /* 0x00000000fffff984 */ /* 0x000fe20000000800 */
[----:B------:R-:W-:Y:S01]  /*105e0*/  @!PT LDS RZ, [RZ] ;  /* 0x00000000fffff984 */ /* 0x000fe20000000800 */
[----:B------:R-:W-:Y:S01]  /*105f0*/  @!PT LDS RZ, [RZ] ;  /* 0x00000000fffff984 */ /* 0x000fe20000000800 */
[----:B------:R0:W-:Y:S06]  /*10600*/  MEMBAR.ALL.CTA ;  /* 0x0000000000007992 */ /* 0x0001ec0000008000 */
[----:B0-----:R-:W0:Y:S01]  /*10610*/  FENCE.VIEW.ASYNC.S ;  /* 0x00000000000073c6 */ /* 0x001e220000000000 */
[----:B------:R-:W-:-:S02]  /*10620*/  VIADD R22, R17, UR18 ;  /* 0x0000001211167c36 */ /* 0x000fc40008000000 */
[C---:B------:R-:W-:Y:S02]  /*10630*/  IMAD R17, R21.reuse, UR11, R20 ;  /* 0x0000000b15117c24 */ /* 0x040fe4000f8e0214 */
[----:B------:R-:W-:Y:S01]  /*10640*/  IMAD.WIDE.U32 R2, R21, UR10, R2 ;  /* 0x0000000a15027c25 */ /* 0x000fe2000f8e0002 */
[----:B------:R-:W-:-:S03]  /*10650*/  ULDC.64 UR10, c[0x0][0xa80] ;  /* 0x0002a000000a7ab9 */ /* 0x000fc60000000a00 */
[----:B------:R-:W-:Y:S02]  /*10660*/  VIADD R19, R22, 0x20 ;  /* 0x0000002016137836 */ /* 0x000fe40000000000 */
[----:B------:R-:W-:Y:S01]  /*10670*/  IMAD.IADD R3, R3, 0x1, R17 ;  /* 0x0000000103037824 */ /* 0x000fe200078e0211 */
[C---:B------:R-:W-:Y:S01]  /*10680*/  LEA R17, P2, R2.reuse, UR10, 0x1 ;  /* 0x0000000a02117c11 */ /* 0x040fe2000f8408ff */
[----:B------:R-:W-:Y:S01]  /*10690*/  UIADD3 UR8, UR8, 0x38820, URZ ;  /* 0x0003882008087890 */ /* 0x000fe2000fffe03f */
[----:B------:R-:W-:Y:S02]  /*106a0*/  ISETP.GE.AND P1, PT, R19, UR17, PT ;  /* 0x0000001113007c0c */ /* 0x000fe4000bf26270 */
[----:B------:R-:W-:Y:S02]  /*106b0*/  LEA.HI.X R19, R2, UR11, R3, 0x1, P2 ;  /* 0x0000000b02137c11 */ /* 0x000fe400090f0c03 */
[C---:B------:R-:W-:Y:S01]  /*106c0*/  ISETP.GE.AND P2, PT, R22.reuse, UR17, PT ;  /* 0x0000001116007c0c */ /* 0x040fe2000bf46270 */
[----:B------:R-:W-:Y:S01]  /*106d0*/  UPRMT UR8, URZ, 0x654, UR8 ;  /* 0x000006543f087896 */ /* 0x000fe20008000008 */
[----:B------:R-:W-:-:S02]  /*106e0*/  VIADD R20, R22, 0x40 ;  /* 0x0000004016147836 */ /* 0x000fc40000000000 */
[C---:B------:R-:W-:Y:S02]  /*106f0*/  VIADD R82, R0.reuse, 0x80 ;  /* 0x0000008000527836 */ /* 0x040fe40000000000 */
[C---:B------:R-:W-:Y:S02]  /*10700*/  VIADD R84, R0.reuse, 0xc0 ;  /* 0x000000c000547836 */ /* 0x040fe40000000000 */
[----:B------:R-:W-:Y:S01]  /*10710*/  VIADD R80, R0, 0x40 ;  /* 0x0000004000507836 */ /* 0x000fe20000000000 */
[----:B0-----:R0:W1:Y:S01]  /*10720*/  SHFL.IDX PT, R81, R17, RZ, 0x181f ;  /* 0x00181fff11517589 */ /* 0x00106200000e0000 */
[----:B------:R-:W-:Y:S01]  /*10730*/  SYNCS.ARRIVE.TRANS64.RED.A1T0 RZ, [UR8], RZ ;  /* 0x000000ffffff79a7 */ /* 0x000fe20008100408 */
[----:B------:R-:W-:Y:S02]  /*10740*/  BSSY B1, `(.L_x_2420) ;  /* 0x0000019000017945 */ /* 0x000fe40003800000 */
[----:B------:R0:W2:Y:S01]  /*10750*/  SHFL.IDX PT, R79, R19, RZ, 0x181f ;  /* 0x00181fff134f7589 */ /* 0x0000a200000e0000 */
[----:B------:R-:W-:-:S02]  /*10760*/  ISETP.GE.AND P0, PT, R20, UR17, PT ;  /* 0x0000001114007c0c */ /* 0x000fc4000bf06270 */
[----:B------:R-:W-:Y:S02]  /*10770*/  SHF.R.S32.HI R87, RZ, 0x1f, R0 ;  /* 0x0000001fff577819 */ /* 0x000fe40000011400 */
        /* <DEDUP_REMOVED lines=21> */
.L_x_2421:
[----:B------:R-:W-:Y:S05]  /*108d0*/  BSYNC B1 ;  /* 0x0000000000017941 */ /* 0x000fea0003800000 */
.L_x_2420:
        /* <DEDUP_REMOVED lines=21> */
.L_x_2423:
[----:B------:R-:W-:Y:S05]  /*10a30*/  BSYNC B1 ;  /* 0x0000000000017941 */ /* 0x000fea0003800000 */
.L_x_2422:
        /* <DEDUP_REMOVED lines=21> */
.L_x_2425:
[----:B------:R-:W-:Y:S05]  /*10b90*/  BSYNC B1 ;  /* 0x0000000000017941 */ /* 0x000fea0003800000 */
.L_x_2424:
[----:B0-----:R-:W-:Y:S01]  /*10ba0*/  VIADD R2, R22, 0x60 ;  /* 0x0000006016027836 */ /* 0x001fe20000000000 */
[----:B---3--:R-:W0:Y:S04]  /*10bb0*/  SHFL.IDX PT, R19, R19, 0x3, 0x181f ;  /* 0x00781f0013137f89 */ /* 0x008e2800000e0000 */
[----:B------:R-:W-:Y:S01]  /*10bc0*/  ISETP.GE.AND P0, PT, R2, UR17, PT ;  /* 0x0000001102007c0c */ /* 0x000fe2000bf06270 */
[----:B------:R-:W3:-:S12]  /*10bd0*/  SHFL.IDX PT, R17, R17, 0x3, 0x181f ;  /* 0x00781f0011117f89 */ /* 0x000ed800000e0000 */
        /* <DEDUP_REMOVED lines=20> */
.L_x_2419:
        /* <DEDUP_REMOVED lines=31> */
[----:B------:R-:W-:Y:S01]  /*10f10*/  BSSY B1, `(.L_x_2427) ;  /* 0x00000e1000017945 */ /* 0x000fe20003800000 */
        /* <DEDUP_REMOVED lines=41> */
[C---:B------:R-:W-:Y:S01]  /*111b0*/  VIADD R181, R23.reuse, 0x40 ;  /* 0x0000004017b57836 */ /* 0x040fe20000000000 */
[----:B------:R-:W-:Y:S01]  /*111c0*/  SHF.R.S32.HI R169, RZ, 0x1f, R169 ;  /* 0x0000001fffa97819 */ /* 0x000fe200000114a9 */
[C---:B------:R-:W-:Y:S01]  /*111d0*/  VIADD R183, R23.reuse, 0x38 ;  /* 0x0000003817b77836 */ /* 0x040fe20000000000 */
        /* <DEDUP_REMOVED lines=40> */
[----:B------:R-:W-:Y:S01]  /*11460*/  VIADD R194, R23, 0x8 ;  /* 0x0000000817c27836 */ /* 0x000fe20000000000 */
[----:B012---:R-:W-:Y:S06]  /*11470*/  @P2 BRA `(.L_x_2428) ;  /* 0x0000000800282947 */ /* 0x007fec0003800000 */
[----:B------:R-:W-:Y:S01]  /*11480*/  ULDC UR4, c[0x0][0xac8] ;  /* 0x0002b20000047ab9 */ /* 0x000fe20000000800 */
[C---:B------:R-:W-:Y:S01]  /*11490*/  VIADD R17, R23.reuse, 0xe0 ;  /* 0x000000e017117836 */ /* 0x040fe20000000000 */
[C---:B------:R-:W-:Y:S01]  /*114a0*/  ISETP.GE.AND P2, PT, R23.reuse, UR4, PT ;  /* 0x0000000417007c0c */ /* 0x040fe2000bf46270 */
[C---:B------:R-:W-:Y:S01]  /*114b0*/  VIADD R19, R23.reuse, 0xe8 ;  /* 0x000000e817137836 */ /* 0x040fe20000000000 */
[----:B------:R-:W-:Y:S01]  /*114c0*/  ISETP.GE.AND P1, PT, R194, UR4, PT ;  /* 0x00000004c2007c0c */ /* 0x000fe2000bf26270 */
[----:B------:R-:W-:Y:S01]  /*114d0*/  VIADD R21, R23, 0xf0 ;  /* 0x000000f017157836 */ /* 0x000fe20000000000 */
[----:B------:R-:W-:Y:S02]  /*114e0*/  ISETP.GE.AND P3, PT, R192, UR4, PT ;  /* 0x00000004c0007c0c */ /* 0x000fe4000bf66270 */
[----:B------:R-:W-:Y:S02]  /*114f0*/  ISETP.GE.AND P4, PT, R190, UR4, PT ;  /* 0x00000004be007c0c */ /* 0x000fe4000bf86270 */
[----:B------:R-:W-:-:S05]  /*11500*/  SHF.R.S32.HI R9, RZ, 0x1f, R219 ;  /* 0x0000001fff097819 */ /* 0x000fca00000114db */
[----:B------:R-:W-:Y:S02]  /*11510*/  @!P2 IMAD.WIDE R4, R23, 0x4, R2 ;  /* 0x000000041704a825 */ /* 0x000fe400078e0202 */
[----:B------:R-:W-:-:S03]  /*11520*/  @!P1 LEA R6, P5, R194, R2, 0x2 ;  /* 0x00000002c2069211 */ /* 0x000fc600078a10ff */
[----:B------:R0:W-:Y:S01]  /*11530*/  @!P2 ST.E.64 desc[UR38][R4.64], R24 ;  /* 0x000000180400a985 */ /* 0x0001e2000c101b26 */
[----:B------:R-:W-:Y:S02]  /*11540*/  ISETP.GE.AND P2, PT, R188, UR4, PT ;  /* 0x00000004bc007c0c */ /* 0x000fe4000bf46270 */
[----:B------:R-:W-:-:S05]  /*11550*/  @!P1 LEA.HI.X R7, R194, R3, R195, 0x2, P5 ;  /* 0x00000003c2079211 */ /* 0x000fca00028f14c3 */
[----:B------:R1:W-:Y:S01]  /*11560*/  @!P1 ST.E.64 desc[UR38][R6.64], R28 ;  /* 0x0000001c06009985 */ /* 0x0003e2000c101b26 */
[----:B------:R-:W-:Y:S02]  /*11570*/  ISETP.GE.AND P1, PT, R186, UR4, PT ;  /* 0x00000004ba007c0c */ /* 0x000fe4000bf26270 */
[----:B0-----:R-:W-:Y:S01]  /*11580*/  @!P3 LEA R4, P6, R192, R2, 0x2 ;  /* 0x00000002c004b211 */ /* 0x001fe200078c10ff */
[----:B------:R-:W-:-:S03]  /*11590*/  VIADD R25, R23, 0xf8 ;  /* 0x000000f817197836 */ /* 0x000fc60000000000 */
        /* <DEDUP_REMOVED lines=55> */
[----:B0-----:R-:W-:-:S04]  /*11910*/  @!P4 LEA R4, P6, R164, R2, 0x2 ;  /* 0x00000002a404c211 */ /* 0x001fc800078c10ff */
[----:B------:R-:W-:Y:S02]  /*11920*/  @!P4 LEA.HI.X R5, R164, R3, R165, 0x2, P6 ;  /* 0x00000003a405c211 */ /* 0x000fe400030f14a5 */
[----:B-1----:R-:W-:-:S03]  /*11930*/  @!P1 LEA R6, P5, R162, R2, 0x2 ;  /* 0x00000002a2069211 */ /* 0x002fc600078a10ff */
[----:B------:R0:W-:Y:S01]  /*11940*/  @!P4 ST.E.64 desc[UR38][R4.64], R88 ;  /* 0x000000580400c985 */ /* 0x0001e2000c101b26 */
[----:B------:R-:W-:Y:S02]  /*11950*/  ISETP.GE.AND P4, PT, R156, UR4, PT ;  /* 0x000000049c007c0c */ /* 0x000fe4000bf86270 */
[----:B------:R-:W-:Y:S02]  /*11960*/  @!P1 LEA.HI.X R7, R162, R3, R163, 0x2, P5 ;  /* 0x00000003a2079211 */ /* 0x000fe400028f14a3 */
[----:B------:R-:W-:-:S03]  /*11970*/  @!P2 LEA R10, P5, R158, R2, 0x2 ;  /* 0x000000029e0aa211 */ /* 0x000fc600078a10ff */
[----:B------:R1:W-:Y:S01]  /*11980*/  @!P1 ST.E.64 desc[UR38][R6.64], R92 ;  /* 0x0000005c06009985 */ /* 0x0003e2000c101b26 */
[----:B------:R-:W-:Y:S02]  /*11990*/  @!P2 LEA.HI.X R11, R158, R3, R159, 0x2, P5 ;  /* 0x000000039e0ba211 */ /* 0x000fe400028f149f */
[----:B0-----:R-:W-:-:S03]  /*119a0*/  @!P3 LEA R4, P6, R160, R2, 0x2 ;  /* 0x00000002a004b211 */ /* 0x001fc600078c10ff */
[----:B------:R-:W-:Y:S02]  /*119b0*/  @!P4 LEA R12, P1, R156, R2, 0x2 ;  /* 0x000000029c0cc211 */ /* 0x000fe400078210ff */
[-C--:B------:R-:W-:Y:S02]  /*119c0*/  @!P3 LEA.HI.X R5, R160, R3.reuse, R161, 0x2, P6 ;  /* 0x00000003a005b211 */ /* 0x080fe400030f14a1 */
[----:B------:R-:W-:Y:S02]  /*119d0*/  ISETP.GE.AND P6, PT, R154, UR4, PT ;  /* 0x000000049a007c0c */ /* 0x000fe4000bfc6270 */
[----:B------:R-:W-:Y:S01]  /*119e0*/  @!P4 LEA.HI.X R13, R156, R3, R157, 0x2, P1 ;  /* 0x000000039c0dc211 */ /* 0x000fe200008f149d */
[----:B------:R0:W-:Y:S01]  /*119f0*/  @!P3 ST.E.64 desc[UR38][R4.64], R96 ;  /* 0x000000600400b985 */ /* 0x0001e2000c101b26 */
[----:B------:R-:W-:Y:S02]  /*11a00*/  ISETP.GE.AND P3, PT, R226, UR4, PT ;  /* 0x00000004e2007c0c */ /* 0x000fe4000bf66270 */
[----:B------:R-:W-:Y:S01]  /*11a10*/  ISETP.GE.AND P1, PT, R224, UR4, PT ;  /* 0x00000004e0007c0c */ /* 0x000fe2000bf26270 */
[----:B------:R2:W-:Y:S01]  /*11a20*/  @!P2 ST.E.64 desc[UR38][R10.64], R100 ;  /* 0x000000640a00a985 */ /* 0x0005e2000c101b26 */
[----:B------:R-:W-:-:S03]  /*11a30*/  ISETP.GE.AND P2, PT, R225, UR4, PT ;  /* 0x00000004e1007c0c */ /* 0x000fc6000bf46270 */
[----:B------:R3:W-:Y:S02]  /*11a40*/  @!P4 ST.E.64 desc[UR38][R12.64], R104 ;  /* 0x000000680c00c985 */ /* 0x0007e4000c101b26 */
[----:B------:R-:W-:-:S04]  /*11a50*/  @!P6 LEA R14, P5, R154, R2, 0x2 ;  /* 0x000000029a0ee211 */ /* 0x000fc800078a10ff */
[-C--:B------:R-:W-:Y:S02]  /*11a60*/  @!P6 LEA.HI.X R15, R154, R3.reuse, R155, 0x2, P5 ;  /* 0x000000039a0fe211 */ /* 0x080fe400028f149b */
[----:B------:R-:W-:Y:S02]  /*11a70*/  ISETP.GE.AND P5, PT, R223, UR4, PT ;  /* 0x00000004df007c0c */ /* 0x000fe4000bfa6270 */
[CC--:B-1----:R-:W-:Y:S01]  /*11a80*/  @!P2 LEA R6, P4, R225.reuse, R2.reuse, 0x2 ;  /* 0x00000002e106a211 */ /* 0x0c2fe200078810ff */
[----:B------:R1:W-:Y:S01]  /*11a90*/  @!P6 ST.E.64 desc[UR38][R14.64], R108 ;  /* 0x0000006c0e00e985 */ /* 0x0003e2000c101b26 */
[C---:B0-----:R-:W-:Y:S02]  /*11aa0*/  @!P3 LEA R4, P6, R226.reuse, R2, 0x2 ;  /* 0x00000002e204b211 */ /* 0x041fe400078c10ff */
[-C--:B------:R-:W-:Y:S02]  /*11ab0*/  @!P2 LEA.HI.X R7, R225, R3.reuse, R152, 0x2, P4 ;  /* 0x00000003e107a211 */ /* 0x080fe400020f1498 */
[----:B------:R-:W-:-:S02]  /*11ac0*/  @!P3 LEA.HI.X R5, R226, R3, R153, 0x2, P6 ;  /* 0x00000003e205b211 */ /* 0x000fc400030f1499 */
[----:B------:R-:W-:Y:S02]  /*11ad0*/  ISETP.GE.AND P4, PT, R219, UR4, PT ;  /* 0x00000004db007c0c */ /* 0x000fe4000bf86270 */
[CC--:B--2---:R-:W-:Y:S01]  /*11ae0*/  @!P1 LEA R10, P6, R224.reuse, R2.reuse, 0x2 ;  /* 0x00000002e00a9211 */ /* 0x0c4fe200078c10ff */
[----:B------:R0:W-:Y:S03]  /*11af0*/  @!P3 ST.E.64 desc[UR38][R4.64], R112 ;  /* 0x000000700400b985 */ /* 0x0001e6000c101b26 */
[----:B------:R-:W-:Y:S01]  /*11b00*/  @!P1 LEA.HI.X R11, R224, R3, R22, 0x2, P6 ;  /* 0x00000003e00b9211 */ /* 0x000fe200030f1416 */
[----:B------:R2:W-:Y:S01]  /*11b10*/  @!P2 ST.E.64 desc[UR38][R6.64], R116 ;  /* 0x000000740600a985 */ /* 0x0005e2000c101b26 */
[----:B---3--:R-:W-:-:S03]  /*11b20*/  @!P5 LEA R12, P2, R223, R2, 0x2 ;  /* 0x00000002df0cd211 */ /* 0x008fc600078410ff */
[----:B------:R3:W-:Y:S01]  /*11b30*/  @!P1 ST.E.64 desc[UR38][R10.64], R120 ;  /* 0x000000780a009985 */ /* 0x0007e2000c101b26 */
[-C--:B------:R-:W-:Y:S02]  /*11b40*/  @!P5 LEA.HI.X R13, R223, R3.reuse, R20, 0x2, P2 ;  /* 0x00000003df0dd211 */ /* 0x080fe400010f1414 */
[----:B------:R-:W-:Y:S02]  /*11b50*/  ISETP.GE.AND P2, PT, R218, UR4, PT ;  /* 0x00000004da007c0c */ /* 0x000fe4000bf46270 */
[----:B-1----:R-:W-:Y:S01]  /*11b60*/  @!P4 LEA R14, P3, R219, R2, 0x2 ;  /* 0x00000002db0ec211 */ /* 0x002fe200078610ff */
[----:B------:R1:W-:Y:S01]  /*11b70*/  @!P5 ST.E.64 desc[UR38][R12.64], R124 ;  /* 0x0000007c0c00d985 */ /* 0x0003e2000c101b26 */
[----:B------:R-:W-:Y:S02]  /*11b80*/  ISETP.GE.AND P1, PT, R17, UR4, PT ;  /* 0x0000000411007c0c */ /* 0x000fe4000bf26270 */
[----:B------:R-:W-:Y:S02]  /*11b90*/  @!P4 LEA.HI.X R15, R219, R3, R9, 0x2, P3 ;  /* 0x00000003db0fc211 */ /* 0x000fe400018f1409 */
[----:B------:R-:W-:-:S02]  /*11ba0*/  ISETP.GE.AND P3, PT, R19, UR4, PT ;  /* 0x0000000413007c0c */ /* 0x000fc4000bf66270 */
[----:B0-----:R-:W-:Y:S01]  /*11bb0*/  SHF.R.S32.HI R5, RZ, 0x1f, R218 ;  /* 0x0000001fff057819 */ /* 0x001fe200000114da */
[----:B------:R0:W-:Y:S01]  /*11bc0*/  @!P4 ST.E.64 desc[UR38][R14.64], R128 ;  /* 0x000000800e00c985 */ /* 0x0001e2000c101b26 */
[----:B------:R-:W-:Y:S02]  /*11bd0*/  ISETP.GE.AND P4, PT, R21, UR4, PT ;  /* 0x0000000415007c0c */ /* 0x000fe4000bf86270 */
[CC--:B------:R-:W-:Y:S02]  /*11be0*/  @!P2 LEA R4, P5, R218.reuse, R2.reuse, 0x2 ;  /* 0x00000002da04a211 */ /* 0x0c0fe400078a10ff */
[----:B--2---:R-:W-:Y:S02]  /*11bf0*/  SHF.R.S32.HI R7, RZ, 0x1f, R17 ;  /* 0x0000001fff077819 */ /* 0x004fe40000011411 */
[----:B------:R-:W-:Y:S02]  /*11c00*/  @!P1 LEA R6, P6, R17, R2, 0x2 ;  /* 0x0000000211069211 */ /* 0x000fe400078c10ff */
[----:B------:R-:W-:-:S02]  /*11c10*/  @!P2 LEA.HI.X R5, R218, R3, R5, 0x2, P5 ;  /* 0x00000003da05a211 */ /* 0x000fc400028f1405 */
[----:B------:R-:W-:Y:S02]  /*11c20*/  ISETP.GE.AND P5, PT, R25, UR4, PT ;  /* 0x0000000419007c0c */ /* 0x000fe4000bfa6270 */
[-C--:B------:R-:W-:Y:S01]  /*11c30*/  @!P1 LEA.HI.X R7, R17, R3.reuse, R7, 0x2, P6 ;  /* 0x0000000311079211 */ /* 0x080fe200030f1407 */
[----:B------:R0:W-:Y:S01]  /*11c40*/  @!P2 ST.E.64 desc[UR38][R4.64], R132 ;  /* 0x000000840400a985 */ /* 0x0001e2000c101b26 */
[----:B------:R-:W-:Y:S02]  /*11c50*/  SHF.R.S32.HI R9, RZ, 0x1f, R19 ;  /* 0x0000001fff097819 */ /* 0x000fe40000011413 */
[C---:B---3--:R-:W-:Y:S01]  /*11c60*/  @!P3 LEA R10, P6, R19.reuse, R2, 0x2 ;  /* 0x00000002130ab211 */ /* 0x048fe200078c10ff */
[----:B------:R0:W-:Y:S03]  /*11c70*/  @!P1 ST.E.64 desc[UR38][R6.64], R136 ;  /* 0x0000008806009985 */ /* 0x0001e6000c101b26 */
[----:B------:R-:W-:-:S02]  /*11c80*/  @!P3 LEA.HI.X R11, R19, R3, R9, 0x2, P6 ;  /* 0x00000003130bb211 */ /* 0x000fc400030f1409 */
[----:B------:R-:W-:Y:S02]  /*11c90*/  SHF.R.S32.HI R9, RZ, 0x1f, R21 ;  /* 0x0000001fff097819 */ /* 0x000fe40000011415 */
[CC--:B-1----:R-:W-:Y:S01]  /*11ca0*/  @!P4 LEA R12, P6, R21.reuse, R2.reuse, 0x2 ;  /* 0x00000002150cc211 */ /* 0x0c2fe200078c10ff */
[----:B------:R0:W-:Y:S03]  /*11cb0*/  @!P3 ST.E.64 desc[UR38][R10.64], R140 ;  /* 0x0000008c0a00b985 */ /* 0x0001e6000c101b26 */
[-C--:B------:R-:W-:Y:S02]  /*11cc0*/  @!P4 LEA.HI.X R13, R21, R3.reuse, R9, 0x2, P6 ;  /* 0x00000003150dc211 */ /* 0x080fe400030f1409 */
[----:B------:R-:W-:Y:S02]  /*11cd0*/  SHF.R.S32.HI R9, RZ, 0x1f, R25 ;  /* 0x0000001fff097819 */ /* 0x000fe40000011419 */
[C---:B------:R-:W-:Y:S01]  /*11ce0*/  @!P5 LEA R2, P6, R25.reuse, R2, 0x2 ;  /* 0x000000021902d211 */ /* 0x040fe200078c10ff */
[----:B------:R0:W-:Y:S03]  /*11cf0*/  @!P4 ST.E.64 desc[UR38][R12.64], R144 ;  /* 0x000000900c00c985 */ /* 0x0001e6000c101b26 */
[----:B------:R-:W-:-:S05]  /*11d00*/  @!P5 LEA.HI.X R3, R25, R3, R9, 0x2, P6 ;  /* 0x000000031903d211 */ /* 0x000fca00030f1409 */
[----:B------:R0:W-:Y:S04]  /*11d10*/  @!P5 ST.E.64 desc[UR38][R2.64], R148 ;  /* 0x000000940200d985 */ /* 0x0001e8000c101b26 */
.L_x_2428:
[----:B------:R-:W-:Y:S05]  /*11d20*/  BSYNC B1 ;  /* 0x0000000000017941 */ /* 0x000fea0003800000 */
.L_x_2427:
[----:B0-----:R0:W1:Y:S04]  /*11d30*/  SHFL.IDX PT, R3, R8, 0x1, 0x1c1f ;  /* 0x003c1f0008037f89 */ /* 0x00106800000e0000 */
        /* <DEDUP_REMOVED lines=68> */
[-C--:B-1----:R-:W-:Y:S02]  /*12180*/  @!P6 LEA R4, P4, R166, R2.reuse, 0x2 ;  /* 0x00000002a604e211 */ /* 0x082fe400078810ff */
[-C--:B---3--:R-:W-:Y:S01]  /*12190*/  @!P0 LEA R6, P5, R164, R2.reuse, 0x2 ;  /* 0x00000002a4068211 */ /* 0x088fe200078a10ff */
        /* <DEDUP_REMOVED lines=9> */
[----:B0-----:R-:W-:Y:S02]  /*12230*/  @!P2 LEA R8, P6, R160, R2, 0x2 ;  /* 0x00000002a008a211 */ /* 0x001fe400078c10ff */
[----:B------:R-:W-:Y:S01]  /*12240*/  ISETP.GE.AND P0, PT, R154, UR4, PT ;  /* 0x000000049a007c0c */ /* 0x000fe2000bf06270 */
[----:B------:R0:W-:Y:S01]  /*12250*/  @!P1 ST.E.64 desc[UR38][R14.64], R94 ;  /* 0x0000005e0e009985 */ /* 0x0001e2000c101b26 */
[----:B------:R-:W-:Y:S02]  /*12260*/  @!P2 LEA.HI.X R9, R160, R3, R161, 0x2, P6 ;  /* 0x00000003a009a211 */ /* 0x000fe400030f14a1 */
[----:B------:R-:W-:-:S02]  /*12270*/  ISETP.GE.AND P1, PT, R226, UR4, PT ;  /* 0x00000004e2007c0c */ /* 0x000fc4000bf26270 */
[CC--:B-1----:R-:W-:Y:S01]  /*12280*/  @!P3 LEA R10, P4, R158.reuse, R2.reuse, 0x2 ;  /* 0x000000029e0ab211 */ /* 0x0c2fe200078810ff */
[----:B------:R1:W-:Y:S01]  /*12290*/  @!P2 ST.E.64 desc[UR38][R8.64], R98 ;  /* 0x000000620800a985 */ /* 0x0003e2000c101b26 */
[----:B------:R-:W-:Y:S02]  /*122a0*/  ISETP.GE.AND P2, PT, R225, UR4, PT ;  /* 0x00000004e1007c0c */ /* 0x000fe4000bf46270 */
[-C--:B------:R-:W-:Y:S02]  /*122b0*/  @!P3 LEA.HI.X R11, R158, R3.reuse, R159, 0x2, P4 ;  /* 0x000000039e0bb211 */ /* 0x080fe400020f149f */
[-C--:B--2---:R-:W-:Y:S02]  /*122c0*/  @!P5 LEA R4, P4, R156, R2.reuse, 0x2 ;  /* 0x000000029c04d211 */ /* 0x084fe400078810ff */
        /* <DEDUP_REMOVED lines=14> */
[----:B-1----:R-:W-:Y:S01]  /*123b0*/  @!P3 LEA R8, P4, R224, R2, 0x2 ;  /* 0x00000002e008b211 */ /* 0x002fe200078810ff */
[----:B------:R-:W-:Y:S01]  /*123c0*/  @!P2 ST.E.64 desc[UR38][R14.64], R118 ;  /* 0x000000760e00a985 */ /* 0x000fe2000c101b26 */
[----:B------:R-:W-:Y:S02]  /*123d0*/  ISETP.GE.AND P2, PT, R218, UR4, PT ;  /* 0x00000004da007c0c */ /* 0x000fe4000bf46270 */
[----:B------:R-:W-:Y:S02]  /*123e0*/  @!P3 LEA.HI.X R9, R224, R3, R22, 0x2, P4 ;  /* 0x00000003e009b211 */ /* 0x000fe400020f1416 */
[----:B------:R-:W-:-:S02]  /*123f0*/  ISETP.GE.AND P4, PT, R17, UR4, PT ;  /* 0x0000000411007c0c */ /* 0x000fc4000bf86270 */
[-C--:B0-----:R-:W-:Y:S01]  /*12400*/  @!P0 LEA R6, P6, R219, R2.reuse, 0x2 ;  /* 0x00000002db068211 */ /* 0x081fe200078c10ff */
[----:B------:R0:W-:Y:S01]  /*12410*/  @!P3 ST.E.64 desc[UR38][R8.64], R122 ;  /* 0x0000007a0800b985 */ /* 0x0001e2000c101b26 */
[----:B------:R-:W-:Y:S01]  /*12420*/  SHF.R.S32.HI R11, RZ, 0x1f, R218 ;  /* 0x0000001fff0b7819 */ /* 0x000fe200000114da */
[----:B--2---:R-:W-:Y:S01]  /*12430*/  VIADD R13, R23, 0xe8 ;  /* 0x000000e8170d7836 */ /* 0x004fe20000000000 */
[----:B------:R-:W-:Y:S02]  /*12440*/  @!P1 LEA R4, P5, R223, R2, 0x2 ;  /* 0x00000002df049211 */ /* 0x000fe400078a10ff */
[-C--:B------:R-:W-:Y:S02]  /*12450*/  @!P0 LEA.HI.X R7, R219, R3.reuse, R0, 0x2, P6 ;  /* 0x00000003db078211 */ /* 0x080fe400030f1400 */
[----:B------:R-:W-:Y:S02]  /*12460*/  ISETP.GE.AND P3, PT, R13, UR4, PT ;  /* 0x000000040d007c0c */ /* 0x000fe4000bf66270 */
[----:B------:R-:W-:-:S02]  /*12470*/  @!P1 LEA.HI.X R5, R223, R3, R20, 0x2, P5 ;  /* 0x00000003df059211 */ /* 0x000fc400028f1414 */
[CC--:B------:R-:W-:Y:S02]  /*12480*/  @!P2 LEA R10, P5, R218.reuse, R2.reuse, 0x2 ;  /* 0x00000002da0aa211 */ /* 0x0c0fe400078a10ff */
[----:B------:R-:W-:Y:S01]  /*12490*/  ISETP.GE.AND P6, PT, R19, UR4, PT ;  /* 0x0000000413007c0c */ /* 0x000fe2000bfc6270 */
[----:B------:R1:W-:Y:S01]  /*124a0*/  @!P1 ST.E.64 desc[UR38][R4.64], R126 ;  /* 0x0000007e04009985 */ /* 0x0003e2000c101b26 */
[----:B------:R-:W-:Y:S02]  /*124b0*/  @!P2 LEA.HI.X R11, R218, R3, R11, 0x2, P5 ;  /* 0x00000003da0ba211 */ /* 0x000fe400028f140b */
[----:B------:R-:W-:Y:S01]  /*124c0*/  SHF.R.S32.HI R0, RZ, 0x1f, R17 ;  /* 0x0000001fff007819 */ /* 0x000fe20000011411 */
        /* <DEDUP_REMOVED lines=21> */
.L_x_2417:
[----:B------:R-:W-:Y:S01]  /*12620*/  R2UR UR4, R220 ;  /* 0x00000000dc0472ca */ /* 0x000fe200000e0000 */
[----:B------:R-:W-:Y:S01]  /*12630*/  ULDC.64 UR8, c[0x0][0xc00] ;  /* 0x0003000000087ab9 */ /* 0x000fe20000000a00 */
[----:B------:R-:W-:Y:S01]  /*12640*/  R2UR UR10, R217 ;  /* 0x00000000d90a72ca */ /* 0x000fe200000e0000 */
[----:B------:R-:W-:-:S04]  /*12650*/  UISETP.NE.U32.AND UP0, UPT, UR8, URZ, UPT ;  /* 0x0000003f0800728c */ /* 0x000fc8000bf05070 */
[----:B------:R-:W-:-:S03]  /*12660*/  UISETP.NE.AND.EX UP0, UPT, UR9, URZ, UPT, UP0 ;  /* 0x0000003f0900728c */ /* 0x000fc6000bf05300 */
[----:B------:R-:W-:-:S03]  /*12670*/  ULDC.64 UR8, c[0x0][0xc00] ;  /* 0x0003000000087ab9 */ /* 0x000fc60000000a00 */
[----:B------:R-:W-:Y:S01]  /*12680*/  UIMAD.WIDE UR8, UR4, 0x4, UR8 ;  /* 0x00000004040878a5 */ /* 0x000fe2000f8e0208 */
[----:B------:R-:W-:-:S05]  /*12690*/  PLOP3.LUT P1, PT, PT, PT, UP0, 0x80, 0x0 ;  /* 0x000000000000781c */ /* 0x000fca0003f2f008 */
[----:B------:R-:W-:Y:S02]  /*126a0*/  IMAD.U32 R2, RZ, RZ, UR8 ;  /* 0x00000008ff027e24 */ /* 0x000fe4000f8e00ff */
[----:B------:R-:W-:Y:S01]  /*126b0*/  IMAD.U32 R3, RZ, RZ, UR9 ;  /* 0x00000009ff037e24 */ /* 0x000fe2000f8e00ff */
[----:B------:R-:W-:Y:S02]  /*126c0*/  ULDC.64 UR8, c[0x0][0xc08] ;  /* 0x0003020000087ab9 */ /* 0x000fe40000000a00 */
[----:B------:R-:W-:-:S03]  /*126d0*/  UISETP.NE.U32.AND UP1, UPT, UR8, URZ, UPT ;  /* 0x0000003f0800728c */ /* 0x000fc6000bf25070 */
[----:B------:R-:W2:Y:S01]  /*126e0*/  @P1 LDG.E R7, desc[UR38][R2.64] ;  /* 0x0000002602071981 */ /* 0x000ea2000c1e1900 */
        /* <DEDUP_REMOVED lines=23> */
.L_x_2429:
[----:B------:R-:W2:Y:S01]  /*12860*/  LDL.LU R2, [R1+0x2c] ;  /* 0x00002c0001027983 */ /* 0x000ea20000300800 */
[----:B------:R-:W-:Y:S01]  /*12870*/  R2UR UR9, R220 ;  /* 0x00000000dc0972ca */ /* 0x000fe200000e0000 */
[----:B------:R-:W-:-:S12]  /*12880*/  BSSY B1, `(.L_x_2430) ;  /* 0x000003e000017945 */ /* 0x000fd80003800000 */
[----:B------:R-:W-:Y:S01]  /*12890*/  USEL UR12, UR9, URZ, !UP0 ;  /* 0x0000003f090c7287 */ /* 0x000fe2000c000000 */
[----:B--2---:R-:W-:-:S13]  /*128a0*/  R2UR UR8, R2 ;  /* 0x00000000020872ca */ /* 0x004fda00000e0000 */
[----:B------:R-:W-:Y:S01]  /*128b0*/  USEL UR13, UR8, URZ, !UP0 ;  /* 0x0000003f080d7287 */ /* 0x000fe2000c000000 */
[----:B------:R-:W-:Y:S11]  /*128c0*/  @P0 BRA `(.L_x_2431) ;  /* 0x0000000000e40947 */ /* 0x000ff60003800000 */
[----:B------:R-:W0:Y:S01]  /*128d0*/  S2R R4, SR_TID.X ;  /* 0x0000000000047919 */ /* 0x000e220000002100 */
[----:B------:R-:W1:Y:S01]  /*128e0*/  LDC R9, c[0x0][0xbe8] ;  /* 0x0002fa00ff097b82 */ /* 0x000e620000000800 */
[----:B------:R-:W-:-:S13]  /*128f0*/  R2UR UR8, R215 ;  /* 0x00000000d70872ca */ /* 0x000fda00000e0000 */
[----:B------:R-:W-:Y:S02]  /*12900*/  IMAD.U32 R3, RZ, RZ, UR8 ;  /* 0x00000008ff037e24 */ /* 0x000fe4000f8e00ff */
[----:B-1---5:R-:W-:-:S03]  /*12910*/  IMAD R2, R0, R9, RZ ;  /* 0x0000000900027224 */ /* 0x022fc600078e02ff */
[----:B0-----:R-:W-:-:S04]  /*12920*/  IADD3 R4, R3, -0x80, R4 ;  /* 0xffffff8003047810 */ /* 0x001fc80007ffe004 */
        /* <DEDUP_REMOVED lines=51> */
.L_x_2431:
[----:B------:R-:W-:Y:S05]  /*12c60*/  BSYNC B1 ;  /* 0x0000000000017941 */ /* 0x000fea0003800000 */
.L_x_2430:
[----:B------:R-:W-:-:S13]  /*12c70*/  R2UR UR8, R217 ;  /* 0x00000000d90872ca */ /* 0x000fda00000e0000 */
[----:B------:R-:W-:-:S06]  /*12c80*/  UISETP.GT.AND UP0, UPT, UR8, 0x1, UPT ;  /* 0x000000010800788c */ /* 0x000fcc000bf04270 */
[----:B------:R-:W-:-:S13]  /*12c90*/  PLOP3.LUT P0, PT, PT, PT, UP0, 0x80, 0x0 ;  /* 0x000000000000781c */ /* 0x000fda0003f0f008 */
[----:B------:R-:W-:Y:S05]  /*12ca0*/  @P0 BRA `(.L_x_2426) ;  /* 0x0000000800600947 */ /* 0x000fea0003800000 */
[----:B------:R-:W1:Y:S01]  /*12cb0*/  LDC R11, c[0x0][0xbe8] ;  /* 0x0002fa00ff0b7b82 */ /* 0x000e620000000800 */
[----:B0-----:R-:W-:Y:S01]  /*12cc0*/  SHF.R.S32.HI R3, RZ, 0x1f, R6 ;  /* 0x0000001fff037819 */ /* 0x001fe20000011406 */
[----:B------:R-:W-:Y:S01]  /*12cd0*/  ULDC.64 UR10, c[0x0][0xaa0] ;  /* 0x0002a800000a7ab9 */ /* 0x000fe20000000a00 */
[----:B------:R-:W-:Y:S01]  /*12ce0*/  R2UR UR15, R222 ;  /* 0x00000000de0f72ca */ /* 0x000fe200000e0000 */
[----:B------:R-:W-:Y:S01]  /*12cf0*/  UIMAD.WIDE.U32 UR8, UR4, UR10, URZ ;  /* 0x0000000a040872a5 */ /* 0x000fe2000f8e003f */
[----:B------:R-:W-:Y:S01]  /*12d00*/  LEA.HI R2, R3, R6, RZ, 0x3 ;  /* 0x0000000603027211 */ /* 0x000fe200078f18ff */
[----:B------:R-:W-:Y:S01]  /*12d10*/  UIMAD UR10, UR21, UR10, URZ ;  /* 0x0000000a150a72a4 */ /* 0x000fe2000f8e023f */
[----:B------:R-:W-:Y:S01]  /*12d20*/  R2UR UR14, R215 ;  /* 0x00000000d70e72ca */ /* 0x000fe200000e0000 */
[----:B------:R-:W-:Y:S01]  /*12d30*/  BSSY B1, `(.L_x_2432) ;  /* 0x000004d000017945 */ /* 0x000fe20003800000 */
[----:B------:R-:W-:Y:S01]  /*12d40*/  LOP3.LUT R5, R2, 0xfffffff8, RZ, 0xc0, !PT ;  /* 0xfffffff802057812 */ /* 0x000fe200078ec0ff */
[----:B------:R-:W-:Y:S01]  /*12d50*/  UIMAD UR10, UR4, UR11, UR10 ;  /* 0x0000000b040a72a4 */ /* 0x000fe2000f8e020a */
[----:B------:R-:W-:-:S03]  /*12d60*/  SHF.R.S32.HI R13, RZ, 0x3, R2 ;  /* 0x00000003ff0d7819 */ /* 0x000fc60000011402 */
[----:B------:R-:W-:Y:S01]  /*12d70*/  IMAD.IADD R8, R6, 0x1, -R5 ;  /* 0x0000000106087824 */ /* 0x000fe200078e0a05 */
[----:B------:R-:W-:-:S03]  /*12d80*/  UIADD3 UR9, UR9, UR10, URZ ;  /* 0x0000000a09097290 */ /* 0x000fc6000fffe03f */
[----:B------:R-:W-:Y:S01]  /*12d90*/  IMAD R2, R8, 0x20, R13 ;  /* 0x0000002008027824 */ /* 0x000fe200078e020d */
[----:B------:R-:W-:Y:S02]  /*12da0*/  ULDC.64 UR10, c[0x0][0xae8] ;  /* 0x0002ba00000a7ab9 */ /* 0x000fe40000000a00 */
[----:B------:R-:W-:Y:S01]  /*12db0*/  UIMAD.WIDE.U32 UR8, UR15, UR10, UR8 ;  /* 0x0000000a0f0872a5 */ /* 0x000fe2000f8e0008 */
[----:B------:R-:W-:Y:S01]  /*12dc0*/  VIADD R6, R2, UR14 ;  /* 0x0000000e02067c36 */ /* 0x000fe20008000000 */
[----:B-1----:R-:W-:Y:S02]  /*12dd0*/  ISETP.NE.AND P0, PT, R11, 0x1, PT ;  /* 0x000000010b00780c */ /* 0x002fe40003f05270 */
[----:B------:R-:W-:Y:S01]  /*12de0*/  UIMAD UR9, UR15, UR11, UR9 ;  /* 0x0000000b0f0972a4 */ /* 0x000fe2000f8e0209 */
[----:B------:R-:W-:Y:S02]  /*12df0*/  IMAD.MOV.U32 R5, RZ, RZ, R6 ;  /* 0x000000ffff057224 */ /* 0x000fe400078e0006 */
[----:B------:R-:W-:-:S02]  /*12e00*/  ULDC.64 UR10, c[0x0][0xaf0] ;  /* 0x0002bc00000a7ab9 */ /* 0x000fc40000000a00 */
[----:B------:R-:W-:-:S04]  /*12e10*/  UIMAD UR13, UR13, UR10, URZ ;  /* 0x0000000a0d0d72a4 */ /* 0x000fc8000f8e023f */
[----:B------:R-:W-:Y:S02]  /*12e20*/  UIMAD UR4, UR12, UR11, UR13 ;  /* 0x0000000b0c0472a4 */ /* 0x000fe4000f8e020d */
[----:B------:R-:W-:Y:S01]  /*12e30*/  UIMAD.WIDE.U32 UR12, UR12, UR10, UR8 ;  /* 0x0000000a0c0c72a5 */ /* 0x000fe2000f8e0008 */
[----:B------:R-:W0:Y:S02]  /*12e40*/  @P0 LDC R3, c[0x0][0xbec] ;  /* 0x0002fb00ff030b82 */ /* 0x000e240000000800 */
[----:B------:R-:W-:Y:S01]  /*12e50*/  ULDC.64 UR8, c[0x0][0xae0] ;  /* 0x0002b80000087ab9 */ /* 0x000fe20000000a00 */
[----:B------:R-:W-:-:S05]  /*12e60*/  UIADD3 UR4, UR13, UR4, URZ ;  /* 0x000000040d047290 */ /* 0x000fca000fffe03f */
[----:B------:R-:W1:Y:S01]  /*12e70*/  @P0 LDC R7, c[0x0][0xbf0] ;  /* 0x0002fc00ff070b82 */ /* 0x000e620000000800 */
[----:B0-----:R-:W-:-:S04]  /*12e80*/  @P0 IMAD.HI.U32 R2, R6, R3, RZ ;  /* 0x0000000306020227 */ /* 0x001fc800078e00ff */
[----:B------:R-:W-:Y:S02]  /*12e90*/  IMAD.U32 R3, RZ, RZ, UR13 ;  /* 0x0000000dff037e24 */ /* 0x000fe4000f8e00ff */
[----:B------:R-:W-:Y:S01]  /*12ea0*/  IMAD.U32 R3, RZ, RZ, UR4 ;  /* 0x00000004ff037e24 */ /* 0x000fe2000f8e00ff */
[----:B-1----:R-:W-:Y:S01]  /*12eb0*/  @P0 SHF.R.U32.HI R5, RZ, R7, R2 ;  /* 0x00000007ff050219 */ /* 0x002fe20000011602 */
[----:B------:R-:W-:-:S03]  /*12ec0*/  IMAD.U32 R2, RZ, RZ, UR12 ;  /* 0x0000000cff027e24 */ /* 0x000fc6000f8e00ff */
[--C-:B------:R-:W-:Y:S01]  /*12ed0*/  SHF.R.S32.HI R4, RZ, 0x1f, R5.reuse ;  /* 0x0000001fff047819 */ /* 0x100fe20000011405 */
[----:B------:R-:W-:Y:S02]  /*12ee0*/  IMAD.MOV R7, RZ, RZ, -R5 ;  /* 0x000000ffff077224 */ /* 0x000fe400078e0a05 */
[----:B------:R-:W-:-:S04]  /*12ef0*/  IMAD.WIDE.U32 R2, R5, UR8, R2 ;  /* 0x0000000805027c25 */ /* 0x000fc8000f8e0002 */
[----:B------:R-:W-:Y:S02]  /*12f00*/  IMAD R7, R11, R7, R6 ;  /* 0x000000070b077224 */ /* 0x000fe400078e0206 */
[----:B------:R-:W-:Y:S02]  /*12f10*/  IMAD R4, R4, UR8, RZ ;  /* 0x0000000804047c24 */ /* 0x000fe4000f8e02ff */
[----:B------:R-:W-:Y:S02]  /*12f20*/  VIADD R6, R13, UR14 ;  /* 0x0000000e0d067c36 */ /* 0x000fe40008000000 */
[----:B------:R-:W-:Y:S01]  /*12f30*/  IMAD R9, R5, UR9, R4 ;  /* 0x0000000905097c24 */ /* 0x000fe2000f8e0204 */
[----:B------:R-:W-:Y:S01]  /*12f40*/  SHF.R.S32.HI R4, RZ, 0x1f, R7 ;  /* 0x0000001fff047819 */ /* 0x000fe20000011407 */
[----:B------:R-:W-:Y:S01]  /*12f50*/  ULDC.64 UR8, c[0x0][0xad8] ;  /* 0x0002b60000087ab9 */ /* 0x000fe20000000a00 */
[----:B-----5:R-:W-:Y:S02]  /*12f60*/  IMAD R11, R0, R11, RZ ;  /* 0x0000000b000b7224 */ /* 0x020fe400078e02ff */
[----:B------:R-:W-:-:S02]  /*12f70*/  IMAD.IADD R3, R3, 0x1, R9 ;  /* 0x0000000103037824 */ /* 0x000fc400078e0209 */
[----:B------:R-:W-:Y:S02]  /*12f80*/  IMAD R4, R4, UR8, RZ ;  /* 0x0000000804047c24 */ /* 0x000fe4000f8e02ff */
[----:B------:R-:W-:-:S04]  /*12f90*/  IMAD.WIDE.U32 R2, R7, UR8, R2 ;  /* 0x0000000807027c25 */ /* 0x000fc8000f8e0002 */
[----:B------:R-:W-:Y:S01]  /*12fa0*/  IMAD R5, R7, UR9, R4 ;  /* 0x0000000907057c24 */ /* 0x000fe2000f8e0204 */
[----:B------:R-:W-:Y:S01]  /*12fb0*/  ULDC.64 UR8, c[0x0][0xa80] ;  /* 0x0002a00000087ab9 */ /* 0x000fe20000000a00 */
        /* <DEDUP_REMOVED lines=36> */
.L_x_2433:
[----:B------:R-:W-:Y:S05]  /*13200*/  BSYNC B1 ;  /* 0x0000000000017941 */ /* 0x000fea0003800000 */
.L_x_2432:
        /* <DEDUP_REMOVED lines=21> */
.L_x_2435:
[----:B------:R-:W-:Y:S05]  /*13360*/  BSYNC B1 ;  /* 0x0000000000017941 */ /* 0x000fea0003800000 */
.L_x_2434:
        /* <DEDUP_REMOVED lines=21> */
.L_x_2437:
[----:B------:R-:W-:Y:S05]  /*134c0*/  BSYNC B1 ;  /* 0x0000000000017941 */ /* 0x000fea0003800000 */
.L_x_2436:
[----:B0-----:R-:W-:Y:S01]  /*134d0*/  VIADD R0, R6, 0x60 ;  /* 0x0000006006007836 */ /* 0x001fe20000000000 */
[----:B--2-4-:R-:W2:Y:S04]  /*134e0*/  SHFL.IDX PT, R4, R4, 0x3, 0x181f ;  /* 0x00781f0004047f89 */ /* 0x014ea800000e0000 */
[----:B------:R-:W-:Y:S01]  /*134f0*/  ISETP.GE.AND P0, PT, R0, R11, PT ;  /* 0x0000000b0000720c */ /* 0x000fe20003f06270 */
[----:B-1-3--:R1:W3:-:S12]  /*13500*/  SHFL.IDX PT, R2, R5, 0x3, 0x181f ;  /* 0x00781f0005027f89 */ /* 0x00a2d800000e0000 */
[----:B-1----:R-:W-:Y:S05]  /*13510*/  @P0 BRA `(.L_x_2426) ;  /* 0x0000000000440947 */ /* 0x002fea0003800000 */
[----:B------:R-:W-:Y:S02]  /*13520*/  ULDC UR4, c[0x0][0xac8] ;  /* 0x0002b20000047ab9 */ /* 0x000fe40000000800 */
[----:B------:R-:W-:Y:S02]  /*13530*/  ISETP.GE.AND P3, PT, R7, UR4, PT ;  /* 0x0000000407007c0c */ /* 0x000fe4000bf66270 */
[----:B------:R-:W-:Y:S02]  /*13540*/  ISETP.GE.AND P2, PT, R13, UR4, PT ;  /* 0x000000040d007c0c */ /* 0x000fe4000bf46270 */
[----:B------:R-:W-:Y:S02]  /*13550*/  ISETP.GE.AND P1, PT, R9, UR4, PT ;  /* 0x0000000409007c0c */ /* 0x000fe4000bf26270 */
[----:B------:R-:W-:-:S07]  /*13560*/  ISETP.GE.AND P0, PT, R15, UR4, PT ;  /* 0x000000040f007c0c */ /* 0x000fce000bf06270 */
[----:B---3--:R-:W-:-:S04]  /*13570*/  @!P3 LEA R6, P4, R7, R2, 0x1 ;  /* 0x000000020706b211 */ /* 0x008fc800078808ff */
[----:B--2---:R-:W-:Y:S02]  /*13580*/  @!P3 LEA.HI.X R7, R7, R4, R8, 0x1, P4 ;  /* 0x000000040707b211 */ /* 0x004fe400020f0c08 */
        /* <DEDUP_REMOVED lines=10> */
.L_x_2426:
[----:B------:R-:W-:Y:S05]  /*13630*/  BSYNC B0 ;  /* 0x0000000000007941 */ /* 0x000fea0003800000 */
.L_x_2416:
[----:B------:R-:W-:Y:S02]  /*13640*/  ULDC UR4, c[0x0][0xc3c] ;  /* 0x00030f0000047ab9 */ /* 0x000fe40000000800 */
[----:B------:R-:W-:-:S06]  /*13650*/  UISETP.GE.AND UP0, UPT, UR7, UR4, UPT ;  /* 0x000000040700728c */ /* 0x000fcc000bf06270 */
[----:B------:R-:W-:-:S13]  /*13660*/  PLOP3.LUT P0, PT, PT, PT, UP0, 0x80, 0x0 ;  /* 0x000000000000781c */ /* 0x000fda0003f0f008 */
[----:B------:R-:W-:Y:S05]  /*13670*/  @!P0 BRA `(.L_x_2438) ;  /* 0xfffffed800808947 */ /* 0x000fea000383ffff */
[----:B------:R-:W-:Y:S05]  /*13680*/  EXIT ;  /* 0x000000000000794d */ /* 0x000fea0003800000 */
.L_x_2373:
        /* <DEDUP_REMOVED lines=16> */
.L_x_2439:
        /* <DEDUP_REMOVED lines=43> */
.L_x_2443:
        /* <DEDUP_REMOVED lines=35> */
.L_x_2441:
        /* <DEDUP_REMOVED lines=13> */
.L_x_2444:
        /* <DEDUP_REMOVED lines=62> */
.L_x_2445:
        /* <DEDUP_REMOVED lines=61> */
.L_x_2446:
[----:B------:R-:W-:-:S05]  /*144f0*/  LOP3.LUT R25, RZ, R2, RZ, 0x33, !PT ;  /* 0x00000002ff197212 */ /* 0x000fca00078e33ff */
[----:B------:R-:W-:Y:S01]  /*14500*/  IMAD.IADD R25, R6, 0x1, R25 ;  /* 0x0000000106197824 */ /* 0x000fe200078e0219 */
[----:B------:R-:W-:Y:S06]  /*14510*/  BRA `(.L_x_2447) ;  /* 0x0000000000147947 */ /* 0x000fec0003800000 */
.L_x_2442:
[----:B------:R-:W-:Y:S01]  /*14520*/  ULDC UR4, c[0x0][0xc3c] ;  /* 0x00030f0000047ab9 */ /* 0x000fe20000000800 */
[----:B------:R-:W-:Y:S02]  /*14530*/  IMAD.MOV.U32 R25, RZ, RZ, RZ ;  /* 0x000000ffff197224 */ /* 0x000fe400078e00ff */
[----:B------:R-:W-:Y:S02]  /*14540*/  IMAD.U32 R24, RZ, RZ, UR6 ;  /* 0x00000006ff187e24 */ /* 0x000fe4000f8e00ff */
[----:B------:R-:W-:Y:S02]  /*14550*/  IMAD.MOV.U32 R26, RZ, RZ, RZ ;  /* 0x000000ffff1a7224 */ /* 0x000fe400078e00ff */
[----:B------:R-:W-:-:S07]  /*14560*/  IMAD.U32 R27, RZ, RZ, UR4 ;  /* 0x00000004ff1b7e24 */ /* 0x000fce000f8e00ff */
.L_x_2447:
[----:B------:R-:W-:-:S13]  /*14570*/  ISETP.NE.AND P0, PT, R7, RZ, PT ;  /* 0x000000ff0700720c */ /* 0x000fda0003f05270 */
[----:B------:R-:W0:Y:S01]  /*14580*/  @!P0 S2R R3, SR_CgaCtaId ;  /* 0x0000000000038919 */ /* 0x000e220000008800 */
[----:B------:R-:W-:-:S04]  /*14590*/  @!P0 MOV R2, 0x400 ;  /* 0x0000040000028802 */ /* 0x000fc80000000f00 */
[----:B0-----:R-:W-:-:S05]  /*145a0*/  @!P0 LEA R2, R3, R2, 0x18 ;  /* 0x0000000203028211 */ /* 0x001fca00078ec0ff */
[----:B------:R1:W-:Y:S01]  /*145b0*/  @!P0 STS.128 [R2+0x388d0], R24 ;  /* 0x0388d01802008388 */ /* 0x0003e20000000c00 */
[----:B------:R-:W-:Y:S06]  /*145c0*/  BAR.ARV 0x5, 0x180 ;  /* 0x0146000000007b1d */ /* 0x000fec0000002000 */
.L_x_2440:
        /* <DEDUP_REMOVED lines=31> */
.L_x_2515:
        /* <DEDUP_REMOVED lines=49> */
.L_x_2449:
        /* <DEDUP_REMOVED lines=9> */
.L_x_2450:
        /* <DEDUP_REMOVED lines=9> */
.L_x_2451:
[----:B------:R-:W4:Y:S01]  /*14bf0*/  LDL R5, [R1+0x10] ;  /* 0x0000100001057983 */ /* 0x000f220000100800 */
[----:B-123--:R-:W1:Y:S01]  /*14c00*/  LDC R2, c[0x0][0x448] ;  /* 0x00011200ff027b82 */ /* 0x00ee620000000800 */
[----:B-----5:R-:W-:Y:S01]  /*14c10*/  IMAD.IADD R0, R0, 0x1, -R6 ;  /* 0x0000000100007824 */ /* 0x020fe200078e0a06 */
[----:B------:R-:W-:Y:S01]  /*14c20*/  LOP3.LUT R16, R16, 0xfffffeff, RZ, 0xc0, !PT ;  /* 0xfffffeff10107812 */ /* 0x000fe200078ec0ff */
[----:B------:R-:W-:Y:S03]  /*14c30*/  BSSY B0, `(.L_x_2452) ;  /* 0x0000039000007945 */ /* 0x000fe60003800000 */
[----:B------:R2:W-:Y:S01]  /*14c40*/  STL [R1], R0 ;  /* 0x0000000001007387 */ /* 0x0005e20000100800 */
[----:B-1----:R-:W-:Y:S01]  /*14c50*/  ISETP.NE.AND P0, PT, R2, 0x1, PT ;  /* 0x000000010200780c */ /* 0x002fe20003f05270 */
[----:B------:R-:W-:-:S04]  /*14c60*/  IMAD.SHL.U32 R2, R25, 0x80, RZ ;  /* 0x0000008019027824 */ /* 0x000fc800078e00ff */
[----:B------:R-:W-:-:S08]  /*14c70*/  VIADD R2, R2, 0x7f ;  /* 0x0000007f02027836 */ /* 0x000fd00000000000 */
[----:B------:R-:W1:Y:S01]  /*14c80*/  @P0 LDC R3, c[0x0][0x44c] ;  /* 0x00011300ff030b82 */ /* 0x000e620000000800 */
[----:B------:R-:W-:-:S07]  /*14c90*/  @P0 LOP3.LUT R16, R16, 0x100, RZ, 0xfc, !PT ;  /* 0x0000010010100812 */ /* 0x000fce00078efcff */
[----:B0-----:R-:W0:Y:S01]  /*14ca0*/  @P0 LDC R4, c[0x0][0x450] ;  /* 0x00011400ff040b82 */ /* 0x001e220000000800 */
[----:B-1----:R-:W-:-:S05]  /*14cb0*/  @P0 IMAD.HI.U32 R3, R2, R3, RZ ;  /* 0x0000000302030227 */ /* 0x002fca00078e00ff */
[----:B0-----:R-:W-:Y:S02]  /*14cc0*/  @P0 SHF.R.U32.HI R2, RZ, R4, R3 ;  /* 0x00000004ff020219 */ /* 0x001fe40000011603 */
[C---:B----4-:R-:W-:Y:S01]  /*14cd0*/  IADD3 R3, R0.reuse, 0x50, -R5 ;  /* 0x0000005000037810 */ /* 0x050fe20007ffe805 */
[----:B--2---:R-:W-:-:S04]  /*14ce0*/  VIADD R0, R0, 0x4f ;  /* 0x0000004f00007836 */ /* 0x004fc80000000000 */
[----:B------:R-:W-:-:S04]  /*14cf0*/  IMAD.HI R0, R0, 0x66666667, RZ ;  /* 0x6666666700007827 */ /* 0x000fc800078e02ff */
[----:B------:R-:W-:Y:S01]  /*14d00*/  IMAD.IADD R2, R3, 0x1, R2 ;  /* 0x0000000103027824 */ /* 0x000fe200078e0202 */
[----:B------:R-:W-:-:S03]  /*14d10*/  SHF.R.U32.HI R3, RZ, 0x1f, R0 ;  /* 0x0000001fff037819 */ /* 0x000fc60000011600 */
[----:B------:R-:W-:Y:S01]  /*14d20*/  IMAD.HI R2, R2, 0x66666667, RZ ;  /* 0x6666666702027827 */ /* 0x000fe200078e02ff */
[----:B------:R-:W-:-:S04]  /*14d30*/  LEA.HI.SX32 R0, R0, R3, 0x1b ;  /* 0x0000000300007211 */ /* 0x000fc800078fdaff */
[----:B------:R-:W-:-:S04]  /*14d40*/  SHF.R.U32.HI R3, RZ, 0x1f, R2 ;  /* 0x0000001fff037819 */ /* 0x000fc80000011602 */
[----:B------:R-:W-:Y:S02]  /*14d50*/  LEA.HI.SX32 R3, R2, R3, 0x1b ;  /* 0x0000000302037211 */ /* 0x000fe400078fdaff */
[----:B------:R-:W-:Y:S02]  /*14d60*/  LOP3.LUT R2, R26, 0xff000000, RZ, 0xc0, !PT ;  /* 0xff0000001a027812 */ /* 0x000fe400078ec0ff */
[----:B------:R-:W-:Y:S02]  /*14d70*/  VIMNMX R0, R0, R3, PT ;  /* 0x0000000300007248 */ /* 0x000fe40003fe0100 */
[----:B------:R-:W-:Y:S02]  /*14d80*/  SHF.R.U32.HI R2, RZ, 0x8, R2 ;  /* 0x00000008ff027819 */ /* 0x000fe40000011602 */
[----:B------:R-:W-:Y:S02]  /*14d90*/  ISETP.GE.AND P0, PT, R0, 0x1, PT ;  /* 0x000000010000780c */ /* 0x000fe40003f06270 */
[----:B------:R-:W-:-:S04]  /*14da0*/  LOP3.LUT R3, R26, 0xff0000, RZ, 0xc0, !PT ;  /* 0x00ff00001a037812 */ /* 0x000fc800078ec0ff */
[----:B------:R-:W-:Y:S01]  /*14db0*/  LEA.HI R2, R3, R2, RZ, 0x10 ;  /* 0x0000000203027211 */ /* 0x000fe200078f80ff */
[----:B------:R-:W-:-:S03]  /*14dc0*/  IMAD.MOV.U32 R3, RZ, RZ, RZ ;  /* 0x000000ffff037224 */ /* 0x000fc600078e00ff */
[----:B------:R-:W-:-:S03]  /*14dd0*/  LOP3.LUT R4, R2, 0xff, RZ, 0xc0, !PT ;  /* 0x000000ff02047812 */ /* 0x000fc600078ec0ff */
[----:B------:R-:W-:Y:S05]  /*14de0*/  @!P0 BRA `(.L_x_2453) ;  /* 0x0000000000748947 */ /* 0x000fea0003800000 */
        /* <DEDUP_REMOVED lines=10> */
[----:B------:R-:W0:Y:S02]  /*14e90*/  F2I.FTZ.U32.TRUNC.NTZ R3, R10 ;  /* 0x0000000a00037305 */ /* 0x000e24000021f000 */
[----:B0-----:R-:W-:-:S04]  /*14ea0*/  IMAD.MOV R2, RZ, RZ, -R3 ;  /* 0x000000ffff027224 */ /* 0x001fc800078e0a03 */
[----:B------:R-:W-:Y:S02]  /*14eb0*/  IMAD R8, R2, R7, RZ ;  /* 0x0000000702087224 */ /* 0x000fe400078e02ff */
[----:B------:R-:W-:-:S04]  /*14ec0*/  IMAD.MOV.U32 R2, RZ, RZ, RZ ;  /* 0x000000ffff027224 */ /* 0x000fc800078e00ff */
        /* <DEDUP_REMOVED lines=12> */
[----:B------:R-:W-:-:S04]  /*14f90*/  IMAD.MOV.U32 R3, RZ, RZ, R8 ;  /* 0x000000ffff037224 */ /* 0x000fc800078e0008 */
[----:B------:R-:W-:Y:S01]  /*14fa0*/  @!P2 IMAD.MOV R3, RZ, RZ, -R3 ;  /* 0x000000ffff03a224 */ /* 0x000fe200078e0a03 */
[----:B------:R-:W-:-:S07]  /*14fb0*/  @!P1 LOP3.LUT R3, RZ, R5, RZ, 0x33, !PT ;  /* 0x00000005ff039212 */ /* 0x000fce00078e33ff */
.L_x_2453:
[----:B------:R-:W-:Y:S05]  /*14fc0*/  BSYNC B0 ;  /* 0x0000000000007941 */ /* 0x000fea0003800000 */
.L_x_2452:
        /* <DEDUP_REMOVED lines=24> */
.L_x_2455:
        /* <DEDUP_REMOVED lines=20> */
.L_x_2458:
[----:B------:R-:W-:Y:S05]  /*15290*/  BSYNC B6 ;  /* 0x0000000000067941 */ /* 0x000fea0003800000 */
.L_x_2457:
        /* <DEDUP_REMOVED lines=20> */
.L_x_2461:
        /* <DEDUP_REMOVED lines=15> */
.L_x_2460:
[----:B------:R-:W-:Y:S05]  /*154d0*/  BSYNC B6 ;  /* 0x0000000000067941 */ /* 0x000fea0003800000 */
.L_x_2459:
[----:B------:R-:W-:Y:S01]  /*154e0*/  ULDC.64 UR4, c[0x0][0x9f8] ;  /* 0x00027e0000047ab9 */ /* 0x000fe20000000a00 */
[----:B------:R-:W0:Y:S01]  /*154f0*/  LDC R9, c[0x0][0x430] ;  /* 0x00010c00ff097b82 */ /* 0x000e220000000800 */
[----:B------:R-:W-:-:S04]  /*15500*/  ISETP.NE.U32.AND P0, PT, RZ, UR4, PT ;  /* 0x00000004ff007c0c */ /* 0x000fc8000bf05070 */
[----:B------:R-:W-:-:S13]  /*15510*/  ISETP.NE.AND.EX P0, PT, RZ, UR5, PT, P0 ;  /* 0x00000005ff007c0c */ /* 0x000fda000bf05300 */
[----:B------:R-:W-:Y:S01]  /*15520*/  @P0 IADD3 R18, P1, R18, UR4, RZ ;  /* 0x0000000412120c10 */ /* 0x000fe2000ff3e0ff */
[----:B------:R-:W-:-:S03]  /*15530*/  ULDC UR4, c[0x0][0x2f4] ;  /* 0x0000bd0000047ab9 */ /* 0x000fc60000000800 */
[----:B------:R-:W-:-:S05]  /*15540*/  @P0 IADD3.X R19, R19, UR5, RZ, P1, !PT ;  /* 0x0000000513130c10 */ /* 0x000fca0008ffe4ff */
[----:B------:R1:W5:Y:S01]  /*15550*/  @P0 LDG.E R30, desc[UR38][R18.64] ;  /* 0x00000026121e0981 */ /* 0x000362000c1e1900 */
[----:B------:R-:W-:Y:S01]  /*15560*/  ISETP.GE.AND P0, PT, R32, UR4, PT ;  /* 0x0000000420007c0c */ /* 0x000fe2000bf06270 */
[----:B------:R-:W-:Y:S01]  /*15570*/  UMOV UR5, 0xffffffff ;  /* 0xffffffff00057882 */ /* 0x000fe20000000000 */
[----:B------:R-:W-:Y:S02]  /*15580*/  ISETP.GE.AND P2, PT, R37, UR4, PT ;  /* 0x0000000425007c0c */ /* 0x000fe4000bf46270 */
[----:B------:R-:W-:Y:S02]  /*15590*/  LOP3.LUT R16, R16, 0xffffffef, RZ, 0xc0, !PT ;  /* 0xffffffef10107812 */ /* 0x000fe400078ec0ff */
[----:B------:R-:W-:-:S07]  /*155a0*/  ISETP.GE.AND P1, PT, R36, UR4, PT ;  /* 0x0000000424007c0c */ /* 0x000fce000bf26270 */
        /* <DEDUP_REMOVED lines=9> */
.L_x_2532:
[----:B------:R-:W2:Y:S04]  /*15640*/  LDL R0, [R1+0x20] ;  /* 0x0000200001007983 */ /* 0x000ea80000100800 */
[----:B------:R-:W3:Y:S04]  /*15650*/  LDL R5, [R1] ;  /* 0x0000000001057983 */ /* 0x000ee80000100800 */
[----:B------:R-:W4:Y:S01]  /*15660*/  LDL R2, [R1+0x8] ;  /* 0x0000080001027983 */ /* 0x000f220000100800 */
[----:B------:R-:W0:Y:S01]  /*15670*/  S2R R3, SR_TID.X ;  /* 0x0000000000037919 */ /* 0x000e220000002100 */
[----:B------:R-:W1:Y:S01]  /*15680*/  S2R R8, SR_TID.X ;  /* 0x0000000000087919 */ /* 0x000e620000002100 */
[----:B------:R-:W-:-:S02]  /*15690*/  ISETP.NE.AND P1, PT, R9, 0x1, PT ;  /* 0x000000010900780c */ /* 0x000fc40003f25270 */
[----:B0-----:R-:W-:-:S04]  /*156a0*/  LOP3.LUT R3, R3, 0x7f, RZ, 0xc0, !PT ;  /* 0x0000007f03037812 */ /* 0x001fc800078ec0ff */
[----:B------:R-:W-:Y:S01]  /*156b0*/  SHF.R.U32.HI R3, RZ, 0x3, R3 ;  /* 0x00000003ff037819 */ /* 0x000fe20000011603 */
[----:B-1----:R-:W-:-:S05]  /*156c0*/  IMAD.SHL.U32 R8, R8, 0x10, RZ ;  /* 0x0000001008087824 */ /* 0x002fca00078e00ff */
[----:B------:R-:W-:Y:S02]  /*156d0*/  LOP3.LUT R8, R3, 0x70, R8, 0xf8, !PT ;  /* 0x0000007003087812 */ /* 0x000fe400078ef808 */
[----:B------:R-:W0:Y:S01]  /*156e0*/  @P1 LDC R3, c[0x0][0x434] ;  /* 0x00010d00ff031b82 */ /* 0x000e220000000800 */
[----:B-----5:R-:W-:Y:S02]  /*156f0*/  SHF.R.S32.HI R10, RZ, 0x1f, R30 ;  /* 0x0000001fff0a7819 */ /* 0x020fe4000001141e */
[----:B------:R-:W-:-:S04]  /*15700*/  LOP3.LUT R16, R16, 0xffffffbf, RZ, 0xc0, !PT ;  /* 0xffffffbf10107812 */ /* 0x000fc800078ec0ff */
[----:B------:R-:W-:Y:S01]  /*15710*/  @P1 LOP3.LUT R16, R16, 0x40, RZ, 0xfc, !PT ;  /* 0x0000004010101812 */ /* 0x000fe200078efcff */
[----:B------:R1:W-:Y:S03]  /*15720*/  STL [R1+0xc], R10 ;  /* 0x00000c0a01007387 */ /* 0x0003e60000100800 */
[----:B------:R-:W-:Y:S02]  /*15730*/  LOP3.LUT R16, R16, 0xffffffdf, RZ, 0xc0, !PT ;  /* 0xffffffdf10107812 */ /* 0x000fe400078ec0ff */
[----:B------:R-:W-:Y:S01]  /*15740*/  LOP3.LUT R26, R26, 0xffff, RZ, 0xc0, !PT ;  /* 0x0000ffff1a1a7812 */ /* 0x000fe200078ec0ff */
[----:B--2---:R-:W-:Y:S02]  /*15750*/  VIADD R22, R0, 0xffffffff ;  /* 0xffffffff00167836 */ /* 0x004fe40000000000 */
[----:B------:R-:W2:Y:S02]  /*15760*/  @P1 LDC R0, c[0x0][0x438] ;  /* 0x00010e00ff001b82 */ /* 0x000ea40000000800 */
[----:B------:R-:W-:-:S05]  /*15770*/  IMAD R6, R22, 0x50, R8 ;  /* 0x0000005016067824 */ /* 0x000fca00078e0208 */
[C---:B---3--:R-:W-:Y:S01]  /*15780*/  ISETP.GE.AND P0, PT, R6.reuse, R5, PT ;  /* 0x000000050600720c */ /* 0x048fe20003f06270 */
[----:B----4-:R-:W-:-:S03]  /*15790*/  IMAD.IADD R6, R6, 0x1, R2 ;  /* 0x0000000106067824 */ /* 0x010fc600078e0202 */
[----:B------:R-:W-:Y:S01]  /*157a0*/  ISETP.GT.U32.OR P0, PT, R8, 0x4f, P0 ;  /* 0x0000004f0800780c */ /* 0x000fe20000704470 */
[----:B0-----:R-:W-:-:S04]  /*157b0*/  @P1 IMAD.HI.U32 R3, R6, R3, RZ ;  /* 0x0000000306031227 */ /* 0x001fc800078e00ff */
[----:B------:R-:W-:Y:S01]  /*157c0*/  IMAD.MOV.U32 R7, RZ, RZ, R6 ;  /* 0x000000ffff077224 */ /* 0x000fe200078e0006 */
[----:B--2---:R-:W-:-:S07]  /*157d0*/  @P1 SHF.R.U32.HI R7, RZ, R0, R3 ;  /* 0x00000000ff071219 */ /* 0x004fce0000011603 */
        /* <DEDUP_REMOVED lines=8> */
[----:B0-----:R-:W-:-:S04]  /*15860*/  @!P0 LEA R2, P1, R4, R2, 0x2 ;  /* 0x0000000204028211 */ /* 0x001fc800078210ff */
[----:B------:R-:W-:Y:S01]  /*15870*/  @!P0 LEA.HI.X R3, R4, R3, R0, 0x2, P1 ;  /* 0x0000000304038211 */ /* 0x000fe200008f1400 */
[----:B------:R-:W-:-:S06]  /*15880*/  IMAD.MOV.U32 R0, RZ, RZ, RZ ;  /* 0x000000ffff007224 */ /* 0x000fcc00078e00ff */
[----:B------:R0:W5:Y:S02]  /*15890*/  @!P0 LDG.E R0, desc[UR38][R2.64] ;  /* 0x0000002602008981 */ /* 0x000164000c1e1900 */
[----:B0-----:R-:W-:-:S05]  /*158a0*/  IMAD.U32 R2, RZ, RZ, UR36 ;  /* 0x00000024ff027e24 */ /* 0x001fca000f8e00ff */
[----:B------:R-:W-:Y:S02]  /*158b0*/  ISETP.NE.AND P2, PT, R2, 0x3, PT ;  /* 0x000000030200780c */ /* 0x000fe40003f45270 */
[----:B------:R-:W-:Y:S01]  /*158c0*/  ISETP.GT.U32.AND P0, PT, R8, 0x4f, PT ;  /* 0x0000004f0800780c */ /* 0x000fe20003f04070 */
[----:B------:R-:W-:-:S10]  /*158d0*/  IMAD.MOV R5, RZ, RZ, -R7 ;  /* 0x000000ffff057224 */ /* 0x000fd400078e0a07 */
[----:B------:R-:W-:-:S04]  /*158e0*/  @P2 LOP3.LUT R16, R16, 0x20, RZ, 0xfc, !PT ;  /* 0x0000002010102812 */ /* 0x000fc800078efcff */
[----:B------:R-:W-:Y:S01]  /*158f0*/  LOP3.LUT R16, R16, 0xfffffffe, RZ, 0xc0, !PT ;  /* 0xfffffffe10107812 */ /* 0x000fe200078ec0ff */
[----:B------:R-:W-:-:S03]  /*15900*/  IMAD R4, R9, R5, R6 ;  /* 0x0000000509047224 */ /* 0x000fc600078e0206 */
[----:B------:R-:W-:Y:S01]  /*15910*/  @P0 LOP3.LUT R16, R16, 0x1, RZ, 0xfc, !PT ;  /* 0x0000000110100812 */ /* 0x000fe200078efcff */
[----:B-1----:R-:W-:Y:S06]  /*15920*/  @!P2 BRA `(.L_x_2463) ;  /* 0x000000000004a947 */ /* 0x002fec0003800000 */
[----:B------:R-:W-:Y:S01]  /*15930*/  BPT.TRAP 0x1 ;  /* 0x000000040000795c */ /* 0x000fe20000300000 */
.L_x_2463:
        /* <DEDUP_REMOVED lines=23> */
.L_x_2533:
[----:B------:R-:W-:Y:S05]  /*15ab0*/  BSYNC B0 ;  /* 0x0000000000007941 */ /* 0x000fea0003800000 */
.L_x_2464:
        /* <DEDUP_REMOVED lines=74> */
.L_x_2545:
[----:B------:R-:W-:Y:S01]  /*15f60*/  ISETP.GE.AND P0, PT, R4, 0x41, PT ;  /* 0x000000410400780c */ /* 0x000fe20003f06270 */
[----:B------:R-:W-:-:S12]  /*15f70*/  BSSY B0, `(.L_x_2467) ;  /* 0x0000010000007945 */ /* 0x000fd80003800000 */
[----:B------:R-:W-:Y:S05]  /*15f80*/  @!P0 BRA `(.L_x_2468) ;  /* 0x0000000000388947 */ /* 0x000fea0003800000 */
[C---:B------:R-:W-:Y:S01]  /*15f90*/  LOP3.LUT P4, RZ, R16.reuse, 0x10, RZ, 0xc0, !PT ;  /* 0x0000001010ff7812 */ /* 0x040fe2000788c0ff */
        /* <DEDUP_REMOVED lines=13> */
.L_x_2468:
[----:B------:R-:W-:Y:S05]  /*16070*/  BSYNC B0 ;  /* 0x0000000000007941 */ /* 0x000fea0003800000 */
.L_x_2467:
[----:B------:R-:W-:Y:S01]  /*16080*/  NOP ;  /* 0x0000000000007918 */ /* 0x000fe20000000000 */
[----:B------:R-:W-:-:S13]  /*16090*/  PLOP3.LUT P0, PT, PT, PT, PT, 0x80, 0x0 ;  /* 0x000000000000781c */ /* 0x000fda0003f0f070 */
.L_x_2469:
        /* <DEDUP_REMOVED lines=10> */
.L_x_2470:
        /* <DEDUP_REMOVED lines=35> */
.L_x_2472:
[----:B------:R-:W-:Y:S05]  /*16370*/  BSYNC B6 ;  /* 0x0000000000067941 */ /* 0x000fea0003800000 */
.L_x_2471:
[----:B------:R-:W4:Y:S01]  /*16380*/  LDL.LU R2, [R1+0x28] ;  /* 0x0000280001027983 */ /* 0x000f220000300800 */
[----:B------:R-:W-:Y:S01]  /*16390*/  ULDC.64 UR6, c[0x0][0x2e0] ;  /* 0x0000b80000067ab9 */ /* 0x000fe20000000a00 */
[----:B------:R-:W-:Y:S01]  /*163a0*/  IMAD.MOV.U32 R3, RZ, RZ, R35 ;  /* 0x000000ffff037224 */ /* 0x000fe200078e0023 */
[----:B------:R-:W-:Y:S01]  /*163b0*/  ULDC.64 UR4, c[0x0][0x2d8] ;  /* 0x0000b60000047ab9 */ /* 0x000fe20000000a00 */
[----:B------:R-:W2:Y:S04]  /*163c0*/  LDL.LU.64 R20, [R1+0x18] ;  /* 0x0000180001147983 */ /* 0x000ea80000300a00 */
[----:B------:R0:W5:Y:S01]  /*163d0*/  LDL R9, [R1+0x10] ;  /* 0x0000100001097983 */ /* 0x0001620000100800 */
[----:B----4-:R-:W-:Y:S02]  /*163e0*/  IMAD.MOV.U32 R0, RZ, RZ, R2 ;  /* 0x000000ffff007224 */ /* 0x010fe400078e0002 */
[----:B--2---:R-:W-:Y:S01]  /*163f0*/  IMAD.MOV.U32 R2, RZ, RZ, R20 ;  /* 0x000000ffff027224 */ /* 0x004fe200078e0014 */
[----:B------:R-:W1:Y:S01]  /*16400*/  LDC R21, c[0x0][0x448] ;  /* 0x00011200ff157b82 */ /* 0x000e620000000800 */
[----:B------:R-:W2:Y:S01]  /*16410*/  S2R R20, SR_TID.X ;  /* 0x0000000000147919 */ /* 0x000ea20000002100 */
[----:B------:R-:W-:-:S02]  /*16420*/  IMAD R4, R0, UR6, RZ ;  /* 0x0000000600047c24 */ /* 0x000fc4000f8e02ff */
[----:B------:R-:W-:-:S04]  /*16430*/  IMAD.WIDE.U32 R2, R26, UR4, R2 ;  /* 0x000000041a027c25 */ /* 0x000fc8000f8e0002 */
[----:B------:R-:W-:Y:S01]  /*16440*/  IMAD R3, R26, UR5, R3 ;  /* 0x000000051a037c24 */ /* 0x000fe2000f8e0203 */
[----:B------:R-:W-:Y:S01]  /*16450*/  ULDC.64 UR4, c[0x0][0x2d0] ;  /* 0x0000b40000047ab9 */ /* 0x000fe20000000a00 */
[C---:B------:R-:W-:Y:S02]  /*16460*/  IMAD R4, R29.reuse, UR7, R4 ;  /* 0x000000071d047c24 */ /* 0x040fe4000f8e0204 */
[----:B------:R-:W-:Y:S01]  /*16470*/  IMAD.WIDE.U32 R2, R29, UR6, R2 ;  /* 0x000000061d027c25 */ /* 0x000fe2000f8e0002 */
[----:B-1----:R-:W-:Y:S02]  /*16480*/  ISETP.NE.AND P6, PT, R21, 0x1, PT ;  /* 0x000000011500780c */ /* 0x002fe40003fc5270 */
[----:B--2---:R-:W-:-:S04]  /*16490*/  LOP3.LUT R20, R20, 0x7f, RZ, 0xc0, !PT ;  /* 0x0000007f14147812 */ /* 0x004fc800078ec0ff */
[----:B------:R-:W-:-:S07]  /*164a0*/  SHF.R.U32.HI R21, RZ, 0x3, R20 ;  /* 0x00000003ff157819 */ /* 0x000fce0000011614 */
[----:B------:R-:W1:Y:S01]  /*164b0*/  @P6 LDC R7, c[0x0][0x44c] ;  /* 0x00011300ff076b82 */ /* 0x000e620000000800 */
[----:B------:R-:W2:Y:S07]  /*164c0*/  S2R R20, SR_TID.X ;  /* 0x0000000000147919 */ /* 0x000eae0000002100 */
[----:B---3--:R-:W3:Y:S01]  /*164d0*/  @P6 LDC R5, c[0x0][0x450] ;  /* 0x00011400ff056b82 */ /* 0x008ee20000000800 */
[----:B--2---:R-:W-:-:S05]  /*164e0*/  IMAD.SHL.U32 R20, R20, 0x10, RZ ;  /* 0x0000001014147824 */ /* 0x004fca00078e00ff */
[----:B------:R-:W-:-:S05]  /*164f0*/  LOP3.LUT R20, R21, 0x70, R20, 0xf8, !PT ;  /* 0x0000007015147812 */ /* 0x000fca00078ef814 */
[----:B------:R-:W-:-:S04]  /*16500*/  IMAD R6, R25, 0x80, R20 ;  /* 0x0000008019067824 */ /* 0x000fc800078e0214 */
[----:B-1----:R-:W-:-:S04]  /*16510*/  @P6 IMAD.HI.U32 R7, R6, R7, RZ ;  /* 0x0000000706076227 */ /* 0x002fc800078e00ff */
[----:B------:R-:W-:Y:S01]  /*16520*/  IMAD.MOV.U32 R0, RZ, RZ, R6 ;  /* 0x000000ffff007224 */ /* 0x000fe200078e0006 */
[----:B---3--:R-:W-:Y:S02]  /*16530*/  @P6 SHF.R.U32.HI R0, RZ, R5, R7 ;  /* 0x00000005ff006219 */ /* 0x008fe40000011607 */
[----:B------:R-:W1:Y:S01]  /*16540*/  LDC R5, c[0x0][0x448] ;  /* 0x00011200ff057b82 */ /* 0x000e620000000800 */
[----:B------:R-:W-:Y:S02]  /*16550*/  IMAD.IADD R3, R3, 0x1, R4 ;  /* 0x0000000103037824 */ /* 0x000fe400078e0204 */
[----:B------:R-:W-:Y:S01]  /*16560*/  IMAD.MOV R4, RZ, RZ, -R0 ;  /* 0x000000ffff047224 */ /* 0x000fe200078e0a00 */
[----:B------:R-:W2:Y:S01]  /*16570*/  S2R R20, SR_TID.X ;  /* 0x0000000000147919 */ /* 0x000ea20000002100 */
[----:B------:R-:W-:-:S04]  /*16580*/  IMAD.WIDE.U32 R2, R0, UR4, R2 ;  /* 0x0000000400027c25 */ /* 0x000fc8000f8e0002 */
[----:B-1----:R-:W-:Y:S01]  /*16590*/  IMAD R4, R5, R4, R6 ;  /* 0x0000000405047224 */ /* 0x002fe200078e0206 */
[----:B------:R-:W-:-:S05]  /*165a0*/  SHF.R.S32.HI R6, RZ, 0x1f, R0 ;  /* 0x0000001fff067819 */ /* 0x000fca0000011400 */
        /* <DEDUP_REMOVED lines=11> */
[----:B------:R-:W-:Y:S01]  /*16660*/  ULDC UR4, c[0x0][0x2b8] ;  /* 0x0000ae0000047ab9 */ /* 0x000fe20000000800 */
[----:B--2---:R-:W-:-:S03]  /*16670*/  LOP3.LUT R20, R20, 0x7f, RZ, 0xc0, !PT ;  /* 0x0000007f14147812 */ /* 0x004fc600078ec0ff */
[----:B------:R-:W-:Y:S01]  /*16680*/  LEA.HI.X R0, R2, UR5, R3, 0x1, P0 ;  /* 0x0000000502007c11 */ /* 0x000fe200080f0c03 */
[----:B------:R-:W-:Y:S01]  /*16690*/  UMOV UR5, 0xffffffff ;  /* 0xffffffff00057882 */ /* 0x000fe20000000000 */
[----:B------:R-:W-:Y:S02]  /*166a0*/  ISETP.GE.AND P4, PT, R32, UR4, PT ;  /* 0x0000000420007c0c */ /* 0x000fe4000bf86270 */
[----:B------:R-:W-:Y:S02]  /*166b0*/  ISETP.GE.AND P3, PT, R37, UR4, PT ;  /* 0x0000000425007c0c */ /* 0x000fe4000bf66270 */
[----:B------:R-:W-:Y:S02]  /*166c0*/  ISETP.GE.AND P2, PT, R36, UR4, PT ;  /* 0x0000000424007c0c */ /* 0x000fe4000bf46270 */
[----:B------:R-:W-:Y:S02]  /*166d0*/  ISETP.GE.AND P1, PT, R34, UR4, PT ;  /* 0x0000000422007c0c */ /* 0x000fe4000bf26270 */
[----:B------:R-:W-:Y:S01]  /*166e0*/  SHF.R.U32.HI R8, RZ, 0x3, R20 ;  /* 0x00000003ff087819 */ /* 0x000fe20000011614 */
[----:B0-----:R-:W-:Y:S10]  /*166f0*/  BRA.DIV UR5, `(.L_x_2473) ;  /* 0x0000003e05dc7947 */ /* 0x001ff4000b800000 */
[----:B------:R-:W0:Y:S01]  /*16700*/  SHFL.IDX PT, R14, R4, RZ, 0x181f ;  /* 0x00181fff040e7589 */ /* 0x000e2200000e0000 */
[----:B-----5:R-:W-:Y:S02]  /*16710*/  IMAD R5, R9, R5, RZ ;  /* 0x0000000509057224 */ /* 0x020fe400078e02ff */
[----:B------:R-:W-:Y:S01]  /*16720*/  IMAD R25, R25, 0x80, R8 ;  /* 0x0000008019197824 */ /* 0x000fe200078e0208 */
        /* <DEDUP_REMOVED lines=83> */
.L_x_2562:
        /* <DEDUP_REMOVED lines=13> */
.L_x_2475:
[----:B------:R-:W-:Y:S05]  /*16d30*/  BSYNC B0 ;  /* 0x0000000000007941 */ /* 0x000fea0003800000 */
.L_x_2474:
[----:B------:R-:W-:Y:S01]  /*16d40*/  NOP ;  /* 0x0000000000007918 */ /* 0x000fe20000000000 */
[----:B------:R-:W-:-:S13]  /*16d50*/  PLOP3.LUT P0, PT, PT, PT, PT, 0x80, 0x0 ;  /* 0x000000000000781c */ /* 0x000fda0003f0f070 */
.L_x_2476:
        /* <DEDUP_REMOVED lines=8> */
[----:B--2---:R-:W-:-:S05]  /*16de0*/  VIADD R2, R2, 0x1 ;  /* 0x0000000102027836 */ /* 0x004fca0000000000 */
[----:B------:R-:W-:Y:S01]  /*16df0*/  LEA.HI R0, R2, R2, RZ, 0x1 ;  /* 0x0000000202007211 */ /* 0x000fe200078f08ff */
[----:B------:R0:W-:Y:S03]  /*16e00*/  STL [R1+0x24], R2 ;  /* 0x0000240201007387 */ /* 0x0001e60000100800 */
[----:B------:R-:W-:-:S05]  /*16e10*/  LOP3.LUT R0, R0, 0xfffffffe, RZ, 0xc0, !PT ;  /* 0xfffffffe00007812 */ /* 0x000fca00078ec0ff */
[----:B0-----:R-:W-:Y:S02]  /*16e20*/  IMAD.IADD R2, R2, 0x1, -R0 ;  /* 0x0000000102027824 */ /* 0x001fe400078e0a00 */
[----:B---3--:R-:W-:-:S03]  /*16e30*/  VIADD R0, R3, 0xfffffffe ;  /* 0xfffffffe03007836 */ /* 0x008fc60000000000 */
[----:B------:R-:W-:Y:S01]  /*16e40*/  SHF.L.U32 R2, R2, 0x1f, RZ ;  /* 0x0000001f02027819 */ /* 0x000fe200000006ff */
[----:B------:R-:W-:Y:S01]  /*16e50*/  NOP ;  /* 0x0000000000007918 */ /* 0x000fe20000000000 */
[----:B------:R0:W-:Y:S01]  /*16e60*/  SYNCS.ARRIVE.TRANS64.A1T0 RZ, [R17+URZ+0x38800], RZ ;  /* 0x038800ff11ff79a7 */ /* 0x0001e2000810003f */
[----:B------:R-:W-:Y:S01]  /*16e70*/  BSSY B0, `(.L_x_2477) ;  /* 0x0000003000007945 */ /* 0x000fe20003800000 */
[----:B------:R-:W2:Y:S03]  /*16e80*/  SYNCS.PHASECHK.TRANS64.TRYWAIT P0, [R17+URZ+0x38820], R2 ;  /* 0x03882002110075a7 */ /* 0x000ea6000800017f */
[----:B0-2---:R-:W-:Y:S05]  /*16e90*/  @!P0 BRA `(.L_x_2478) ;  /* 0x0000004000ac8947 */ /* 0x005fea0003800000 */
.L_x_2563:
[----:B------:R-:W-:Y:S05]  /*16ea0*/  BSYNC B0 ;  /* 0x0000000000007941 */ /* 0x000fea0003800000 */
.L_x_2477:
        /* <DEDUP_REMOVED lines=12> */
.L_x_2493:
        /* <DEDUP_REMOVED lines=14> */
[----:B--2---:R-:W-:-:S04]  /*17050*/  IMAD R6, R0, 0x50, R6 ;  /* 0x0000005000067824 */ /* 0x004fc800078e0206 */
[----:B------:R-:W-:-:S04]  /*17060*/  IMAD.IADD R6, R9, 0x1, R6 ;  /* 0x0000000109067824 */ /* 0x000fc800078e0206 */
[----:B0-----:R-:W-:-:S04]  /*17070*/  @P0 IMAD.HI.U32 R3, R6, R3, RZ ;  /* 0x0000000306030227 */ /* 0x001fc800078e00ff */
[----:B------:R-:W-:Y:S01]  /*17080*/  IMAD.MOV.U32 R10, RZ, RZ, R6 ;  /* 0x000000ffff0a7224 */ /* 0x000fe200078e0006 */
[----:B----4-:R-:W-:Y:S01]  /*17090*/  @P0 SHF.R.U32.HI R10, RZ, R2, R3 ;  /* 0x00000002ff0a0219 */ /* 0x010fe20000011603 */
        /* <DEDUP_REMOVED lines=24> */
.L_x_2481:
[----:B------:R-:W-:Y:S01]  /*17220*/  IMAD R6, R23, 0x8, R17 ;  /* 0x0000000817067824 */ /* 0x000fe200078e0211 */
[----:B------:R-:W-:Y:S01]  /*17230*/  SHF.L.U32 R3, R28, 0x1f, RZ ;  /* 0x0000001f1c037819 */ /* 0x000fe200000006ff */
[----:B------:R-:W-:Y:S03]  /*17240*/  BSSY B1, `(.L_x_2482) ;  /* 0x0000003000017945 */ /* 0x000fe60003800000 */
[----:B------:R-:W0:Y:S02]  /*17250*/  SYNCS.PHASECHK.TRANS64.TRYWAIT P0, [R6+URZ+0x38840], R3 ;  /* 0x03884003060075a7 */ /* 0x000e24000800017f */
[----:B0-----:R-:W-:Y:S05]  /*17260*/  @!P0 BRA `(.L_x_2483) ;  /* 0x0000003c00cc8947 */ /* 0x001fea0003800000 */
.L_x_2564:
[----:B------:R-:W-:Y:S05]  /*17270*/  BSYNC B1 ;  /* 0x0000000000017941 */ /* 0x000fea0003800000 */
.L_x_2482:
        /* <DEDUP_REMOVED lines=67> */
.L_x_2576:
        /* <DEDUP_REMOVED lines=17> */
.L_x_2485:
        /* <DEDUP_REMOVED lines=10> */
.L_x_2486:
[----:B------:R3:W-:Y:S01]  /*17860*/  SYNCS.ARRIVE.TRANS64.A1T0 RZ, [R6+URZ+0x38830], RZ ;  /* 0x038830ff06ff79a7 */ /* 0x0007e2000810003f */
[----:B------:R-:W-:Y:S05]  /*17870*/  @!P6 BRA `(.L_x_2487) ;  /* 0x000000000004e947 */ /* 0x000fea0003800000 */
[----:B------:R-:W-:Y:S01]  /*17880*/  BPT.TRAP 0x1 ;  /* 0x000000040000795c */ /* 0x000fe20000300000 */
.L_x_2487:
[----:B--2---:R-:W-:Y:S01]  /*17890*/  SHF.L.U32 R2, R20, 0x1f, RZ ;  /* 0x0000001f14027819 */ /* 0x004fe200000006ff */
[----:B---3--:R-:W-:Y:S01]  /*178a0*/  IMAD R6, R7, 0x8, R17 ;  /* 0x0000000807067824 */ /* 0x008fe200078e0211 */
[----:B------:R-:W-:Y:S03]  /*178b0*/  BSSY B1, `(.L_x_2488) ;  /* 0x0000003000017945 */ /* 0x000fe60003800000 */
[----:B------:R-:W2:Y:S02]  /*178c0*/  SYNCS.PHASECHK.TRANS64.TRYWAIT P0, [R6+URZ+0x38860], R2 ;  /* 0x03886002060075a7 */ /* 0x000ea4000800017f */
[----:B--2---:R-:W-:Y:S05]  /*178d0*/  @!P0 BRA `(.L_x_2489) ;  /* 0x0000004000088947 */ /* 0x004fea0003800000 */
.L_x_2577:
[----:B------:R-:W-:Y:S05]  /*178e0*/  BSYNC B1 ;  /* 0x0000000000017941 */ /* 0x000fea0003800000 */
.L_x_2488:
[----:B0-----:R-:W3:Y:S01]  /*178f0*/  LDL R8, [R1] ;  /* 0x0000000001087983 */ /* 0x001ee20000100800 */
[----:B------:R-:W0:Y:S01]  /*17900*/  S2R R3, SR_TID.X ;  /* 0x0000000000037919 */ /* 0x000e220000002100 */
[----:B------:R-:W-:Y:S01]  /*17910*/  UMOV UR4, 0xffffffff ;  /* 0xffffffff00047882 */ /* 0x000fe20000000000 */
[----:B------:R-:W-:Y:S01]  /*17920*/  IMAD R7, R7, 0x5000, R31 ;  /* 0x0000500007077824 */ /* 0x000fe200078e021f */
[----:B0-----:R-:W-:-:S04]  /*17930*/  LOP3.LUT R3, R3, 0x7f, RZ, 0xc0, !PT ;  /* 0x0000007f03037812 */ /* 0x001fc800078ec0ff */
[----:B------:R-:W-:Y:S01]  /*17940*/  SHF.R.U32.HI R3, RZ, 0x3, R3 ;  /* 0x00000003ff037819 */ /* 0x000fe20000011603 */
[----:B---3--:R-:W-:-:S04]  /*17950*/  IMAD R8, R29, -0x50, R8 ;  /* 0xffffffb01d087824 */ /* 0x008fc800078e0208 */
[----:B------:R-:W-:Y:S01]  /*17960*/  IMAD.IADD R8, R8, 0x1, -R3 ;  /* 0x0000000108087824 */ /* 0x000fe200078e0a03 */
[----:B------:R-:W-:Y:S06]  /*17970*/  BRA.DIV UR4, `(.L_x_2490) ;  /* 0x0000003e04f47947 */ /* 0x000fec000b800000 */
[----:B--2---:R-:W0:Y:S01]  /*17980*/  SHFL.IDX PT, R2, R18, RZ, 0x181f ;  /* 0x00181fff12027589 */ /* 0x004e2200000e0000 */
[----:B------:R-:W-:-:S03]  /*17990*/  IMAD R7, R7, 0x2, R17 ;  /* 0x0000000207077824 */ /* 0x000fc600078e0211 */
[----:B------:R-:W2:Y:S04]  /*179a0*/  SHFL.IDX PT, R3, R19, RZ, 0x181f ;  /* 0x00181fff13037589 */ /* 0x000ea800000e0000 */
[----:B-1----:R-:W-:Y:S01]  /*179b0*/  SHFL.IDX PT, R14, R18, 0x4, 0x181f ;  /* 0x00981f00120e7f89 */ /* 0x002fe200000e0000 */
[----:B0-----:R-:W-:-:S05]  /*179c0*/  IADD3 R2, P0, R2, R0, RZ ;  /* 0x0000000002027210 */ /* 0x001fca0007f1e0ff */
        /* <DEDUP_REMOVED lines=46> */
.L_x_2589:
        /* <DEDUP_REMOVED lines=31> */
.L_x_2491:
        /* <DEDUP_REMOVED lines=10> */
.L_x_2492:
        /* <DEDUP_REMOVED lines=8> */
.L_x_2480:
[----:B------:R-:W-:Y:S05]  /*17fc0*/  BSYNC B0 ;  /* 0x0000000000007941 */ /* 0x000fea0003800000 */
.L_x_2479:
        /* <DEDUP_REMOVED lines=17> */
.L_x_2495:
[----:B------:R-:W-:Y:S05]  /*180e0*/  BSYNC B0 ;  /* 0x0000000000007941 */ /* 0x000fea0003800000 */
.L_x_2494:
[----:B------:R-:W-:-:S13]  /*180f0*/  LOP3.LUT P0, RZ, R16, 0x20, RZ, 0xc0, !PT ;  /* 0x0000002010ff7812 */ /* 0x000fda000780c0ff */
[----:B------:R-:W-:Y:S05]  /*18100*/  @!P0 BRA `(.L_x_2496) ;  /* 0x0000000000048947 */ /* 0x000fea0003800000 */
[----:B------:R-:W-:Y:S01]  /*18110*/  BPT.TRAP 0x1 ;  /* 0x000000040000795c */ /* 0x000fe20000300000 */
.L_x_2496:
[----:B------:R-:W2:Y:S01]  /*18120*/  LDL.LU R0, [R1] ;  /* 0x0000000001007983 */ /* 0x000ea20000300800 */
[----:B------:R-:W-:Y:S01]  /*18130*/  IMAD R4, R23, 0x8, R17 ;  /* 0x0000000817047824 */ /* 0x000fe200078e0211 */
[----:B------:R-:W-:Y:S01]  /*18140*/  SHF.L.U32 R3, R28, 0x1f, RZ ;  /* 0x0000001f1c037819 */ /* 0x000fe200000006ff */
[----:B------:R-:W-:Y:S03]  /*18150*/  BSSY B0, `(.L_x_2497) ;  /* 0x0000004000007945 */ /* 0x000fe60003800000 */
[----:B------:R-:W0:Y:S01]  /*18160*/  SYNCS.PHASECHK.TRANS64.TRYWAIT P0, [R4+URZ+0x38860], R3 ;  /* 0x03886003040075a7 */ /* 0x000e22000800017f */
[----:B--2---:R-:W-:Y:S01]  /*18170*/  IMAD R5, R22, -0x50, R0 ;  /* 0xffffffb016057824 */ /* 0x004fe200078e0200 */
[----:B0-----:R-:W-:Y:S06]  /*18180*/  @!P0 BRA `(.L_x_2498) ;  /* 0x0000003c00c88947 */ /* 0x001fec0003800000 */
.L_x_2590:
[----:B------:R-:W-:Y:S05]  /*18190*/  BSYNC B0 ;  /* 0x0000000000007941 */ /* 0x000fea0003800000 */
.L_x_2497:
[----:B------:R-:W2:Y:S01]  /*181a0*/  S2R R0, SR_TID.X ;  /* 0x0000000000007919 */ /* 0x000ea20000002100 */
[----:B------:R-:W-:Y:S01]  /*181b0*/  UMOV UR4, 0xffffffff ;  /* 0xffffffff00047882 */ /* 0x000fe20000000000 */
[----:B--2---:R-:W-:-:S04]  /*181c0*/  LOP3.LUT R0, R0, 0x7f, RZ, 0xc0, !PT ;  /* 0x0000007f00007812 */ /* 0x004fc800078ec0ff */
[----:B------:R-:W-:-:S05]  /*181d0*/  SHF.R.U32.HI R0, RZ, 0x3, R0 ;  /* 0x00000003ff007819 */ /* 0x000fca0000011600 */
[----:B------:R-:W-:Y:S02]  /*181e0*/  IMAD.IADD R5, R5, 0x1, -R0 ;  /* 0x0000000105057824 */ /* 0x000fe400078e0a00 */
[----:B------:R-:W-:Y:S01]  /*181f0*/  IMAD R0, R23, 0x5000, R31 ;  /* 0x0000500017007824 */ /* 0x000fe200078e021f */
        /* <DEDUP_REMOVED lines=58> */
.L_x_2602:
        /* <DEDUP_REMOVED lines=15> */
.L_x_2500:
        /* <DEDUP_REMOVED lines=10> */
.L_x_2501:
[----:B------:R1:W-:Y:S01]  /*18730*/  SYNCS.ARRIVE.TRANS64.A1T0 RZ, [R4+URZ+0x38850], RZ ;  /* 0x038850ff04ff79a7 */ /* 0x0003e2000810003f */
[----:B------:R-:W-:-:S05]  /*18740*/  VIADD R23, R23, 0x1 ;  /* 0x0000000117177836 */ /* 0x000fca0000000000 */
[----:B------:R-:W-:-:S04]  /*18750*/  ISETP.NE.AND P0, PT, R23, 0x2, PT ;  /* 0x000000021700780c */ /* 0x000fc80003f05270 */
[----:B0-----:R-:W-:Y:S02]  /*18760*/  SEL R3, RZ, 0x1, P0 ;  /* 0x00000001ff037807 */ /* 0x001fe40000000000 */
[----:B------:R-:W-:Y:S02]  /*18770*/  SEL R23, R23, RZ, P0 ;  /* 0x000000ff17177207 */ /* 0x000fe40000000000 */
[----:B-1----:R-:W-:-:S07]  /*18780*/  LOP3.LUT R28, R28, R3, RZ, 0x3c, !PT ;  /* 0x000000031c1c7212 */ /* 0x002fce00078e3cff */
.L_x_2456:
[----:B------:R-:W-:Y:S05]  /*18790*/  BSYNC B7 ;  /* 0x0000000000077941 */ /* 0x000fea0003800000 */
.L_x_2454:
        /* <DEDUP_REMOVED lines=11> */
.L_x_2502:
        /* <DEDUP_REMOVED lines=43> */
.L_x_2612:
[----:B------:R-:W-:Y:S02]  /*18b00*/  ULDC UR4, c[0x0][0xc38] ;  /* 0x00030e0000047ab9 */ /* 0x000fe40000000800 */
[----:B------:R-:W-:-:S04]  /*18b10*/  IMAD.U32 R5, RZ, RZ, UR4 ;  /* 0x00000004ff057e24 */ /* 0x000fc8000f8e00ff */
[----:B-1----:R-:W-:-:S04]  /*18b20*/  IMAD R14, R14, R5, RZ ;  /* 0x000000050e0e7224 */ /* 0x002fc800078e02ff */
[----:B------:R-:W-:-:S05]  /*18b30*/  IMAD.IADD R7, R7, 0x1, R14 ;  /* 0x0000000107077824 */ /* 0x000fca00078e020e */
[----:B------:R-:W-:-:S13]  /*18b40*/  ISETP.GT.AND P6, PT, R7, R0, PT ;  /* 0x000000000700720c */ /* 0x000fda0003fc4270 */
[----:B------:R-:W-:Y:S05]  /*18b50*/  @P6 BRA `(.L_x_2505) ;  /* 0x0000000000a46947 */ /* 0x000fea0003800000 */
.L_x_2508:
        /* <DEDUP_REMOVED lines=35> */
.L_x_2620:
[----:B------:R-:W-:Y:S02]  /*18d90*/  ULDC UR4, c[0x0][0xc38] ;  /* 0x00030e0000047ab9 */ /* 0x000fe40000000800 */
[----:B------:R-:W-:-:S04]  /*18da0*/  IMAD.U32 R5, RZ, RZ, UR4 ;  /* 0x00000004ff057e24 */ /* 0x000fc8000f8e00ff */
[----:B-1----:R-:W-:-:S04]  /*18db0*/  IMAD R14, R14, R5, RZ ;  /* 0x000000050e0e7224 */ /* 0x002fc800078e02ff */
[----:B------:R-:W-:-:S05]  /*18dc0*/  IMAD.IADD R7, R14, 0x1, R7 ;  /* 0x000000010e077824 */ /* 0x000fca00078e0207 */
[----:B------:R-:W-:-:S13]  /*18dd0*/  ISETP.GT.AND P6, PT, R7, R0, PT ;  /* 0x000000000700720c */ /* 0x000fda0003fc4270 */
[----:B------:R-:W-:Y:S05]  /*18de0*/  @!P6 BRA `(.L_x_2508) ;  /* 0xfffffffc005ce947 */ /* 0x000fea000383ffff */
.L_x_2505:
        /* <DEDUP_REMOVED lines=10> */
.L_x_2625:
[----:B------:R-:W-:-:S13]  /*18e90*/  ISETP.NE.AND P0, PT, R3, RZ, PT ;  /* 0x000000ff0300720c */ /* 0x000fda0003f05270 */
[----:B------:R-:W-:Y:S05]  /*18ea0*/  @!P0 BRA `(.L_x_2510) ;  /* 0x0000000000108947 */ /* 0x000fea0003800000 */
[----:B------:R-:W-:Y:S01]  /*18eb0*/  UMOV UR4, 0xffffffff ;  /* 0xffffffff00047882 */ /* 0x000fe20000000000 */
[----:B-1----:R-:W-:Y:S02]  /*18ec0*/  VIADD R12, R12, 0xffffffff ;  /* 0xffffffff0c0c7836 */ /* 0x002fe40000000000 */
[----:B------:R-:W-:Y:S05]  /*18ed0*/  BRA.DIV UR4, `(.L_x_2511) ;  /* 0x0000004204dc7947 */ /* 0x000fea000b800000 */
[----:B------:R4:W1:Y:S02]  /*18ee0*/  SHFL.IDX PT, R6, R2, R12, 0x1f ;  /* 0x00001f0c02067589 */ /* 0x00086400000e0000 */
.L_x_2510:
        /* <DEDUP_REMOVED lines=59> */
.L_x_2512:
        /* <DEDUP_REMOVED lines=60> */
.L_x_2513:
[----:B------:R-:W-:-:S05]  /*19660*/  LOP3.LUT R2, RZ, R2, RZ, 0x33, !PT ;  /* 0x00000002ff027212 */ /* 0x000fca00078e33ff */
[----:B------:R-:W-:Y:S01]  /*19670*/  IMAD.IADD R25, R25, 0x1, R2 ;  /* 0x0000000119197824 */ /* 0x000fe200078e0202 */
[----:B------:R-:W-:Y:S06]  /*19680*/  BRA `(.L_x_2514) ;  /* 0x00000000001c7947 */ /* 0x000fec0003800000 */
.L_x_2506:
[----:B------:R-:W-:Y:S01]  /*19690*/  UMOV UR4, URZ ;  /* 0x0000003f00047c82 */ /* 0x000fe20008000000 */
[----:B------:R-:W-:Y:S01]  /*196a0*/  UMOV UR5, URZ ;  /* 0x0000003f00057c82 */ /* 0x000fe20008000000 */
[----:B------:R-:W-:Y:S01]  /*196b0*/  ULDC UR6, c[0x0][0xc3c] ;  /* 0x00030f0000067ab9 */ /* 0x000fe20000000800 */
[----:B------:R-:W-:Y:S02]  /*196c0*/  IMAD.MOV.U32 R24, RZ, RZ, R0 ;  /* 0x000000ffff187224 */ /* 0x000fe400078e0000 */
[----:B------:R-:W-:Y:S02]  /*196d0*/  IMAD.U32 R25, RZ, RZ, UR4 ;  /* 0x00000004ff197e24 */ /* 0x000fe4000f8e00ff */
[----:B------:R-:W-:Y:S02]  /*196e0*/  IMAD.U32 R26, RZ, RZ, UR5 ;  /* 0x00000005ff1a7e24 */ /* 0x000fe4000f8e00ff */
[----:B------:R-:W-:-:S07]  /*196f0*/  IMAD.U32 R27, RZ, RZ, UR6 ;  /* 0x00000006ff1b7e24 */ /* 0x000fce000f8e00ff */
.L_x_2514:
        /* <DEDUP_REMOVED lines=10> */
.L_x_2503:
[----:B------:R-:W-:Y:S02]  /*197a0*/  ULDC UR4, c[0x0][0xc3c] ;  /* 0x00030f0000047ab9 */ /* 0x000fe40000000800 */
[----:B-1----:R-:W-:-:S13]  /*197b0*/  ISETP.GE.AND P0, PT, R27, UR4, PT ;  /* 0x000000041b007c0c */ /* 0x002fda000bf06270 */
[----:B------:R-:W-:Y:S05]  /*197c0*/  @!P0 BRA `(.L_x_2515) ;  /* 0xffffffac00fc8947 */ /* 0x000fea000383ffff */
[----:B------:R-:W-:Y:S05]  /*197d0*/  BSYNC B8 ;  /* 0x0000000000087941 */ /* 0x000fea0003800000 */
.L_x_2448:
        /* <DEDUP_REMOVED lines=12> */
.L_x_2628:
[----:B------:R-:W-:Y:S05]  /*198a0*/  BSYNC B0 ;  /* 0x0000000000007941 */ /* 0x000fea0003800000 */
.L_x_2516:
[----:B------:R-:W-:-:S03]  /*198b0*/  UMOV UR4, 0xffffffff ;  /* 0xffffffff00047882 */ /* 0x000fc60000000000 */
[----:B------:R-:W-:Y:S05]  /*198c0*/  BRA.DIV UR4, `(.L_x_2518) ;  /* 0x0000003a049c7947 */ /* 0x000fea000b800000 */
[----:B-1----:R-:W1:Y:S02]  /*198d0*/  S2R R0, SR_TID.X ;  /* 0x0000000000007919 */ /* 0x002e640000002100 */
[----:B-1----:R-:W-:-:S04]  /*198e0*/  SHF.R.U32.HI R0, RZ, 0x5, R0 ;  /* 0x00000005ff007819 */ /* 0x002fc80000011600 */
[----:B------:R-:W-:-:S05]  /*198f0*/  LOP3.LUT R0, R0, 0x3, RZ, 0xc0, !PT ;  /* 0x0000000300007812 */ /* 0x000fca00078ec0ff */
[----:B------:R1:W3:Y:S02]  /*19900*/  SHFL.IDX PT, R14, R0, RZ, 0x1f ;  /* 0x00001fff000e7589 */ /* 0x0002e400000e0000 */
.L_x_2631:
[----:B---3--:R-:W-:Y:S01]  /*19910*/  ISETP.NE.AND P0, PT, R14, RZ, PT ;  /* 0x000000ff0e00720c */ /* 0x008fe20003f05270 */
[----:B------:R-:W-:-:S12]  /*19920*/  BSSY B0, `(.L_x_2519) ;  /* 0x0000026000007945 */ /* 0x000fd80003800000 */
[----:B------:R-:W-:Y:S05]  /*19930*/  @P0 BRA `(.L_x_2520) ;  /* 0x0000000000900947 */ /* 0x000fea0003800000 */
[----:B------:R-:W-:-:S03]  /*19940*/  UMOV UR4, 0xffffffff ;  /* 0xffffffff00047882 */ /* 0x000fc60000000000 */
[----:B------:R-:W-:Y:S05]  /*19950*/  BRA.DIV UR4, `(.L_x_2521) ;  /* 0x0000003a04ac7947 */ /* 0x000fea000b800000 */
[----:B------:R-:W-:-:S13]  /*19960*/  ELECT P6, URZ, PT ;  /* 0x00000000003f782f */ /* 0x000fda00038c0000 */
.L_x_2634:
        /* <DEDUP_REMOVED lines=8> */
.L_x_2522:
[C---:B------:R-:W-:Y:S01]  /*199f0*/  IMAD R5, R23.reuse, 0x8, R4 ;  /* 0x0000000817057824 */ /* 0x040fe200078e0204 */
[----:B------:R-:W-:Y:S01]  /*19a00*/  SHF.L.U32 R0, R28, 0x1f, RZ ;  /* 0x0000001f1c007819 */ /* 0x000fe200000006ff */
[----:B------:R-:W-:-:S03]  /*19a10*/  VIADD R23, R23, 0x1 ;  /* 0x0000000117177836 */ /* 0x000fc60000000000 */
[----:B------:R-:W1:Y:S02]  /*19a20*/  SYNCS.PHASECHK.TRANS64.TRYWAIT P1, [R5+URZ+0x38840], R0 ;  /* 0x03884000050075a7 */ /* 0x000e64000802017f */
[----:B------:R-:W-:-:S04]  /*19a30*/  ISETP.NE.AND P2, PT, R23, 0x2, PT ;  /* 0x000000021700780c */ /* 0x000fc80003f45270 */
[----:B------:R-:W-:Y:S01]  /*19a40*/  SEL R3, RZ, 0x1, P2 ;  /* 0x00000001ff037807 */ /* 0x000fe20001000000 */
[----:B-1----:R-:W-:Y:S08]  /*19a50*/  @!P1 BRA `(.L_x_2523) ;  /* 0x00000038008c9947 */ /* 0x002ff00003800000 */
.L_x_2635:
[----:B------:R-:W-:Y:S02]  /*19a60*/  SEL R23, R23, RZ, P2 ;  /* 0x000000ff17177207 */ /* 0x000fe40001000000 */
[----:B------:R-:W-:Y:S01]  /*19a70*/  LOP3.LUT R2, R28, R3, RZ, 0x3c, !PT ;  /* 0x000000031c027212 */ /* 0x000fe200078e3cff */
[----:B------:R-:W-:Y:S06]  /*19a80*/  @!P0 BRA `(.L_x_2524) ;  /* 0x0000000000048947 */ /* 0x000fec0003800000 */
[----:B------:R-:W-:Y:S01]  /*19a90*/  BPT.TRAP 0x1 ;  /* 0x000000040000795c */ /* 0x000fe20000300000 */
.L_x_2524:
[----:B------:R-:W-:Y:S01]  /*19aa0*/  IMAD R23, R23, 0x8, R4 ;  /* 0x0000000817177824 */ /* 0x000fe200078e0204 */
[----:B------:R-:W-:-:S04]  /*19ab0*/  SHF.L.U32 R2, R2, 0x1f, RZ ;  /* 0x0000001f02027819 */ /* 0x000fc800000006ff */
[----:B------:R-:W3:Y:S02]  /*19ac0*/  SYNCS.PHASECHK.TRANS64.TRYWAIT P1, [R23+URZ+0x38840], R2 ;  /* 0x03884002170075a7 */ /* 0x000ee4000802017f */
[----:B---3--:R-:W-:Y:S05]  /*19ad0*/  @!P1 BRA `(.L_x_2525) ;  /* 0x0000003800809947 */ /* 0x008fea0003800000 */
.L_x_2636:
[----:B------:R-:W-:Y:S05]  /*19ae0*/  @!P0 BRA `(.L_x_2526) ;  /* 0x0000000000048947 */ /* 0x000fea0003800000 */
[----:B------:R-:W-:Y:S01]  /*19af0*/  BPT.TRAP 0x1 ;  /* 0x000000040000795c */ /* 0x000fe20000300000 */
.L_x_2526:
[----:B------:R-:W4:Y:S02]  /*19b00*/  SYNCS.PHASECHK.TRANS64.TRYWAIT P1, [R5+URZ+0x38860], R0 ;  /* 0x03886000050075a7 */ /* 0x000f24000802017f */
[----:B----4-:R-:W-:Y:S05]  /*19b10*/  @!P1 BRA `(.L_x_2527) ;  /* 0x0000003800849947 */ /* 0x010fea0003800000 */
.L_x_2637:
[----:B------:R-:W-:Y:S05]  /*19b20*/  @!P0 BRA `(.L_x_2528) ;  /* 0x0000000000048947 */ /* 0x000fea0003800000 */
[----:B------:R-:W-:Y:S01]  /*19b30*/  BPT.TRAP 0x1 ;  /* 0x000000040000795c */ /* 0x000fe20000300000 */
.L_x_2528:
[----:B------:R0:W0:Y:S02]  /*19b40*/  SYNCS.PHASECHK.TRANS64.TRYWAIT P0, [R23+URZ+0x38860], R2 ;  /* 0x03886002170075a7 */ /* 0x000024000800017f */
[----:B0-----:R-:W-:Y:S05]  /*19b50*/  @!P0 NANOSLEEP.SYNCS 0x989680 ;  /* 0x009896800000895d */ /* 0x001fea0003900000 */
[----:B------:R-:W0:Y:S02]  /*19b60*/  @!P0 SYNCS.PHASECHK.TRANS64 P0, [R23+URZ+0x38860], R2 ;  /* 0x03886002170085a7 */ /* 0x000e24000800007f */
[----:B0-----:R-:W-:Y:S05]  /*19b70*/  @!P0 BRA `(.L_x_2528) ;  /* 0xfffffffc00f08947 */ /* 0x001fea000383ffff */
.L_x_2520:
[----:B------:R-:W-:Y:S05]  /*19b80*/  BSYNC B0 ;  /* 0x0000000000007941 */ /* 0x000fea0003800000 */
.L_x_2519:
[----:B------:R-:W-:Y:S05]  /*19b90*/  EXIT ;  /* 0x000000000000794d */ /* 0x000fea0003800000 */
.L_x_2381:
[----:B------:R-:W-:-:S13]  /*19ba0*/  R2UR UR4, R17 ;  /* 0x00000000110472ca */ /* 0x000fda00000e0000 */
[----:B0-----:R-:W-:-:S04]  /*19bb0*/  IMAD.U32 R3, RZ, RZ, UR4 ;  /* 0x00000004ff037e24 */ /* 0x001fc8000f8e00ff */
[----:B------:R0:W1:Y:S03]  /*19bc0*/  SYNCS.PHASECHK.TRANS64.TRYWAIT P1, [R3+URZ+0x38800], R0 ;  /* 0x03880000030075a7 */ /* 0x000066000802017f */
[----:B-1----:R-:W-:Y:S05]  /*19bd0*/  @!P1 NANOSLEEP.SYNCS 0x989680 ;  /* 0x009896800000995d */ /* 0x002fea0003900000 */
[----:B------:R-:W1:Y:S02]  /*19be0*/  @!P1 SYNCS.PHASECHK.TRANS64 P1, [R3+URZ+0x38800], R0 ;  /* 0x03880000030095a7 */ /* 0x000e64000802007f */
[----:B-1----:R-:W-:Y:S05]  /*19bf0*/  @!P1 BRA `(.L_x_2381) ;  /* 0xfffffffc00e89947 */ /* 0x002fea000383ffff */
[----:B------:R-:W-:Y:S05]  /*19c00*/  BRA `(.L_x_2529) ;  /* 0xfffffe84009c7947 */ /* 0x000fea000383ffff */
.L_x_2385:
[----:B-1----:R1:W2:Y:S02]  /*19c10*/  SYNCS.PHASECHK.TRANS64.TRYWAIT P1, [R0+URZ+0x38830], R3 ;  /* 0x03883003000075a7 */ /* 0x0022a4000802017f */
[----:B--2---:R-:W-:Y:S05]  /*19c20*/  @!P1 NANOSLEEP.SYNCS 0x989680 ;  /* 0x009896800000995d */ /* 0x004fea0003900000 */
[----:B------:R-:W2:Y:S02]  /*19c30*/  @!P1 SYNCS.PHASECHK.TRANS64 P1, [R0+URZ+0x38830], R3 ;  /* 0x03883003000095a7 */ /* 0x000ea4000802007f */
[----:B--2---:R-:W-:Y:S05]  /*19c40*/  @!P1 BRA `(.L_x_2385) ;  /* 0xfffffffc00f09947 */ /* 0x004fea000383ffff */
[----:B------:R-:W-:Y:S05]  /*19c50*/  BRA `(.L_x_2384) ;  /* 0xfffffe8400c07947 */ /* 0x000fea000383ffff */
.L_x_2391:
[----:B-1----:R-:W-:-:S04]  /*19c60*/  IMAD.U32 R4, RZ, RZ, UR61 ;  /* 0x0000003dff047e24 */ /* 0x002fc8000f8e00ff */
[----:B------:R1:W2:Y:S03]  /*19c70*/  SYNCS.PHASECHK.TRANS64.TRYWAIT P1, [R4+URZ+0x38830], R3 ;  /* 0x03883003040075a7 */ /* 0x0002a6000802017f */
[----:B--2---:R-:W-:Y:S05]  /*19c80*/  @!P1 NANOSLEEP.SYNCS 0x989680 ;  /* 0x009896800000995d */ /* 0x004fea0003900000 */
[----:B------:R-:W2:Y:S02]  /*19c90*/  @!P1 SYNCS.PHASECHK.TRANS64 P1, [R4+URZ+0x38830], R3 ;  /* 0x03883003040095a7 */ /* 0x000ea4000802007f */
[----:B--2---:R-:W-:Y:S05]  /*19ca0*/  @!P1 BRA `(.L_x_2391) ;  /* 0xfffffffc00ec9947 */ /* 0x004fea000383ffff */
[----:B------:R-:W-:Y:S05]  /*19cb0*/  BRA `(.L_x_2390) ;  /* 0xfffffec000d07947 */ /* 0x000fea000383ffff */
.L_x_2395:
[----:B---3--:R-:W-:-:S04]  /*19cc0*/  IMAD.U32 R2, RZ, RZ, UR4 ;  /* 0x00000004ff027e24 */ /* 0x008fc8000f8e00ff */
[----:B------:R3:W4:Y:S03]  /*19cd0*/  SYNCS.PHASECHK.TRANS64.TRYWAIT P1, [R2+URZ+0x38850], R0 ;  /* 0x03885000020075a7 */ /* 0x000726000802017f */
[----:B----4-:R-:W-:Y:S05]  /*19ce0*/  @!P1 NANOSLEEP.SYNCS 0x989680 ;  /* 0x009896800000995d */ /* 0x010fea0003900000 */
[----:B------:R-:W4:Y:S02]  /*19cf0*/  @!P1 SYNCS.PHASECHK.TRANS64 P1, [R2+URZ+0x38850], R0 ;  /* 0x03885000020095a7 */ /* 0x000f24000802007f */
[----:B----4-:R-:W-:Y:S05]  /*19d00*/  @!P1 BRA `(.L_x_2395) ;  /* 0xfffffffc00ec9947 */ /* 0x010fea000383ffff */
[----:B------:R-:W-:Y:S05]  /*19d10*/  BRA `(.L_x_2394) ;  /* 0xfffffee800247947 */ /* 0x000fea000383ffff */
.L_x_2403:
[----:B-1----:R-:W-:-:S04]  /*19d20*/  IMAD.U32 R4, RZ, RZ, UR4 ;  /* 0x00000004ff047e24 */ /* 0x002fc8000f8e00ff */
[----:B------:R1:W2:Y:S03]  /*19d30*/  SYNCS.PHASECHK.TRANS64.TRYWAIT P1, [R4+URZ+0x38830], R3 ;  /* 0x03883003040075a7 */ /* 0x0002a6000802017f */
[----:B--2---:R-:W-:Y:S05]  /*19d40*/  @!P1 NANOSLEEP.SYNCS 0x989680 ;  /* 0x009896800000995d */ /* 0x004fea0003900000 */
[----:B------:R-:W2:Y:S02]  /*19d50*/  @!P1 SYNCS.PHASECHK.TRANS64 P1, [R4+URZ+0x38830], R3 ;  /* 0x03883003040095a7 */ /* 0x000ea4000802007f */
[----:B--2---:R-:W-:Y:S05]  /*19d60*/  @!P1 BRA `(.L_x_2403) ;  /* 0xfffffffc00ec9947 */ /* 0x004fea000383ffff */
[----:B------:R-:W-:Y:S05]  /*19d70*/  BRA `(.L_x_2402) ;  /* 0xffffff0000407947 */ /* 0x000fea000383ffff */
.L_x_2407:
[----:B---3--:R-:W-:-:S04]  /*19d80*/  IMAD.U32 R2, RZ, RZ, UR4 ;  /* 0x00000004ff027e24 */ /* 0x008fc8000f8e00ff */
[----:B------:R3:W4:Y:S03]  /*19d90*/  SYNCS.PHASECHK.TRANS64.TRYWAIT P1, [R2+URZ+0x38850], R0 ;  /* 0x03885000020075a7 */ /* 0x000726000802017f */
[----:B----4-:R-:W-:Y:S05]  /*19da0*/  @!P1 NANOSLEEP.SYNCS 0x989680 ;  /* 0x009896800000995d */ /* 0x010fea0003900000 */
[----:B------:R-:W4:Y:S02]  /*19db0*/  @!P1 SYNCS.PHASECHK.TRANS64 P1, [R2+URZ+0x38850], R0 ;  /* 0x03885000020095a7 */ /* 0x000f24000802007f */
[----:B----4-:R-:W-:Y:S05]  /*19dc0*/  @!P1 BRA `(.L_x_2407) ;  /* 0xfffffffc00ec9947 */ /* 0x010fea000383ffff */
[----:B------:R-:W-:Y:S05]  /*19dd0*/  BRA `(.L_x_2406) ;  /* 0xffffff2400907947 */ /* 0x000fea000383ffff */
.L_x_2414:
[----:B-1----:R-:W-:-:S04]  /*19de0*/  IMAD.U32 R7, RZ, RZ, UR8 ;  /* 0x00000008ff077e24 */ /* 0x002fc8000f8e00ff */
[----:B------:R1:W2:Y:S03]  /*19df0*/  SYNCS.PHASECHK.TRANS64.TRYWAIT P1, [R7+URZ+0x38850], R0 ;  /* 0x03885000070075a7 */ /* 0x0002a6000802017f */
[----:B--2---:R-:W-:Y:S05]  /*19e00*/  @!P1 NANOSLEEP.SYNCS 0x989680 ;  /* 0x009896800000995d */ /* 0x004fea0003900000 */
[----:B------:R-:W2:Y:S02]  /*19e10*/  @!P1 SYNCS.PHASECHK.TRANS64 P1, [R7+URZ+0x38850], R0 ;  /* 0x03885000070095a7 */ /* 0x000ea4000802007f */
[----:B--2---:R-:W-:Y:S05]  /*19e20*/  @!P1 BRA `(.L_x_2414) ;  /* 0xfffffffc00ec9947 */ /* 0x004fea000383ffff */
[----:B------:R-:W-:Y:S05]  /*19e30*/  BRA `(.L_x_2413) ;  /* 0xffffff3c00ac7947 */ /* 0x000fea000383ffff */
.L_x_2462:
        /* <DEDUP_REMOVED lines=11> */
.L_x_2531:
[----:B------:R-:W-:Y:S05]  /*19ef0*/  BSYNC B0 ;  /* 0x0000000000007941 */ /* 0x000fea0003800000 */
.L_x_2530:
[----:B------:R-:W-:Y:S05]  /*19f00*/  BRA `(.L_x_2532) ;  /* 0xffffffb400cc7947 */ /* 0x000fea000383ffff */
.L_x_2465:
[----:B0-----:R0:W1:Y:S02]  /*19f10*/  SYNCS.PHASECHK.TRANS64.TRYWAIT P0, [R5+URZ+0x38840], R2 ;  /* 0x03884002050075a7 */ /* 0x001064000800017f */
[----:B-1----:R-:W-:Y:S05]  /*19f20*/  @!P0 NANOSLEEP.SYNCS 0x989680 ;  /* 0x009896800000895d */ /* 0x002fea0003900000 */
[----:B------:R-:W1:Y:S02]  /*19f30*/  @!P0 SYNCS.PHASECHK.TRANS64 P0, [R5+URZ+0x38840], R2 ;  /* 0x03884002050085a7 */ /* 0x000e64000800007f */
[----:B-1----:R-:W-:Y:S05]  /*19f40*/  @!P0 BRA `(.L_x_2465) ;  /* 0xfffffffc00f08947 */ /* 0x002fea000383ffff */
[----:B------:R-:W-:Y:S05]  /*19f50*/  BRA `(.L_x_2533) ;  /* 0xffffffb800d47947 */ /* 0x000fea000383ffff */
.L_x_2466:
        /* <DEDUP_REMOVED lines=8> */
.L_x_2535:
[----:B------:R-:W-:Y:S05]  /*19fe0*/  BSYNC B0 ;  /* 0x0000000000007941 */ /* 0x000fea0003800000 */
.L_x_2534:
[----:B------:R-:W-:Y:S01]  /*19ff0*/  IMAD.MOV.U32 R13, RZ, RZ, R0 ;  /* 0x000000ffff0d7224 */ /* 0x000fe200078e0000 */
[C---:B------:R-:W-:Y:S01]  /*1a000*/  LOP3.LUT P5, RZ, R16.reuse, 0x10, RZ, 0xc0, !PT ;  /* 0x0000001010ff7812 */ /* 0x040fe200078ac0ff */
[----:B------:R-:W-:Y:S01]  /*1a010*/  IMAD.MOV.U32 R12, RZ, RZ, RZ ;  /* 0x000000ffff0c7224 */ /* 0x000fe200078e00ff */
[C---:B------:R-:W-:Y:S01]  /*1a020*/  LOP3.LUT P4, RZ, R16.reuse, 0x8, RZ, 0xc0, !PT ;  /* 0x0000000810ff7812 */ /* 0x040fe2000788c0ff */
[----:B------:R-:W-:Y:S01]  /*1a030*/  IMAD.MOV.U32 R11, RZ, RZ, 0x181f ;  /* 0x0000181fff0b7424 */ /* 0x000fe200078e00ff */
[C---:B------:R-:W-:Y:S01]  /*1a040*/  LOP3.LUT P3, RZ, R16.reuse, 0x4, RZ, 0xc0, !PT ;  /* 0x0000000410ff7812 */ /* 0x040fe2000786c0ff */
[----:B------:R-:W-:Y:S01]  /*1a050*/  IMAD.MOV.U32 R15, RZ, RZ, -0x1 ;  /* 0xffffffffff0f7424 */ /* 0x000fe200078e00ff */
[----:B------:R-:W-:Y:S01]  /*1a060*/  LOP3.LUT P2, RZ, R16, 0x2, RZ, 0xc0, !PT ;  /* 0x0000000210ff7812 */ /* 0x000fe2000784c0ff */
[----:B------:R-:W-:Y:S02]  /*1a070*/  IMAD.MOV.U32 R2, RZ, RZ, R14 ;  /* 0x000000ffff027224 */ /* 0x000fe400078e000e */
[----:B------:R-:W-:-:S10]  /*1a080*/  @P0 IMAD R9, R7, 0x2, R17 ;  /* 0x0000000207090824 */ /* 0x000fd400078e0211 */
[----:B------:R-:W-:Y:S05]  /*1a090*/  WARPSYNC.COLLECTIVE R15, `(.L_x_2536) ;  /* 0x000000000f087348 */ /* 0x000fea0003c00000 */
[----:B------:R0:W1:Y:S02]  /*1a0a0*/  SHFL.IDX P6, R14, R13, R12, R11 ;  /* 0x0000000c0d0e7389 */ /* 0x00006400000c000b */
[----:B01----:R-:W-:Y:S01]  /*1a0b0*/  ENDCOLLECTIVE ;  /* 0x000000000000791b */ /* 0x003fe20003800000 */
.L_x_2536:
[----:B------:R-:W-:Y:S02]  /*1a0c0*/  IMAD.MOV.U32 R13, RZ, RZ, R6 ;  /* 0x000000ffff0d7224 */ /* 0x000fe400078e0006 */
[----:B------:R-:W-:Y:S02]  /*1a0d0*/  IMAD.MOV.U32 R12, RZ, RZ, 0x1 ;  /* 0x00000001ff0c7424 */ /* 0x000fe400078e00ff */
[----:B------:R-:W-:-:S07]  /*1a0e0*/  IMAD.MOV.U32 R3, RZ, RZ, R14 ;  /* 0x000000ffff037224 */ /* 0x000fce00078e000e */
[----:B------:R-:W-:Y:S05]  /*1a0f0*/  WARPSYNC.COLLECTIVE R15, `(.L_x_2537) ;  /* 0x000000000f087348 */ /* 0x000fea0003c00000 */
[----:B------:R0:W1:Y:S02]  /*1a100*/  SHFL.IDX P6, R14, R13, R12, R11 ;  /* 0x0000000c0d0e7389 */ /* 0x00006400000c000b */
[----:B01----:R-:W-:Y:S01]  /*1a110*/  ENDCOLLECTIVE ;  /* 0x000000000000791b */ /* 0x003fe20003800000 */
.L_x_2537:
        /* <DEDUP_REMOVED lines=10> */
.L_x_2538:
        /* <DEDUP_REMOVED lines=14> */
.L_x_2539:
        /* <DEDUP_REMOVED lines=16> */
.L_x_2540:
[----:B------:R-:W-:Y:S02]  /*1a3a0*/  @P0 IMAD R9, R7, 0x2, R17 ;  /* 0x0000000207090824 */ /* 0x000fe400078e0211 */
[----:B------:R-:W-:Y:S02]  /*1a3b0*/  IMAD.MOV.U32 R13, RZ, RZ, R6 ;  /* 0x000000ffff0d7224 */ /* 0x000fe400078e0006 */
[----:B------:R-:W-:Y:S02]  /*1a3c0*/  IMAD.MOV.U32 R12, RZ, RZ, 0x3 ;  /* 0x00000003ff0c7424 */ /* 0x000fe400078e00ff */
[----:B------:R-:W-:-:S07]  /*1a3d0*/  IMAD.MOV.U32 R2, RZ, RZ, R14 ;  /* 0x000000ffff027224 */ /* 0x000fce00078e000e */
[----:B------:R-:W-:Y:S05]  /*1a3e0*/  WARPSYNC.COLLECTIVE R15, `(.L_x_2541) ;  /* 0x000000000f087348 */ /* 0x000fea0003c00000 */
[----:B------:R0:W1:Y:S02]  /*1a3f0*/  SHFL.IDX P6, R14, R13, R12, R11 ;  /* 0x0000000c0d0e7389 */ /* 0x00006400000c000b */
[----:B01----:R-:W-:Y:S01]  /*1a400*/  ENDCOLLECTIVE ;  /* 0x000000000000791b */ /* 0x003fe20003800000 */
.L_x_2541:
        /* <DEDUP_REMOVED lines=15> */
.L_x_2542:
[----:B------:R-:W-:Y:S02]  /*1a500*/  @P0 IMAD R21, R7, 0x2, R17 ;  /* 0x0000000207150824 */ /* 0x000fe400078e0211 */
[----:B------:R-:W-:Y:S02]  /*1a510*/  IMAD.MOV.U32 R13, RZ, RZ, R6 ;  /* 0x000000ffff0d7224 */ /* 0x000fe400078e0006 */
[----:B------:R-:W-:Y:S02]  /*1a520*/  IMAD.MOV.U32 R12, RZ, RZ, 0x4 ;  /* 0x00000004ff0c7424 */ /* 0x000fe400078e00ff */
[----:B------:R-:W-:-:S07]  /*1a530*/  IMAD.MOV.U32 R2, RZ, RZ, R14 ;  /* 0x000000ffff027224 */ /* 0x000fce00078e000e */
[----:B------:R-:W-:Y:S05]  /*1a540*/  WARPSYNC.COLLECTIVE R15, `(.L_x_2543) ;  /* 0x000000000f087348 */ /* 0x000fea0003c00000 */
[----:B------:R0:W1:Y:S02]  /*1a550*/  SHFL.IDX P6, R14, R13, R12, R11 ;  /* 0x0000000c0d0e7389 */ /* 0x00006400000c000b */
[----:B01----:R-:W-:Y:S01]  /*1a560*/  ENDCOLLECTIVE ;  /* 0x000000000000791b */ /* 0x003fe20003800000 */
.L_x_2543:
        /* <DEDUP_REMOVED lines=14> */
.L_x_2544:
[----:B------:R-:W-:Y:S01]  /*1a650*/  IMAD.MOV.U32 R0, RZ, RZ, R14 ;  /* 0x000000ffff007224 */ /* 0x000fe200078e000e */
[----:B------:R-:W-:Y:S06]  /*1a660*/  BRA `(.L_x_2545) ;  /* 0xffffffb8003c7947 */ /* 0x000fec000383ffff */
.L_x_2473:
[----:B------:R-:W-:Y:S02]  /*1a670*/  IMAD.MOV.U32 R13, RZ, RZ, R0 ;  /* 0x000000ffff0d7224 */ /* 0x000fe400078e0000 */
[----:B------:R-:W-:Y:S02]  /*1a680*/  IMAD.MOV.U32 R12, RZ, RZ, RZ ;  /* 0x000000ffff0c7224 */ /* 0x000fe400078e00ff */
[----:B------:R-:W-:Y:S02]  /*1a690*/  IMAD.MOV.U32 R11, RZ, RZ, 0x181f ;  /* 0x0000181fff0b7424 */ /* 0x000fe400078e00ff */
[----:B------:R-:W-:Y:S02]  /*1a6a0*/  IMAD.MOV.U32 R15, RZ, RZ, -0x1 ;  /* 0xffffffffff0f7424 */ /* 0x000fe400078e00ff */
[----:B-----5:R-:W-:Y:S02]  /*1a6b0*/  IMAD R5, R9, R5, RZ ;  /* 0x0000000509057224 */ /* 0x020fe400078e02ff */
[----:B------:R-:W-:-:S07]  /*1a6c0*/  IMAD R25, R25, 0x80, R8 ;  /* 0x0000008019197824 */ /* 0x000fce00078e0208 */
[----:B------:R-:W-:Y:S05]  /*1a6d0*/  WARPSYNC.COLLECTIVE R15, `(.L_x_2546) ;  /* 0x000000000f087348 */ /* 0x000fea0003c00000 */
[----:B------:R0:W1:Y:S02]  /*1a6e0*/  SHFL.IDX P6, R14, R13, R12, R11 ;  /* 0x0000000c0d0e7389 */ /* 0x00006400000c000b */
[----:B01----:R-:W-:Y:S01]  /*1a6f0*/  ENDCOLLECTIVE ;  /* 0x000000000000791b */ /* 0x003fe20003800000 */
.L_x_2546:
[C---:B------:R-:W-:Y:S01]  /*1a700*/  VIADD R6, R25.reuse, 0x10 ;  /* 0x0000001019067836 */ /* 0x040fe20000000000 */
[----:B------:R-:W-:Y:S01]  /*1a710*/  ISETP.GE.AND P0, PT, R25, R5, PT ;  /* 0x000000051900720c */ /* 0x000fe20003f06270 */
[----:B------:R-:W-:Y:S02]  /*1a720*/  IMAD.MOV.U32 R13, RZ, RZ, R4 ;  /* 0x000000ffff0d7224 */ /* 0x000fe400078e0004 */
[----:B------:R-:W-:-:S10]  /*1a730*/  IMAD.MOV.U32 R2, RZ, RZ, R14 ;  /* 0x000000ffff027224 */ /* 0x000fd400078e000e */
[----:B------:R-:W-:Y:S05]  /*1a740*/  WARPSYNC.COLLECTIVE R15, `(.L_x_2547) ;  /* 0x000000000f087348 */ /* 0x000fea0003c00000 */
[----:B------:R0:W1:Y:S02]  /*1a750*/  SHFL.IDX P6, R14, R13, R12, R11 ;  /* 0x0000000c0d0e7389 */ /* 0x00006400000c000b */
[----:B01----:R-:W-:Y:S01]  /*1a760*/  ENDCOLLECTIVE ;  /* 0x000000000000791b */ /* 0x003fe20003800000 */
.L_x_2547:
        /* <DEDUP_REMOVED lines=8> */
.L_x_2548:
        /* <DEDUP_REMOVED lines=14> */
.L_x_2549:
        /* <DEDUP_REMOVED lines=8> */
.L_x_2550:
        /* <DEDUP_REMOVED lines=15> */
.L_x_2551:
        /* <DEDUP_REMOVED lines=8> */
.L_x_2552:
        /* <DEDUP_REMOVED lines=15> */
.L_x_2553:
        /* <DEDUP_REMOVED lines=8> */
.L_x_2554:
        /* <DEDUP_REMOVED lines=15> */
.L_x_2555:
        /* <DEDUP_REMOVED lines=8> */
.L_x_2556:
        /* <DEDUP_REMOVED lines=15> */
.L_x_2557:
        /* <DEDUP_REMOVED lines=8> */
.L_x_2558:
        /* <DEDUP_REMOVED lines=14> */
.L_x_2559:
        /* <DEDUP_REMOVED lines=8> */
.L_x_2560:
        /* <DEDUP_REMOVED lines=13> */
.L_x_2561:
[----:B------:R-:W-:Y:S05]  /*1b140*/  BRA `(.L_x_2562) ;  /* 0xffffffb800c47947 */ /* 0x000fea000383ffff */
.L_x_2478:
[----:B0-----:R0:W2:Y:S02]  /*1b150*/  SYNCS.PHASECHK.TRANS64.TRYWAIT P0, [R17+URZ+0x38820], R2 ;  /* 0x03882002110075a7 */ /* 0x0010a4000800017f */
[----:B--2---:R-:W-:Y:S05]  /*1b160*/  @!P0 NANOSLEEP.SYNCS 0x989680 ;  /* 0x009896800000895d */ /* 0x004fea0003900000 */
[----:B------:R-:W2:Y:S02]  /*1b170*/  @!P0 SYNCS.PHASECHK.TRANS64 P0, [R17+URZ+0x38820], R2 ;  /* 0x03882002110085a7 */ /* 0x000ea4000800007f */
[----:B--2---:R-:W-:Y:S05]  /*1b180*/  @!P0 BRA `(.L_x_2478) ;  /* 0xfffffffc00f08947 */ /* 0x004fea000383ffff */
[----:B------:R-:W-:Y:S05]  /*1b190*/  BRA `(.L_x_2563) ;  /* 0xffffffbc00407947 */ /* 0x000fea000383ffff */
.L_x_2483:
[----:B0-----:R0:W2:Y:S02]  /*1b1a0*/  SYNCS.PHASECHK.TRANS64.TRYWAIT P0, [R6+URZ+0x38840], R3 ;  /* 0x03884003060075a7 */ /* 0x0010a4000800017f */
[----:B--2---:R-:W-:Y:S05]  /*1b1b0*/  @!P0 NANOSLEEP.SYNCS 0x989680 ;  /* 0x009896800000895d */ /* 0x004fea0003900000 */
[----:B------:R-:W2:Y:S02]  /*1b1c0*/  @!P0 SYNCS.PHASECHK.TRANS64 P0, [R6+URZ+0x38840], R3 ;  /* 0x03884003060085a7 */ /* 0x000ea4000800007f */
[----:B--2---:R-:W-:Y:S05]  /*1b1d0*/  @!P0 BRA `(.L_x_2483) ;  /* 0xfffffffc00f08947 */ /* 0x004fea000383ffff */
[----:B------:R-:W-:Y:S05]  /*1b1e0*/  BRA `(.L_x_2564) ;  /* 0xffffffc000207947 */ /* 0x000fea000383ffff */
.L_x_2484:
        /* <DEDUP_REMOVED lines=8> */
.L_x_2566:
[----:B------:R-:W-:Y:S05]  /*1b270*/  BSYNC B1 ;  /* 0x0000000000017941 */ /* 0x000fea0003800000 */
.L_x_2565:
        /* <DEDUP_REMOVED lines=12> */
.L_x_2567:
        /* <DEDUP_REMOVED lines=13> */
.L_x_2568:
        /* <DEDUP_REMOVED lines=14> */
.L_x_2569:
[----:B------:R-:W-:Y:S02]  /*1b4f0*/  IMAD.MOV.U32 R13, RZ, RZ, R10 ;  /* 0x000000ffff0d7224 */ /* 0x000fe400078e000a */
[----:B------:R-:W-:Y:S02]  /*1b500*/  IMAD.MOV.U32 R12, RZ, RZ, 0x2 ;  /* 0x00000002ff0c7424 */ /* 0x000fe400078e00ff */
[----:B------:R-:W-:-:S07]  /*1b510*/  IMAD.MOV.U32 R2, RZ, RZ, R14 ;  /* 0x000000ffff027224 */ /* 0x000fce00078e000e */
[----:B------:R-:W-:Y:S05]  /*1b520*/  WARPSYNC.COLLECTIVE R15, `(.L_x_2570) ;  /* 0x000000000f087348 */ /* 0x000fea0003c00000 */
[----:B------:R0:W1:Y:S02]  /*1b530*/  SHFL.IDX P6, R14, R13, R12, R11 ;  /* 0x0000000c0d0e7389 */ /* 0x00006400000c000b */
[----:B01----:R-:W-:Y:S01]  /*1b540*/  ENDCOLLECTIVE ;  /* 0x000000000000791b */ /* 0x003fe20003800000 */
.L_x_2570:
        /* <DEDUP_REMOVED lines=14> */
.L_x_2571:
[----:B------:R-:W-:Y:S02]  /*1b630*/  IMAD.MOV.U32 R13, RZ, RZ, R10 ;  /* 0x000000ffff0d7224 */ /* 0x000fe400078e000a */
[----:B------:R-:W-:Y:S02]  /*1b640*/  IMAD.MOV.U32 R12, RZ, RZ, 0x3 ;  /* 0x00000003ff0c7424 */ /* 0x000fe400078e00ff */
[----:B------:R-:W-:-:S07]  /*1b650*/  IMAD.MOV.U32 R2, RZ, RZ, R14 ;  /* 0x000000ffff027224 */ /* 0x000fce00078e000e */
[----:B------:R-:W-:Y:S05]  /*1b660*/  WARPSYNC.COLLECTIVE R15, `(.L_x_2572) ;  /* 0x000000000f087348 */ /* 0x000fea0003c00000 */
[----:B------:R0:W1:Y:S02]  /*1b670*/  SHFL.IDX P6, R14, R13, R12, R11 ;  /* 0x0000000c0d0e7389 */ /* 0x00006400000c000b */
[----:B01----:R-:W-:Y:S01]  /*1b680*/  ENDCOLLECTIVE ;  /* 0x000000000000791b */ /* 0x003fe20003800000 */
.L_x_2572:
        /* <DEDUP_REMOVED lines=14> */
.L_x_2573:
[----:B------:R-:W-:Y:S02]  /*1b770*/  IMAD.MOV.U32 R13, RZ, RZ, R10 ;  /* 0x000000ffff0d7224 */ /* 0x000fe400078e000a */
[----:B------:R-:W-:Y:S02]  /*1b780*/  IMAD.MOV.U32 R12, RZ, RZ, 0x4 ;  /* 0x00000004ff0c7424 */ /* 0x000fe400078e00ff */
[----:B------:R-:W-:-:S07]  /*1b790*/  IMAD.MOV.U32 R2, RZ, RZ, R14 ;  /* 0x000000ffff027224 */ /* 0x000fce00078e000e */
[----:B------:R-:W-:Y:S05]  /*1b7a0*/  WARPSYNC.COLLECTIVE R15, `(.L_x_2574) ;  /* 0x000000000f087348 */ /* 0x000fea0003c00000 */
[----:B------:R0:W1:Y:S02]  /*1b7b0*/  SHFL.IDX P6, R14, R13, R12, R11 ;  /* 0x0000000c0d0e7389 */ /* 0x00006400000c000b */
[----:B01----:R-:W-:Y:S01]  /*1b7c0*/  ENDCOLLECTIVE ;  /* 0x000000000000791b */ /* 0x003fe20003800000 */
.L_x_2574:
        /* <DEDUP_REMOVED lines=17> */
.L_x_2575:
[----:B------:R-:W-:Y:S01]  /*1b8e0*/  IMAD.MOV.U32 R2, RZ, RZ, R14 ;  /* 0x000000ffff027224 */ /* 0x000fe200078e000e */
[----:B------:R-:W-:Y:S06]  /*1b8f0*/  BRA `(.L_x_2576) ;  /* 0xffffffbc006c7947 */ /* 0x000fec000383ffff */
.L_x_2489:
[----:B--2---:R2:W3:Y:S02]  /*1b900*/  SYNCS.PHASECHK.TRANS64.TRYWAIT P0, [R6+URZ+0x38860], R2 ;  /* 0x03886002060075a7 */ /* 0x0044e4000800017f */
[----:B---3--:R-:W-:Y:S05]  /*1b910*/  @!P0 NANOSLEEP.SYNCS 0x989680 ;  /* 0x009896800000895d */ /* 0x008fea0003900000 */
[----:B------:R-:W3:Y:S02]  /*1b920*/  @!P0 SYNCS.PHASECHK.TRANS64 P0, [R6+URZ+0x38860], R2 ;  /* 0x03886002060085a7 */ /* 0x000ee4000800007f */
[----:B---3--:R-:W-:Y:S05]  /*1b930*/  @!P0 BRA `(.L_x_2489) ;  /* 0xfffffffc00f08947 */ /* 0x008fea000383ffff */
[----:B------:R-:W-:Y:S05]  /*1b940*/  BRA `(.L_x_2577) ;  /* 0xffffffbc00e47947 */ /* 0x000fea000383ffff */
.L_x_2490:
[----:B------:R-:W-:Y:S01]  /*1b950*/  BSSY B1, `(.L_x_2578) ;  /* 0x0000008000017945 */ /* 0x000fe20003800000 */
[----:B------:R-:W-:Y:S02]  /*1b960*/  IMAD.MOV.U32 R13, RZ, RZ, R19 ;  /* 0x000000ffff0d7224 */ /* 0x000fe400078e0013 */
[----:B------:R-:W-:Y:S02]  /*1b970*/  IMAD.MOV.U32 R12, RZ, RZ, RZ ;  /* 0x000000ffff0c7224 */ /* 0x000fe400078e00ff */
[----:B------:R-:W-:Y:S02]  /*1b980*/  IMAD.MOV.U32 R11, RZ, RZ, 0x181f ;  /* 0x0000181fff0b7424 */ /* 0x000fe400078e00ff */
[----:B------:R-:W-:-:S07]  /*1b990*/  IMAD.MOV.U32 R15, RZ, RZ, -0x1 ;  /* 0xffffffffff0f7424 */ /* 0x000fce00078e00ff */
[----:B-12---:R-:W-:Y:S05]  /*1b9a0*/  WARPSYNC.COLLECTIVE R15, `(.L_x_2579) ;  /* 0x000000000f087348 */ /* 0x006fea0003c00000 */
[----:B-1----:R0:W1:Y:S02]  /*1b9b0*/  SHFL.IDX P6, R14, R13, R12, R11 ;  /* 0x0000000c0d0e7389 */ /* 0x00206400000c000b */
[----:B012---:R-:W-:Y:S01]  /*1b9c0*/  ENDCOLLECTIVE ;  /* 0x000000000000791b */ /* 0x007fe20003800000 */
.L_x_2579:
[----:B------:R-:W-:Y:S05]  /*1b9d0*/  BSYNC B1 ;  /* 0x0000000000017941 */ /* 0x000fea0003800000 */
.L_x_2578:
        /* <DEDUP_REMOVED lines=9> */
.L_x_2580:
[----:B------:R-:W-:Y:S02]  /*1ba70*/  IMAD.MOV.U32 R13, RZ, RZ, R19 ;  /* 0x000000ffff0d7224 */ /* 0x000fe400078e0013 */
[----:B------:R-:W-:Y:S02]  /*1ba80*/  IMAD.MOV.U32 R12, RZ, RZ, 0x1 ;  /* 0x00000001ff0c7424 */ /* 0x000fe400078e00ff */
[----:B------:R-:W-:-:S07]  /*1ba90*/  IMAD.MOV.U32 R2, RZ, RZ, R14 ;  /* 0x000000ffff027224 */ /* 0x000fce00078e000e */
[----:B------:R-:W-:Y:S05]  /*1baa0*/  WARPSYNC.COLLECTIVE R15, `(.L_x_2581) ;  /* 0x000000000f087348 */ /* 0x000fea0003c00000 */
[----:B------:R0:W1:Y:S02]  /*1bab0*/  SHFL.IDX P6, R14, R13, R12, R11 ;  /* 0x0000000c0d0e7389 */ /* 0x00006400000c000b */
[----:B01----:R-:W-:Y:S01]  /*1bac0*/  ENDCOLLECTIVE ;  /* 0x000000000000791b */ /* 0x003fe20003800000 */
.L_x_2581:
        /* <DEDUP_REMOVED lines=18> */
.L_x_2582:
[----:B------:R-:W-:Y:S02]  /*1bbf0*/  IMAD.MOV.U32 R13, RZ, RZ, R19 ;  /* 0x000000ffff0d7224 */ /* 0x000fe400078e0013 */
[----:B------:R-:W-:Y:S02]  /*1bc00*/  IMAD.MOV.U32 R12, RZ, RZ, 0x2 ;  /* 0x00000002ff0c7424 */ /* 0x000fe400078e00ff */
[----:B------:R-:W-:-:S07]  /*1bc10*/  IMAD.MOV.U32 R2, RZ, RZ, R14 ;  /* 0x000000ffff027224 */ /* 0x000fce00078e000e */
[----:B------:R-:W-:Y:S05]  /*1bc20*/  WARPSYNC.COLLECTIVE R15, `(.L_x_2583) ;  /* 0x000000000f087348 */ /* 0x000fea0003c00000 */
[----:B------:R0:W1:Y:S02]  /*1bc30*/  SHFL.IDX P6, R14, R13, R12, R11 ;  /* 0x0000000c0d0e7389 */ /* 0x00006400000c000b */
[----:B01----:R-:W-:Y:S01]  /*1bc40*/  ENDCOLLECTIVE ;  /* 0x000000000000791b */ /* 0x003fe20003800000 */
.L_x_2583:
        /* <DEDUP_REMOVED lines=18> */
.L_x_2584:
[----:B------:R-:W-:Y:S02]  /*1bd70*/  IMAD.MOV.U32 R13, RZ, RZ, R19 ;  /* 0x000000ffff0d7224 */ /* 0x000fe400078e0013 */
[----:B------:R-:W-:Y:S02]  /*1bd80*/  IMAD.MOV.U32 R12, RZ, RZ, 0x3 ;  /* 0x00000003ff0c7424 */ /* 0x000fe400078e00ff */
[----:B------:R-:W-:-:S07]  /*1bd90*/  IMAD.MOV.U32 R2, RZ, RZ, R14 ;  /* 0x000000ffff027224 */ /* 0x000fce00078e000e */
[----:B------:R-:W-:Y:S05]  /*1bda0*/  WARPSYNC.COLLECTIVE R15, `(.L_x_2585) ;  /* 0x000000000f087348 */ /* 0x000fea0003c00000 */
[----:B------:R0:W1:Y:S02]  /*1bdb0*/  SHFL.IDX P6, R14, R13, R12, R11 ;  /* 0x0000000c0d0e7389 */ /* 0x00006400000c000b */
[----:B01----:R-:W-:Y:S01]  /*1bdc0*/  ENDCOLLECTIVE ;  /* 0x000000000000791b */ /* 0x003fe20003800000 */
.L_x_2585:
        /* <DEDUP_REMOVED lines=18> */
.L_x_2586:
[----:B------:R-:W-:Y:S02]  /*1bef0*/  IMAD.MOV.U32 R13, RZ, RZ, R19 ;  /* 0x000000ffff0d7224 */ /* 0x000fe400078e0013 */
[----:B------:R-:W-:Y:S02]  /*1bf00*/  IMAD.MOV.U32 R12, RZ, RZ, 0x4 ;  /* 0x00000004ff0c7424 */ /* 0x000fe400078e00ff */
[----:B------:R-:W-:-:S07]  /*1bf10*/  IMAD.MOV.U32 R2, RZ, RZ, R14 ;  /* 0x000000ffff027224 */ /* 0x000fce00078e000e */
[----:B------:R-:W-:Y:S05]  /*1bf20*/  WARPSYNC.COLLECTIVE R15, `(.L_x_2587) ;  /* 0x000000000f087348 */ /* 0x000fea0003c00000 */
[----:B------:R0:W1:Y:S02]  /*1bf30*/  SHFL.IDX P6, R14, R13, R12, R11 ;  /* 0x0000000c0d0e7389 */ /* 0x00006400000c000b */
[----:B01----:R-:W-:Y:S01]  /*1bf40*/  ENDCOLLECTIVE ;  /* 0x000000000000791b */ /* 0x003fe20003800000 */
.L_x_2587:
        /* <DEDUP_REMOVED lines=13> */
.L_x_2588:
        /* <DEDUP_REMOVED lines=9> */
.L_x_2498:
[----:B0-----:R0:W2:Y:S02]  /*1c0b0*/  SYNCS.PHASECHK.TRANS64.TRYWAIT P0, [R4+URZ+0x38860], R3 ;  /* 0x03886003040075a7 */ /* 0x0010a4000800017f */
[----:B--2---:R-:W-:Y:S05]  /*1c0c0*/  @!P0 NANOSLEEP.SYNCS 0x989680 ;  /* 0x009896800000895d */ /* 0x004fea0003900000 */
[----:B------:R-:W2:Y:S02]  /*1c0d0*/  @!P0 SYNCS.PHASECHK.TRANS64 P0, [R4+URZ+0x38860], R3 ;  /* 0x03886003040085a7 */ /* 0x000ea4000800007f */
[----:B--2---:R-:W-:Y:S05]  /*1c0e0*/  @!P0 BRA `(.L_x_2498) ;  /* 0xfffffffc00f08947 */ /* 0x004fea000383ffff */
[----:B------:R-:W-:Y:S05]  /*1c0f0*/  BRA `(.L_x_2590) ;  /* 0xffffffc000247947 */ /* 0x000fea000383ffff */
.L_x_2499:
        /* <DEDUP_REMOVED lines=8> */
.L_x_2592:
[----:B------:R-:W-:Y:S05]  /*1c180*/  BSYNC B0 ;  /* 0x0000000000007941 */ /* 0x000fea0003800000 */
.L_x_2591:
        /* <DEDUP_REMOVED lines=9> */
.L_x_2593:
        /* <DEDUP_REMOVED lines=21> */
.L_x_2594:
        /* <DEDUP_REMOVED lines=11> */
.L_x_2595:
[----:B------:R-:W-:Y:S02]  /*1c420*/  IMAD.MOV.U32 R13, RZ, RZ, R19 ;  /* 0x000000ffff0d7224 */ /* 0x000fe400078e0013 */
[----:B------:R-:W-:Y:S01]  /*1c430*/  IMAD.MOV.U32 R12, RZ, RZ, 0x2 ;  /* 0x00000002ff0c7424 */ /* 0x000fe200078e00ff */
[----:B------:R-:W-:-:S13]  /*1c440*/  IADD3 R2, P4, R14, R8, RZ ;  /* 0x000000080e027210 */ /* 0x000fda0007f9e0ff */
[----:B------:R-:W-:Y:S05]  /*1c450*/  WARPSYNC.COLLECTIVE R15, `(.L_x_2596) ;  /* 0x000000000f087348 */ /* 0x000fea0003c00000 */
[----:B------:R0:W1:Y:S02]  /*1c460*/  SHFL.IDX P6, R14, R13, R12, R11 ;  /* 0x0000000c0d0e7389 */ /* 0x00006400000c000b */
[----:B01----:R-:W-:Y:S01]  /*1c470*/  ENDCOLLECTIVE ;  /* 0x000000000000791b */ /* 0x003fe20003800000 */
.L_x_2596:
        /* <DEDUP_REMOVED lines=12> */
.L_x_2597:
        /* <DEDUP_REMOVED lines=14> */
.L_x_2598:
        /* <DEDUP_REMOVED lines=12> */
.L_x_2599:
        /* <DEDUP_REMOVED lines=14> */
.L_x_2600:
        /* <DEDUP_REMOVED lines=12> */
.L_x_2601:
        /* <DEDUP_REMOVED lines=9> */
.L_x_2504:
        /* <DEDUP_REMOVED lines=8> */
.L_x_2604:
[----:B------:R-:W-:Y:S05]  /*1c990*/  BSYNC B0 ;  /* 0x0000000000007941 */ /* 0x000fea0003800000 */
.L_x_2603:
        /* <DEDUP_REMOVED lines=9> */
.L_x_2605:
        /* <DEDUP_REMOVED lines=24> */
.L_x_2606:
[----:B------:R-:W-:Y:S01]  /*1cbb0*/  IMAD.MOV.U32 R12, RZ, RZ, 0x2 ;  /* 0x00000002ff0c7424 */ /* 0x000fe200078e00ff */
[----:B------:R-:W-:-:S05]  /*1cbc0*/  SEL R14, R14, RZ, P1 ;  /* 0x000000ff0e0e7207 */ /* 0x000fca0000800000 */
[----:B------:R-:W-:-:S04]  /*1cbd0*/  IMAD.IADD R5, R13, 0x1, R14 ;  /* 0x000000010d057824 */ /* 0x000fc800078e020e */
[----:B------:R-:W-:-:S07]  /*1cbe0*/  IMAD.MOV.U32 R13, RZ, RZ, R5 ;  /* 0x000000ffff0d7224 */ /* 0x000fce00078e0005 */
[----:B------:R-:W-:Y:S05]  /*1cbf0*/  WARPSYNC.COLLECTIVE R15, `(.L_x_2607) ;  /* 0x000000000f087348 */ /* 0x000fea0003c00000 */
[----:B------:R0:W1:Y:S02]  /*1cc00*/  SHFL.UP P6, R14, R13, R12, R11 ;  /* 0x0400000c0d0e7389 */ /* 0x00006400000c000b */
[----:B01----:R-:W-:Y:S01]  /*1cc10*/  ENDCOLLECTIVE ;  /* 0x000000000000791b */ /* 0x003fe20003800000 */
.L_x_2607:
[----:B------:R-:W-:Y:S01]  /*1cc20*/  IMAD.MOV.U32 R12, RZ, RZ, 0x4 ;  /* 0x00000004ff0c7424 */ /* 0x000fe200078e00ff */
[----:B------:R-:W-:-:S05]  /*1cc30*/  SEL R2, R14, RZ, P2 ;  /* 0x000000ff0e027207 */ /* 0x000fca0001000000 */
[----:B------:R-:W-:-:S04]  /*1cc40*/  IMAD.IADD R2, R5, 0x1, R2 ;  /* 0x0000000105027824 */ /* 0x000fc800078e0202 */
[----:B------:R-:W-:-:S07]  /*1cc50*/  IMAD.MOV.U32 R13, RZ, RZ, R2 ;  /* 0x000000ffff0d7224 */ /* 0x000fce00078e0002 */
[----:B------:R-:W-:Y:S05]  /*1cc60*/  WARPSYNC.COLLECTIVE R15, `(.L_x_2608) ;  /* 0x000000000f087348 */ /* 0x000fea0003c00000 */
[----:B------:R0:W1:Y:S02]  /*1cc70*/  SHFL.UP P6, R14, R13, R12, R11 ;  /* 0x0400000c0d0e7389 */ /* 0x00006400000c000b */
[----:B01----:R-:W-:Y:S01]  /*1cc80*/  ENDCOLLECTIVE ;  /* 0x000000000000791b */ /* 0x003fe20003800000 */
.L_x_2608:
[----:B------:R-:W-:Y:S01]  /*1cc90*/  IMAD.MOV.U32 R12, RZ, RZ, 0x8 ;  /* 0x00000008ff0c7424 */ /* 0x000fe200078e00ff */
[----:B------:R-:W-:-:S05]  /*1cca0*/  SEL R3, R14, RZ, P3 ;  /* 0x000000ff0e037207 */ /* 0x000fca0001800000 */
[----:B------:R-:W-:-:S04]  /*1ccb0*/  IMAD.IADD R3, R2, 0x1, R3 ;  /* 0x0000000102037824 */ /* 0x000fc800078e0203 */
[----:B------:R-:W-:-:S07]  /*1ccc0*/  IMAD.MOV.U32 R13, RZ, RZ, R3 ;  /* 0x000000ffff0d7224 */ /* 0x000fce00078e0003 */
[----:B------:R-:W-:Y:S05]  /*1ccd0*/  WARPSYNC.COLLECTIVE R15, `(.L_x_2609) ;  /* 0x000000000f087348 */ /* 0x000fea0003c00000 */
[----:B------:R0:W1:Y:S02]  /*1cce0*/  SHFL.UP P6, R14, R13, R12, R11 ;  /* 0x0400000c0d0e7389 */ /* 0x00006400000c000b */
[----:B01----:R-:W-:Y:S01]  /*1ccf0*/  ENDCOLLECTIVE ;  /* 0x000000000000791b */ /* 0x003fe20003800000 */
.L_x_2609:
[----:B------:R-:W-:Y:S01]  /*1cd00*/  IMAD.MOV.U32 R12, RZ, RZ, 0x10 ;  /* 0x00000010ff0c7424 */ /* 0x000fe200078e00ff */
[----:B------:R-:W-:-:S05]  /*1cd10*/  SEL R14, R14, RZ, P4 ;  /* 0x000000ff0e0e7207 */ /* 0x000fca0002000000 */
[----:B------:R-:W-:-:S04]  /*1cd20*/  IMAD.IADD R5, R3, 0x1, R14 ;  /* 0x0000000103057824 */ /* 0x000fc800078e020e */
[----:B------:R-:W-:-:S07]  /*1cd30*/  IMAD.MOV.U32 R13, RZ, RZ, R5 ;  /* 0x000000ffff0d7224 */ /* 0x000fce00078e0005 */
[----:B------:R-:W-:Y:S05]  /*1cd40*/  WARPSYNC.COLLECTIVE R15, `(.L_x_2610) ;  /* 0x000000000f087348 */ /* 0x000fea0003c00000 */
[----:B------:R0:W1:Y:S02]  /*1cd50*/  SHFL.UP P6, R14, R13, R12, R11 ;  /* 0x0400000c0d0e7389 */ /* 0x00006400000c000b */
[----:B01----:R-:W-:Y:S01]  /*1cd60*/  ENDCOLLECTIVE ;  /* 0x000000000000791b */ /* 0x003fe20003800000 */
.L_x_2610:
        /* <DEDUP_REMOVED lines=8> */
.L_x_2611:
[----:B------:R-:W-:Y:S05]  /*1cdf0*/  BRA `(.L_x_2612) ;  /* 0xffffffbc00407947 */ /* 0x000fea000383ffff */
.L_x_2507:
[----:B------:R-:W-:Y:S01]  /*1ce00*/  BSSY B0, `(.L_x_2613) ;  /* 0x0000007000007945 */ /* 0x000fe20003800000 */
[----:B------:R-:W-:Y:S02]  /*1ce10*/  IMAD.MOV.U32 R12, RZ, RZ, 0x1 ;  /* 0x00000001ff0c7424 */ /* 0x000fe400078e00ff */
[----:B------:R-:W-:Y:S02]  /*1ce20*/  IMAD.MOV.U32 R11, RZ, RZ, RZ ;  /* 0x000000ffff0b7224 */ /* 0x000fe400078e00ff */
[----:B------:R-:W-:-:S07]  /*1ce30*/  IMAD.MOV.U32 R15, RZ, RZ, -0x1 ;  /* 0xffffffffff0f7424 */ /* 0x000fce00078e00ff */
[----:B------:R-:W-:Y:S05]  /*1ce40*/  WARPSYNC.COLLECTIVE R15, `(.L_x_2614) ;  /* 0x000000000f087348 */ /* 0x000fea0003c00000 */
[----:B------:R0:W1:Y:S02]  /*1ce50*/  SHFL.UP P6, R14, R13, R12, R11 ;  /* 0x0400000c0d0e7389 */ /* 0x00006400000c000b */
[----:B01----:R-:W-:Y:S01]  /*1ce60*/  ENDCOLLECTIVE ;  /* 0x000000000000791b */ /* 0x003fe20003800000 */
.L_x_2614:
[----:B------:R-:W-:Y:S05]  /*1ce70*/  BSYNC B0 ;  /* 0x0000000000007941 */ /* 0x000fea0003800000 */
.L_x_2613:
        /* <DEDUP_REMOVED lines=8> */
.L_x_2615:
[----:B------:R-:W-:Y:S01]  /*1cf00*/  IMAD.MOV.U32 R12, RZ, RZ, 0x4 ;  /* 0x00000004ff0c7424 */ /* 0x000fe200078e00ff */
[----:B------:R-:W-:-:S05]  /*1cf10*/  SEL R2, R14, RZ, P2 ;  /* 0x000000ff0e027207 */ /* 0x000fca0001000000 */
[----:B------:R-:W-:-:S04]  /*1cf20*/  IMAD.IADD R2, R13, 0x1, R2 ;  /* 0x000000010d027824 */ /* 0x000fc800078e0202 */
[----:B------:R-:W-:-:S07]  /*1cf30*/  IMAD.MOV.U32 R13, RZ, RZ, R2 ;  /* 0x000000ffff0d7224 */ /* 0x000fce00078e0002 */
[----:B------:R-:W-:Y:S05]  /*1cf40*/  WARPSYNC.COLLECTIVE R15, `(.L_x_2616) ;  /* 0x000000000f087348 */ /* 0x000fea0003c00000 */
[----:B------:R0:W1:Y:S02]  /*1cf50*/  SHFL.UP P6, R14, R13, R12, R11 ;  /* 0x0400000c0d0e7389 */ /* 0x00006400000c000b */
[----:B01----:R-:W-:Y:S01]  /*1cf60*/  ENDCOLLECTIVE ;  /* 0x000000000000791b */ /* 0x003fe20003800000 */
.L_x_2616:
[----:B------:R-:W-:Y:S01]  /*1cf70*/  IMAD.MOV.U32 R12, RZ, RZ, 0x8 ;  /* 0x00000008ff0c7424 */ /* 0x000fe200078e00ff */
[----:B------:R-:W-:-:S05]  /*1cf80*/  SEL R3, R14, RZ, P3 ;  /* 0x000000ff0e037207 */ /* 0x000fca0001800000 */
[----:B------:R-:W-:-:S04]  /*1cf90*/  IMAD.IADD R3, R2, 0x1, R3 ;  /* 0x0000000102037824 */ /* 0x000fc800078e0203 */
[----:B------:R-:W-:-:S07]  /*1cfa0*/  IMAD.MOV.U32 R13, RZ, RZ, R3 ;  /* 0x000000ffff0d7224 */ /* 0x000fce00078e0003 */
[----:B------:R-:W-:Y:S05]  /*1cfb0*/  WARPSYNC.COLLECTIVE R15, `(.L_x_2617) ;  /* 0x000000000f087348 */ /* 0x000fea0003c00000 */
[----:B------:R0:W1:Y:S02]  /*1cfc0*/  SHFL.UP P6, R14, R13, R12, R11 ;  /* 0x0400000c0d0e7389 */ /* 0x00006400000c000b */
[----:B01----:R-:W-:Y:S01]  /*1cfd0*/  ENDCOLLECTIVE ;  /* 0x000000000000791b */ /* 0x003fe20003800000 */
.L_x_2617:
[----:B------:R-:W-:Y:S01]  /*1cfe0*/  IMAD.MOV.U32 R12, RZ, RZ, 0x10 ;  /* 0x00000010ff0c7424 */ /* 0x000fe200078e00ff */
[----:B------:R-:W-:-:S05]  /*1cff0*/  SEL R14, R14, RZ, P4 ;  /* 0x000000ff0e0e7207 */ /* 0x000fca0002000000 */
[----:B------:R-:W-:-:S04]  /*1d000*/  IMAD.IADD R5, R3, 0x1, R14 ;  /* 0x0000000103057824 */ /* 0x000fc800078e020e */
[----:B------:R-:W-:-:S07]  /*1d010*/  IMAD.MOV.U32 R13, RZ, RZ, R5 ;  /* 0x000000ffff0d7224 */ /* 0x000fce00078e0005 */
[----:B------:R-:W-:Y:S05]  /*1d020*/  WARPSYNC.COLLECTIVE R15, `(.L_x_2618) ;  /* 0x000000000f087348 */ /* 0x000fea0003c00000 */
[----:B------:R0:W1:Y:S02]  /*1d030*/  SHFL.UP P6, R14, R13, R12, R11 ;  /* 0x0400000c0d0e7389 */ /* 0x00006400000c000b */
[----:B01----:R-:W-:Y:S01]  /*1d040*/  ENDCOLLECTIVE ;  /* 0x000000000000791b */ /* 0x003fe20003800000 */
.L_x_2618:
        /* <DEDUP_REMOVED lines=8> */
.L_x_2619:
[----:B------:R-:W-:Y:S05]  /*1d0d0*/  BRA `(.L_x_2620) ;  /* 0xffffffbc002c7947 */ /* 0x000fea000383ffff */
.L_x_2509:
[----:B------:R-:W-:Y:S01]  /*1d0e0*/  BSSY B0, `(.L_x_2621) ;  /* 0x0000006000007945 */ /* 0x000fe20003800000 */
[----:B------:R-:W-:Y:S01]  /*1d0f0*/  PLOP3.LUT P6, PT, P6, PT, PT, 0x8, 0x0 ;  /* 0x000000000000781c */ /* 0x000fe200037ce170 */
[----:B------:R-:W-:-:S12]  /*1d100*/  IMAD.MOV.U32 R15, RZ, RZ, -0x1 ;  /* 0xffffffffff0f7424 */ /* 0x000fd800078e00ff */
[----:B0-----:R-:W-:Y:S05]  /*1d110*/  WARPSYNC.COLLECTIVE R15, `(.L_x_2622) ;  /* 0x000000000f087348 */ /* 0x001fea0003c00000 */
[----:B------:R-:W-:Y:S01]  /*1d120*/  VOTE.ANY R14, PT, P6 ;  /* 0x00000000000e7806 */ /* 0x000fe200030e0100 */
[----:B0-----:R-:W-:Y:S06]  /*1d130*/  ENDCOLLECTIVE ;  /* 0x000000000000791b */ /* 0x001fec0003800000 */
.L_x_2622:
[----:B------:R-:W-:Y:S05]  /*1d140*/  BSYNC B0 ;  /* 0x0000000000007941 */ /* 0x000fea0003800000 */
.L_x_2621:
        /* <DEDUP_REMOVED lines=8> */
.L_x_2623:
[----:B------:R-:W-:Y:S02]  /*1d1d0*/  IMAD.IADD R27, R12, 0x1, R27 ;  /* 0x000000010c1b7824 */ /* 0x000fe400078e021b */
[----:B------:R-:W-:Y:S02]  /*1d1e0*/  IMAD.MOV.U32 R13, RZ, RZ, R4 ;  /* 0x000000ffff0d7224 */ /* 0x000fe400078e0004 */
[----:B------:R-:W-:-:S07]  /*1d1f0*/  IMAD.MOV.U32 R25, RZ, RZ, R14 ;  /* 0x000000ffff197224 */ /* 0x000fce00078e000e */
[----:B------:R-:W-:Y:S05]  /*1d200*/  WARPSYNC.COLLECTIVE R15, `(.L_x_2624) ;  /* 0x000000000f087348 */ /* 0x000fea0003c00000 */
[----:B------:R0:W1:Y:S02]  /*1d210*/  SHFL.IDX P6, R14, R13, R12, R11 ;  /* 0x0000000c0d0e7389 */ /* 0x00006400000c000b */
[----:B01----:R-:W-:Y:S01]  /*1d220*/  ENDCOLLECTIVE ;  /* 0x000000000000791b */ /* 0x003fe20003800000 */
.L_x_2624:
[----:B------:R-:W-:Y:S01]  /*1d230*/  IMAD.MOV.U32 R4, RZ, RZ, R14 ;  /* 0x000000ffff047224 */ /* 0x000fe200078e000e */
[----:B------:R-:W-:Y:S06]  /*1d240*/  BRA `(.L_x_2625) ;  /* 0xffffffbc00107947 */ /* 0x000fec000383ffff */
.L_x_2511:
[----:B------:R-:W-:Y:S01]  /*1d250*/  BSSY B0, `(.L_x_2626) ;  /* 0x0000007000007945 */ /* 0x000fe20003800000 */
[----:B------:R-:W-:Y:S02]  /*1d260*/  IMAD.MOV.U32 R13, RZ, RZ, R2 ;  /* 0x000000ffff0d7224 */ /* 0x000fe400078e0002 */
[----:B------:R-:W-:Y:S02]  /*1d270*/  IMAD.MOV.U32 R11, RZ, RZ, 0x1f ;  /* 0x0000001fff0b7424 */ /* 0x000fe400078e00ff */
[----:B------:R-:W-:-:S07]  /*1d280*/  IMAD.MOV.U32 R15, RZ, RZ, -0x1 ;  /* 0xffffffffff0f7424 */ /* 0x000fce00078e00ff */
[----:B0-23--:R-:W-:Y:S05]  /*1d290*/  WARPSYNC.COLLECTIVE R15, `(.L_x_2627) ;  /* 0x000000000f087348 */ /* 0x00dfea0003c00000 */
[----:B------:R1:W4:Y:S02]  /*1d2a0*/  SHFL.IDX P6, R14, R13, R12, R11 ;  /* 0x0000000c0d0e7389 */ /* 0x00032400000c000b */
[----:B01234-:R-:W-:Y:S01]  /*1d2b0*/  ENDCOLLECTIVE ;  /* 0x000000000000791b */ /* 0x01ffe20003800000 */
.L_x_2627:
[----:B------:R-:W-:Y:S05]  /*1d2c0*/  BSYNC B0 ;  /* 0x0000000000007941 */ /* 0x000fea0003800000 */
.L_x_2626:
[----:B------:R-:W-:Y:S01]  /*1d2d0*/  IMAD.MOV.U32 R6, RZ, RZ, R14 ;  /* 0x000000ffff067224 */ /* 0x000fe200078e000e */
[----:B------:R-:W-:Y:S06]  /*1d2e0*/  BRA `(.L_x_2510) ;  /* 0xffffffbc00007947 */ /* 0x000fec000383ffff */
.L_x_2517:
[----:B-1----:R1:W3:Y:S02]  /*1d2f0*/  SYNCS.PHASECHK.TRANS64.TRYWAIT P0, [R4+URZ+0x38820], R0 ;  /* 0x03882000040075a7 */ /* 0x0022e4000800017f */
[----:B---3--:R-:W-:Y:S05]  /*1d300*/  @!P0 NANOSLEEP.SYNCS 0x989680 ;  /* 0x009896800000895d */ /* 0x008fea0003900000 */
[----:B------:R-:W3:Y:S02]  /*1d310*/  @!P0 SYNCS.PHASECHK.TRANS64 P0, [R4+URZ+0x38820], R0 ;  /* 0x03882000040085a7 */ /* 0x000ee4000800007f */
[----:B---3--:R-:W-:Y:S05]  /*1d320*/  @!P0 BRA `(.L_x_2517) ;  /* 0xfffffffc00f08947 */ /* 0x008fea000383ffff */
[----:B------:R-:W-:Y:S05]  /*1d330*/  BRA `(.L_x_2628) ;  /* 0xffffffc400587947 */ /* 0x000fea000383ffff */
.L_x_2518:
        /* <DEDUP_REMOVED lines=11> */
.L_x_2630:
[----:B------:R-:W-:Y:S05]  /*1d3f0*/  BSYNC B0 ;  /* 0x0000000000007941 */ /* 0x000fea0003800000 */
.L_x_2629:
[----:B------:R-:W-:Y:S05]  /*1d400*/  BRA `(.L_x_2631) ;  /* 0xffffffc400407947 */ /* 0x000fea000383ffff */
.L_x_2521:
[----:B------:R-:W-:Y:S01]  /*1d410*/  BSSY B1, `(.L_x_2632) ;  /* 0x0000006000017945 */ /* 0x000fe20003800000 */
[----:B------:R-:W-:-:S07]  /*1d420*/  IMAD.MOV.U32 R15, RZ, RZ, -0x1 ;  /* 0xffffffffff0f7424 */ /* 0x000fce00078e00ff */
[----:B012---:R-:W-:Y:S05]  /*1d430*/  WARPSYNC.COLLECTIVE R15, `(.L_x_2633) ;  /* 0x000000000f0c7348 */ /* 0x007fea0003c00000 */
[----:B------:R-:W-:Y:S02]  /*1d440*/  ELECT P6, UR62, PT ;  /* 0x00000000003e782f */ /* 0x000fe400038c0000 */
[----:B------:R-:W-:Y:S01]  /*1d450*/  MOV R14, UR62 ;  /* 0x0000003e000e7c02 */ /* 0x000fe20008000f00 */
[----:B012---:R-:W-:Y:S10]  /*1d460*/  ENDCOLLECTIVE ;  /* 0x000000000000791b */ /* 0x007ff40003800000 */
.L_x_2633:
[----:B------:R-:W-:Y:S05]  /*1d470*/  BSYNC B1 ;  /* 0x0000000000017941 */ /* 0x000fea0003800000 */
.L_x_2632:
[----:B------:R-:W-:Y:S05]  /*1d480*/  BRA `(.L_x_2634) ;  /* 0xffffffc400387947 */ /* 0x000fea000383ffff */
.L_x_2523:
[----:B-1----:R1:W3:Y:S02]  /*1d490*/  SYNCS.PHASECHK.TRANS64.TRYWAIT P1, [R5+URZ+0x38840], R0 ;  /* 0x03884000050075a7 */ /* 0x0022e4000802017f */
[----:B---3--:R-:W-:Y:S05]  /*1d4a0*/  @!P1 NANOSLEEP.SYNCS 0x989680 ;  /* 0x009896800000995d */ /* 0x008fea0003900000 */
[----:B------:R-:W3:Y:S02]  /*1d4b0*/  @!P1 SYNCS.PHASECHK.TRANS64 P1, [R5+URZ+0x38840], R0 ;  /* 0x03884000050095a7 */ /* 0x000ee4000802007f */
[----:B---3--:R-:W-:Y:S05]  /*1d4c0*/  @!P1 BRA `(.L_x_2523) ;  /* 0xfffffffc00f09947 */ /* 0x008fea000383ffff */
[----:B------:R-:W-:Y:S05]  /*1d4d0*/  BRA `(.L_x_2635) ;  /* 0xffffffc400607947 */ /* 0x000fea000383ffff */
.L_x_2525:
[----:B---3--:R3:W4:Y:S02]  /*1d4e0*/  SYNCS.PHASECHK.TRANS64.TRYWAIT P1, [R23+URZ+0x38840], R2 ;  /* 0x03884002170075a7 */ /* 0x008724000802017f */
[----:B----4-:R-:W-:Y:S05]  /*1d4f0*/  @!P1 NANOSLEEP.SYNCS 0x989680 ;  /* 0x009896800000995d */ /* 0x010fea0003900000 */
[----:B------:R-:W4:Y:S02]  /*1d500*/  @!P1 SYNCS.PHASECHK.TRANS64 P1, [R23+URZ+0x38840], R2 ;  /* 0x03884002170095a7 */ /* 0x000f24000802007f */
[----:B----4-:R-:W-:Y:S05]  /*1d510*/  @!P1 BRA `(.L_x_2525) ;  /* 0xfffffffc00f09947 */ /* 0x010fea000383ffff */
[----:B------:R-:W-:Y:S05]  /*1d520*/  BRA `(.L_x_2636) ;  /* 0xffffffc4006c7947 */ /* 0x000fea000383ffff */
.L_x_2527:
[----:B----4-:R4:W0:Y:S02]  /*1d530*/  SYNCS.PHASECHK.TRANS64.TRYWAIT P1, [R5+URZ+0x38860], R0 ;  /* 0x03886000050075a7 */ /* 0x010824000802017f */
[----:B0-----:R-:W-:Y:S05]  /*1d540*/  @!P1 NANOSLEEP.SYNCS 0x989680 ;  /* 0x009896800000995d */ /* 0x001fea0003900000 */
[----:B------:R-:W0:Y:S02]  /*1d550*/  @!P1 SYNCS.PHASECHK.TRANS64 P1, [R5+URZ+0x38860], R0 ;  /* 0x03886000050095a7 */ /* 0x000e24000802007f */
[----:B0-----:R-:W-:Y:S05]  /*1d560*/  @!P1 BRA `(.L_x_2527) ;  /* 0xfffffffc00f09947 */ /* 0x001fea000383ffff */
[----:B------:R-:W-:Y:S05]  /*1d570*/  BRA `(.L_x_2637) ;  /* 0xffffffc400687947 */ /* 0x000fea000383ffff */
.L_x_2638:
        /* <DEDUP_REMOVED lines=16> */
.L_x_3278:


//--------------------- .text._ZN7cutlass13device_kernelIN5flash11enable_sm90INS1_16FlashAttnFwdSm90INS1_25CollectiveMainloopFwdSm90ILi2EN4cute5tupleIJNS5_1CILi1EEES8_S8_EEENS6_IJNS7_ILi128EEENS7_ILi80EEENS7_ILi256EEEEEELi256ENS_6half_tEfNS_4arch4Sm90ELb1ELb0ELb0ELb1ELb1ELb1ELb0ELb1ELb1ELb1ELb1ELb0EEENS1_21CollectiveEpilogueFwdINS6_IJSA_SC_SB_EEES9_SE_SG_Li256ELb1ELb1ELb1ELb0EEENS1_36VarlenDynamicPersistentTileSchedulerILi128ELi80ELi256ELi128ELb1ELb1ELb1ELb1ELb1ELb1EEEEEEEEEvNT_6ParamsE --------------------------
	.section	.text._ZN7cutlass13device_kernelIN5flash11enable_sm90INS1_16FlashAttnFwdSm90INS1_25CollectiveMainloopFwdSm90ILi2EN4cute5tupleIJNS5_1CILi1EEES8_S8_EEENS6_IJNS7_ILi128EEENS7_ILi80EEENS7_ILi256EEEEEELi256ENS_6half_tEfNS_4arch4Sm90ELb1ELb0ELb0ELb1ELb1ELb1ELb0ELb1ELb1ELb1ELb1ELb0EEENS1_21CollectiveEpilogueFwdINS6_IJSA_SC_SB_EEES9_SE_SG_Li256ELb1ELb1ELb1ELb0EEENS1_36VarlenDynamicPersistentTileSchedulerILi128ELi80ELi256ELi128ELb1ELb1ELb1ELb1ELb1ELb1EEEEEEEEEvNT_6ParamsE,"ax",@progbits
	.align	128
.text._ZN7cutlass13device_kernelIN5flash11enable_sm90INS1_16FlashAttnFwdSm90INS1_25CollectiveMainloopFwdSm90ILi2EN4cute5tupleIJNS5_1CILi1EEES8_S8_EEENS6_IJNS7_ILi128EEENS7_ILi80EEENS7_ILi256EEEEEELi256ENS_6half_tEfNS_4arch4Sm90ELb1ELb0ELb0ELb1ELb1ELb1ELb0ELb1ELb1ELb1ELb1ELb0EEENS1_21CollectiveEpilogueFwdINS6_IJSA_SC_SB_EEES9_SE_SG_Li256ELb1ELb1ELb1ELb0EEENS1_36VarlenDynamicPersistentTileSchedulerILi128ELi80ELi256ELi128ELb1ELb1ELb1ELb1ELb1ELb1EEEEEEEEEvNT_6ParamsE:
        .type           _ZN7cutlass13device_kernelIN5flash11enable_sm90INS1_16FlashAttnFwdSm90INS1_25CollectiveMainloopFwdSm90ILi2EN4cute5tupleIJNS5_1CILi1EEES8_S8_EEENS6_IJNS7_ILi128EEENS7_ILi80EEENS7_ILi256EEEEEELi256ENS_6half_tEfNS_4arch4Sm90ELb1ELb0ELb0ELb1ELb1ELb1ELb0ELb1ELb1ELb1ELb1ELb0EEENS1_21CollectiveEpilogueFwdINS6_IJSA_SC_SB_EEES9_SE_SG_Li256ELb1ELb1ELb1ELb0EEENS1_36VarlenDynamicPersistentTileSchedulerILi128ELi80ELi256ELi128ELb1ELb1ELb1ELb1ELb1ELb1EEEEEEEEEvNT_6ParamsE,@function
        .size           _ZN7cutlass13device_kernelIN5flash11enable_sm90INS1_16FlashAttnFwdSm90INS1_25CollectiveMainloopFwdSm90ILi2EN4cute5tupleIJNS5_1CILi1EEES8_S8_EEENS6_IJNS7_ILi128EEENS7_ILi80EEENS7_ILi256EEEEEELi256ENS_6half_tEfNS_4arch4Sm90ELb1ELb0ELb0ELb1ELb1ELb1ELb0ELb1ELb1ELb1ELb1ELb0EEENS1_21CollectiveEpilogueFwdINS6_IJSA_SC_SB_EEES9_SE_SG_Li256ELb1ELb1ELb1ELb0EEENS1_36VarlenDynamicPersistentTileSchedulerILi128ELi80ELi256ELi128ELb1ELb1ELb1ELb1ELb1ELb1EEEEEEEEEvNT_6ParamsE,(.L_x_3279 - _ZN7cutlass13device_kernelIN5flash11enable_sm90INS1_16FlashAttnFwdSm90INS1_25CollectiveMainloopFwdSm90ILi2EN4cute5tupleIJNS5_1CILi1EEES8_S8_EEENS6_IJNS7_ILi128EEENS7_ILi80EEENS7_ILi256EEEEEELi256ENS_6half_tEfNS_4arch4Sm90ELb1ELb0ELb0ELb1ELb1ELb1ELb0ELb1ELb1ELb1ELb1ELb0EEENS1_21CollectiveEpilogueFwdINS6_IJSA_SC_SB_EEES9_SE_SG_Li256ELb1ELb1ELb1ELb0EEENS1_36VarlenDynamicPersistentTileSchedulerILi128ELi80ELi256ELi128ELb1ELb1ELb1ELb1ELb1ELb1EEEEEEEEEvNT_6ParamsE)
        .other          _ZN7cutlass13device_kernelIN5flash11enable_sm90INS1_16FlashAttnFwdSm90INS1_25CollectiveMainloopFwdSm90ILi2EN4cute5tupleIJNS5_1CILi1EEES8_S8_EEENS6_IJNS7_ILi128EEENS7_ILi80EEENS7_ILi256EEEEEELi256ENS_6half_tEfNS_4arch4Sm90ELb1ELb0ELb0ELb1ELb1ELb1ELb0ELb1ELb1ELb1ELb1ELb0EEENS1_21CollectiveEpilogueFwdINS6_IJSA_SC_SB_EEES9_SE_SG_Li256ELb1ELb1ELb1ELb0EEENS1_36VarlenDynamicPersistentTileSchedulerILi128ELi80ELi256ELi128ELb1ELb1ELb1ELb1ELb1ELb1EEEEEEEEEvNT_6ParamsE,@"STO_CUDA_ENTRY STV_DEFAULT"
_ZN7cutlass13device_kernelIN5flash11enable_sm90INS1_16FlashAttnFwdSm90INS1_25CollectiveMainloopFwdSm90ILi2EN4cute5tupleIJNS5_1CILi1EEES8_S8_EEENS6_IJNS7_ILi128EEENS7_ILi80EEENS7_ILi256EEEEEELi256ENS_6half_tEfNS_4arch4Sm90ELb1ELb0ELb0ELb1ELb1ELb1ELb0ELb1ELb1ELb1ELb1ELb0EEENS1_21CollectiveEpilogueFwdINS6_IJSA_SC_SB_EEES9_SE_SG_Li256ELb1ELb1ELb1ELb0EEENS1_36VarlenDynamicPersistentTileSchedulerILi128ELi80ELi256ELi128ELb1ELb1ELb1ELb1ELb1ELb1EEEEEEEEEvNT_6ParamsE:
        /* <DEDUP_REMOVED lines=18> */
.L_x_2640:
[----:B------:R-:W-:Y:S05]  /*0120*/  BSYNC B0 ;  /* 0x0000000000007941 */ /* 0x000fea0003800000 */
.L_x_2639:
        /* <DEDUP_REMOVED lines=41> */
.L_x_2641:
        /* <DEDUP_REMOVED lines=22> */
.L_x_2642:
        /* <DEDUP_REMOVED lines=18> */
.L_x_2643:
        /* <DEDUP_REMOVED lines=22> */
.L_x_2644:
        /* <DEDUP_REMOVED lines=22> */
.L_x_2645:
[----:B------:R-:W-:Y:S01]  /*0900*/  PLOP3.LUT P0, PT, PT, PT, UP0, 0x80, 0x0 ;  /* 0x000000000000781c */ /* 0x000fe20003f0f008 */
[----:B------:R-:W-:Y:S01]  /*0910*/  UMOV UR60, 0x1 ;  /* 0x00000001003c7882 */ /* 0x000fe20000000000 */
[----:B------:R-:W-:Y:S01]  /*0920*/  NOP ;  /* 0x0000000000007918 */ /* 0x000fe20000000000 */
[----:B------:R-:W-:Y:S01]  /*0930*/  USEL UR60, UR60, 0x2, !UP0 ;  /* 0x000000023c3c7887 */ /* 0x000fe2000c000000 */
[----:B------:R-:W-:Y:S01]  /*0940*/  BSSY B9, `(.L_x_2646) ;  /* 0x00031a1000097945 */ /* 0x000fe20003800000 */
[----:B012-4-:R-:W-:Y:S08]  /*0950*/  BAR.SYNC.DEFER_BLOCKING 0x0 ;  /* 0x0000000000007b1d */ /* 0x017ff00000010000 */
[----:B------:R-:W-:Y:S05]  /*0960*/  @!P0 BRA `(.L_x_2647) ;  /* 0x0000029400848947 */ /* 0x000fea0003800000 */
.L_x_2648:
        /* <DEDUP_REMOVED lines=10> */
[----:B------:R-:W-:-:S05]  /*0a10*/  LEA R23, R228, R23, 0x18 ;  /* 0x00000017e4177211 */ /* 0x000fca00078ec0ff */
        /* <DEDUP_REMOVED lines=13> */
[----:B------:R-:W-:Y:S01]  /*0af0*/  LOP3.LUT R5, R2, 0xffffff80, RZ, 0xc0, !PT ;  /* 0xffffff8002057812 */ /* 0x000fe200078ec0ff */
[----:B------:R-:W-:Y:S01]  /*0b00*/  UIADD3 UR4, UR4, 0x14400, URZ ;  /* 0x0001440004047890 */ /* 0x000fe2000fffe03f */
[CC--:B------:R-:W-:Y:S02]  /*0b10*/  LEA.HI R225, R3.reuse, R0.reuse, RZ, 0x3 ;  /* 0x0000000003e17211 */ /* 0x0c0fe400078f18ff */
[----:B------:R-:W-:Y:S01]  /*0b20*/  LEA.HI R4, R3, R0, RZ, 0x4 ;  /* 0x0000000003047211 */ /* 0x000fe200078f20ff */
[----:B------:R-:W-:Y:S01]  /*0b30*/  IMAD.IADD R21, R0, 0x1, -R5 ;  /* 0x0000000100157824 */ /* 0x000fe200078e0a05 */
[----:B------:R-:W-:-:S02]  /*0b40*/  LOP3.LUT R11, R9, 0xfffffffc, RZ, 0xc0, !PT ;  /* 0xfffffffc090b7812 */ /* 0x000fc400078ec0ff */
[CC--:B------:R-:W-:Y:S02]  /*0b50*/  LEA.HI R6, R3.reuse, R0.reuse, RZ, 0x5 ;  /* 0x0000000003067211 */ /* 0x0c0fe400078f28ff */
[----:B------:R-:W-:Y:S01]  /*0b60*/  SHF.R.S32.HI R9, RZ, 0x1f, R21 ;  /* 0x0000001fff097819 */ /* 0x000fe20000011415 */
[----:B------:R-:W-:Y:S01]  /*0b70*/  IMAD.IADD R12, R0, 0x1, -R11 ;  /* 0x00000001000c7824 */ /* 0x000fe200078e0a0b */
[----:B------:R-:W-:Y:S01]  /*0b80*/  LEA.HI R8, R3, R0, RZ, 0x6 ;  /* 0x0000000003087211 */ /* 0x000fe200078f30ff */
[----:B------:R-:W-:Y:S01]  /*0b90*/  IMAD.SHL.U32 R6, R6, 0x20, RZ ;  /* 0x0000002006067824 */ /* 0x000fe200078e00ff */
[----:B------:R-:W-:Y:S01]  /*0ba0*/  LOP3.LUT R7, R225, 0xfffffff8, RZ, 0xc0, !PT ;  /* 0xfffffff8e1077812 */ /* 0x000fe200078ec0ff */
[----:B------:R-:W-:Y:S01]  /*0bb0*/  STL [R1+0x130], R21 ;  /* 0x0001301501007387 */ /* 0x000fe20000100800 */
[----:B------:R-:W-:Y:S01]  /*0bc0*/  LOP3.LUT R3, R4, 0x3fffff0, RZ, 0xc0, !PT ;  /* 0x03fffff004037812 */ /* 0x000fe200078ec0ff */
[----:B------:R-:W-:Y:S01]  /*0bd0*/  IMAD.SHL.U32 R8, R8, 0x8, RZ ;  /* 0x0000000808087824 */ /* 0x000fe200078e00ff */
[----:B------:R-:W-:Y:S01]  /*0be0*/  LEA.HI R10, R9, R21, RZ, 0x2 ;  /* 0x00000015090a7211 */ /* 0x000fe200078f10ff */
[C---:B------:R-:W-:Y:S01]  /*0bf0*/  IMAD.IADD R16, R0.reuse, 0x1, -R7 ;  /* 0x0000000100107824 */ /* 0x040fe200078e0a07 */
[----:B------:R-:W-:-:S02]  /*0c00*/  IADD3 R5, R0, -R3, RZ ;  /* 0x8000000300057210 */ /* 0x000fc40007ffe0ff */
[--C-:B------:R-:W-:Y:S02]  /*0c10*/  SHF.R.S32.HI R0, RZ, 0x2, R10.reuse ;  /* 0x00000002ff007819 */ /* 0x100fe4000001140a */
[----:B------:R-:W-:Y:S01]  /*0c20*/  SHF.R.S32.HI R11, RZ, 0x1f, R10 ;  /* 0x0000001fff0b7819 */ /* 0x000fe2000001140a */
[----:B------:R0:W-:Y:S01]  /*0c30*/  STL [R1+0x80], R16 ;  /* 0x0000801001007387 */ /* 0x0001e20000100800 */
[----:B------:R-:W-:Y:S02]  /*0c40*/  SHF.R.S32.HI R7, RZ, 0x4, R4 ;  /* 0x00000004ff077819 */ /* 0x000fe40000011404 */
[----:B------:R-:W-:Y:S02]  /*0c50*/  LEA.HI R11, R11, R0, RZ, 0x3 ;  /* 0x000000000b0b7211 */ /* 0x000fe400078f18ff */
[----:B------:R-:W-:Y:S02]  /*0c60*/  SHF.R.S32.HI R3, RZ, 0x7, R2 ;  /* 0x00000007ff037819 */ /* 0x000fe40000011402 */
[----:B------:R-:W-:-:S02]  /*0c70*/  LOP3.LUT R11, R11, 0xfffffff8, RZ, 0xc0, !PT ;  /* 0xfffffff80b0b7812 */ /* 0x000fc400078ec0ff */
[----:B------:R-:W-:Y:S02]  /*0c80*/  LEA.HI R9, R9, R21, RZ, 0x5 ;  /* 0x0000001509097211 */ /* 0x000fe400078f28ff */
[----:B------:R-:W-:Y:S01]  /*0c90*/  LEA.HI R4, R4, R7, RZ, 0x1 ;  /* 0x0000000704047211 */ /* 0x000fe200078f08ff */
[----:B------:R-:W-:Y:S01]  /*0ca0*/  IMAD.IADD R0, R0, 0x1, -R11 ;  /* 0x0000000100007824 */ /* 0x000fe200078e0a0b */
[C---:B------:R-:W-:Y:S01]  /*0cb0*/  SHF.L.U32 R216, R16.reuse, 0x2, RZ ;  /* 0x0000000210d87819 */ /* 0x040fe200000006ff */
[----:B0-----:R-:W-:Y:S01]  /*0cc0*/  IMAD.SHL.U32 R16, R16, 0x8, RZ ;  /* 0x0000000810107824 */ /* 0x001fe200078e00ff */
[----:B------:R-:W-:Y:S02]  /*0cd0*/  LEA.HI R2, R2, R3, RZ, 0x1 ;  /* 0x0000000302027211 */ /* 0x000fe400078f08ff */
[----:B------:R-:W-:Y:S01]  /*0ce0*/  SHF.R.S32.HI R9, RZ, 0x5, R9 ;  /* 0x00000005ff097819 */ /* 0x000fe20000011409 */
[----:B------:R-:W-:Y:S01]  /*0cf0*/  VIADD R222, R216, 0x40 ;  /* 0x00000040d8de7836 */ /* 0x000fe20000000000 */
[----:B------:R-:W-:Y:S01]  /*0d00*/  LOP3.LUT R6, R6, 0xfffffc00, RZ, 0xc0, !PT ;  /* 0xfffffc0006067812 */ /* 0x000fe200078ec0ff */
[----:B------:R-:W-:Y:S01]  /*0d10*/  VIADD R221, R216, 0x20 ;  /* 0x00000020d8dd7836 */ /* 0x000fe20000000000 */
[----:B------:R-:W-:Y:S01]  /*0d20*/  LOP3.LUT R4, R4, 0x1ffffffe, RZ, 0xc0, !PT ;  /* 0x1ffffffe04047812 */ /* 0x000fe200078ec0ff */
[----:B------:R-:W-:Y:S01]  /*0d30*/  IMAD R9, R9, 0x10, R0 ;  /* 0x0000001009097824 */ /* 0x000fe200078e0200 */
[----:B------:R-:W-:Y:S01]  /*0d40*/  SHF.R.S32.HI R225, RZ, 0x3, R225 ;  /* 0x00000003ffe17819 */ /* 0x000fe200000114e1 */
[----:B------:R-:W-:Y:S01]  /*0d50*/  IMAD R5, R5, 0x40, R6 ;  /* 0x0000004005057824 */ /* 0x000fe200078e0206 */
[----:B------:R-:W-:Y:S01]  /*0d60*/  LOP3.LUT R2, R2, 0x3fffffe, RZ, 0xc0, !PT ;  /* 0x03fffffe02027812 */ /* 0x000fe200078ec0ff */
[C---:B------:R-:W-:Y:S01]  /*0d70*/  VIADD R223, R216.reuse, 0x60 ;  /* 0x00000060d8df7836 */ /* 0x040fe20000000000 */
[----:B------:R-:W-:Y:S01]  /*0d80*/  IADD3 R4, R7, -R4, RZ ;  /* 0x8000000407047210 */ /* 0x000fe20007ffe0ff */
[----:B------:R-:W-:Y:S01]  /*0d90*/  IMAD.SHL.U32 R0, R225, 0x40, RZ ;  /* 0x00000040e1007824 */ /* 0x000fe200078e00ff */
[----:B------:R-:W-:Y:S01]  /*0da0*/  IADD3 R214, R216, R222, RZ ;  /* 0x000000ded8d67210 */ /* 0x000fe20007ffe0ff */
[----:B------:R-:W-:Y:S01]  /*0db0*/  IMAD.IADD R2, R3, 0x1, -R2 ;  /* 0x0000000103027824 */ /* 0x000fe200078e0a02 */
[----:B------:R-:W-:Y:S01]  /*0dc0*/  LOP3.LUT R25, R8, 0xfffffe00, RZ, 0xc0, !PT ;  /* 0xfffffe0008197812 */ /* 0x000fe200078ec0ff */
[----:B------:R-:W-:Y:S01]  /*0dd0*/  IMAD R3, R4, 0x8, R5 ;  /* 0x0000000804037824 */ /* 0x000fe200078e0205 */
[----:B------:R-:W-:Y:S01]  /*0de0*/  LOP3.LUT R19, R0, 0x1c0, RZ, 0xc0, !PT ;  /* 0x000001c000137812 */ /* 0x000fe200078ec0ff */
[----:B------:R-:W-:Y:S01]  /*0df0*/  VIADD R7, R225, 0x20 ;  /* 0x00000020e1077836 */ /* 0x000fe20000000000 */
[----:B------:R-:W-:Y:S01]  /*0e00*/  LEA.HI R0, R12, R12, RZ, 0x1 ;  /* 0x0000000c0c007211 */ /* 0x000fe200078f08ff */
[----:B------:R-:W-:Y:S01]  /*0e10*/  VIADD R22, R16, 0xc0 ;  /* 0x000000c010167836 */ /* 0x000fe20000000000 */
[----:B------:R-:W-:Y:S01]  /*0e20*/  SHF.R.S32.HI R5, RZ, 0x1f, R214 ;  /* 0x0000001fff057819 */ /* 0x000fe200000114d6 */
[----:B------:R0:W-:Y:S01]  /*0e30*/  STL [R1+0x1c4], R3 ;  /* 0x0001c40301007387 */ /* 0x0001e20000100800 */
[----:B------:R-:W-:Y:S01]  /*0e40*/  IMAD.SHL.U32 R4, R7, 0x40, RZ ;  /* 0x0000004007047824 */ /* 0x000fe200078e00ff */
[----:B------:R-:W-:-:S02]  /*0e50*/  SHF.R.S32.HI R6, RZ, 0x1f, R7 ;  /* 0x0000001fff067819 */ /* 0x000fc40000011407 */
[CC--:B------:R-:W-:Y:S01]  /*0e60*/  LEA.HI R212, R5.reuse, R214.reuse, RZ, 0x3 ;  /* 0x000000d605d47211 */ /* 0x0c0fe200078f18ff */
[----:B------:R-:W-:Y:S01]  /*0e70*/  STL [R1+0x5c], R25 ;  /* 0x00005c1901007387 */ /* 0x000fe20000100800 */
[----:B------:R-:W-:Y:S02]  /*0e80*/  LOP3.LUT R24, R4, 0x1c0, RZ, 0xc0, !PT ;  /* 0x000001c004187812 */ /* 0x000fe400078ec0ff */
[----:B------:R-:W-:Y:S02]  /*0e90*/  SHF.R.U32.HI R26, RZ, 0x3, R19 ;  /* 0x00000003ff1a7819 */ /* 0x000fe40000011613 */
[----:B0-----:R-:W-:Y:S02]  /*0ea0*/  LOP3.LUT R3, R0, 0x1ffffffe, RZ, 0xc0, !PT ;  /* 0x1ffffffe00037812 */ /* 0x001fe400078ec0ff */
[----:B------:R-:W-:Y:S02]  /*0eb0*/  LEA.HI R0, R5, R214, RZ, 0x6 ;  /* 0x000000d605007211 */ /* 0x000fe400078f30ff */
[----:B------:R-:W-:Y:S01]  /*0ec0*/  LEA R11, R2, R9, 0x6 ;  /* 0x00000009020b7211 */ /* 0x000fe200078e30ff */
[----:B------:R-:W-:Y:S01]  /*0ed0*/  VIADD R9, R225, 0x40 ;  /* 0x00000040e1097836 */ /* 0x000fe20000000000 */
[----:B------:R-:W-:Y:S01]  /*0ee0*/  LEA.HI R6, R6, R7, RZ, 0x3 ;  /* 0x0000000706067211 */ /* 0x000fe200078f18ff */
[----:B------:R-:W-:Y:S01]  /*0ef0*/  IMAD.SHL.U32 R4, R0, 0x80, RZ ;  /* 0x0000008000047824 */ /* 0x000fe200078e00ff */
[----:B------:R-:W-:Y:S01]  /*0f00*/  LOP3.LUT R0, R19, 0x38, R212, 0xf8, !PT ;  /* 0x0000003813007812 */ /* 0x000fe200078ef8d4 */
[----:B------:R-:W-:Y:S01]  /*0f10*/  IMAD.IADD R3, R12, 0x1, -R3 ;  /* 0x000000010c037824 */ /* 0x000fe200078e0a03 */
[----:B------:R-:W-:Y:S01]  /*0f20*/  SHF.R.S32.HI R2, RZ, 0x1f, R9 ;  /* 0x0000001fff027819 */ /* 0x000fe20000011409 */
[----:B------:R-:W-:Y:S01]  /*0f30*/  IMAD.SHL.U32 R6, R6, 0x40, RZ ;  /* 0x0000004006067824 */ /* 0x000fe200078e00ff */
[----:B------:R-:W-:Y:S01]  /*0f40*/  LOP3.LUT R5, R0, R26, RZ, 0x3c, !PT ;  /* 0x0000001a00057212 */ /* 0x000fe200078e3cff */
[----:B------:R-:W-:Y:S01]  /*0f50*/  IMAD R3, R3, 0x8, R11 ;  /* 0x0000000803037824 */ /* 0x000fe200078e020b */
[----:B------:R-:W-:Y:S01]  /*0f60*/  MOV R0, UR5 ;  /* 0x0000000500007c02 */ /* 0x000fe20008000f00 */
[----:B------:R-:W-:Y:S01]  /*0f70*/  IMAD.SHL.U32 R0, R9, 0x40, RZ ;  /* 0x0000004009007824 */ /* 0x000fe200078e00ff */
[----:B------:R-:W-:-:S02]  /*0f80*/  SHF.R.U32.HI R20, RZ, 0x3, R24 ;  /* 0x00000003ff147819 */ /* 0x000fc40000011618 */
[----:B------:R-:W-:Y:S02]  /*0f90*/  LOP3.LUT R7, R24, 0x38, R212, 0xf8, !PT ;  /* 0x0000003818077812 */ /* 0x000fe400078ef8d4 */
[----:B------:R-:W-:Y:S02]  /*0fa0*/  LOP3.LUT R4, R4, 0xffffe000, RZ, 0xc0, !PT ;  /* 0xffffe00004047812 */ /* 0x000fe400078ec0ff */
[----:B------:R-:W-:Y:S02]  /*0fb0*/  LEA.HI R2, R2, R9, RZ, 0x3 ;  /* 0x0000000902027211 */ /* 0x000fe400078f18ff */
[----:B------:R-:W-:Y:S01]  /*0fc0*/  LOP3.LUT R18, R6, 0xfffffe00, RZ, 0xc0, !PT ;  /* 0xfffffe0006127812 */ /* 0x000fe200078ec0ff */
[----:B------:R-:W-:Y:S01]  /*0fd0*/  IMAD.MOV.U32 R6, RZ, RZ, R14 ;  /* 0x000000ffff067224 */ /* 0x000fe200078e000e */
[----:B------:R-:W-:Y:S02]  /*0fe0*/  LOP3.LUT R9, R0, 0x1c0, RZ, 0xc0, !PT ;  /* 0x000001c000097812 */ /* 0x000fe400078ec0ff */
[----:B------:R-:W-:Y:S01]  /*0ff0*/  LOP3.LUT R0, R19, 0x38, R16, 0xf8, !PT ;  /* 0x0000003813007812 */ /* 0x000fe200078ef810 */
[----:B------:R-:W-:Y:S01]  /*1000*/  STL [R1+0x58], R18 ;  /* 0x0000581201007387 */ /* 0x000fe20000100800 */
[----:B------:R-:W-:Y:S01]  /*1010*/  LOP3.LUT R7, R7, R20, RZ, 0x3c, !PT ;  /* 0x0000001407077212 */ /* 0x000fe200078e3cff */
[----:B------:R-:W-:Y:S01]  /*1020*/  VIADD R19, R16, 0x80 ;  /* 0x0000008010137836 */ /* 0x000fe20000000000 */
[----:B------:R-:W-:Y:S01]  /*1030*/  IADD3 R8, R5, R4, R25 ;  /* 0x0000000405087210 */ /* 0x000fe20007ffe019 */
[----:B------:R-:W-:Y:S01]  /*1040*/  IMAD.MOV.U32 R5, RZ, RZ, R13 ;  /* 0x000000ffff057224 */ /* 0x000fe200078e000d */
[----:B------:R-:W-:Y:S01]  /*1050*/  MOV R12, UR4 ;  /* 0x00000004000c7c02 */ /* 0x000fe20008000f00 */
[----:B------:R-:W-:Y:S01]  /*1060*/  STL [R1+0x1c0], R11 ;  /* 0x0001c00b01007387 */ /* 0x000fe20000100800 */
[----:B------:R-:W-:-:S02]  /*1070*/  LOP3.LUT R10, R10, 0x7ffffffc, RZ, 0xc0, !PT ;  /* 0x7ffffffc0a0a7812 */ /* 0x000fc400078ec0ff */
[----:B------:R-:W-:Y:S01]  /*1080*/  SHF.L.U32 R2, R2, 0x6, RZ ;  /* 0x0000000602027819 */ /* 0x000fe200000006ff */
[----:B------:R-:W-:Y:S01]  /*1090*/  STL [R1+0x94], RZ ;  /* 0x000094ff01007387 */ /* 0x000fe20000100800 */
[----:B------:R-:W-:Y:S01]  /*10a0*/  LOP3.LUT R13, R25, R0, R26, 0xf6, !PT ;  /* 0x00000000190d7212 */ /* 0x000fe200078ef61a */
[----:B------:R-:W-:Y:S01]  /*10b0*/  IMAD.IADD R10, R21, 0x1, -R10 ;  /* 0x00000001150a7824 */ /* 0x000fe200078e0a0a */
[----:B------:R-:W-:Y:S01]  /*10c0*/  IADD3 R4, R7, R4, R18 ;  /* 0x0000000407047210 */ /* 0x000fe20007ffe012 */
[----:B------:R-:W-:Y:S01]  /*10d0*/  IMAD.MOV.U32 R7, RZ, RZ, R15 ;  /* 0x000000ffff077224 */ /* 0x000fe200078e000f */
[----:B------:R-:W-:Y:S01]  /*10e0*/  SHF.R.S32.HI R14, RZ, 0x1f, R221 ;  /* 0x0000001fff0e7819 */ /* 0x000fe200000114dd */
[----:B------:R0:W-:Y:S01]  /*10f0*/  STL [R1+0x11c], R12 ;  /* 0x00011c0c01007387 */ /* 0x0001e20000100800 */
[----:B------:R-:W-:Y:S01]  /*1100*/  SHF.R.S32.HI R15, RZ, 0x1f, R222 ;  /* 0x0000001fff0f7819 */ /* 0x000fe200000114de */
[----:B------:R-:W-:Y:S01]  /*1110*/  IMAD.SHL.U32 R45, R10, 0x2, RZ ;  /* 0x000000020a2d7824 */ /* 0x000fe200078e00ff */
[----:B------:R-:W-:Y:S01]  /*1120*/  LOP3.LUT R2, R2, 0xfffffe00, RZ, 0xc0, !PT ;  /* 0xfffffe0002027812 */ /* 0x000fe200078ec0ff */
[----:B------:R1:W-:Y:S01]  /*1130*/  STL [R1+0x7c], R13 ;  /* 0x00007c0d01007387 */ /* 0x0003e20000100800 */
[----:B------:R-:W-:Y:S01]  /*1140*/  LOP3.LUT R0, R24, 0x38, R16, 0xf8, !PT ;  /* 0x0000003818007812 */ /* 0x000fe200078ef810 */
[C---:B------:R-:W-:Y:S01]  /*1150*/  VIADD R44, R45.reuse, 0x8 ;  /* 0x000000082d2c7836 */ /* 0x040fe20000000000 */
[C---:B------:R-:W-:Y:S01]  /*1160*/  IADD3 R42, R45.reuse, 0x18, RZ ;  /* 0x000000182d2a7810 */ /* 0x040fe20007ffe0ff */
[----:B------:R2:W-:Y:S01]  /*1170*/  STL [R1+0x128], R14 ;  /* 0x0001280e01007387 */ /* 0x0005e20000100800 */
[----:B------:R-:W-:Y:S01]  /*1180*/  LOP3.LUT R0, R18, R0, R20, 0xf6, !PT ;  /* 0x0000000012007212 */ /* 0x000fe200078ef614 */
[----:B------:R-:W-:Y:S01]  /*1190*/  VIADD R43, R45, 0x10 ;  /* 0x000000102d2b7836 */ /* 0x000fe20000000000 */
[----:B0-----:R-:W-:Y:S01]  /*11a0*/  SHF.R.U32.HI R12, RZ, 0x3, R9 ;  /* 0x00000003ff0c7819 */ /* 0x001fe20000011609 */
[----:B------:R-:W-:Y:S01]  /*11b0*/  STL [R1+0x124], R15 ;  /* 0x0001240f01007387 */ /* 0x000fe20000100800 */
[----:B------:R-:W-:Y:S01]  /*11c0*/  LOP3.LUT R9, R9, 0x38, R16, 0xf8, !PT ;  /* 0x0000003809097812 */ /* 0x000fe200078ef810 */
[----:B------:R-:W-:Y:S01]  /*11d0*/  VIADD R41, R45, 0x20 ;  /* 0x000000202d297836 */ /* 0x000fe20000000000 */
[----:B-1----:R-:W-:Y:S01]  /*11e0*/  LEA R13, R13, UR4, 0x1 ;  /* 0x000000040d0d7c11 */ /* 0x002fe2000f8e08ff */
[----:B------:R0:W-:Y:S01]  /*11f0*/  STL [R1+0x54], R2 ;  /* 0x0000540201007387 */ /* 0x0001e20000100800 */
[----:B------:R-:W-:Y:S01]  /*1200*/  LOP3.LUT R9, R2, R9, R12, 0xf6, !PT ;  /* 0x0000000902097212 */ /* 0x000fe200078ef60c */
[C---:B------:R-:W-:Y:S01]  /*1210*/  VIADD R40, R45.reuse, 0x28 ;  /* 0x000000282d287836 */ /* 0x040fe20000000000 */
[----:B--2---:R-:W-:Y:S01]  /*1220*/  SHF.R.S32.HI R14, RZ, 0x1f, R223 ;  /* 0x0000001fff0e7819 */ /* 0x004fe200000114df */
[C---:B------:R-:W-:Y:S01]  /*1230*/  VIADD R39, R45.reuse, 0x30 ;  /* 0x000000302d277836 */ /* 0x040fe20000000000 */
[C---:B------:R-:W-:Y:S01]  /*1240*/  IADD3 R37, R45.reuse, 0x40, RZ ;  /* 0x000000402d257810 */ /* 0x040fe20007ffe0ff */
[C---:B------:R-:W-:Y:S01]  /*1250*/  VIADD R38, R45.reuse, 0x38 ;  /* 0x000000382d267836 */ /* 0x040fe20000000000 */
[C---:B------:R-:W-:Y:S01]  /*1260*/  IADD3 R32, R45.reuse, 0x68, RZ ;  /* 0x000000682d207810 */ /* 0x040fe20007ffe0ff */
[----:B------:R-:W-:Y:S01]  /*1270*/  STL [R1+0x120], R14 ;  /* 0x0001200e01007387 */ /* 0x000fe20000100800 */
[C---:B------:R-:W-:Y:S01]  /*1280*/  VIADD R36, R45.reuse, 0x48 ;  /* 0x000000482d247836 */ /* 0x040fe20000000000 */
[----:B0-----:R-:W-:Y:S01]  /*1290*/  SHF.R.S32.HI R2, RZ, 0x3, R212 ;  /* 0x00000003ff027819 */ /* 0x001fe200000114d4 */
[C---:B------:R-:W-:Y:S01]  /*12a0*/  VIADD R35, R45.reuse, 0x50 ;  /* 0x000000502d237836 */ /* 0x040fe20000000000 */
[----:B------:R-:W-:Y:S01]  /*12b0*/  STL [R1+0x64], R13 ;  /* 0x0000640d01007387 */ /* 0x000fe20000100800 */
[C---:B------:R-:W-:Y:S01]  /*12c0*/  VIADD R34, R45.reuse, 0x58 ;  /* 0x000000582d227836 */ /* 0x040fe20000000000 */
[C---:B------:R-:W-:Y:S01]  /*12d0*/  IADD3 R27, R45.reuse, 0x90, RZ ;  /* 0x000000902d1b7810 */ /* 0x040fe20007ffe0ff */
[C---:B------:R-:W-:Y:S01]  /*12e0*/  VIADD R33, R45.reuse, 0x60 ;  /* 0x000000602d217836 */ /* 0x040fe20000000000 */
[----:B------:R-:W-:Y:S01]  /*12f0*/  STL [R1+0x74], R45 ;  /* 0x0000742d01007387 */ /* 0x000fe20000100800 */
[C---:B------:R-:W-:Y:S01]  /*1300*/  VIADD R31, R45.reuse, 0x70 ;  /* 0x000000702d1f7836 */ /* 0x040fe20000000000 */
[C---:B------:R-:W-:Y:S01]  /*1310*/  IADD3 R20, R45.reuse, 0xb8, RZ ;  /* 0x000000b82d147810 */ /* 0x040fe20007ffe0ff */
[C---:B------:R-:W-:Y:S01]  /*1320*/  VIADD R30, R45.reuse, 0x78 ;  /* 0x000000782d1e7836 */ /* 0x040fe20000000000 */
[----:B------:R0:W-:Y:S01]  /*1330*/  STL [R1+0x12c], R2 ;  /* 0x00012c0201007387 */ /* 0x0001e20000100800 */
[C---:B------:R-:W-:Y:S01]  /*1340*/  VIADD R29, R45.reuse, 0x80 ;  /* 0x000000802d1d7836 */ /* 0x040fe20000000000 */
[C---:B------:R-:W-:Y:S01]  /*1350*/  IADD3 R12, R45.reuse, 0xe0, RZ ;  /* 0x000000e02d0c7810 */ /* 0x040fe20007ffe0ff */
[C---:B------:R-:W-:Y:S01]  /*1360*/  VIADD R28, R45.reuse, 0x88 ;  /* 0x000000882d1c7836 */ /* 0x040fe20000000000 */
[----:B------:R-:W-:Y:S01]  /*1370*/  LOP3.LUT R212, R212, 0xfffffff8, RZ, 0xc0, !PT ;  /* 0xfffffff8d4d47812 */ /* 0x000fe200078ec0ff */
[C---:B------:R-:W-:Y:S01]  /*1380*/  VIADD R26, R45.reuse, 0x98 ;  /* 0x000000982d1a7836 */ /* 0x040fe20000000000 */
[----:B------:R-:W-:Y:S01]  /*1390*/  SHF.R.S32.HI R217, RZ, 0x1f, R216 ;  /* 0x0000001fffd97819 */ /* 0x000fe200000114d8 */
[C---:B------:R-:W-:Y:S01]  /*13a0*/  VIADD R25, R45.reuse, 0xa0 ;  /* 0x000000a02d197836 */ /* 0x040fe20000000000 */
[----:B------:R-:W-:Y:S01]  /*13b0*/  SHF.R.S32.HI R17, RZ, 0x1f, R16 ;  /* 0x0000001fff117819 */ /* 0x000fe20000011410 */
[C---:B------:R-:W-:Y:S01]  /*13c0*/  VIADD R24, R45.reuse, 0xa8 ;  /* 0x000000a82d187836 */ /* 0x040fe20000000000 */
[----:B0-----:R-:W-:Y:S01]  /*13d0*/  LEA R2, R0, UR4, 0x1 ;  /* 0x0000000400027c11 */ /* 0x001fe2000f8e08ff */
[----:B------:R-:W-:Y:S01]  /*13e0*/  VIADD R21, R45, 0xb0 ;  /* 0x000000b02d157836 */ /* 0x000fe20000000000 */
        /* <DEDUP_REMOVED lines=12> */
[----:B------:R-:W-:Y:S01]  /*14b0*/  SHF.R.S32.HI R215, RZ, 0x1f, R212 ;  /* 0x0000001fffd77819 */ /* 0x000fe200000114d4 */
[----:B0-----:R-:W-:-:S02]  /*14c0*/  VIADD R2, R45, 0xf0 ;  /* 0x000000f02d027836 */ /* 0x001fc40000000000 */
[----:B------:R-:W-:Y:S01]  /*14d0*/  STL [R1+0x110], R43 ;  /* 0x0001102b01007387 */ /* 0x000fe20000100800 */
[----:B-1----:R-:W-:-:S03]  /*14e0*/  VIADD R0, R45, 0xf8 ;  /* 0x000000f82d007836 */ /* 0x002fc60000000000 */
[----:B------:R0:W-:Y:S01]  /*14f0*/  STL [R1+0x10c], R42 ;  /* 0x00010c2a01007387 */ /* 0x0001e20000100800 */
[----:B--2---:R-:W-:-:S03]  /*1500*/  SHF.R.S32.HI R44, RZ, 0x1f, R44 ;  /* 0x0000001fff2c7819 */ /* 0x004fc6000001142c */
[----:B------:R1:W-:Y:S04]  /*1510*/  STL [R1+0x108], R41 ;  /* 0x0001082901007387 */ /* 0x0003e80000100800 */
[----:B------:R-:W-:Y:S01]  /*1520*/  STL [R1+0x104], R40 ;  /* 0x0001042801007387 */ /* 0x000fe20000100800 */
[----:B0-----:R-:W-:-:S03]  /*1530*/  SHF.R.S32.HI R42, RZ, 0x1f, R42 ;  /* 0x0000001fff2a7819 */ /* 0x001fc6000001142a */
[----:B------:R0:W-:Y:S01]  /*1540*/  STL [R1+0x100], R39 ;  /* 0x0001002701007387 */ /* 0x0001e20000100800 */
[----:B-1----:R-:W-:-:S03]  /*1550*/  SHF.R.S32.HI R41, RZ, 0x1f, R41 ;  /* 0x0000001fff297819 */ /* 0x002fc60000011429 */
        /* <DEDUP_REMOVED lines=40> */
[----:B------:R-:W-:Y:S04]  /*17e0*/  STL [R1+0x1ac], R44 ;  /* 0x0001ac2c01007387 */ /* 0x000fe80000100800 */
[----:B------:R1:W-:Y:S01]  /*17f0*/  STL [R1+0x9c], R0 ;  /* 0x00009c0001007387 */ /* 0x0003e20000100800 */
[----:B0-----:R-:W-:-:S03]  /*1800*/  SHF.R.S32.HI R2, RZ, 0x1f, R2 ;  /* 0x0000001fff027819 */ /* 0x001fc60000011402 */
[----:B------:R0:W-:Y:S04]  /*1810*/  STL [R1+0x1a8], R9 ;  /* 0x0001a80901007387 */ /* 0x0001e80000100800 */
[----:B------:R-:W-:Y:S01]  /*1820*/  STL [R1+0x1a4], R42 ;  /* 0x0001a42a01007387 */ /* 0x000fe20000100800 */
[----:B-1----:R-:W-:-:S03]  /*1830*/  SHF.R.S32.HI R0, RZ, 0x1f, R0 ;  /* 0x0000001fff007819 */ /* 0x002fc60000011400 */
        /* <DEDUP_REMOVED lines=34> */
[----:B------:R-:W-:Y:S04]  /*1a60*/  STL [R1+0x13c], R9 ;  /* 0x00013c0901007387 */ /* 0x000fe80000100800 */
[----:B------:R0:W-:Y:S04]  /*1a70*/  STL [R1+0x138], R2 ;  /* 0x0001380201007387 */ /* 0x0001e80000100800 */
[----:B------:R1:W-:Y:S04]  /*1a80*/  STL [R1+0x134], R0 ;  /* 0x0001340001007387 */ /* 0x0003e80000100800 */
[----:B------:R2:W-:Y:S01]  /*1a90*/  STL [R1+0x78], R3 ;  /* 0x0000780301007387 */ /* 0x0005e20000100800 */
[----:B0-----:R-:W-:-:S02]  /*1aa0*/  LEA R2, R8, UR4, 0x1 ;  /* 0x0000000408027c11 */ /* 0x001fc4000f8e08ff */
[----:B-1----:R-:W-:-:S05]  /*1ab0*/  LEA R0, R4, UR4, 0x1 ;  /* 0x0000000404007c11 */ /* 0x002fca000f8e08ff */
[----:B------:R2:W-:Y:S04]  /*1ac0*/  STL [R1+0x1b4], R0 ;  /* 0x0001b40001007387 */ /* 0x0005e80000100800 */
[----:B------:R2:W-:Y:S02]  /*1ad0*/  STL [R1+0x1bc], R2 ;  /* 0x0001bc0201007387 */ /* 0x0005e40000100800 */
.L_x_2927:
[----:B0-23--:R-:W0:Y:S01]  /*1ae0*/  LDC.64 R2, c[0x0][0xc88] ;  /* 0x00032200ff027b82 */ /* 0x00de220000000a00 */
[----:B------:R-:W-:Y:S01]  /*1af0*/  ULDC.64 UR10, c[0x0][0x208] ;  /* 0x00008200000a7ab9 */ /* 0x000fe20000000a00 */
[----:B------:R-:W-:Y:S01]  /*1b00*/  ULDC.64 UR4, c[0x0][0xa28] ;  /* 0x00028a0000047ab9 */ /* 0x000fe20000000a00 */
[----:B------:R-:W-:Y:S01]  /*1b10*/  ULDC.64 UR8, c[0x0][0xa18] ;  /* 0x0002860000087ab9 */ /* 0x000fe20000000a00 */
[----:B------:R-:W-:Y:S01]  /*1b20*/  ULDC.64 UR6, c[0x0][0xa08] ;  /* 0x0002820000067ab9 */ /* 0x000fe20000000a00 */
[----:B0-----:R-:W-:-:S05]  /*1b30*/  IMAD.WIDE R2, R7, 0x4, R2 ;  /* 0x0000000407027825 */ /* 0x001fca00078e0202 */
[----:B------:R-:W2:Y:S01]  /*1b40*/  LDG.E R25, desc[UR10][R2.64] ;  /* 0x0000000a02197981 */ /* 0x000ea2000c1e1900 */
[----:B------:R-:W-:Y:S01]  /*1b50*/  ISETP.NE.U32.AND P2, PT, RZ, UR4, PT ;  /* 0x00000004ff007c0c */ /* 0x000fe2000bf45070 */
[----:B----4-:R-:W-:Y:S01]  /*1b60*/  IMAD.MOV.U32 R11, RZ, RZ, RZ ;  /* 0x000000ffff0b7224 */ /* 0x010fe200078e00ff */
[----:B------:R-:W-:Y:S01]  /*1b70*/  ISETP.NE.U32.AND P1, PT, RZ, UR8, PT ;  /* 0x00000008ff007c0c */ /* 0x000fe2000bf25070 */
[----:B------:R-:W-:Y:S01]  /*1b80*/  IMAD.MOV.U32 R115, RZ, RZ, RZ ;  /* 0x000000ffff737224 */ /* 0x000fe200078e00ff */
[----:B------:R-:W-:Y:S02]  /*1b90*/  ISETP.NE.AND.EX P2, PT, RZ, UR5, PT, P2 ;  /* 0x00000005ff007c0c */ /* 0x000fe4000bf45320 */
[----:B------:R-:W-:Y:S02]  /*1ba0*/  ISETP.NE.AND.EX P1, PT, RZ, UR9, PT, P1 ;  /* 0x00000009ff007c0c */ /* 0x000fe4000bf25310 */
[----:B------:R-:W-:-:S04]  /*1bb0*/  ISETP.NE.U32.AND P0, PT, RZ, UR6, PT ;  /* 0x00000006ff007c0c */ /* 0x000fc8000bf05070 */
[----:B------:R-:W-:Y:S02]  /*1bc0*/  ISETP.NE.AND.EX P0, PT, RZ, UR7, PT, P0 ;  /* 0x00000007ff007c0c */ /* 0x000fe4000bf05300 */
[----:B--2---:R-:W-:Y:S01]  /*1bd0*/  SHF.R.S32.HI R0, RZ, 0x1f, R25 ;  /* 0x0000001fff007819 */ /* 0x004fe20000011419 */
[----:B------:R-:W-:Y:S02]  /*1be0*/  STL [R1+0x88], R25 ;  /* 0x0000881901007387 */ /* 0x000fe40000100800 */
[C---:B------:R-:W-:Y:S02]  /*1bf0*/  @P2 LEA R8, P3, R25.reuse, UR4, 0x2 ;  /* 0x0000000419082c11 */ /* 0x040fe4000f8610ff */
[C---:B------:R-:W-:Y:S01]  /*1c00*/  SHF.L.U32 R28, R25.reuse, 0x2, RZ ;  /* 0x00000002191c7819 */ /* 0x040fe200000006ff */
[----:B------:R0:W-:Y:S01]  /*1c10*/  STL [R1+0x118], R0 ;  /* 0x0001180001007387 */ /* 0x0001e20000100800 */
[C-C-:B------:R-:W-:Y:S01]  /*1c20*/  @P2 LEA.HI.X R9, R25.reuse, UR5, R0.reuse, 0x2, P3 ;  /* 0x0000000519092c11 */ /* 0x140fe200098f1400 */
[----:B------:R-:W-:Y:S01]  /*1c30*/  ULDC UR4, c[0x0][0x288] ;  /* 0x0000a20000047ab9 */ /* 0x000fe20000000800 */
[----:B------:R-:W-:Y:S01]  /*1c40*/  SHF.L.U64.HI R27, R25, 0x2, R0 ;  /* 0x00000002191b7819 */ /* 0x000fe20000010200 */
[----:B------:R-:W-:Y:S01]  /*1c50*/  STL [R1+0x8c], R28 ;  /* 0x00008c1c01007387 */ /* 0x000fe20000100800 */
[----:B------:R-:W-:-:S03]  /*1c60*/  IADD3 R2, P4, R28, UR6, RZ ;  /* 0x000000061c027c10 */ /* 0x000fc6000ff9e0ff */
[----:B-1---5:R1:W5:Y:S01]  /*1c70*/  @P2 LDG.E R11, desc[UR10][R8.64] ;  /* 0x0000000a080b2981 */ /* 0x022362000c1e1900 */
[----:B------:R-:W-:Y:S01]  /*1c80*/  IADD3.X R3, R27, UR7, RZ, P4, !PT ;  /* 0x000000071b037c10 */ /* 0x000fe2000a7fe4ff */
[----:B0-----:R-:W-:Y:S01]  /*1c90*/  IMAD.U32 R0, RZ, RZ, UR4 ;  /* 0x00000004ff007e24 */ /* 0x001fe2000f8e00ff */
[----:B------:R-:W-:Y:S01]  /*1ca0*/  ULDC.64 UR4, c[0x0][0x418] ;  /* 0x0001060000047ab9 */ /* 0x000fe20000000a00 */
[----:B------:R-:W-:Y:S01]  /*1cb0*/  ULDC.64 UR6, c[0x0][0xa20] ;  /* 0x0002880000067ab9 */ /* 0x000fe20000000a00 */
[----:B------:R-:W-:Y:S01]  /*1cc0*/  LOP3.LUT R4, R6, 0xff000000, RZ, 0xc0, !PT ;  /* 0xff00000006047812 */ /* 0x000fe200078ec0ff */
[----:B------:R-:W-:Y:S01]  /*1cd0*/  STL [R1+0x90], R27 ;  /* 0x0000901b01007387 */ /* 0x000fe20000100800 */
[----:B-1----:R-:W-:-:S03]  /*1ce0*/  @P1 IADD3 R8, P2, R28, UR8, RZ ;  /* 0x000000081c081c10 */ /* 0x002fc6000ff5e0ff */
[----:B------:R0:W5:Y:S01]  /*1cf0*/  @P0 LDG.E R115, desc[UR10][R2.64] ;  /* 0x0000000a02730981 */ /* 0x000162000c1e1900 */
[----:B------:R-:W-:-:S05]  /*1d00*/  @P1 IADD3.X R9, R27, UR9, RZ, P2, !PT ;  /* 0x000000091b091c10 */ /* 0x000fca00097fe4ff */
[----:B------:R-:W2:Y:S01]  /*1d10*/  @P1 LDG.E R0, desc[UR10][R8.64] ;  /* 0x0000000a08001981 */ /* 0x000ea2000c1e1900 */
[----:B------:R-:W-:-:S03]  /*1d20*/  UISETP.NE.U32.AND UP0, UPT, UR4, URZ, UPT ;  /* 0x0000003f0400728c */ /* 0x000fc6000bf05070 */
[----:B------:R-:W-:Y:S01]  /*1d30*/  ULDC UR4, c[0x0][0x424] ;  /* 0x0001090000047ab9 */ /* 0x000fe20000000800 */
[----:B------:R-:W-:Y:S01]  /*1d40*/  UISETP.NE.AND.EX UP0, UPT, UR5, URZ, UPT, UP0 ;  /* 0x0000003f0500728c */ /* 0x000fe2000bf05300 */
[----:B------:R-:W-:Y:S02]  /*1d50*/  ISETP.NE.U32.AND P2, PT, RZ, UR6, PT ;  /* 0x00000006ff007c0c */ /* 0x000fe4000bf45070 */
[----:B------:R-:W-:Y:S01]  /*1d60*/  ULDC UR5, c[0x0][0x2f0] ;  /* 0x0000bc0000057ab9 */ /* 0x000fe20000000800 */
[----:B------:R-:W-:Y:S01]  /*1d70*/  USEL UR4, UR4, 0x1, UP0 ;  /* 0x0000000104047887 */ /* 0x000fe20008000000 */
[----:B------:R-:W-:Y:S02]  /*1d80*/  SHF.R.U32.HI R7, RZ, 0x8, R4 ;  /* 0x00000008ff077819 */ /* 0x000fe40000011604 */
[----:B------:R-:W-:Y:S01]  /*1d90*/  ISETP.NE.AND.EX P2, PT, RZ, UR7, PT, P2 ;  /* 0x00000007ff007c0c */ /* 0x000fe2000bf45320 */
[----:B------:R-:W-:-:S03]  /*1da0*/  UIMAD UR4, UR4, UR5, URZ ;  /* 0x00000005040472a4 */ /* 0x000fc6000f8e023f */
[----:B------:R-:W-:Y:S01]  /*1db0*/  ULDC UR5, c[0x0][0x348] ;  /* 0x0000d20000057ab9 */ /* 0x000fe20000000800 */
[C---:B------:R-:W-:Y:S01]  /*1dc0*/  LOP3.LUT R224, R6.reuse, 0xffff, RZ, 0xc0, !PT ;  /* 0x0000ffff06e07812 */ /* 0x040fe200078ec0ff */
[----:B--2---:R1:W-:Y:S01]  /*1dd0*/  STL [R1+0x60], R0 ;  /* 0x0000600001007387 */ /* 0x0043e20000100800 */
[----:B------:R-:W-:Y:S01]  /*1de0*/  IMAD.MOV.U32 R10, RZ, RZ, R0 ;  /* 0x000000ffff0a7224 */ /* 0x000fe200078e0000 */
[----:B-1----:R-:W-:-:S04]  /*1df0*/  LOP3.LUT R0, R6, 0xff0000, RZ, 0xc0, !PT ;  /* 0x00ff000006007812 */ /* 0x002fc800078ec0ff */
[----:B------:R-:W-:Y:S01]  /*1e00*/  LEA.HI R8, R0, R7, RZ, 0x10 ;  /* 0x0000000700087211 */ /* 0x000fe200078f80ff */
[----:B0-----:R-:W-:Y:S06]  /*1e10*/  @P1 BRA `(.L_x_2650) ;  /* 0x00000000002c1947 */ /* 0x001fec0003800000 */
        /* <DEDUP_REMOVED lines=9> */
[----:B--2---:R-:W-:-:S05]  /*1eb0*/  IADD3 R10, -R0, R9, RZ ;  /* 0x00000009000a7210 */ /* 0x004fca0007ffe1ff */
[----:B------:R0:W-:Y:S02]  /*1ec0*/  STL [R1+0x60], R10 ;  /* 0x0000600a01007387 */ /* 0x0001e40000100800 */
.L_x_2650:
[----:B------:R-:W-:Y:S02]  /*1ed0*/  IMAD.U32 R24, RZ, RZ, UR5 ;  /* 0x00000005ff187e24 */ /* 0x000fe4000f8e00ff */
[----:B------:R-:W-:Y:S01]  /*1ee0*/  IMAD.U32 R26, RZ, RZ, UR4 ;  /* 0x00000004ff1a7e24 */ /* 0x000fe2000f8e00ff */
[----:B------:R-:W-:Y:S06]  /*1ef0*/  @!P2 BRA `(.L_x_2651) ;  /* 0x000000000014a947 */ /* 0x000fec0003800000 */
[----:B------:R-:W-:Y:S01]  /*1f00*/  IADD3 R2, P0, R28, UR6, RZ ;  /* 0x000000061c027c10 */ /* 0x000fe2000ff1e0ff */
[----:B------:R-:W-:-:S03]  /*1f10*/  ULDC.64 UR4, c[0x0][0x208] ;  /* 0x0000820000047ab9 */ /* 0x000fc60000000a00 */
[----:B------:R-:W-:-:S05]  /*1f20*/  IADD3.X R3, R27, UR7, RZ, P0, !PT ;  /* 0x000000071b037c10 */ /* 0x000fca00087fe4ff */
[----:B------:R1:W5:Y:S01]  /*1f30*/  LDG.E R26, desc[UR4][R2.64] ;  /* 0x00000004021a7981 */ /* 0x000362000c1e1900 */
[----:B------:R-:W-:Y:S05]  /*1f40*/  BRA `(.L_x_2652) ;  /* 0x0000000000147947 */ /* 0x000fea0003800000 */
.L_x_2651:
[----:B------:R-:W-:Y:S05]  /*1f50*/  @!P0 BRA `(.L_x_2652) ;  /* 0x0000000000108947 */ /* 0x000fea0003800000 */
[----:B------:R-:W-:Y:S02]  /*1f60*/  ULDC.64 UR4, c[0x0][0x208] ;  /* 0x0000820000047ab9 */ /* 0x000fe40000000a00 */
[----:B------:R-:W2:Y:S04]  /*1f70*/  LDG.E R7, desc[UR4][R2.64] ;  /* 0x0000000402077981 */ /* 0x000ea8000c1e1900 */
[----:B------:R-:W2:Y:S02]  /*1f80*/  LDG.E R26, desc[UR4][R2.64+0x4] ;  /* 0x00000404021a7981 */ /* 0x000ea4000c1e1900 */
[----:B--2---:R-:W-:-:S07]  /*1f90*/  IMAD.IADD R26, R26, 0x1, -R7 ;  /* 0x000000011a1a7824 */ /* 0x004fce00078e0a07 */
.L_x_2652:
[----:B------:R-:W-:Y:S01]  /*1fa0*/  ULDC.64 UR4, c[0x0][0xa10] ;  /* 0x0002840000047ab9 */ /* 0x000fe20000000a00 */
[----:B------:R-:W-:Y:S01]  /*1fb0*/  ULDC.64 UR6, c[0x0][0x208] ;  /* 0x0000820000067ab9 */ /* 0x000fe20000000a00 */
[----:B------:R-:W-:Y:S01]  /*1fc0*/  ISETP.NE.U32.AND P0, PT, RZ, UR4, PT ;  /* 0x00000004ff007c0c */ /* 0x000fe2000bf05070 */
[----:B------:R-:W2:Y:S03]  /*1fd0*/  LDC R4, c[0x0][0x448] ;  /* 0x00011200ff047b82 */ /* 0x000ea60000000800 */
[----:B------:R-:W-:Y:S01]  /*1fe0*/  ISETP.NE.AND.EX P0, PT, RZ, UR5, PT, P0 ;  /* 0x00000005ff007c0c */ /* 0x000fe2000bf05300 */
[----:B------:R-:W-:-:S12]  /*1ff0*/  ULDC.64 UR4, c[0x0][0xa30] ;  /* 0x00028c0000047ab9 */ /* 0x000fd80000000a00 */
[----:B-1----:R-:W1:Y:S02]  /*2000*/  @P0 LDC.64 R2, c[0x0][0xa10] ;  /* 0x00028400ff020b82 */ /* 0x002e640000000a00 */
[----:B-1----:R-:W-:-:S05]  /*2010*/  @P0 IMAD.WIDE R2, R25, 0x4, R2 ;  /* 0x0000000419020825 */ /* 0x002fca00078e0202 */
[----:B------:R-:W3:Y:S04]  /*2020*/  @P0 LDG.E R0, desc[UR6][R2.64] ;  /* 0x0000000602000981 */ /* 0x000ee8000c1e1900 */
[----:B------:R1:W3:Y:S01]  /*2030*/  @P0 LDG.E R7, desc[UR6][R2.64+0x4] ;  /* 0x0000040602070981 */ /* 0x0002e2000c1e1900 */
[----:B------:R-:W-:Y:S01]  /*2040*/  ISETP.NE.U32.AND P1, PT, RZ, UR4, PT ;  /* 0x00000004ff007c0c */ /* 0x000fe2000bf25070 */
[----:B-----5:R-:W-:-:S03]  /*2050*/  IMAD.MOV.U32 R152, RZ, RZ, R26 ;  /* 0x000000ffff987224 */ /* 0x020fc600078e001a */
[----:B------:R-:W-:-:S13]  /*2060*/  ISETP.NE.AND.EX P1, PT, RZ, UR5, PT, P1 ;  /* 0x00000005ff007c0c */ /* 0x000fda000bf25310 */
[----:B-1----:R-:W-:-:S04]  /*2070*/  @P1 IADD3 R2, P2, R28, UR4, RZ ;  /* 0x000000041c021c10 */ /* 0x002fc8000ff5e0ff */
[----:B------:R-:W-:-:S05]  /*2080*/  @P1 IADD3.X R3, R27, UR5, RZ, P2, !PT ;  /* 0x000000051b031c10 */ /* 0x000fca00097fe4ff */
[----:B------:R1:W5:Y:S01]  /*2090*/  @P1 LDG.E R152, desc[UR6][R2.64] ;  /* 0x0000000602981981 */ /* 0x000362000c1e1900 */
[----:B--2---:R-:W-:Y:S01]  /*20a0*/  ISETP.NE.AND P1, PT, R4, 0x1, PT ;  /* 0x000000010400780c */ /* 0x004fe20003f25270 */
[----:B------:R-:W-:Y:S01]  /*20b0*/  IMAD.IADD R11, R26, 0x1, -R11 ;  /* 0x000000011a0b7824 */ /* 0x000fe200078e0a0b */
[----:B------:R-:W-:Y:S01]  /*20c0*/  SHF.L.U32 R5, R5, 0x7, RZ ;  /* 0x0000000705057819 */ /* 0x000fe200000006ff */
[----:B------:R-:W-:Y:S01]  /*20d0*/  BSSY B0, `(.L_x_2653) ;  /* 0x0000039000007945 */ /* 0x000fe20003800000 */
[----:B------:R-:W-:-:S03]  /*20e0*/  LOP3.LUT R12, R8, 0xff, RZ, 0xc0, !PT ;  /* 0x000000ff080c7812 */ /* 0x000fc600078ec0ff */
[----:B------:R-:W-:Y:S01]  /*20f0*/  VIADD R4, R5, 0x7f ;  /* 0x0000007f05047836 */ /* 0x000fe20000000000 */
[----:B------:R-:W-:Y:S05]  /*2100*/  STL [R1+0x68], R5 ;  /* 0x0000680501007387 */ /* 0x000fea0000100800 */
[----:B------:R-:W2:Y:S08]  /*2110*/  @P1 LDC R9, c[0x0][0x44c] ;  /* 0x00011300ff091b82 */ /* 0x000eb00000000800 */
[----:B------:R-:W4:Y:S01]  /*2120*/  @P1 LDC R13, c[0x0][0x450] ;  /* 0x00011400ff0d1b82 */ /* 0x000f220000000800 */
[----:B---3--:R-:W-:-:S02]  /*2130*/  @P0 IMAD.IADD R24, R7, 0x1, -R0 ;  /* 0x0000000107180824 */ /* 0x008fc400078e0a00 */
[----:B--2---:R-:W-:-:S04]  /*2140*/  @P1 IMAD.HI.U32 R0, R4, R9, RZ ;  /* 0x0000000904001227 */ /* 0x004fc800078e00ff */
[----:B-1----:R-:W-:Y:S01]  /*2150*/  IMAD.IADD R2, R11, 0x1, R24 ;  /* 0x000000010b027824 */ /* 0x002fe200078e0218 */
[----:B----4-:R-:W-:-:S04]  /*2160*/  @P1 SHF.R.U32.HI R4, RZ, R13, R0 ;  /* 0x0000000dff041219 */ /* 0x010fc80000011600 */
[C---:B------:R-:W-:Y:S01]  /*2170*/  IADD3 R130, R2.reuse, 0x50, -R10 ;  /* 0x0000005002827810 */ /* 0x040fe20007ffe80a */
[----:B------:R1:W-:Y:S01]  /*2180*/  STL [R1+0x6c], R2 ;  /* 0x00006c0201007387 */ /* 0x0003e20000100800 */
[----:B------:R-:W-:-:S03]  /*2190*/  IADD3 R0, R2, 0x4f, RZ ;  /* 0x0000004f02007810 */ /* 0x000fc60007ffe0ff */
[----:B------:R-:W-:Y:S01]  /*21a0*/  IMAD.IADD R4, R130, 0x1, R4 ;  /* 0x0000000182047824 */ /* 0x000fe200078e0204 */
[----:B------:R2:W-:Y:S01]  /*21b0*/  STL [R1+0x98], R12 ;  /* 0x0000980c01007387 */ /* 0x0005e20000100800 */
[----:B------:R-:W-:-:S04]  /*21c0*/  IMAD.HI R0, R0, 0x66666667, RZ ;  /* 0x6666666700007827 */ /* 0x000fc800078e02ff */
[----:B------:R-:W-:Y:S01]  /*21d0*/  IMAD.HI R4, R4, 0x66666667, RZ ;  /* 0x6666666704047827 */ /* 0x000fe200078e02ff */
[----:B------:R-:W-:Y:S02]  /*21e0*/  SHF.R.U32.HI R131, RZ, 0x1f, R0 ;  /* 0x0000001fff837819 */ /* 0x000fe40000011600 */
[----:B-1----:R-:W-:Y:S02]  /*21f0*/  SHF.R.U32.HI R2, RZ, 0x10, R8 ;  /* 0x00000010ff027819 */ /* 0x002fe40000011608 */
[----:B------:R-:W-:Y:S02]  /*2200*/  SHF.R.U32.HI R3, RZ, 0x1f, R4 ;  /* 0x0000001fff037819 */ /* 0x000fe40000011604 */
[----:B------:R-:W-:Y:S01]  /*2210*/  LEA.HI.SX32 R131, R0, R131, 0x1b ;  /* 0x0000008300837211 */ /* 0x000fe200078fdaff */
[----:B------:R2:W-:Y:S01]  /*2220*/  STL [R1+0x84], R2 ;  /* 0x0000840201007387 */ /* 0x0005e20000100800 */
[----:B------:R-:W-:Y:S01]  /*2230*/  LEA.HI.SX32 R4, R4, R3, 0x1b ;  /* 0x0000000304047211 */ /* 0x000fe200078fdaff */
[----:B------:R-:W-:-:S03]  /*2240*/  IMAD.MOV.U32 R0, RZ, RZ, RZ ;  /* 0x000000ffff007224 */ /* 0x000fc600078e00ff */
[----:B------:R-:W-:-:S04]  /*2250*/  VIMNMX R6, R131, R4, PT ;  /* 0x0000000483067248 */ /* 0x000fc80003fe0100 */
[----:B------:R-:W-:-:S13]  /*2260*/  ISETP.GE.AND P0, PT, R6, 0x1, PT ;  /* 0x000000010600780c */ /* 0x000fda0003f06270 */
[----:B--2---:R-:W-:Y:S05]  /*2270*/  @!P0 BRA `(.L_x_2654) ;  /* 0x0000000000788947 */ /* 0x004fea0003800000 */
[----:B------:R-:W-:Y:S01]  /*2280*/  ISETP.NE.AND P0, PT, R2, RZ, PT ;  /* 0x000000ff0200720c */ /* 0x000fe20003f05270 */
[----:B------:R-:W-:-:S03]  /*2290*/  ULDC UR4, c[0x0][0x9f0] ;  /* 0x00027c0000047ab9 */ /* 0x000fc60000000800 */
[----:B------:R-:W-:-:S04]  /*22a0*/  SEL R9, R2, UR4, P0 ;  /* 0x0000000402097c07 */ /* 0x000fc80008000000 */
[-C--:B------:R-:W-:Y:S02]  /*22b0*/  IABS R5, R9.reuse ;  /* 0x0000000900057213 */ /* 0x080fe40000000000 */
[----:B------:R-:W-:Y:S02]  /*22c0*/  IADD3 R0, R9, -0x1, R6 ;  /* 0xffffffff09007810 */ /* 0x000fe40007ffe006 */
[----:B------:R-:W1:Y:S01]  /*22d0*/  I2F.RP R4, R5 ;  /* 0x0000000500047306 */ /* 0x000e620000209400 */
[----:B0-----:R-:W-:-:S04]  /*22e0*/  IABS R10, R9 ;  /* 0x00000009000a7213 */ /* 0x001fc80000000000 */
[----:B------:R-:W-:-:S03]  /*22f0*/  IADD3 R10, RZ, -R10, RZ ;  /* 0x8000000aff0a7210 */ /* 0x000fc60007ffe0ff */
[----:B-1----:R-:W0:Y:S02]  /*2300*/  MUFU.RCP R4, R4 ;  /* 0x0000000400047308 */ /* 0x002e240000001000 */
[----:B0-----:R-:W-:Y:S01]  /*2310*/  VIADD R2, R4, 0xffffffe ;  /* 0x0ffffffe04027836 */ /* 0x001fe20000000000 */
[----:B------:R-:W-:Y:S02]  /*2320*/  IABS R4, R0 ;  /* 0x0000000000047213 */ /* 0x000fe40000000000 */
[----:B------:R-:W-:-:S03]  /*2330*/  LOP3.LUT R0, R0, R9, RZ, 0x3c, !PT ;  /* 0x0000000900007212 */ /* 0x000fc600078e3cff */
[----:B------:R0:W1:Y:S01]  /*2340*/  F2I.FTZ.U32.TRUNC.NTZ R3, R2 ;  /* 0x0000000200037305 */ /* 0x000062000021f000 */
[----:B------:R-:W-:Y:S01]  /*2350*/  ISETP.GE.AND P2, PT, R0, RZ, PT ;  /* 0x000000ff0000720c */ /* 0x000fe20003f46270 */
[----:B0-----:R-:W-:Y:S02]  /*2360*/  IMAD.MOV.U32 R2, RZ, RZ, RZ ;  /* 0x000000ffff027224 */ /* 0x001fe400078e00ff */
        /* <DEDUP_REMOVED lines=12> */
[----:B------:R-:W-:-:S04]  /*2430*/  IMAD.MOV.U32 R0, RZ, RZ, R3 ;  /* 0x000000ffff007224 */ /* 0x000fc800078e0003 */
[----:B------:R-:W-:Y:S01]  /*2440*/  @!P2 IMAD.MOV R0, RZ, RZ, -R0 ;  /* 0x000000ffff00a224 */ /* 0x000fe200078e0a00 */
[----:B------:R-:W-:-:S07]  /*2450*/  @!P1 LOP3.LUT R0, RZ, R9, RZ, 0x33, !PT ;  /* 0x00000009ff009212 */ /* 0x000fce00078e33ff */
.L_x_2654:
[----:B------:R-:W-:Y:S05]  /*2460*/  BSYNC B0 ;  /* 0x0000000000007941 */ /* 0x000fea0003800000 */
.L_x_2653:
[----:B------:R-:W-:-:S05]  /*2470*/  IMAD R3, R12, R0, RZ ;  /* 0x000000000c037224 */ /* 0x000fca00078e02ff */
[C---:B------:R-:W-:Y:S01]  /*2480*/  VIADDMNMX R0, R3.reuse, R0, R6, PT ;  /* 0x0000000003007246 */ /* 0x040fe20003800106 */
[----:B------:R-:W-:-:S04]  /*2490*/  IMAD R3, R3, 0x50, -R11 ;  /* 0x0000005003037824 */ /* 0x000fc800078e0a0b */
[----:B------:R-:W-:Y:S01]  /*24a0*/  IMAD R5, R0, 0x50, -R11 ;  /* 0x0000005000057824 */ /* 0x000fe200078e0a0b */
[----:B------:R-:W-:-:S04]  /*24b0*/  VIMNMX R3, RZ, R3, !PT ;  /* 0x00000003ff037248 */ /* 0x000fc80007fe0100 */
[----:B------:R-:W-:-:S04]  /*24c0*/  VIMNMX R0, R5, R24, PT ;  /* 0x0000001805007248 */ /* 0x000fc80003fe0100 */
[----:B------:R-:W-:Y:S01]  /*24d0*/  ISETP.GT.AND P0, PT, R0, R3, PT ;  /* 0x000000030000720c */ /* 0x000fe20003f04270 */
[----:B------:R-:W-:-:S05]  /*24e0*/  IMAD.WIDE.U32 R2, R3, -0x33333333, RZ ;  /* 0xcccccccd03027825 */ /* 0x000fca00078e00ff */
[----:B------:R-:W-:-:S05]  /*24f0*/  SHF.R.U32.HI R113, RZ, 0x6, R3 ;  /* 0x00000006ff717819 */ /* 0x000fca0000011603 */
[----:B------:R-:W-:Y:S02]  /*2500*/  IMAD.MOV.U32 R2, RZ, RZ, R113 ;  /* 0x000000ffff027224 */ /* 0x000fe400078e0071 */
        /* <DEDUP_REMOVED lines=15> */
[----:B0-----:R-:W-:Y:S01]  /*2600*/  MOV R10, UR6 ;  /* 0x00000006000a7c02 */ /* 0x001fe20008000f00 */
        /* <DEDUP_REMOVED lines=11> */
.L_x_2657:
[----:B------:R-:W-:Y:S05]  /*26c0*/  BSYNC B6 ;  /* 0x0000000000067941 */ /* 0x000fea0003800000 */
.L_x_2656:
        /* <DEDUP_REMOVED lines=20> */
.L_x_2659:
[----:B------:R-:W-:Y:S05]  /*2810*/  BSYNC B6 ;  /* 0x0000000000067941 */ /* 0x000fea0003800000 */
.L_x_2658:
[----:B------:R-:W-:Y:S01]  /*2820*/  ULDC.64 UR4, c[0x0][0x9f8] ;  /* 0x00027e0000047ab9 */ /* 0x000fe20000000a00 */
[----:B------:R-:W1:Y:S01]  /*2830*/  LDC R7, c[0x0][0x3f4] ;  /* 0x0000fd00ff077b82 */ /* 0x000e620000000800 */
[----:B------:R-:W-:Y:S01]  /*2840*/  ISETP.NE.U32.AND P0, PT, RZ, UR4, PT ;  /* 0x00000004ff007c0c */ /* 0x000fe2000bf05070 */
[----:B------:R-:W-:Y:S01]  /*2850*/  ULDC.64 UR6, c[0x0][0x208] ;  /* 0x0000820000067ab9 */ /* 0x000fe20000000a00 */
[----:B------:R-:W-:Y:S01]  /*2860*/  MOV R0, R25 ;  /* 0x0000001900007202 */ /* 0x000fe20000000f00 */
[----:B------:R-:W2:Y:S01]  /*2870*/  LDL R20, [R1+0x54] ;  /* 0x0000540001147983 */ /* 0x000ea20000100800 */
[----:B------:R-:W-:-:S03]  /*2880*/  ISETP.NE.AND.EX P0, PT, RZ, UR5, PT, P0 ;  /* 0x00000005ff007c0c */ /* 0x000fc6000bf05300 */
[----:B------:R-:W3:Y:S01]  /*2890*/  LDC.64 R96, c[0x0][0x3f8] ;  /* 0x0000fe00ff607b82 */ /* 0x000ee20000000a00 */
[----:B------:R-:W-:-:S07]  /*28a0*/  SHF.R.S32.HI R9, RZ, 0x1f, R225 ;  /* 0x0000001fff097819 */ /* 0x000fce00000114e1 */
[----:B------:R-:W4:Y:S02]  /*28b0*/  LDC.64 R90, c[0x0][0x408] ;  /* 0x00010200ff5a7b82 */ /* 0x000f240000000a00 */
[----:B------:R-:W-:Y:S01]  /*28c0*/  @P0 IADD3 R4, P1, R28, UR4, RZ ;  /* 0x000000041c040c10 */ /* 0x000fe2000ff3e0ff */
[----:B------:R-:W-:Y:S01]  /*28d0*/  ULDC UR4, c[0x0][0x2f4] ;  /* 0x0000bd0000047ab9 */ /* 0x000fe20000000800 */
[----:B------:R-:W2:Y:S02]  /*28e0*/  LDL R28, [R1+0x5c] ;  /* 0x00005c00011c7983 */ /* 0x000ea40000100800 */
[----:B------:R-:W-:Y:S02]  /*28f0*/  @P0 IADD3.X R5, R27, UR5, RZ, P1, !PT ;  /* 0x000000051b050c10 */ /* 0x000fe40008ffe4ff */
[----:B------:R-:W4:Y:S01]  /*2900*/  LDL R27, [R1+0x58] ;  /* 0x00005800011b7983 */ /* 0x000f220000100800 */
[----:B------:R-:W-:-:S03]  /*2910*/  ISETP.GE.AND P1, PT, R214, UR4, PT ;  /* 0x00000004d6007c0c */ /* 0x000fc6000bf26270 */
[----:B------:R0:W2:Y:S01]  /*2920*/  @P0 LDG.E R0, desc[UR6][R4.64] ;  /* 0x0000000604000981 */ /* 0x0000a2000c1e1900 */
[----:B------:R-:W-:Y:S02]  /*2930*/  SEL R6, RZ, 0xffffffff, P1 ;  /* 0xffffffffff067807 */ /* 0x000fe40000800000 */
[----:B------:R-:W-:Y:S02]  /*2940*/  ISETP.GE.AND P0, PT, R16, UR4, PT ;  /* 0x0000000410007c0c */ /* 0x000fe4000bf06270 */
[----:B------:R-:W-:Y:S01]  /*2950*/  ISETP.GE.AND P2, PT, R19, UR4, PT ;  /* 0x0000000413007c0c */ /* 0x000fe2000bf46270 */
[----:B------:R-:W-:Y:S01]  /*2960*/  IMAD.SHL.U32 R6, R6, 0x2, RZ ;  /* 0x0000000206067824 */ /* 0x000fe200078e00ff */
[----:B------:R-:W-:Y:S01]  /*2970*/  SEL R3, RZ, 0x1, P0 ;  /* 0x00000001ff037807 */ /* 0x000fe20000000000 */
[----:B---3--:R-:W-:Y:S01]  /*2980*/  IMAD R8, R9, R96, RZ ;  /* 0x0000006009087224 */ /* 0x008fe200078e02ff */
[----:B0-----:R-:W-:Y:S02]  /*2990*/  SEL R4, RZ, 0x4, P2 ;  /* 0x00000004ff047807 */ /* 0x001fe40001000000 */
[----:B------:R-:W-:-:S02]  /*29a0*/  LOP3.LUT R3, R6, 0x2, R3, 0xe2, !PT ;  /* 0x0000000206037812 */ /* 0x000fc400078ee203 */
[-C--:B-1----:R-:W-:Y:S02]  /*29b0*/  ISETP.GE.AND P2, PT, R16, R7.reuse, PT ;  /* 0x000000071000720c */ /* 0x082fe40003f46270 */
[----:B------:R-:W-:Y:S01]  /*29c0*/  LOP3.LUT R4, R3, R4, RZ, 0xfc, !PT ;  /* 0x0000000403047212 */ /* 0x000fe200078efcff */
[-C--:B------:R-:W-:Y:S01]  /*29d0*/  IMAD.WIDE.U32 R100, R225, R96.reuse, R216 ;  /* 0x00000060e1647225 */ /* 0x080fe200078e00d8 */
[----:B------:R-:W-:Y:S02]  /*29e0*/  SEL R3, R7, RZ, P2 ;  /* 0x000000ff07037207 */ /* 0x000fe40001000000 */
[----:B------:R-:W-:Y:S01]  /*29f0*/  ISETP.GE.AND P1, PT, R214, R7, PT ;  /* 0x00000007d600720c */ /* 0x000fe20003f26270 */
[C---:B------:R-:W-:Y:S02]  /*2a00*/  IMAD R5, R225.reuse, R97, R8 ;  /* 0x00000061e1057224 */ /* 0x040fe400078e0208 */
[----:B------:R-:W-:Y:S01]  /*2a10*/  IMAD.WIDE.U32 R98, R225, R96, R16 ;  /* 0x00000060e1627225 */ /* 0x000fe200078e0010 */
[----:B------:R-:W-:-:S03]  /*2a20*/  IADD3 R3, R16, R3, RZ ;  /* 0x0000000310037210 */ /* 0x000fc60007ffe0ff */
[C---:B------:R-:W-:Y:S02]  /*2a30*/  VIADD R31, R225.reuse, 0x20 ;  /* 0x00000020e11f7836 */ /* 0x040fe40000000000 */
[----:B------:R-:W-:Y:S02]  /*2a40*/  VIADD R25, R225, 0x20 ;  /* 0x00000020e1197836 */ /* 0x000fe40000000000 */
[----:B------:R-:W-:Y:S02]  /*2a50*/  IMAD.IADD R101, R101, 0x1, R5 ;  /* 0x0000000165657824 */ /* 0x000fe400078e0205 */
[----:B------:R-:W-:Y:S01]  /*2a60*/  IMAD.IADD R99, R5, 0x1, R99 ;  /* 0x0000000105637824 */ /* 0x000fe200078e0263 */
[----:B------:R-:W-:Y:S01]  /*2a70*/  SEL R5, R7, RZ, P1 ;  /* 0x000000ff07057207 */ /* 0x000fe20000800000 */
[----:B------:R-:W-:Y:S01]  /*2a80*/  IMAD.SHL.U32 R31, R31, 0x40, RZ ;  /* 0x000000401f1f7824 */ /* 0x000fe200078e00ff */
[----:B------:R-:W-:Y:S01]  /*2a90*/  SHF.R.S32.HI R10, RZ, 0x1f, R3 ;  /* 0x0000001fff0a7819 */ /* 0x000fe20000011403 */
[----:B------:R-:W-:-:S02]  /*2aa0*/  IMAD.SHL.U32 R25, R25, 0x40, RZ ;  /* 0x0000004019197824 */ /* 0x000fc400078e00ff */
[----:B------:R-:W-:Y:S01]  /*2ab0*/  IMAD.IADD R8, R214, 0x1, R5 ;  /* 0x00000001d6087824 */ /* 0x000fe200078e0205 */
[CC--:B------:R-:W-:Y:S02]  /*2ac0*/  LEA.HI R5, R10.reuse, R3.reuse, RZ, 0x6 ;  /* 0x000000030a057211 */ /* 0x0c0fe400078f30ff */
[----:B------:R-:W-:Y:S02]  /*2ad0*/  LEA.HI R10, R10, R3, RZ, 0x3 ;  /* 0x000000030a0a7211 */ /* 0x000fe400078f18ff */
[----:B------:R-:W-:Y:S02]  /*2ae0*/  LOP3.LUT R31, R31, 0x1c0, RZ, 0xc0, !PT ;  /* 0x000001c01f1f7812 */ /* 0x000fe400078ec0ff */
[----:B------:R-:W-:Y:S02]  /*2af0*/  LOP3.LUT R25, R25, 0x1c0, RZ, 0xc0, !PT ;  /* 0x000001c019197812 */ /* 0x000fe400078ec0ff */
[----:B------:R-:W-:Y:S02]  /*2b00*/  SHF.R.S32.HI R5, RZ, 0x6, R5 ;  /* 0x00000006ff057819 */ /* 0x000fe40000011405 */
[----:B------:R-:W-:-:S02]  /*2b10*/  LOP3.LUT R11, R31, 0x38, R10, 0xf8, !PT ;  /* 0x000000381f0b7812 */ /* 0x000fc400078ef80a */
[----:B------:R-:W-:-:S04]  /*2b20*/  SHF.R.U32.HI R25, RZ, 0x3, R25 ;  /* 0x00000003ff197819 */ /* 0x000fc80000011619 */
[----:B------:R-:W-:Y:S01]  /*2b30*/  LOP3.LUT R12, R11, R25, RZ, 0x3c, !PT ;  /* 0x000000190b0c7212 */ /* 0x000fe200078e3cff */
[----:B----4-:R-:W-:-:S05]  /*2b40*/  IMAD R125, R5, 0x1400, R27 ;  /* 0x00001400057d7824 */ /* 0x010fca00078e021b */
[----:B------:R-:W-:Y:S02]  /*2b50*/  IADD3 R125, R125, R12, RZ ;  /* 0x0000000c7d7d7210 */ /* 0x000fe40007ffe0ff */
[----:B------:R-:W3:Y:S01]  /*2b60*/  LDL R12, [R1+0x80] ;  /* 0x00008000010c7983 */ /* 0x000ee20000100800 */
[-C--:B------:R-:W-:Y:S01]  /*2b70*/  IMAD R6, R9, R90.reuse, RZ ;  /* 0x0000005a09067224 */ /* 0x080fe200078e02ff */
[C---:B------:R-:W-:Y:S01]  /*2b80*/  SHF.L.U32 R29, R225.reuse, 0x6, RZ ;  /* 0x00000006e11d7819 */ /* 0x040fe200000006ff */
[C---:B------:R-:W-:Y:S02]  /*2b90*/  IMAD.SHL.U32 R32, R225.reuse, 0x40, RZ ;  /* 0x00000040e1207824 */ /* 0x040fe400078e00ff */
[----:B------:R-:W-:-:S04]  /*2ba0*/  IMAD.WIDE.U32 R94, R225, R90, R216 ;  /* 0x0000005ae15e7225 */ /* 0x000fc800078e00d8 */
[C---:B------:R-:W-:Y:S02]  /*2bb0*/  IMAD R9, R225.reuse, R91, R6 ;  /* 0x0000005be1097224 */ /* 0x040fe400078e0206 */
[----:B------:R-:W-:Y:S01]  /*2bc0*/  IMAD.WIDE.U32 R92, R225, R90, R16 ;  /* 0x0000005ae15c7225 */ /* 0x000fe200078e0010 */
[----:B------:R-:W-:Y:S02]  /*2bd0*/  LOP3.LUT R32, R32, 0x1c0, RZ, 0xc0, !PT ;  /* 0x000001c020207812 */ /* 0x000fe400078ec0ff */
[----:B------:R-:W-:Y:S01]  /*2be0*/  LOP3.LUT R29, R29, 0x1c0, RZ, 0xc0, !PT ;  /* 0x000001c01d1d7812 */ /* 0x000fe200078ec0ff */
[----:B------:R-:W-:Y:S01]  /*2bf0*/  IMAD.IADD R95, R95, 0x1, R9 ;  /* 0x000000015f5f7824 */ /* 0x000fe200078e0209 */
[----:B------:R-:W-:Y:S01]  /*2c00*/  IADD3 R15, R225, 0x40, RZ ;  /* 0x00000040e10f7810 */ /* 0x000fe20007ffe0ff */
[----:B------:R-:W-:Y:S01]  /*2c10*/  IMAD.IADD R93, R9, 0x1, R93 ;  /* 0x00000001095d7824 */ /* 0x000fe200078e025d */
[----:B------:R-:W-:Y:S01]  /*2c20*/  SHF.R.S32.HI R9, RZ, 0x1f, R8 ;  /* 0x0000001fff097819 */ /* 0x000fe20000011408 */
[----:B------:R-:W-:Y:S01]  /*2c30*/  VIADD R30, R225, 0x40 ;  /* 0x00000040e11e7836 */ /* 0x000fe20000000000 */
[----:B------:R-:W0:Y:S01]  /*2c40*/  S2R R157, SR_TID.X ;  /* 0x00000000009d7919 */ /* 0x000e220000002100 */
[----:B------:R-:W-:Y:S01]  /*2c50*/  LOP3.LUT R3, R32, 0x38, R10, 0xf8, !PT ;  /* 0x0000003820037812 */ /* 0x000fe200078ef80a */
[----:B------:R-:W-:Y:S01]  /*2c60*/  IMAD.SHL.U32 R15, R15, 0x40, RZ ;  /* 0x000000400f0f7824 */ /* 0x000fe200078e00ff */
[----:B------:R-:W-:Y:S01]  /*2c70*/  SHF.R.U32.HI R29, RZ, 0x3, R29 ;  /* 0x00000003ff1d7819 */ /* 0x000fe2000001161d */
[----:B------:R-:W-:Y:S01]  /*2c80*/  IMAD.SHL.U32 R30, R30, 0x40, RZ ;  /* 0x000000401e1e7824 */ /* 0x000fe200078e00ff */
[----:B------:R-:W-:-:S02]  /*2c90*/  LEA.HI R21, R9, R8, RZ, 0x3 ;  /* 0x0000000809157211 */ /* 0x000fc400078f18ff */
[----:B------:R-:W-:Y:S01]  /*2ca0*/  LEA.HI R8, R9, R8, RZ, 0x6 ;  /* 0x0000000809087211 */ /* 0x000fe200078f30ff */
[----:B--2---:R-:W-:Y:S01]  /*2cb0*/  IMAD R127, R5, 0x1400, R28 ;  /* 0x00001400057f7824 */ /* 0x004fe200078e021c */
[----:B------:R-:W-:Y:S01]  /*2cc0*/  LOP3.LUT R6, R3, R29, RZ, 0x3c, !PT ;  /* 0x0000001d03067212 */ /* 0x000fe200078e3cff */
[----:B------:R-:W-:Y:S01]  /*2cd0*/  IMAD R123, R5, 0x1400, R20 ;  /* 0x00001400057b7824 */ /* 0x000fe200078e0214 */
[----:B------:R-:W-:Y:S02]  /*2ce0*/  LOP3.LUT R30, R30, 0x1c0, RZ, 0xc0, !PT ;  /* 0x000001c01e1e7812 */ /* 0x000fe400078ec0ff */
[----:B------:R-:W-:Y:S02]  /*2cf0*/  LOP3.LUT R15, R15, 0x1c0, RZ, 0xc0, !PT ;  /* 0x000001c00f0f7812 */ /* 0x000fe400078ec0ff */
[----:B------:R-:W-:Y:S02]  /*2d00*/  SHF.R.S32.HI R8, RZ, 0x6, R8 ;  /* 0x00000006ff087819 */ /* 0x000fe40000011408 */
[----:B------:R-:W-:Y:S01]  /*2d10*/  LOP3.LUT R5, R31, 0x38, R21, 0xf8, !PT ;  /* 0x000000381f057812 */ /* 0x000fe200078ef815 */
[----:B------:R-:W-:Y:S01]  /*2d20*/  IMAD.IADD R127, R127, 0x1, R6 ;  /* 0x000000017f7f7824 */ /* 0x000fe200078e0206 */
[----:B------:R-:W-:Y:S01]  /*2d30*/  SHF.R.U32.HI R15, RZ, 0x3, R15 ;  /* 0x00000003ff0f7819 */ /* 0x000fe2000001160f */
[----:B------:R-:W-:Y:S01]  /*2d40*/  IMAD R124, R8, 0x1400, R27 ;  /* 0x00001400087c7824 */ /* 0x000fe200078e021b */
[----:B------:R-:W-:-:S02]  /*2d50*/  LOP3.LUT R3, R32, 0x38, R21, 0xf8, !PT ;  /* 0x0000003820037812 */ /* 0x000fc400078ef815 */
[----:B------:R-:W-:Y:S02]  /*2d60*/  LOP3.LUT R6, R30, 0x38, R21, 0xf8, !PT ;  /* 0x000000381e067812 */ /* 0x000fe400078ef815 */
[----:B------:R-:W-:Y:S02]  /*2d70*/  LOP3.LUT R5, R5, R25, RZ, 0x3c, !PT ;  /* 0x0000001905057212 */ /* 0x000fe400078e3cff */
[----:B-----5:R-:W-:Y:S01]  /*2d80*/  SHF.R.S32.HI R11, RZ, 0x1f, R152 ;  /* 0x0000001fff0b7819 */ /* 0x020fe20000011498 */
[C---:B------:R-:W-:Y:S01]  /*2d90*/  IMAD R126, R8.reuse, 0x1400, R28 ;  /* 0x00001400087e7824 */ /* 0x040fe200078e021c */
[----:B------:R-:W-:Y:S01]  /*2da0*/  LOP3.LUT R3, R3, R29, RZ, 0x3c, !PT ;  /* 0x0000001d03037212 */ /* 0x000fe200078e3cff */
[----:B------:R-:W-:Y:S01]  /*2db0*/  IMAD R122, R8, 0x1400, R20 ;  /* 0x00001400087a7824 */ /* 0x000fe200078e0214 */
[-C--:B------:R-:W-:Y:S01]  /*2dc0*/  LOP3.LUT R9, R6, R15.reuse, RZ, 0x3c, !PT ;  /* 0x0000000f06097212 */ /* 0x080fe200078e3cff */
[----:B------:R-:W-:Y:S01]  /*2dd0*/  IMAD.IADD R124, R124, 0x1, R5 ;  /* 0x000000017c7c7824 */ /* 0x000fe200078e0205 */
[----:B------:R-:W-:Y:S01]  /*2de0*/  LOP3.LUT R13, R30, 0x38, R10, 0xf8, !PT ;  /* 0x000000381e0d7812 */ /* 0x000fe200078ef80a */
[----:B------:R-:W-:Y:S01]  /*2df0*/  IMAD R5, R11, R96, RZ ;  /* 0x000000600b057224 */ /* 0x000fe200078e02ff */
[----:B------:R-:W-:Y:S01]  /*2e00*/  ISETP.GE.AND P0, PT, R22, UR4, PT ;  /* 0x0000000416007c0c */ /* 0x000fe2000bf06270 */
[----:B------:R-:W-:Y:S01]  /*2e10*/  IMAD.IADD R126, R126, 0x1, R3 ;  /* 0x000000017e7e7824 */ /* 0x000fe200078e0203 */
[----:B------:R-:W-:Y:S01]  /*2e20*/  LOP3.LUT R14, R13, R15, RZ, 0x3c, !PT ;  /* 0x0000000f0d0e7212 */ /* 0x000fe200078e3cff */
[----:B------:R-:W-:Y:S01]  /*2e30*/  IMAD.IADD R122, R122, 0x1, R9 ;  /* 0x000000017a7a7824 */ /* 0x000fe200078e0209 */
[C-C-:B------:R-:W-:Y:S01]  /*2e40*/  SHF.L.U64.HI R3, R96.reuse, 0x5, R97.reuse ;  /* 0x0000000560037819 */ /* 0x140fe20000010261 */
[----:B------:R-:W-:Y:S01]  /*2e50*/  IMAD R9, R97, 0x50, RZ ;  /* 0x0000005061097824 */ /* 0x000fe200078e02ff */
[----:B------:R-:W-:Y:S01]  /*2e60*/  SHF.L.U64.HI R105, R96, 0x6, R97 ;  /* 0x0000000660697819 */ /* 0x000fe20000010261 */
[----:B------:R-:W-:Y:S01]  /*2e70*/  IMAD R13, R152, R97, R5 ;  /* 0x00000061980d7224 */ /* 0x000fe200078e0205 */
[C---:B------:R-:W-:Y:S01]  /*2e80*/  SHF.L.U32 R102, R96.reuse, 0x5, RZ ;  /* 0x0000000560667819 */ /* 0x040fe200000006ff */
[----:B------:R-:W-:-:S02]  /*2e90*/  IMAD.SHL.U32 R106, R96, 0x40, RZ ;  /* 0x00000040606a7824 */ /* 0x000fc400078e00ff */
[----:B------:R-:W-:Y:S01]  /*2ea0*/  IMAD.WIDE.U32 R100, R152, R96, R100 ;  /* 0x0000006098647225 */ /* 0x000fe200078e0064 */
[----:B------:R-:W-:-:S03]  /*2eb0*/  SEL R5, RZ, 0x8, P0 ;  /* 0x00000008ff057807 */ /* 0x000fc60000000000 */
[----:B------:R-:W-:-:S04]  /*2ec0*/  IMAD.WIDE.U32 R98, R152, R96, R98 ;  /* 0x0000006098627225 */ /* 0x000fc800078e0062 */
[----:B------:R-:W-:-:S04]  /*2ed0*/  IMAD.WIDE.U32 R96, R96, 0x50, RZ ;  /* 0x0000005060607825 */ /* 0x000fc800078e00ff */
[-C--:B------:R-:W-:Y:S01]  /*2ee0*/  IMAD R11, R11, R90.reuse, RZ ;  /* 0x0000005a0b0b7224 */ /* 0x080fe200078e02ff */
[C---:B------:R-:W-:Y:S01]  /*2ef0*/  SHF.L.U64.HI R103, R90.reuse, 0x5, R91 ;  /* 0x000000055a677819 */ /* 0x040fe2000001025b */
[----:B------:R-:W-:Y:S01]  /*2f00*/  IMAD.IADD R116, R97, 0x1, R9 ;  /* 0x0000000161747824 */ /* 0x000fe200078e0209 */
[----:B------:R-:W-:Y:S01]  /*2f10*/  SHF.L.U64.HI R107, R90, 0x6, R91 ;  /* 0x000000065a6b7819 */ /* 0x000fe2000001025b */
[----:B------:R-:W-:Y:S01]  /*2f20*/  IMAD R117, R91, 0x50, RZ ;  /* 0x000000505b757824 */ /* 0x000fe200078e02ff */
[----:B------:R-:W-:Y:S01]  /*2f30*/  LOP3.LUT R27, R4, R5, RZ, 0xfc, !PT ;  /* 0x00000005041b7212 */ /* 0x000fe200078efcff */
[----:B------:R-:W-:Y:S01]  /*2f40*/  IMAD R11, R152, R91, R11 ;  /* 0x0000005b980b7224 */ /* 0x000fe200078e020b */
[----:B------:R-:W-:Y:S01]  /*2f50*/  SHF.R.S32.HI R9, RZ, 0x3, R10 ;  /* 0x00000003ff097819 */ /* 0x000fe2000001140a */
[C---:B------:R-:W-:Y:S01]  /*2f60*/  IMAD.SHL.U32 R104, R90.reuse, 0x20, RZ ;  /* 0x000000205a687824 */ /* 0x040fe200078e00ff */
[----:B------:R-:W-:Y:S01]  /*2f70*/  SHF.R.S32.HI R20, RZ, 0x3, R21 ;  /* 0x00000003ff147819 */ /* 0x000fe20000011415 */
[----:B------:R-:W-:Y:S01]  /*2f80*/  IMAD.SHL.U32 R108, R90, 0x40, RZ ;  /* 0x000000405a6c7824 */ /* 0x000fe200078e00ff */
[----:B------:R-:W-:Y:S01]  /*2f90*/  LOP3.LUT R10, R10, 0xfffffff8, RZ, 0xc0, !PT ;  /* 0xfffffff80a0a7812 */ /* 0x000fe200078ec0ff */
[----:B------:R-:W-:Y:S01]  /*2fa0*/  IMAD.WIDE.U32 R94, R152, R90, R94 ;  /* 0x0000005a985e7225 */ /* 0x000fe200078e005e */
[----:B------:R-:W-:-:S03]  /*2fb0*/  LOP3.LUT R21, R21, 0xfffffff8, RZ, 0xc0, !PT ;  /* 0xfffffff815157812 */ /* 0x000fc600078ec0ff */
[----:B------:R-:W-:Y:S01]  /*2fc0*/  IMAD.WIDE.U32 R92, R152, R90, R92 ;  /* 0x0000005a985c7225 */ /* 0x000fe200078e005c */
[----:B------:R-:W-:-:S03]  /*2fd0*/  SHF.L.U32 R112, R7, 0x1, RZ ;  /* 0x0000000107707819 */ /* 0x000fc600000006ff */
[----:B------:R-:W-:Y:S01]  /*2fe0*/  IMAD.WIDE.U32 R90, R90, 0x50, RZ ;  /* 0x000000505a5a7825 */ /* 0x000fe200078e00ff */
[----:B------:R-:W-:-:S03]  /*2ff0*/  LOP3.LUT R25, R27, 0x2, RZ, 0xc0, !PT ;  /* 0x000000021b197812 */ /* 0x000fc600078ec0ff */
[----:B------:R-:W-:Y:S01]  /*3000*/  IMAD.IADD R115, R115, 0x1, R26 ;  /* 0x0000000173737824 */ /* 0x000fe200078e021a */
[----:B------:R-:W-:Y:S01]  /*3010*/  LOP3.LUT R26, R27, 0x4, RZ, 0xc0, !PT ;  /* 0x000000041b1a7812 */ /* 0x000fe200078ec0ff */
[----:B------:R-:W-:Y:S01]  /*3020*/  IMAD.IADD R123, R123, 0x1, R14 ;  /* 0x000000017b7b7824 */ /* 0x000fe200078e020e */
[----:B0-----:R-:W-:Y:S01]  /*3030*/  LEA.HI R157, R157, 0x8, RZ, 0x19 ;  /* 0x000000089d9d7811 */ /* 0x001fe200078fc8ff */
        /* <DEDUP_REMOVED lines=8> */
[----:B------:R-:W-:Y:S02]  /*30c0*/  SHF.R.S32.HI R28, RZ, 0x1f, R10 ;  /* 0x0000001fff1c7819 */ /* 0x000fe4000001140a */
[----:B------:R-:W-:Y:S01]  /*30d0*/  SHF.R.S32.HI R29, RZ, 0x1f, R21 ;  /* 0x0000001fff1d7819 */ /* 0x000fe20000011415 */
[----:B---3--:R-:W-:-:S07]  /*30e0*/  IMAD R109, R12, 0x20, R225 ;  /* 0x000000200c6d7824 */ /* 0x008fce00078e02e1 */
.L_x_2776:
[----:B--2---:R-:W2:Y:S01]  /*30f0*/  LDL R34, [R1+0x7c] ;  /* 0x00007c0001227983 */ /* 0x004ea20000100800 */
[----:B------:R-:W0:Y:S01]  /*3100*/  LDC R32, c[0x0][0x430] ;  /* 0x00010c00ff207b82 */ /* 0x000e220000000800 */
[----:B------:R-:W-:Y:S01]  /*3110*/  VIADD R2, R2, 0xffffffff ;  /* 0xffffffff02027836 */ /* 0x000fe20000000000 */
[----:B------:R-:W-:-:S03]  /*3120*/  ULDC.64 UR4, c[0x0][0x208] ;  /* 0x0000820000047ab9 */ /* 0x000fc60000000a00 */
[----:B---3--:R-:W-:-:S03]  /*3130*/  IMAD R11, R2, 0x50, R109 ;  /* 0x00000050020b7824 */ /* 0x008fc600078e026d */
        /* <DEDUP_REMOVED lines=14> */
[----:B------:R-:W-:Y:S01]  /*3220*/  @!P0 IMAD R33, R0, R15, R30 ;  /* 0x0000000f00218224 */ /* 0x000fe200078e021e */
[----:B------:R-:W-:-:S05]  /*3230*/  @!P0 MOV R30, R11 ;  /* 0x0000000b001e8202 */ /* 0x000fca0000000f00 */
[----:B------:R-:W-:-:S04]  /*3240*/  @!P0 IMAD.WIDE.U32 R14, R0, R14, R30 ;  /* 0x0000000e000e8225 */ /* 0x000fc800078e001e */
[----:B------:R-:W-:Y:S01]  /*3250*/  @!P0 IMAD.IADD R15, R15, 0x1, R33 ;  /* 0x000000010f0f8824 */ /* 0x000fe200078e0221 */
[----:B---3--:R-:W-:Y:S01]  /*3260*/  @!P0 LEA R12, P3, R14, R12, 0x2 ;  /* 0x0000000c0e0c8211 */ /* 0x008fe200078610ff */
[----:B------:R-:W-:-:S03]  /*3270*/  IMAD.MOV.U32 R30, RZ, RZ, RZ ;  /* 0x000000ffff1e7224 */ /* 0x000fc600078e00ff */
[----:B------:R-:W-:-:S05]  /*3280*/  @!P0 LEA.HI.X R13, R14, R13, R15, 0x2, P3 ;  /* 0x0000000d0e0d8211 */ /* 0x000fca00018f140f */
[----:B------:R0:W5:Y:S01]  /*3290*/  @!P0 LDG.E R30, desc[UR4][R12.64] ;  /* 0x000000040c1e8981 */ /* 0x000162000c1e1900 */
[----:B------:R-:W-:Y:S01]  /*32a0*/  ISETP.GE.AND P0, PT, R111, 0x1, PT ;  /* 0x000000016f00780c */ /* 0x000fe20003f06270 */
[----:B------:R-:W-:Y:S01]  /*32b0*/  IMAD.MOV R31, RZ, RZ, -R11 ;  /* 0x000000ffff1f7224 */ /* 0x000fe200078e0a0b */
[----:B------:R-:W-:Y:S01]  /*32c0*/  ISETP.GT.AND P3, PT, R2, R113, PT ;  /* 0x000000710200720c */ /* 0x000fe20003f64270 */
[----:B------:R-:W-:Y:S05]  /*32d0*/  YIELD ;  /* 0x0000000000007946 */ /* 0x000fea0003800000 */
[----:B------:R-:W-:Y:S01]  /*32e0*/  BSSY B0, `(.L_x_2660) ;  /* 0x0000815000007945 */ /* 0x000fe20003800000 */
[----:B------:R-:W-:Y:S01]  /*32f0*/  IMAD R31, R32, R31, R35 ;  /* 0x0000001f201f7224 */ /* 0x000fe200078e0223 */
[----:B------:R-:W-:Y:S01]  /*3300*/  P2R R110, PR, RZ, 0x8 ;  /* 0x00000008ff6e7803 */ /* 0x000fe20000000000 */
        /* <DEDUP_REMOVED lines=10> */
[----:B------:R-:W-:Y:S02]  /*33b0*/  IMAD R87, R2, -0x50, R24 ;  /* 0xffffffb002577824 */ /* 0x000fe400078e0218 */
[----:B------:R-:W-:Y:S01]  /*33c0*/  IMAD R11, R31, UR5, R14 ;  /* 0x000000051f0b7c24 */ /* 0x000fe2000f8e020e */
[----:B------:R-:W-:Y:S01]  /*33d0*/  ULDC.64 UR4, c[0x0][0x310] ;  /* 0x0000c40000047ab9 */ /* 0x000fe20000000a00 */
[----:B------:R-:W-:Y:S01]  /*33e0*/  IMAD R14, R116, R2, RZ ;  /* 0x00000002740e7224 */ /* 0x000fe200078e02ff */
[----:B------:R-:W-:Y:S01]  /*33f0*/  VIMNMX R87, R87, 0x50, PT ;  /* 0x0000005057577848 */ /* 0x000fe20003fe0100 */
[----:B------:R-:W-:Y:S01]  /*3400*/  IMAD R15, R86, UR4, RZ ;  /* 0x00000004560f7c24 */ /* 0x000fe2000f8e02ff */
[----:B------:R-:W-:-:S02]  /*3410*/  IADD3 R13, R13, R11, RZ ;  /* 0x0000000b0d0d7210 */ /* 0x000fc40007ffe0ff */
[----:B------:R-:W-:Y:S01]  /*3420*/  SHF.R.S32.HI R11, RZ, 0x1f, R2 ;  /* 0x0000001fff0b7819 */ /* 0x000fe20000011402 */
[C---:B------:R-:W-:Y:S02]  /*3430*/  IMAD R15, R30.reuse, UR5, R15 ;  /* 0x000000051e0f7c24 */ /* 0x040fe4000f8e020f */
[----:B------:R-:W-:Y:S01]  /*3440*/  IMAD.WIDE.U32 R12, R30, UR4, R12 ;  /* 0x000000041e0c7c25 */ /* 0x000fe2000f8e000c */
[----:B------:R-:W-:-:S03]  /*3450*/  ULDC.64 UR4, c[0x0][0x308] ;  /* 0x0000c20000047ab9 */ /* 0x000fc60000000a00 */
[----:B------:R-:W-:Y:S02]  /*3460*/  IMAD.IADD R13, R13, 0x1, R15 ;  /* 0x000000010d0d7824 */ /* 0x000fe400078e020f */
        /* <DEDUP_REMOVED lines=27> */
[----:B------:R-:W-:Y:S02]  /*3620*/  IADD3 R33, P4, R94, R12, RZ ;  /* 0x0000000c5e217210 */ /* 0x000fe40007f9e0ff */
[----:B------:R-:W-:Y:S02]  /*3630*/  CS2R R76, SRZ ;  /* 0x00000000004c7805 */ /* 0x000fe4000001ff00 */
[----:B------:R-:W-:Y:S01]  /*3640*/  ISETP.GE.AND P5, PT, R216, R111, PT ;  /* 0x0000006fd800720c */ /* 0x000fe20003fa6270 */
[----:B------:R-:W-:Y:S01]  /*3650*/  IMAD.X R35, R11, 0x1, R5, P0 ;  /* 0x000000010b237824 */ /* 0x000fe200000e0605 */
[----:B------:R-:W-:Y:S02]  /*3660*/  LEA R34, P0, R32, UR4, 0x1 ;  /* 0x0000000420227c11 */ /* 0x000fe4000f8008ff */
[----:B------:R-:W-:-:S02]  /*3670*/  CS2R R78, SRZ ;  /* 0x00000000004e7805 */ /* 0x000fc4000001ff00 */
[----:B------:R-:W-:Y:S01]  /*3680*/  IADD3.X R36, R80, R7, RZ, P4, !PT ;  /* 0x0000000750247210 */ /* 0x000fe200027fe4ff */
[----:B------:R-:W-:Y:S01]  /*3690*/  ULDC.64 UR6, c[0x0][0x208] ;  /* 0x0000820000067ab9 */ /* 0x000fe20000000a00 */
[----:B------:R-:W-:Y:S01]  /*36a0*/  LEA.HI.X R35, R32, UR5, R35, 0x1, P0 ;  /* 0x0000000520237c11 */ /* 0x000fe200080f0c23 */
[----:B------:R-:W-:Y:S01]  /*36b0*/  ULDC.64 UR4, c[0x0][0x400] ;  /* 0x0001000000047ab9 */ /* 0x000fe20000000a00 */
[----:B------:R-:W-:Y:S02]  /*36c0*/  ISETP.GE.AND P4, PT, R221, R111, PT ;  /* 0x0000006fdd00720c */ /* 0x000fe40003f86270 */
[C---:B------:R-:W-:Y:S01]  /*36d0*/  LEA R32, P0, R33.reuse, UR4, 0x1 ;  /* 0x0000000421207c11 */ /* 0x040fe2000f8008ff */
[----:B------:R0:W5:Y:S03]  /*36e0*/  @!P5 LDG.E.64 R76, desc[UR6][R34.64] ;  /* 0x00000006224cd981 */ /* 0x000166000c1e1b00 */
[----:B------:R-:W-:-:S02]  /*36f0*/  LEA.HI.X R33, R33, UR5, R36, 0x1, P0 ;  /* 0x0000000521217c11 */ /* 0x000fc400080f0c24 */
        /* <DEDUP_REMOVED lines=15> */
.L_x_2664:
[----:B------:R-:W-:Y:S05]  /*37f0*/  BSYNC B1 ;  /* 0x0000000000017941 */ /* 0x000fea0003800000 */
.L_x_2663:
[----:B0----5:R-:W-:Y:S01]  /*3800*/  IMAD.MOV.U32 R32, RZ, RZ, R64 ;  /* 0x000000ffff207224 */ /* 0x021fe200078e0040 */
[----:B------:R-:W-:Y:S01]  /*3810*/  BSSY B1, `(.L_x_2665) ;  /* 0x0000047000017945 */ /* 0x000fe20003800000 */
[----:B------:R-:W-:Y:S01]  /*3820*/  IMAD.MOV.U32 R34, RZ, RZ, R65 ;  /* 0x000000ffff227224 */ /* 0x000fe200078e0041 */
[----:B------:R-:W-:Y:S01]  /*3830*/  CS2R R52, SRZ ;  /* 0x0000000000347805 */ /* 0x000fe2000001ff00 */
[----:B------:R-:W-:Y:S01]  /*3840*/  IMAD.MOV.U32 R33, RZ, RZ, R68 ;  /* 0x000000ffff217224 */ /* 0x000fe200078e0044 */
[----:B------:R-:W-:Y:S01]  /*3850*/  PRMT R145, R32, 0x7610, R145 ;  /* 0x0000761020917816 */ /* 0x000fe20000000091 */
[----:B------:R-:W-:Y:S01]  /*3860*/  IMAD.MOV.U32 R32, RZ, RZ, R69 ;  /* 0x000000ffff207224 */ /* 0x000fe200078e0045 */
[----:B------:R-:W-:Y:S01]  /*3870*/  PRMT R144, R34, 0x7610, R144 ;  /* 0x0000761022907816 */ /* 0x000fe20000000090 */
[----:B------:R-:W-:Y:S01]  /*3880*/  IMAD.MOV.U32 R34, RZ, RZ, R76 ;  /* 0x000000ffff227224 */ /* 0x000fe200078e004c */
[----:B------:R-:W-:Y:S01]  /*3890*/  PRMT R147, R33, 0x7610, R147 ;  /* 0x0000761021937816 */ /* 0x000fe20000000093 */
[----:B------:R-:W-:Y:S01]  /*38a0*/  VIADD R35, R225, 0x20 ;  /* 0x00000020e1237836 */ /* 0x000fe20000000000 */
[----:B------:R-:W-:Y:S01]  /*38b0*/  PRMT R146, R32, 0x7610, R146 ;  /* 0x0000761020927816 */ /* 0x000fe20000000092 */
[----:B------:R-:W-:Y:S01]  /*38c0*/  IMAD.MOV.U32 R32, RZ, RZ, R73 ;  /* 0x000000ffff207224 */ /* 0x000fe200078e0049 */
[----:B------:R-:W-:-:S02]  /*38d0*/  MOV R33, R72 ;  /* 0x0000004800217202 */ /* 0x000fc40000000f00 */
[----:B------:R-:W-:Y:S02]  /*38e0*/  CS2R R56, SRZ ;  /* 0x0000000000387805 */ /* 0x000fe4000001ff00 */
[----:B------:R-:W-:Y:S02]  /*38f0*/  PRMT R121, R34, 0x7610, R121 ;  /* 0x0000761022797816 */ /* 0x000fe40000000079 */
[----:B------:R-:W-:Y:S02]  /*3900*/  CS2R R60, SRZ ;  /* 0x00000000003c7805 */ /* 0x000fe4000001ff00 */
[----:B------:R-:W-:Y:S01]  /*3910*/  PRMT R148, R32, 0x5410, R33 ;  /* 0x0000541020947816 */ /* 0x000fe20000000021 */
[----:B------:R-:W-:Y:S01]  /*3920*/  IMAD.MOV.U32 R33, RZ, RZ, R77 ;  /* 0x000000ffff217224 */ /* 0x000fe200078e004d */
[----:B------:R-:W-:Y:S01]  /*3930*/  MOV R34, R67 ;  /* 0x0000004300227202 */ /* 0x000fe20000000f00 */
[----:B------:R-:W-:Y:S01]  /*3940*/  IMAD.MOV.U32 R32, RZ, RZ, R66 ;  /* 0x000000ffff207224 */ /* 0x000fe200078e0042 */
[----:B------:R-:W-:-:S02]  /*3950*/  ISETP.GE.AND P4, PT, R35, R87, PT ;  /* 0x000000572300720c */ /* 0x000fc40003f86270 */
        /* <DEDUP_REMOVED lines=13> */
[----:B------:R-:W-:Y:S02]  /*3a30*/  MOV R32, R78 ;  /* 0x0000004e00207202 */ /* 0x000fe40000000f00 */
[----:B------:R-:W-:Y:S02]  /*3a40*/  CS2R R58, SRZ ;  /* 0x00000000003a7805 */ /* 0x000fe4000001ff00 */
[----:B------:R-:W-:Y:S02]  /*3a50*/  PRMT R150, R33, 0x5410, R34 ;  /* 0x0000541021967816 */ /* 0x000fe40000000022 */
[----:B------:R-:W-:Y:S02]  /*3a60*/  CS2R R62, SRZ ;  /* 0x00000000003e7805 */ /* 0x000fe4000001ff00 */
        /* <DEDUP_REMOVED lines=11> */
[----:B------:R-:W-:Y:S02]  /*3b20*/  LEA R34, P0, R32, UR4, 0x1 ;  /* 0x0000000420227c11 */ /* 0x000fe4000f8008ff */
[----:B------:R-:W-:Y:S02]  /*3b30*/  ISETP.GE.AND P5, PT, R216, R111, PT ;  /* 0x0000006fd800720c */ /* 0x000fe40003fa6270 */
[----:B------:R-:W-:Y:S02]  /*3b40*/  LEA.HI.X R35, R32, UR5, R35, 0x1, P0 ;  /* 0x0000000520237c11 */ /* 0x000fe400080f0c23 */
[----:B------:R-:W-:-:S04]  /*3b50*/  LEA R32, P0, R33, UR6, 0x1 ;  /* 0x0000000621207c11 */ /* 0x000fc8000f8008ff */
[----:B------:R-:W-:Y:S02]  /*3b60*/  LEA.HI.X R33, R33, UR7, R36, 0x1, P0 ;  /* 0x0000000721217c11 */ /* 0x000fe400080f0c24 */
[-C--:B------:R-:W-:Y:S02]  /*3b70*/  ISETP.GE.AND P0, PT, R221, R111.reuse, PT ;  /* 0x0000006fdd00720c */ /* 0x080fe40003f06270 */
[----:B------:R-:W-:Y:S02]  /*3b80*/  CS2R R56, SRZ ;  /* 0x0000000000387805 */ /* 0x000fe4000001ff00 */
[----:B------:R-:W-:Y:S01]  /*3b90*/  CS2R R58, SRZ ;  /* 0x00000000003a7805 */ /* 0x000fe2000001ff00 */
        /* <DEDUP_REMOVED lines=8> */
[----:B------:R-:W-:-:S02]  /*3c20*/  CS2R R54, SRZ ;  /* 0x0000000000367805 */ /* 0x000fc4000001ff00 */
[----:B------:R-:W-:Y:S01]  /*3c30*/  CS2R R50, SRZ ;  /* 0x0000000000327805 */ /* 0x000fe2000001ff00 */
[----:B------:R0:W5:Y:S04]  /*3c40*/  @!P5 LDG.E.64 R52, desc[UR8][R34.64+0x80] ;  /* 0x000080082234d981 */ /* 0x000168000c1e1b00 */
[----:B------:R0:W5:Y:S04]  /*3c50*/  @!P5 LDG.E.64 R54, desc[UR8][R32.64+0x80] ;  /* 0x000080082036d981 */ /* 0x000168000c1e1b00 */
[----:B------:R0:W5:Y:S04]  /*3c60*/  @!P0 LDG.E.64 R48, desc[UR8][R34.64+0xc0] ;  /* 0x0000c00822308981 */ /* 0x000168000c1e1b00 */
[----:B------:R0:W5:Y:S02]  /*3c70*/  @!P0 LDG.E.64 R50, desc[UR8][R32.64+0xc0] ;  /* 0x0000c00820328981 */ /* 0x000164000c1e1b00 */
.L_x_2666:
[----:B------:R-:W-:Y:S05]  /*3c80*/  BSYNC B1 ;  /* 0x0000000000017941 */ /* 0x000fea0003800000 */
.L_x_2665:
[----:B0----5:R-:W-:Y:S01]  /*3c90*/  MOV R33, R52 ;  /* 0x0000003400217202 */ /* 0x021fe20000000f00 */
[----:B------:R-:W-:Y:S01]  /*3ca0*/  IMAD.MOV.U32 R32, RZ, RZ, R53 ;  /* 0x000000ffff207224 */ /* 0x000fe200078e0035 */
[----:B------:R-:W-:Y:S01]  /*3cb0*/  BSSY B1, `(.L_x_2667) ;  /* 0x0000043000017945 */ /* 0x000fe20003800000 */
[----:B------:R-:W-:Y:S01]  /*3cc0*/  VIADD R36, R225, 0x40 ;  /* 0x00000040e1247836 */ /* 0x000fe20000000000 */
[----:B------:R-:W-:Y:S01]  /*3cd0*/  PRMT R137, R137, 0x5410, R33 ;  /* 0x0000541089897816 */ /* 0x000fe20000000021 */
[----:B------:R-:W-:Y:S01]  /*3ce0*/  IMAD.MOV.U32 R33, RZ, RZ, R60 ;  /* 0x000000ffff217224 */ /* 0x000fe200078e003c */
        /* <DEDUP_REMOVED lines=26> */
[----:B------:R-:W-:-:S02]  /*3e90*/  PRMT R135, R35, 0x5410, R34 ;  /* 0x0000541023877816 */ /* 0x000fc40000000022 */
[----:B------:R-:W-:Y:S02]  /*3ea0*/  CS2R R34, SRZ ;  /* 0x0000000000227805 */ /* 0x000fe4000001ff00 */
        /* <DEDUP_REMOVED lines=35> */
.L_x_2668:
[----:B------:R-:W-:Y:S05]  /*40e0*/  BSYNC B1 ;  /* 0x0000000000017941 */ /* 0x000fea0003800000 */
.L_x_2667:
        /* <DEDUP_REMOVED lines=15> */
[----:B------:R-:W-:Y:S02]  /*41e0*/  IMAD.MOV.U32 R12, RZ, RZ, R34 ;  /* 0x000000ffff0c7224 */ /* 0x000fe400078e0022 */
        /* <DEDUP_REMOVED lines=14> */
[----:B------:R-:W-:Y:S06]  /*42d0*/  @!P0 BRA `(.L_x_2669) ;  /* 0x0000000000048947 */ /* 0x000fec0003800000 */
[----:B------:R-:W-:Y:S01]  /*42e0*/  BPT.TRAP 0x1 ;  /* 0x000000040000795c */ /* 0x000fe20000300000 */
.L_x_2669:
[----:B------:R-:W-:Y:S01]  /*42f0*/  IMAD R88, R213, 0x8, R23 ;  /* 0x00000008d5587824 */ /* 0x000fe200078e0217 */
[----:B------:R-:W-:Y:S01]  /*4300*/  SHF.L.U32 R89, R227, 0x1f, RZ ;  /* 0x0000001fe3597819 */ /* 0x000fe200000006ff */
[----:B------:R-:W-:Y:S03]  /*4310*/  BSSY B1, `(.L_x_2670) ;  /* 0x0000003000017945 */ /* 0x000fe60003800000 */
[----:B------:R-:W0:Y:S02]  /*4320*/  SYNCS.PHASECHK.TRANS64.TRYWAIT P6, [R88+URZ+0x38890], R89 ;  /* 0x03889059580075a7 */ /* 0x000e2400080c017f */
[----:B0-----:R-:W-:Y:S05]  /*4330*/  @!P6 BRA `(.L_x_2671) ;  /* 0x000002e0000ce947 */ /* 0x001fea0003800000 */
.L_x_3062:
[----:B------:R-:W-:Y:S05]  /*4340*/  BSYNC B1 ;  /* 0x0000000000017941 */ /* 0x000fea0003800000 */
.L_x_2670:
[----:B------:R-:W-:-:S03]  /*4350*/  UMOV UR4, 0xffffffff ;  /* 0xffffffff00047882 */ /* 0x000fc60000000000 */
[----:B------:R-:W-:Y:S05]  /*4360*/  BRA.DIV UR4, `(.L_x_2672) ;  /* 0x000002e204147947 */ /* 0x000fea000b800000 */
[----:B------:R1:W2:Y:S04]  /*4370*/  SHFL.IDX PT, R80, R118, RZ, 0x181f ;  /* 0x00181fff76507589 */ /* 0x0002a800000e0000 */
[----:B------:R1:W3:Y:S02]  /*4380*/  SHFL.IDX PT, R11, R119, RZ, 0x181f ;  /* 0x00181fff770b7589 */ /* 0x0002e400000e0000 */
.L_x_3066:
        /* <DEDUP_REMOVED lines=51> */
.L_x_2678:
[----:B------:R-:W-:Y:S05]  /*46c0*/  BSYNC B3 ;  /* 0x0000000000037941 */ /* 0x000fea0003800000 */
.L_x_2677:
[----:B---3--:R-:W-:Y:S01]  /*46d0*/  LEA R76, P3, R16, R11, 0x1 ;  /* 0x0000000b104c7211 */ /* 0x008fe200078608ff */
[----:B------:R-:W-:-:S03]  /*46e0*/  ULDC.64 UR4, c[0x0][0x208] ;  /* 0x0000820000047ab9 */ /* 0x000fc60000000a00 */
[----:B--2---:R-:W-:-:S05]  /*46f0*/  LEA.HI.X R77, R16, R80, R17, 0x1, P3 ;  /* 0x00000050104d7211 */ /* 0x004fca00018f0c11 */
[----:B0-----:R4:W-:Y:S04]  /*4700*/  ST.E.128 desc[UR4][R76.64], R12 ;  /* 0x0000000c4c007985 */ /* 0x0019e8000c101d04 */
.L_x_2676:
[----:B------:R-:W-:Y:S05]  /*4710*/  BSYNC B2 ;  /* 0x0000000000027941 */ /* 0x000fea0003800000 */
.L_x_2675:
        /* <DEDUP_REMOVED lines=48> */
.L_x_2682:
[----:B------:R-:W-:Y:S05]  /*4a20*/  BSYNC B3 ;  /* 0x0000000000037941 */ /* 0x000fea0003800000 */
.L_x_2681:
[----:B---3--:R-:W-:Y:S01]  /*4a30*/  LEA R72, P3, R212, R11, 0x1 ;  /* 0x0000000bd4487211 */ /* 0x008fe200078608ff */
[----:B------:R-:W-:-:S03]  /*4a40*/  ULDC.64 UR4, c[0x0][0x208] ;  /* 0x0000820000047ab9 */ /* 0x000fc60000000a00 */
[----:B--2---:R-:W-:-:S05]  /*4a50*/  LEA.HI.X R73, R212, R80, R215, 0x1, P3 ;  /* 0x00000050d4497211 */ /* 0x004fca00018f0cd7 */
[----:B0-----:R0:W-:Y:S04]  /*4a60*/  ST.E.128 desc[UR4][R72.64], R12 ;  /* 0x0000000c48007985 */ /* 0x0011e8000c101d04 */
.L_x_2680:
[----:B------:R-:W-:Y:S05]  /*4a70*/  BSYNC B2 ;  /* 0x0000000000027941 */ /* 0x000fea0003800000 */
.L_x_2679:
        /* <DEDUP_REMOVED lines=50> */
.L_x_2686:
[----:B------:R-:W-:Y:S05]  /*4da0*/  BSYNC B3 ;  /* 0x0000000000037941 */ /* 0x000fea0003800000 */
.L_x_2685:
[----:B---3--:R-:W-:Y:S01]  /*4db0*/  LEA R68, P3, R19, R11, 0x1 ;  /* 0x0000000b13447211 */ /* 0x008fe200078608ff */
[----:B------:R-:W-:-:S03]  /*4dc0*/  ULDC.64 UR4, c[0x0][0x208] ;  /* 0x0000820000047ab9 */ /* 0x000fc60000000a00 */
[----:B--2---:R-:W-:-:S05]  /*4dd0*/  LEA.HI.X R69, R19, R80, R219, 0x1, P3 ;  /* 0x0000005013457211 */ /* 0x004fca00018f0cdb */
[----:B----4-:R0:W-:Y:S04]  /*4de0*/  ST.E.128 desc[UR4][R68.64], R12 ;  /* 0x0000000c44007985 */ /* 0x0101e8000c101d04 */
.L_x_2684:
[----:B------:R-:W-:Y:S05]  /*4df0*/  BSYNC B2 ;  /* 0x0000000000027941 */ /* 0x000fea0003800000 */
.L_x_2683:
        /* <DEDUP_REMOVED lines=18> */
[----:B------:R-:W-:Y:S01]  /*4f20*/  FFMA.FTZ R65, R69, R68, -R65 ;  /* 0x0000004445417223 */ /* 0x000fe20000010841 */
[----:B------:R-:W-:Y:S01]  /*4f30*/  MOV R69, R12 ;  /* 0x0000000c00457202 */ /* 0x000fe20000000f00 */
[----:B------:R-:W-:Y:S01]  /*4f40*/  FFMA.FTZ R13, R67, R68, R13 ;  /* 0x00000044430d7223 */ /* 0x000fe2000001000d */
[----:B------:R-:W-:Y:S02]  /*4f50*/  IMAD.MOV.U32 R67, RZ, RZ, R15 ;  /* 0x000000ffff437224 */ /* 0x000fe400078e000f */
        /* <DEDUP_REMOVED lines=27> */
.L_x_2688:
[----:B------:R-:W-:Y:S05]  /*5110*/  BSYNC B2 ;  /* 0x0000000000027941 */ /* 0x000fea0003800000 */
.L_x_2687:
[----:B---3--:R-:W-:Y:S01]  /*5120*/  LEA R64, P3, R22, R11, 0x1 ;  /* 0x0000000b16407211 */ /* 0x008fe200078608ff */
[----:B------:R-:W-:-:S03]  /*5130*/  ULDC.64 UR4, c[0x0][0x208] ;  /* 0x0000820000047ab9 */ /* 0x000fc60000000a00 */
[----:B--2---:R-:W-:-:S05]  /*5140*/  LEA.HI.X R65, R22, R80, R218, 0x1, P3 ;  /* 0x0000005016417211 */ /* 0x004fca00018f0cda */
[----:B----4-:R0:W-:Y:S04]  /*5150*/  ST.E.128 desc[UR4][R64.64], R12 ;  /* 0x0000000c40007985 */ /* 0x0101e8000c101d04 */
.L_x_2674:
[----:B------:R-:W-:Y:S05]  /*5160*/  BSYNC B1 ;  /* 0x0000000000017941 */ /* 0x000fea0003800000 */
.L_x_2673:
[----:B------:R-:W-:-:S03]  /*5170*/  UMOV UR4, 0xffffffff ;  /* 0xffffffff00047882 */ /* 0x000fc60000000000 */
[----:B------:R-:W-:Y:S05]  /*5180*/  BRA.DIV UR4, `(.L_x_2689) ;  /* 0x000002d204d87947 */ /* 0x000fea000b800000 */
[----:B0-----:R0:W0:Y:S04]  /*5190*/  SHFL.IDX PT, R64, R118, 0x1, 0x181f ;  /* 0x00381f0076407f89 */ /* 0x00102800000e0000 */
[----:B---3--:R3:W0:Y:S02]  /*51a0*/  SHFL.IDX PT, R11, R119, 0x1, 0x181f ;  /* 0x00381f00770b7f89 */ /* 0x00862400000e0000 */
.L_x_3070:
        /* <DEDUP_REMOVED lines=40> */
[----:B------:R-:W-:-:S03]  /*5430*/  IMAD.MOV.U32 R13, RZ, RZ, R60 ;  /* 0x000000ffff0d7224 */ /* 0x000fc600078e003c */
        /* <DEDUP_REMOVED lines=12> */
.L_x_2695:
[----:B------:R-:W-:Y:S05]  /*5500*/  BSYNC B3 ;  /* 0x0000000000037941 */ /* 0x000fea0003800000 */
.L_x_2694:
[----:B0-----:R-:W-:Y:S01]  /*5510*/  LEA R60, P3, R16, R11, 0x1 ;  /* 0x0000000b103c7211 */ /* 0x001fe200078608ff */
[----:B------:R-:W-:-:S03]  /*5520*/  ULDC.64 UR4, c[0x0][0x208] ;  /* 0x0000820000047ab9 */ /* 0x000fc60000000a00 */
[----:B------:R-:W-:-:S05]  /*5530*/  LEA.HI.X R61, R16, R64, R17, 0x1, P3 ;  /* 0x00000040103d7211 */ /* 0x000fca00018f0c11 */
[----:B------:R0:W-:Y:S04]  /*5540*/  ST.E.128 desc[UR4][R60.64], R12 ;  /* 0x0000000c3c007985 */ /* 0x0001e8000c101d04 */
.L_x_2693:
[----:B------:R-:W-:Y:S05]  /*5550*/  BSYNC B2 ;  /* 0x0000000000027941 */ /* 0x000fea0003800000 */
.L_x_2692:
[----:B------:R-:W-:Y:S01]  /*5560*/  ISETP.NE.AND P3, PT, R25, RZ, PT ;  /* 0x000000ff1900720c */ /* 0x000fe20003f65270 */
[----:B------:R-:W-:-:S12]  /*5570*/  BSSY B2, `(.L_x_2696) ;  /* 0x0000037000027945 */ /* 0x000fd80003800000 */
[----:B------:R-:W-:Y:S05]  /*5580*/  @!P3 BRA `(.L_x_2697) ;  /* 0x0000000000d4b947 */ /* 0x000fea0003800000 */
[----:B0---4-:R0:W4:Y:S01]  /*5590*/  LDS.128 R12, [R84+0x27c00] ;  /* 0x027c0000540c7984 */ /* 0x0111220000000c00 */
[----:B------:R-:W-:Y:S01]  /*55a0*/  ISETP.GE.AND P3, PT, R221, R111, PT ;  /* 0x0000006fdd00720c */ /* 0x000fe20003f66270 */
[----:B------:R-:W-:-:S12]  /*55b0*/  BSSY B3, `(.L_x_2698) ;  /* 0x000002e000037945 */ /* 0x000fd80003800000 */
[----:B0-----:R-:W-:Y:S05]  /*55c0*/  @P3 BRA `(.L_x_2699) ;  /* 0x0000000000b03947 */ /* 0x001fea0003800000 */
[----:B------:R-:W-:Y:S02]  /*55d0*/  SHF.R.U64 R61, R58, 0x10, R59 ;  /* 0x000000103a3d7819 */ /* 0x000fe4000000123b */
[----:B----4-:R-:W-:Y:S02]  /*55e0*/  MOV R60, R13 ;  /* 0x0000000d003c7202 */ /* 0x010fe40000000f00 */
[----:B------:R-:W-:Y:S01]  /*55f0*/  SHF.R.U64 R56, R56, 0x10, R57 ;  /* 0x0000001038387819 */ /* 0x000fe20000001239 */
[----:B------:R-:W-:Y:S01]  /*5600*/  HADD2.F32 R13, -RZ, R61.H0_H0 ;  /* 0x2000003dff0d7230 */ /* 0x000fe20000004100 */
[----:B------:R-:W-:Y:S01]  /*5610*/  SHF.R.U32.HI R58, RZ, 0x10, R59 ;  /* 0x00000010ff3a7819 */ /* 0x000fe2000001163b */
[--C-:B------:R-:W-:Y:S01]  /*5620*/  HADD2.F32 R59, -RZ, R60.reuse.H1_H1 ;  /* 0x3000003cff3b7230 */ /* 0x100fe20000004100 */
[----:B------:R-:W-:Y:S01]  /*5630*/  SHF.R.U32.HI R57, RZ, 0x10, R57 ;  /* 0x00000010ff397819 */ /* 0x000fe20000011639 */
        /* <DEDUP_REMOVED lines=37> */
.L_x_2699:
[----:B------:R-:W-:Y:S05]  /*5890*/  BSYNC B3 ;  /* 0x0000000000037941 */ /* 0x000fea0003800000 */
.L_x_2698:
[----:B------:R-:W-:Y:S01]  /*58a0*/  LEA R56, P3, R212, R11, 0x1 ;  /* 0x0000000bd4387211 */ /* 0x000fe200078608ff */
[----:B------:R-:W-:-:S03]  /*58b0*/  ULDC.64 UR4, c[0x0][0x208] ;  /* 0x0000820000047ab9 */ /* 0x000fc60000000a00 */
[----:B------:R-:W-:-:S05]  /*58c0*/  LEA.HI.X R57, R212, R64, R215, 0x1, P3 ;  /* 0x00000040d4397211 */ /* 0x000fca00018f0cd7 */
[----:B----4-:R0:W-:Y:S04]  /*58d0*/  ST.E.128 desc[UR4][R56.64], R12 ;  /* 0x0000000c38007985 */ /* 0x0101e8000c101d04 */
.L_x_2697:
[----:B------:R-:W-:Y:S05]  /*58e0*/  BSYNC B2 ;  /* 0x0000000000027941 */ /* 0x000fea0003800000 */
.L_x_2696:
        /* <DEDUP_REMOVED lines=22> */
[----:B------:R-:W-:-:S04]  /*5a50*/  MOV R13, R15 ;  /* 0x0000000f000d7202 */ /* 0x000fc80000000f00 */
        /* <DEDUP_REMOVED lines=14> */
[----:B------:R-:W-:-:S03]  /*5b40*/  IMAD.MOV.U32 R13, RZ, RZ, R52 ;  /* 0x000000ffff0d7224 */ /* 0x000fc600078e0034 */
        /* <DEDUP_REMOVED lines=13> */
.L_x_2703:
[----:B------:R-:W-:Y:S05]  /*5c20*/  BSYNC B3 ;  /* 0x0000000000037941 */ /* 0x000fea0003800000 */
.L_x_2702:
[----:B------:R-:W-:Y:S01]  /*5c30*/  LEA R52, P3, R19, R11, 0x1 ;  /* 0x0000000b13347211 */ /* 0x000fe200078608ff */
[----:B------:R-:W-:-:S03]  /*5c40*/  ULDC.64 UR4, c[0x0][0x208] ;  /* 0x0000820000047ab9 */ /* 0x000fc60000000a00 */
[----:B------:R-:W-:-:S05]  /*5c50*/  LEA.HI.X R53, R19, R64, R219, 0x1, P3 ;  /* 0x0000004013357211 */ /* 0x000fca00018f0cdb */
[----:B----4-:R0:W-:Y:S04]  /*5c60*/  ST.E.128 desc[UR4][R52.64], R12 ;  /* 0x0000000c34007985 */ /* 0x0101e8000c101d04 */
.L_x_2701:
[----:B------:R-:W-:Y:S05]  /*5c70*/  BSYNC B2 ;  /* 0x0000000000027941 */ /* 0x000fea0003800000 */
.L_x_2700:
        /* <DEDUP_REMOVED lines=51> */
.L_x_2705:
[----:B------:R-:W-:Y:S05]  /*5fb0*/  BSYNC B2 ;  /* 0x0000000000027941 */ /* 0x000fea0003800000 */
.L_x_2704:
[----:B------:R-:W-:Y:S01]  /*5fc0*/  LEA R48, P3, R22, R11, 0x1 ;  /* 0x0000000b16307211 */ /* 0x000fe200078608ff */
[----:B------:R-:W-:-:S03]  /*5fd0*/  ULDC.64 UR4, c[0x0][0x208] ;  /* 0x0000820000047ab9 */ /* 0x000fc60000000a00 */
[----:B------:R-:W-:-:S05]  /*5fe0*/  LEA.HI.X R49, R22, R64, R218, 0x1, P3 ;  /* 0x0000004016317211 */ /* 0x000fca00018f0cda */
[----:B----4-:R0:W-:Y:S04]  /*5ff0*/  ST.E.128 desc[UR4][R48.64], R12 ;  /* 0x0000000c30007985 */ /* 0x0101e8000c101d04 */
.L_x_2691:
[----:B------:R-:W-:Y:S05]  /*6000*/  BSYNC B1 ;  /* 0x0000000000017941 */ /* 0x000fea0003800000 */
.L_x_2690:
[----:B------:R-:W-:-:S03]  /*6010*/  UMOV UR4, 0xffffffff ;  /* 0xffffffff00047882 */ /* 0x000fc60000000000 */
[----:B------:R-:W-:Y:S05]  /*6020*/  BRA.DIV UR4, `(.L_x_2706) ;  /* 0x000002c6047c7947 */ /* 0x000fea000b800000 */
[----:B01----:R-:W0:Y:S04]  /*6030*/  SHFL.IDX PT, R118, R118, 0x2, 0x181f ;  /* 0x00581f0076767f89 */ /* 0x003e2800000e0000 */
[----:B---3--:R-:W1:Y:S02]  /*6040*/  SHFL.IDX PT, R119, R119, 0x2, 0x181f ;  /* 0x00581f0077777f89 */ /* 0x008e6400000e0000 */
.L_x_3074:
        /* <DEDUP_REMOVED lines=23> */
[----:B------:R-:W-:Y:S02]  /*61c0*/  IMAD.MOV.U32 R13, RZ, RZ, R15 ;  /* 0x000000ffff0d7224 */ /* 0x000fe400078e000f */
[----:B------:R-:W-:-:S02]  /*61d0*/  HADD2.F32 R15, -RZ, R47.H0_H0 ;  /* 0x2000002fff0f7230 */ /* 0x000fc40000004100 */
[----:B------:R-:W-:Y:S01]  /*61e0*/  HADD2.F32 R44, -RZ, R44.H0_H0 ;  /* 0x2000002cff2c7230 */ /* 0x000fe20000004100 */
[----:B------:R-:W-:Y:S01]  /*61f0*/  F2FP.F16.F32.PACK_AB R46, R48, R46 ;  /* 0x0000002e302e723e */ /* 0x000fe200000000ff */
[--C-:B------:R-:W-:Y:S02]  /*6200*/  HADD2.F32 R11, -RZ, R13.reuse.H1_H1 ;  /* 0x3000000dff0b7230 */ /* 0x100fe40000004100 */
        /* <DEDUP_REMOVED lines=22> */
[----:B------:R-:W-:Y:S02]  /*6370*/  F2FP.F16.F32.PACK_AB R139, R139, R12 ;  /* 0x0000000c8b8b723e */ /* 0x000fe400000000ff */
[----:B------:R-:W-:-:S03]  /*6380*/  MOV R12, R44 ;  /* 0x0000002c000c7202 */ /* 0x000fc60000000f00 */
[----:B------:R-:W-:-:S07]  /*6390*/  IMAD.MOV.U32 R14, RZ, RZ, R139 ;  /* 0x000000ffff0e7224 */ /* 0x000fce00078e008b */
.L_x_2711:
[----:B------:R-:W-:Y:S05]  /*63a0*/  BSYNC B2 ;  /* 0x0000000000027941 */ /* 0x000fea0003800000 */
.L_x_2710:
[----:B-1----:R-:W-:Y:S01]  /*63b0*/  LEA R44, P3, R16, R119, 0x1 ;  /* 0x00000077102c7211 */ /* 0x002fe200078608ff */
[----:B------:R-:W-:-:S03]  /*63c0*/  ULDC.64 UR4, c[0x0][0x208] ;  /* 0x0000820000047ab9 */ /* 0x000fc60000000a00 */
[----:B0-----:R-:W-:-:S05]  /*63d0*/  LEA.HI.X R45, R16, R118, R17, 0x1, P3 ;  /* 0x00000076102d7211 */ /* 0x001fca00018f0c11 */
[----:B----4-:R3:W-:Y:S04]  /*63e0*/  ST.E.128 desc[UR4][R44.64], R12 ;  /* 0x0000000c2c007985 */ /* 0x0107e8000c101d04 */
.L_x_2709:
[----:B------:R-:W-:Y:S05]  /*63f0*/  BSYNC B1 ;  /* 0x0000000000017941 */ /* 0x000fea0003800000 */
.L_x_2708:
        /* <DEDUP_REMOVED lines=9> */
[----:B------:R-:W-:Y:S01]  /*6490*/  SHF.R.U64 R46, R42, 0x10, R43 ;  /* 0x000000102a2e7819 */ /* 0x000fe2000000122b */
[----:B----4-:R-:W-:Y:S01]  /*64a0*/  IMAD.MOV.U32 R42, RZ, RZ, R13 ;  /* 0x000000ffff2a7224 */ /* 0x010fe200078e000d */
[----:B------:R-:W-:Y:S02]  /*64b0*/  SHF.R.U64 R13, R40, 0x10, R41 ;  /* 0x00000010280d7819 */ /* 0x000fe40000001229 */
        /* <DEDUP_REMOVED lines=10> */
[----:B------:R-:W-:Y:S01]  /*6560*/  IMAD.MOV.U32 R11, RZ, RZ, R15 ;  /* 0x000000ffff0b7224 */ /* 0x000fe200078e000f */
[----:B------:R-:W-:Y:S01]  /*6570*/  MOV R13, R12 ;  /* 0x0000000c000d7202 */ /* 0x000fe20000000f00 */
[----:B------:R-:W-:Y:S02]  /*6580*/  HADD2.F32 R12, -RZ, R43.H0_H0 ;  /* 0x2000002bff0c7230 */ /* 0x000fe40000004100 */
        /* <DEDUP_REMOVED lines=9> */
[--C-:B------:R-:W-:Y:S02]  /*6620*/  HADD2.F32 R15, -RZ, R13.reuse.H1_H1 ;  /* 0x3000000dff0f7230 */ /* 0x100fe40000004100 */
[----:B------:R-:W-:-:S02]  /*6630*/  HADD2.F32 R13, -RZ, R13.H0_H0 ;  /* 0x2000000dff0d7230 */ /* 0x000fc40000004100 */
[--C-:B------:R-:W-:Y:S02]  /*6640*/  HADD2.F32 R40, -RZ, R132.reuse.H0_H0 ;  /* 0x20000084ff287230 */ /* 0x100fe40000004100 */
[-C--:B------:R-:W-:Y:S01]  /*6650*/  FMUL.FTZ R43, R15, R11.reuse ;  /* 0x0000000b0f2b7220 */ /* 0x080fe20000410000 */
[----:B------:R-:W-:Y:S02]  /*6660*/  HADD2.F32 R133, -RZ, R133.H1_H1 ;  /* 0x30000085ff857230 */ /* 0x000fe40000004100 */
[C---:B------:R-:W-:Y:S01]  /*6670*/  FMUL.FTZ R11, R13.reuse, R11 ;  /* 0x0000000b0d0b7220 */ /* 0x040fe20000410000 */
[----:B------:R-:W-:Y:S02]  /*6680*/  HADD2.F32 R132, -RZ, R132.H1_H1 ;  /* 0x30000084ff847230 */ /* 0x000fe40000004100 */
[-C--:B------:R-:W-:Y:S01]  /*6690*/  FFMA.FTZ R43, R13, R40.reuse, -R43 ;  /* 0x000000280d2b7223 */ /* 0x080fe2000001082b */
[--C-:B------:R-:W-:Y:S02]  /*66a0*/  HADD2.F32 R13, -RZ, R14.reuse.H1_H1 ;  /* 0x3000000eff0d7230 */ /* 0x100fe40000004100 */
[----:B------:R-:W-:Y:S01]  /*66b0*/  FFMA.FTZ R11, R15, R40, R11 ;  /* 0x000000280f0b7223 */ /* 0x000fe2000001000b */
[----:B------:R-:W-:Y:S01]  /*66c0*/  HADD2.F32 R14, -RZ, R14.H0_H0 ;  /* 0x2000000eff0e7230 */ /* 0x000fe20000004100 */
[----:B------:R-:W-:Y:S01]  /*66d0*/  F2FP.F16.F32.PACK_AB R41, R12, R41 ;  /* 0x000000290c29723e */ /* 0x000fe200000000ff */
[----:B------:R-:W-:-:S02]  /*66e0*/  FMUL.FTZ R15, R13, R133 ;  /* 0x000000850d0f7220 */ /* 0x000fc40000410000 */
[----:B------:R-:W-:Y:S01]  /*66f0*/  F2FP.F16.F32.PACK_AB R11, R11, R43 ;  /* 0x0000002b0b0b723e */ /* 0x000fe200000000ff */
[C---:B------:R-:W-:Y:S01]  /*6700*/  FMUL.FTZ R133, R14.reuse, R133 ;  /* 0x000000850e857220 */ /* 0x040fe20000410000 */
[----:B------:R-:W-:-:S03]  /*6710*/  FFMA.FTZ R15, R14, R132, -R15 ;  /* 0x000000840e0f7223 */ /* 0x000fc6000001080f */
[----:B------:R-:W-:Y:S01]  /*6720*/  FFMA.FTZ R133, R13, R132, R133 ;  /* 0x000000840d857223 */ /* 0x000fe20000010085 */
[----:B------:R-:W-:Y:S02]  /*6730*/  IMAD.MOV.U32 R12, RZ, RZ, R11 ;  /* 0x000000ffff0c7224 */ /* 0x000fe400078e000b */
[----:B------:R-:W-:Y:S02]  /*6740*/  IMAD.MOV.U32 R13, RZ, RZ, R42 ;  /* 0x000000ffff0d7224 */ /* 0x000fe400078e002a */
[----:B------:R-:W-:-:S05]  /*6750*/  F2FP.F16.F32.PACK_AB R15, R133, R15 ;  /* 0x0000000f850f723e */ /* 0x000fca00000000ff */
[----:B------:R-:W-:Y:S02]  /*6760*/  IMAD.MOV.U32 R14, RZ, RZ, R15 ;  /* 0x000000ffff0e7224 */ /* 0x000fe400078e000f */
[----:B------:R-:W-:-:S07]  /*6770*/  IMAD.MOV.U32 R15, RZ, RZ, R41 ;  /* 0x000000ffff0f7224 */ /* 0x000fce00078e0029 */
.L_x_2715:
[----:B------:R-:W-:Y:S05]  /*6780*/  BSYNC B2 ;  /* 0x0000000000027941 */ /* 0x000fea0003800000 */
.L_x_2714:
[----:B------:R-:W-:Y:S02]  /*6790*/  ULDC.64 UR4, c[0x0][0x208] ;  /* 0x0000820000047ab9 */ /* 0x000fe40000000a00 */
[----:B----4-:R0:W-:Y:S03]  /*67a0*/  ST.E.128 desc[UR4][R44.64], R12 ;  /* 0x0000000c2c007985 */ /* 0x0101e6000c101d04 */
.L_x_2713:
[----:B------:R-:W-:Y:S05]  /*67b0*/  BSYNC B1 ;  /* 0x0000000000017941 */ /* 0x000fea0003800000 */
.L_x_2712:
        /* <DEDUP_REMOVED lines=49> */
[----:B------:R-:W-:-:S07]  /*6ad0*/  MOV R13, R36 ;  /* 0x00000024000d7202 */ /* 0x000fce0000000f00 */
.L_x_2719:
[----:B------:R-:W-:Y:S05]  /*6ae0*/  BSYNC B2 ;  /* 0x0000000000027941 */ /* 0x000fea0003800000 */
.L_x_2718:
[----:B------:R-:W-:Y:S02]  /*6af0*/  ULDC.64 UR4, c[0x0][0x208] ;  /* 0x0000820000047ab9 */ /* 0x000fe40000000a00 */
[----:B---3--:R0:W-:Y:S03]  /*6b00*/  ST.E.128 desc[UR4][R40.64], R12 ;  /* 0x0000000c28007985 */ /* 0x0081e6000c101d04 */
.L_x_2717:
[----:B------:R-:W-:Y:S05]  /*6b10*/  BSYNC B1 ;  /* 0x0000000000017941 */ /* 0x000fea0003800000 */
.L_x_2716:
        /* <DEDUP_REMOVED lines=10> */
[----:B------:R-:W-:Y:S01]  /*6bc0*/  SHF.R.U32.HI R32, RZ, 0x10, R33 ;  /* 0x00000010ff207819 */ /* 0x000fe20000011621 */
[----:B------:R-:W-:Y:S01]  /*6bd0*/  IMAD.MOV.U32 R33, RZ, RZ, R13 ;  /* 0x000000ffff217224 */ /* 0x000fe200078e000d */
[--C-:B------:R-:W-:Y:S01]  /*6be0*/  SHF.R.U64 R42, R34, 0x10, R35.reuse ;  /* 0x00000010222a7819 */ /* 0x100fe20000001223 */
[----:B------:R-:W-:Y:S01]  /*6bf0*/  HADD2.F32 R34, -RZ, R15.H1_H1 ;  /* 0x3000000fff227230 */ /* 0x000fe20000004100 */
[----:B------:R-:W-:Y:S01]  /*6c00*/  SHF.R.U32.HI R11, RZ, 0x10, R35 ;  /* 0x00000010ff0b7819 */ /* 0x000fe20000011623 */
[----:B------:R-:W-:Y:S02]  /*6c10*/  HADD2.F32 R38, -RZ, R38.H0_H0 ;  /* 0x20000026ff267230 */ /* 0x000fe40000004100 */
        /* <DEDUP_REMOVED lines=35> */
.L_x_2721:
[----:B------:R-:W-:Y:S05]  /*6e50*/  BSYNC B1 ;  /* 0x0000000000017941 */ /* 0x000fea0003800000 */
.L_x_2720:
[----:B------:R-:W-:Y:S02]  /*6e60*/  ULDC.64 UR4, c[0x0][0x208] ;  /* 0x0000820000047ab9 */ /* 0x000fe40000000a00 */
[----:B---3--:R0:W-:Y:S01]  /*6e70*/  ST.E.128 desc[UR4][R36.64], R12 ;  /* 0x0000000c24007985 */ /* 0x0081e2000c101d04 */
[----:B------:R-:W-:Y:S05]  /*6e80*/  BRA `(.L_x_2707) ;  /* 0x0000004400687947 */ /* 0x000fea0003800000 */
.L_x_2662:
        /* <DEDUP_REMOVED lines=14> */
[-C--:B------:R-:W-:Y:S02]  /*6f70*/  ISETP.GE.AND P4, PT, R16, R111.reuse, PT ;  /* 0x0000006f1000720c */ /* 0x080fe40003f86270 */
[----:B------:R-:W-:Y:S02]  /*6f80*/  CS2R R38, SRZ ;  /* 0x0000000000267805 */ /* 0x000fe4000001ff00 */
[----:B------:R-:W-:Y:S01]  /*6f90*/  LEA R40, P5, R32, UR4, 0x1 ;  /* 0x0000000420287c11 */ /* 0x000fe2000f8a08ff */
[----:B------:R-:W-:Y:S01]  /*6fa0*/  IMAD.X R33, R11, 0x1, R6, P0 ;  /* 0x000000010b217824 */ /* 0x000fe200000e0606 */
[----:B------:R-:W-:Y:S02]  /*6fb0*/  ISETP.GE.AND P0, PT, R214, R111, PT ;  /* 0x0000006fd600720c */ /* 0x000fe40003f06270 */
[----:B------:R-:W-:-:S02]  /*6fc0*/  CS2R R36, SRZ ;  /* 0x0000000000247805 */ /* 0x000fc4000001ff00 */
[----:B------:R-:W-:Y:S01]  /*6fd0*/  CS2R R34, SRZ ;  /* 0x0000000000227805 */ /* 0x000fe2000001ff00 */
[----:B------:R-:W-:Y:S01]  /*6fe0*/  ULDC.64 UR6, c[0x0][0x208] ;  /* 0x0000820000067ab9 */ /* 0x000fe20000000a00 */
[----:B------:R-:W-:Y:S01]  /*6ff0*/  LEA.HI.X R41, R32, UR5, R33, 0x1, P5 ;  /* 0x0000000520297c11 */ /* 0x000fe2000a8f0c21 */
[----:B------:R-:W-:Y:S01]  /*7000*/  ULDC.64 UR4, c[0x0][0x400] ;  /* 0x0001000000047ab9 */ /* 0x000fe20000000a00 */
[----:B------:R-:W-:Y:S02]  /*7010*/  IADD3 R42, P5, R92, R12, RZ ;  /* 0x0000000c5c2a7210 */ /* 0x000fe40007fbe0ff */
[----:B------:R-:W-:Y:S02]  /*7020*/  CS2R R32, SRZ ;  /* 0x0000000000207805 */ /* 0x000fe4000001ff00 */
[----:B------:R-:W-:Y:S01]  /*7030*/  CS2R R46, SRZ ;  /* 0x00000000002e7805 */ /* 0x000fe2000001ff00 */
[----:B------:R-:W5:Y:S01]  /*7040*/  @!P4 LDG.E.128 R36, desc[UR6][R40.64] ;  /* 0x000000062824c981 */ /* 0x000f62000c1e1d00 */
[----:B------:R-:W-:-:S02]  /*7050*/  IADD3.X R43, R80, R8, RZ, P5, !PT ;  /* 0x00000008502b7210 */ /* 0x000fc40002ffe4ff */
[C---:B------:R-:W-:Y:S01]  /*7060*/  LEA R48, P5, R42.reuse, UR4, 0x1 ;  /* 0x000000042a307c11 */ /* 0x040fe2000f8a08ff */
[----:B------:R0:W5:Y:S01]  /*7070*/  @!P0 LDG.E.128 R32, desc[UR6][R40.64+0x80] ;  /* 0x0000800628208981 */ /* 0x000162000c1e1d00 */
[----:B------:R-:W-:Y:S02]  /*7080*/  CS2R R44, SRZ ;  /* 0x00000000002c7805 */ /* 0x000fe4000001ff00 */
[----:B------:R-:W-:Y:S02]  /*7090*/  LEA.HI.X R49, R42, UR5, R43, 0x1, P5 ;  /* 0x000000052a317c11 */ /* 0x000fe4000a8f0c2b */
[----:B------:R-:W-:-:S03]  /*70a0*/  CS2R R42, SRZ ;  /* 0x00000000002a7805 */ /* 0x000fc6000001ff00 */
[----:B------:R1:W5:Y:S01]  /*70b0*/  @!P4 LDG.E.128 R44, desc[UR6][R48.64] ;  /* 0x00000006302cc981 */ /* 0x000362000c1e1d00 */
[----:B0-----:R-:W-:-:S06]  /*70c0*/  CS2R R40, SRZ ;  /* 0x0000000000287805 */ /* 0x001fcc000001ff00 */
[----:B------:R1:W5:Y:S02]  /*70d0*/  @!P0 LDG.E.128 R40, desc[UR6][R48.64+0x80] ;  /* 0x0000800630288981 */ /* 0x000364000c1e1d00 */
.L_x_2723:
[----:B------:R-:W-:Y:S05]  /*70e0*/  BSYNC B1 ;  /* 0x0000000000017941 */ /* 0x000fea0003800000 */
.L_x_2722:
[----:B-1---5:R-:W-:Y:S01]  /*70f0*/  IMAD.MOV.U32 R48, RZ, RZ, R34 ;  /* 0x000000ffff307224 */ /* 0x022fe200078e0022 */
        /* <DEDUP_REMOVED lines=50> */
[----:B------:R-:W-:Y:S02]  /*7420*/  LEA R64, P5, R50, UR6, 0x1 ;  /* 0x0000000632407c11 */ /* 0x000fe4000f8a08ff */
[----:B------:R-:W-:Y:S02]  /*7430*/  LEA.HI.X R57, R48, UR5, R49, 0x1, P0 ;  /* 0x0000000530397c11 */ /* 0x000fe400080f0c31 */
[----:B------:R-:W-:Y:S02]  /*7440*/  CS2R R48, SRZ ;  /* 0x0000000000307805 */ /* 0x000fe4000001ff00 */
[----:B------:R-:W-:-:S02]  /*7450*/  LEA.HI.X R65, R50, UR7, R51, 0x1, P5 ;  /* 0x0000000732417c11 */ /* 0x000fc4000a8f0c33 */
[----:B------:R-:W-:Y:S02]  /*7460*/  CS2R R50, SRZ ;  /* 0x0000000000327805 */ /* 0x000fe4000001ff00 */
[-C--:B------:R-:W-:Y:S02]  /*7470*/  ISETP.GE.AND P0, PT, R16, R111.reuse, PT ;  /* 0x0000006f1000720c */ /* 0x080fe40003f06270 */
[----:B------:R-:W-:Y:S02]  /*7480*/  ISETP.GE.AND P5, PT, R214, R111, PT ;  /* 0x0000006fd600720c */ /* 0x000fe40003fa6270 */
[----:B------:R-:W-:Y:S02]  /*7490*/  CS2R R62, SRZ ;  /* 0x00000000003e7805 */ /* 0x000fe4000001ff00 */
[----:B------:R-:W-:Y:S02]  /*74a0*/  CS2R R60, SRZ ;  /* 0x00000000003c7805 */ /* 0x000fe4000001ff00 */
[----:B------:R-:W-:-:S05]  /*74b0*/  CS2R R58, SRZ ;  /* 0x00000000003a7805 */ /* 0x000fca000001ff00 */
[----:B------:R-:W5:Y:S04]  /*74c0*/  @!P0 LDG.E.128 R52, desc[UR8][R56.64] ;  /* 0x0000000838348981 */ /* 0x000f68000c1e1d00 */
[----:B------:R0:W5:Y:S04]  /*74d0*/  @!P5 LDG.E.128 R48, desc[UR8][R56.64+0x80] ;  /* 0x000080083830d981 */ /* 0x000168000c1e1d00 */
[----:B------:R1:W5:Y:S01]  /*74e0*/  @!P0 LDG.E.128 R60, desc[UR8][R64.64] ;  /* 0x00000008403c8981 */ /* 0x000362000c1e1d00 */
[----:B0-----:R-:W-:-:S06]  /*74f0*/  CS2R R56, SRZ ;  /* 0x0000000000387805 */ /* 0x001fcc000001ff00 */
[----:B------:R1:W5:Y:S02]  /*7500*/  @!P5 LDG.E.128 R56, desc[UR8][R64.64+0x80] ;  /* 0x000080084038d981 */ /* 0x000364000c1e1d00 */
.L_x_2725:
[----:B------:R-:W-:Y:S05]  /*7510*/  BSYNC B1 ;  /* 0x0000000000017941 */ /* 0x000fea0003800000 */
.L_x_2724:
[----:B-----5:R-:W-:Y:S01]  /*7520*/  IMAD.MOV.U32 R66, RZ, RZ, R51 ;  /* 0x000000ffff427224 */ /* 0x020fe200078e0033 */
[----:B-1----:R-:W-:Y:S01]  /*7530*/  MOV R65, R48 ;  /* 0x0000003000417202 */ /* 0x002fe20000000f00 */
        /* <DEDUP_REMOVED lines=17> */
[----:B------:R-:W-:Y:S02]  /*7650*/  CS2R R74, SRZ ;  /* 0x00000000004a7805 */ /* 0x000fe4000001ff00 */
        /* <DEDUP_REMOVED lines=39> */
.L_x_2727:
[----:B------:R-:W-:Y:S05]  /*78d0*/  BSYNC B1 ;  /* 0x0000000000017941 */ /* 0x000fea0003800000 */
.L_x_2726:
        /* <DEDUP_REMOVED lines=32> */
.L_x_2728:
[----:B------:R-:W-:Y:S01]  /*7ae0*/  IMAD R88, R213, 0x8, R23 ;  /* 0x00000008d5587824 */ /* 0x000fe200078e0217 */
[----:B------:R-:W-:Y:S01]  /*7af0*/  SHF.L.U32 R89, R227, 0x1f, RZ ;  /* 0x0000001fe3597819 */ /* 0x000fe200000006ff */
[----:B------:R-:W-:Y:S03]  /*7b00*/  BSSY B1, `(.L_x_2729) ;  /* 0x0000003000017945 */ /* 0x000fe60003800000 */
[----:B------:R-:W0:Y:S02]  /*7b10*/  SYNCS.PHASECHK.TRANS64.TRYWAIT P6, [R88+URZ+0x38890], R89 ;  /* 0x03889059580075a7 */ /* 0x000e2400080c017f */
[----:B0-----:R-:W-:Y:S05]  /*7b20*/  @!P6 BRA `(.L_x_2730) ;  /* 0x000002ac0008e947 */ /* 0x001fea0003800000 */
.L_x_3075:
[----:B------:R-:W-:Y:S05]  /*7b30*/  BSYNC B1 ;  /* 0x0000000000017941 */ /* 0x000fea0003800000 */
.L_x_2729:
[----:B------:R-:W1:Y:S01]  /*7b40*/  LDC R128, c[0x0][0x2f4] ;  /* 0x0000bd00ff807b82 */ /* 0x000e620000000800 */
[----:B------:R-:W-:Y:S01]  /*7b50*/  UMOV UR4, 0xffffffff ;  /* 0xffffffff00047882 */ /* 0x000fe20000000000 */
[----:B-1----:R-:W-:Y:S02]  /*7b60*/  IMAD.IADD R129, R128, 0x1, -R112 ;  /* 0x0000000180817824 */ /* 0x002fe400078e0a70 */
[----:B------:R-:W-:Y:S05]  /*7b70*/  BRA.DIV UR4, `(.L_x_2731) ;  /* 0x000002ae04087947 */ /* 0x000fea000b800000 */
[----:B------:R1:W2:Y:S04]  /*7b80*/  SHFL.IDX PT, R121, R118, RZ, 0x181f ;  /* 0x00181fff76797589 */ /* 0x0002a800000e0000 */
[----:B------:R1:W3:Y:S02]  /*7b90*/  SHFL.IDX PT, R11, R119, RZ, 0x181f ;  /* 0x00181fff770b7589 */ /* 0x0002e400000e0000 */
.L_x_3079:
        /* <DEDUP_REMOVED lines=35> */
[----:B------:R-:W-:Y:S01]  /*7dd0*/  SHF.R.U64 R36, R36, 0x10, R37 ;  /* 0x0000001024247819 */ /* 0x000fe20000001225 */
[----:B------:R-:W-:Y:S01]  /*7de0*/  HADD2.F32 R140, -RZ, R140.H0_H0 ;  /* 0x2000008cff8c7230 */ /* 0x000fe20000004100 */
[----:B------:R-:W-:Y:S01]  /*7df0*/  SHF.R.U64 R44, R44, 0x10, R45 ;  /* 0x000000102c2c7819 */ /* 0x000fe2000000122d */
[----:B------:R-:W-:Y:S01]  /*7e00*/  HADD2.F32 R81, -RZ, R134.H0_H0 ;  /* 0x20000086ff517230 */ /* 0x000fe20000004100 */
[----:B------:R-:W-:Y:S01]  /*7e10*/  SHF.R.U64 R38, R38, 0x10, R39 ;  /* 0x0000001026267819 */ /* 0x000fe20000001227 */
[----:B------:R-:W-:Y:S02]  /*7e20*/  HADD2.F32 R141, -RZ, R133.H0_H0 ;  /* 0x20000085ff8d7230 */ /* 0x000fe40000004100 */
[----:B------:R-:W-:Y:S02]  /*7e30*/  HADD2.F32 R139, -RZ, R139.H0_H0 ;  /* 0x2000008bff8b7230 */ /* 0x000fe40000004100 */
[----:B------:R-:W-:Y:S01]  /*7e40*/  FMUL.FTZ R13, R81, R140 ;  /* 0x0000008c510d7220 */ /* 0x000fe20000410000 */
[----:B------:R-:W-:-:S02]  /*7e50*/  HADD2.F32 R44, -RZ, R44.H0_H0 ;  /* 0x2000002cff2c7230 */ /* 0x000fc40000004100 */
[C---:B------:R-:W-:Y:S01]  /*7e60*/  FMUL.FTZ R140, R141.reuse, R140 ;  /* 0x0000008c8d8c7220 */ /* 0x040fe20000410000 */
[----:B------:R-:W-:Y:S02]  /*7e70*/  HADD2.F32 R38, -RZ, R38.H0_H0 ;  /* 0x20000026ff267230 */ /* 0x000fe40000004100 */
[-C--:B------:R-:W-:Y:S01]  /*7e80*/  FFMA.FTZ R13, R141, R139.reuse, -R13 ;  /* 0x0000008b8d0d7223 */ /* 0x080fe2000001080d */
[----:B------:R-:W-:Y:S01]  /*7e90*/  FFMA.FTZ R81, R81, R139, R140 ;  /* 0x0000008b51517223 */ /* 0x000fe2000001008c */
[----:B------:R-:W-:Y:S01]  /*7ea0*/  SHF.R.U32.HI R140, RZ, 0x10, R45 ;  /* 0x00000010ff8c7819 */ /* 0x000fe2000001162d */
[----:B------:R-:W-:Y:S01]  /*7eb0*/  HADD2.F32 R45, -RZ, R133.H1_H1 ;  /* 0x30000085ff2d7230 */ /* 0x000fe20000004100 */
[----:B------:R-:W-:Y:S01]  /*7ec0*/  SHF.R.U32.HI R139, RZ, 0x10, R37 ;  /* 0x00000010ff8b7819 */ /* 0x000fe20000011625 */
[----:B------:R-:W-:Y:S02]  /*7ed0*/  HADD2.F32 R37, -RZ, R134.H1_H1 ;  /* 0x30000086ff257230 */ /* 0x000fe40000004100 */
[----:B------:R-:W-:-:S02]  /*7ee0*/  HADD2.F32 R140, -RZ, R140.H0_H0 ;  /* 0x2000008cff8c7230 */ /* 0x000fc40000004100 */
[----:B------:R-:W-:Y:S02]  /*7ef0*/  HADD2.F32 R139, -RZ, R139.H0_H0 ;  /* 0x2000008bff8b7230 */ /* 0x000fe40000004100 */
[----:B------:R-:W-:Y:S02]  /*7f00*/  IMAD.MOV.U32 R134, RZ, RZ, R83 ;  /* 0x000000ffff867224 */ /* 0x000fe400078e0053 */
[-C--:B------:R-:W-:Y:S01]  /*7f10*/  FMUL.FTZ R133, R37, R140.reuse ;  /* 0x0000008c25857220 */ /* 0x080fe20000410000 */
[----:B------:R-:W-:-:S03]  /*7f20*/  FMUL.FTZ R140, R45, R140 ;  /* 0x0000008c2d8c7220 */ /* 0x000fc60000410000 */
[-C--:B------:R-:W-:Y:S01]  /*7f30*/  FFMA.FTZ R45, R45, R139.reuse, -R133 ;  /* 0x0000008b2d2d7223 */ /* 0x080fe20000010885 */
[----:B------:R-:W-:Y:S02]  /*7f40*/  IMAD.MOV.U32 R133, RZ, RZ, R15 ;  /* 0x000000ffff857224 */ /* 0x000fe400078e000f */
[----:B------:R-:W-:Y:S01]  /*7f50*/  FFMA.FTZ R37, R37, R139, R140 ;  /* 0x0000008b25257223 */ /* 0x000fe2000001008c */
[----:B------:R-:W-:Y:S02]  /*7f60*/  HADD2.F32 R140, -RZ, R162.H0_H0 ;  /* 0x200000a2ff8c7230 */ /* 0x000fe40000004100 */
[----:B------:R-:W-:Y:S01]  /*7f70*/  HADD2.F32 R83, -RZ, R134.H0_H0 ;  /* 0x20000086ff537230 */ /* 0x000fe20000004100 */
[----:B------:R-:W-:Y:S01]  /*7f80*/  F2FP.F16.F32.PACK_AB R13, R45, R13 ;  /* 0x0000000d2d0d723e */ /* 0x000fe200000000ff */
        /* <DEDUP_REMOVED lines=8> */
[----:B------:R-:W-:Y:S02]  /*8010*/  HADD2.F32 R141, -RZ, R162.H1_H1 ;  /* 0x300000a2ff8d7230 */ /* 0x000fe40000004100 */
[----:B------:R-:W-:Y:S01]  /*8020*/  FFMA.FTZ R83, R83, R139, R140 ;  /* 0x0000008b53537223 */ /* 0x000fe2000001008c */
[----:B------:R-:W-:-:S02]  /*8030*/  SHF.R.U32.HI R139, RZ, 0x10, R39 ;  /* 0x00000010ff8b7819 */ /* 0x000fc40000011627 */
[--C-:B------:R-:W-:Y:S02]  /*8040*/  SHF.R.U64 R39, R46, 0x10, R47.reuse ;  /* 0x000000102e277819 */ /* 0x100fe4000000122f */
[----:B------:R-:W-:Y:S01]  /*8050*/  SHF.R.U32.HI R47, RZ, 0x10, R47 ;  /* 0x00000010ff2f7819 */ /* 0x000fe2000001162f */
[----:B------:R-:W-:Y:S02]  /*8060*/  HADD2.F32 R139, -RZ, R139.H0_H0 ;  /* 0x2000008bff8b7230 */ /* 0x000fe40000004100 */
[----:B------:R-:W-:Y:S02]  /*8070*/  HADD2.F32 R39, -RZ, R39.H0_H0 ;  /* 0x20000027ff277230 */ /* 0x000fe40000004100 */
[----:B------:R-:W-:-:S05]  /*8080*/  HADD2.F32 R47, -RZ, R47.H0_H0 ;  /* 0x2000002fff2f7230 */ /* 0x000fca0000004100 */
[----:B------:R-:W-:-:S04]  /*8090*/  FMUL.FTZ R46, R134, R47 ;  /* 0x0000002f862e7220 */ /* 0x000fc80000410000 */
[C---:B------:R-:W-:Y:S01]  /*80a0*/  FFMA.FTZ R46, R133.reuse, R139, -R46 ;  /* 0x0000008b852e7223 */ /* 0x040fe2000001082e */
[----:B------:R-:W-:Y:S01]  /*80b0*/  FMUL.FTZ R133, R133, R47 ;  /* 0x0000002f85857220 */ /* 0x000fe20000410000 */
[----:B------:R-:W-:-:S03]  /*80c0*/  IMAD.MOV.U32 R47, RZ, RZ, R12 ;  /* 0x000000ffff2f7224 */ /* 0x000fc600078e000c */
[----:B------:R-:W-:Y:S01]  /*80d0*/  FFMA.FTZ R12, R134, R139, R133 ;  /* 0x0000008b860c7223 */ /* 0x000fe20000010085 */
[--C-:B------:R-:W-:Y:S01]  /*80e0*/  HADD2.F32 R134, -RZ, R80.reuse.H0_H0 ;  /* 0x20000050ff867230 */ /* 0x100fe20000004100 */
[----:B------:R-:W-:Y:S01]  /*80f0*/  F2FP.F16.F32.PACK_AB R15, R46, R15 ;  /* 0x0000000f2e0f723e */ /* 0x000fe200000000ff */
[----:B------:R-:W-:Y:S02]  /*8100*/  HADD2.F32 R133, -RZ, R47.H0_H0 ;  /* 0x2000002fff857230 */ /* 0x000fe40000004100 */
[----:B------:R-:W-:Y:S02]  /*8110*/  HADD2.F32 R139, -RZ, R161.H1_H1 ;  /* 0x300000a1ff8b7230 */ /* 0x000fe40000004100 */
[-C--:B------:R-:W-:Y:S01]  /*8120*/  FMUL.FTZ R140, R134, R141.reuse ;  /* 0x0000008d868c7220 */ /* 0x080fe20000410000 */
[----:B------:R-:W-:Y:S02]  /*8130*/  HADD2.F32 R80, -RZ, R80.H1_H1 ;  /* 0x30000050ff507230 */ /* 0x000fe40000004100 */
[C---:B------:R-:W-:Y:S01]  /*8140*/  FMUL.FTZ R141, R133.reuse, R141 ;  /* 0x0000008d858d7220 */ /* 0x040fe20000410000 */
[----:B------:R-:W-:Y:S01]  /*8150*/  F2FP.F16.F32.PACK_AB R83, R12, R83 ;  /* 0x000000530c53723e */ /* 0x000fe200000000ff */
[----:B------:R-:W-:-:S02]  /*8160*/  FFMA.FTZ R133, R133, R139, -R140 ;  /* 0x0000008b85857223 */ /* 0x000fc4000001088c */
[----:B------:R-:W-:Y:S01]  /*8170*/  FFMA.FTZ R134, R134, R139, R141 ;  /* 0x0000008b86867223 */ /* 0x000fe2000001008d */
[----:B------:R-:W-:Y:S02]  /*8180*/  HADD2.F32 R139, -RZ, R47.H1_H1 ;  /* 0x3000002fff8b7230 */ /* 0x000fe40000004100 */
[----:B------:R-:W-:Y:S02]  /*8190*/  HADD2.F32 R47, -RZ, R36.H0_H0 ;  /* 0x20000024ff2f7230 */ /* 0x000fe40000004100 */
[-C--:B------:R-:W-:Y:S01]  /*81a0*/  FMUL.FTZ R36, R80, R44.reuse ;  /* 0x0000002c50247220 */ /* 0x080fe20000410000 */
[--C-:B------:R-:W-:Y:S02]  /*81b0*/  HADD2.F32 R141, -RZ, R160.reuse.H1_H1 ;  /* 0x300000a0ff8d7230 */ /* 0x100fe40000004100 */
[C---:B------:R-:W-:Y:S01]  /*81c0*/  FMUL.FTZ R44, R139.reuse, R44 ;  /* 0x0000002c8b2c7220 */ /* 0x040fe20000410000 */
[----:B------:R-:W-:Y:S01]  /*81d0*/  FFMA.FTZ R36, R139, R47, -R36 ;  /* 0x0000002f8b247223 */ /* 0x000fe20000010824 */
[----:B------:R-:W-:-:S02]  /*81e0*/  HADD2.F32 R139, -RZ, R160.H0_H0 ;  /* 0x200000a0ff8b7230 */ /* 0x000fc40000004100 */
[----:B------:R-:W-:Y:S01]  /*81f0*/  FFMA.FTZ R44, R80, R47, R44 ;  /* 0x0000002f502c7223 */ /* 0x000fe2000001002c */
[----:B------:R-:W-:Y:S02]  /*8200*/  HADD2.F32 R47, -RZ, R82.H0_H0 ;  /* 0x20000052ff2f7230 */ /* 0x000fe40000004100 */
[----:B------:R-:W-:Y:S01]  /*8210*/  HADD2.F32 R80, -RZ, R14.H0_H0 ;  /* 0x2000000eff507230 */ /* 0x000fe20000004100 */
[----:B------:R-:W-:Y:S01]  /*8220*/  F2FP.F16.F32.PACK_AB R36, R36, R133 ;  /* 0x000000852424723e */ /* 0x000fe200000000ff */
[----:B------:R-:W-:Y:S02]  /*8230*/  HADD2.F32 R82, -RZ, R82.H1_H1 ;  /* 0x30000052ff527230 */ /* 0x000fe40000004100 */
[CC--:B------:R-:W-:Y:S01]  /*8240*/  FMUL.FTZ R140, R47.reuse, R141.reuse ;  /* 0x0000008d2f8c7220 */ /* 0x0c0fe20000410000 */
[----:B------:R-:W-:Y:S02]  /*8250*/  HADD2.F32 R14, -RZ, R14.H1_H1 ;  /* 0x3000000eff0e7230 */ /* 0x000fe40000004100 */
[----:B------:R-:W-:Y:S01]  /*8260*/  FMUL.FTZ R141, R80, R141 ;  /* 0x0000008d508d7220 */ /* 0x000fe20000410000 */
[----:B------:R-:W-:Y:S01]  /*8270*/  F2FP.F16.F32.PACK_AB R44, R44, R134 ;  /* 0x000000862c2c723e */ /* 0x000fe200000000ff */
[-C--:B------:R-:W-:Y:S01]  /*8280*/  FFMA.FTZ R140, R80, R139.reuse, -R140 ;  /* 0x0000008b508c7223 */ /* 0x080fe2000001088c */
[----:B------:R-:W-:Y:S01]  /*8290*/  MOV R12, R36 ;  /* 0x00000024000c7202 */ /* 0x000fe20000000f00 */
[----:B------:R-:W-:Y:S01]  /*82a0*/  FFMA.FTZ R141, R47, R139, R141 ;  /* 0x0000008b2f8d7223 */ /* 0x000fe2000001008d */
[-C--:B------:R-:W-:Y:S01]  /*82b0*/  FMUL.FTZ R47, R82, R39.reuse ;  /* 0x00000027522f7220 */ /* 0x080fe20000410000 */
[----:B------:R-:W-:Y:S01]  /*82c0*/  FMUL.FTZ R39, R14, R39 ;  /* 0x000000270e277220 */ /* 0x000fe20000410000 */
[----:B------:R-:W-:-:S02]  /*82d0*/  IMAD.MOV.U32 R80, RZ, RZ, R44 ;  /* 0x000000ffff507224 */ /* 0x000fc400078e002c */
[-C--:B------:R-:W-:Y:S01]  /*82e0*/  FFMA.FTZ R47, R14, R38.reuse, -R47 ;  /* 0x000000260e2f7223 */ /* 0x080fe2000001082f */
[----:B------:R-:W-:-:S04]  /*82f0*/  FFMA.FTZ R39, R82, R38, R39 ;  /* 0x0000002652277223 */ /* 0x000fc80000010027 */
[----:B------:R-:W-:Y:S02]  /*8300*/  F2FP.F16.F32.PACK_AB R47, R47, R140 ;  /* 0x0000008c2f2f723e */ /* 0x000fe400000000ff */
[----:B------:R-:W-:-:S03]  /*8310*/  F2FP.F16.F32.PACK_AB R39, R39, R141 ;  /* 0x0000008d2727723e */ /* 0x000fc600000000ff */
[----:B------:R-:W-:Y:S02]  /*8320*/  IMAD.MOV.U32 R14, RZ, RZ, R47 ;  /* 0x000000ffff0e7224 */ /* 0x000fe400078e002f */
[----:B------:R-:W-:-:S07]  /*8330*/  IMAD.MOV.U32 R82, RZ, RZ, R39 ;  /* 0x000000ffff527224 */ /* 0x000fce00078e0027 */
.L_x_2737:
[----:B------:R-:W-:Y:S05]  /*8340*/  BSYNC B3 ;  /* 0x0000000000037941 */ /* 0x000fea0003800000 */
.L_x_2736:
[----:B------:R-:W-:Y:S01]  /*8350*/  LEA R36, P3, R10, R11, 0x1 ;  /* 0x0000000b0a247211 */ /* 0x000fe200078608ff */
[----:B------:R-:W-:-:S03]  /*8360*/  ULDC.64 UR4, c[0x0][0x208] ;  /* 0x0000820000047ab9 */ /* 0x000fc60000000a00 */
[----:B--2---:R-:W-:Y:S02]  /*8370*/  LEA.HI.X R37, R10, R121, R28, 0x1, P3 ;  /* 0x000000790a257211 */ /* 0x004fe400018f0c1c */
[----:B------:R-:W-:-:S03]  /*8380*/  ISETP.GE.AND P3, PT, R132, R128, PT ;  /* 0x000000808400720c */ /* 0x000fc60003f66270 */
[----:B----4-:R2:W-:Y:S10]  /*8390*/  ST.E.128 desc[UR4][R36.64], R12 ;  /* 0x0000000c24007985 */ /* 0x0105f4000c101d04 */
[----:B--2---:R-:W-:-:S05]  /*83a0*/  @!P3 IMAD.WIDE R12, R132, 0x2, R120 ;  /* 0x00000002840cb825 */ /* 0x004fca00078e0278 */
[----:B---3--:R3:W-:Y:S02]  /*83b0*/  @!P3 ST.E.128 desc[UR4][R12.64], R80 ;  /* 0x000000500c00b985 */ /* 0x0087e4000c101d04 */
.L_x_2735:
[----:B------:R-:W-:Y:S05]  /*83c0*/  BSYNC B2 ;  /* 0x0000000000027941 */ /* 0x000fea0003800000 */
.L_x_2734:
[----:B------:R-:W-:-:S13]  /*83d0*/  ISETP.NE.AND P3, PT, R25, RZ, PT ;  /* 0x000000ff1900720c */ /* 0x000fda0003f65270 */
[----:B------:R-:W-:Y:S05]  /*83e0*/  @!P3 BRA `(.L_x_2733) ;  /* 0x0000000400f0b947 */ /* 0x000fea0003800000 */
[----:B------:R-:W4:Y:S01]  /*83f0*/  LDL R15, [R1+0x5c] ;  /* 0x00005c00010f7983 */ /* 0x000f220000100800 */
[----:B---3--:R-:W-:Y:S01]  /*8400*/  SEL R12, R112, R129, !P1 ;  /* 0x00000081700c7207 */ /* 0x008fe20004800000 */
        /* <DEDUP_REMOVED lines=16> */
[----:B----4-:R-:W-:-:S04]  /*8510*/  IMAD R13, R13, 0x1400, R15 ;  /* 0x000014000d0d7824 */ /* 0x010fc800078e020f */
        /* <DEDUP_REMOVED lines=11> */
[----:B------:R-:W-:Y:S01]  /*85d0*/  HADD2.F32 R47, -RZ, R159.H1_H1 ;  /* 0x3000009fff2f7230 */ /* 0x000fe20000004100 */
[----:B------:R-:W-:Y:S01]  /*85e0*/  SHF.R.U32.HI R33, RZ, 0x10, R33 ;  /* 0x00000010ff217819 */ /* 0x000fe20000011621 */
[--C-:B------:R-:W-:Y:S01]  /*85f0*/  HADD2.F32 R13, -RZ, R46.reuse.H0_H0 ;  /* 0x2000002eff0d7230 */ /* 0x100fe20000004100 */
[----:B------:R-:W-:Y:S01]  /*8600*/  SHF.R.U64 R34, R34, 0x10, R35 ;  /* 0x0000001022227819 */ /* 0x000fe20000001223 */
[----:B------:R-:W-:Y:S02]  /*8610*/  HADD2.F32 R81, -RZ, R45.H0_H0 ;  /* 0x2000002dff517230 */ /* 0x000fe40000004100 */
        /* <DEDUP_REMOVED lines=81> */
.L_x_2739:
[----:B------:R-:W-:Y:S05]  /*8b30*/  BSYNC B2 ;  /* 0x0000000000027941 */ /* 0x000fea0003800000 */
.L_x_2738:
[----:B------:R-:W-:Y:S01]  /*8b40*/  LEA R32, P3, R21, R11, 0x1 ;  /* 0x0000000b15207211 */ /* 0x000fe200078608ff */
[----:B------:R-:W-:-:S03]  /*8b50*/  ULDC.64 UR4, c[0x0][0x208] ;  /* 0x0000820000047ab9 */ /* 0x000fc60000000a00 */
[----:B--2---:R-:W-:Y:S02]  /*8b60*/  LEA.HI.X R33, R21, R121, R29, 0x1, P3 ;  /* 0x0000007915217211 */ /* 0x004fe400018f0c1d */
[----:B------:R-:W-:-:S03]  /*8b70*/  ISETP.GE.AND P3, PT, R44, R128, PT ;  /* 0x000000802c00720c */ /* 0x000fc60003f66270 */
[----:B----4-:R4:W-:Y:S10]  /*8b80*/  ST.E.128 desc[UR4][R32.64], R12 ;  /* 0x0000000c20007985 */ /* 0x0109f4000c101d04 */
[----:B------:R-:W-:-:S05]  /*8b90*/  @!P3 IMAD.WIDE R120, R44, 0x2, R120 ;  /* 0x000000022c78b825 */ /* 0x000fca00078e0278 */
[----:B---3--:R4:W-:Y:S02]  /*8ba0*/  @!P3 ST.E.128 desc[UR4][R120.64], R36 ;  /* 0x000000247800b985 */ /* 0x0089e4000c101d04 */
.L_x_2733:
[----:B------:R-:W-:Y:S05]  /*8bb0*/  BSYNC B1 ;  /* 0x0000000000017941 */ /* 0x000fea0003800000 */
.L_x_2732:
[----:B------:R-:W-:-:S03]  /*8bc0*/  UMOV UR4, 0xffffffff ;  /* 0xffffffff00047882 */ /* 0x000fc60000000000 */
[----:B------:R-:W-:Y:S05]  /*8bd0*/  BRA.DIV UR4, `(.L_x_2740) ;  /* 0x0000029e043c7947 */ /* 0x000fea000b800000 */
[----:B----4-:R4:W0:Y:S04]  /*8be0*/  SHFL.IDX PT, R37, R118, 0x1, 0x181f ;  /* 0x00381f0076257f89 */ /* 0x01082800000e0000 */
[----:B---3--:R4:W3:Y:S02]  /*8bf0*/  SHFL.IDX PT, R11, R119, 0x1, 0x181f ;  /* 0x00381f00770b7f89 */ /* 0x0088e400000e0000 */
.L_x_3083:
        /* <DEDUP_REMOVED lines=8> */
[C---:B------:R-:W-:Y:S01]  /*8c80*/  VIADD R14, R225.reuse, 0x20 ;  /* 0x00000020e10e7836 */ /* 0x040fe20000000000 */
[----:B------:R-:W-:Y:S01]  /*8c90*/  ISETP.GE.AND P3, PT, R16, R111, PT ;  /* 0x0000006f1000720c */ /* 0x000fe20003f66270 */
[----:B------:R-:W-:Y:S01]  /*8ca0*/  VIADD R32, R225, 0x20 ;  /* 0x00000020e1207836 */ /* 0x000fe20000000000 */
[----:B------:R-:W-:Y:S01]  /*8cb0*/  SHF.R.S32.HI R13, RZ, 0x1f, R12 ;  /* 0x0000001fff0d7819 */ /* 0x000fe2000001140c */
[----:B------:R-:W-:Y:S01]  /*8cc0*/  IMAD.SHL.U32 R14, R14, 0x40, RZ ;  /* 0x000000400e0e7824 */ /* 0x000fe200078e00ff */
[----:B------:R-:W-:Y:S01]  /*8cd0*/  BSSY B3, `(.L_x_2745) ;  /* 0x000006e000037945 */ /* 0x000fe20003800000 */
[----:B------:R-:W-:Y:S01]  /*8ce0*/  IMAD.SHL.U32 R32, R32, 0x40, RZ ;  /* 0x0000004020207824 */ /* 0x000fe200078e00ff */
[----:B------:R-:W-:Y:S02]  /*8cf0*/  LEA.HI R13, R13, R12, RZ, 0x4 ;  /* 0x0000000c0d0d7211 */ /* 0x000fe400078f20ff */
[----:B------:R-:W-:-:S02]  /*8d00*/  LOP3.LUT R14, R14, 0x1c0, RZ, 0xc0, !PT ;  /* 0x000001c00e0e7812 */ /* 0x000fc400078ec0ff */
[----:B------:R-:W-:Y:S02]  /*8d10*/  LEA.HI.SX32 R40, R13, R9, 0x1c ;  /* 0x000000090d287211 */ /* 0x000fe400078fe2ff */
[----:B------:R-:W-:Y:S02]  /*8d20*/  LOP3.LUT R32, R32, 0x1c0, RZ, 0xc0, !PT ;  /* 0x000001c020207812 */ /* 0x000fe400078ec0ff */
[----:B------:R-:W-:Y:S02]  /*8d30*/  SHF.R.S32.HI R13, RZ, 0x1f, R40 ;  /* 0x0000001fff0d7819 */ /* 0x000fe40000011428 */
[----:B------:R-:W-:Y:S02]  /*8d40*/  SHF.R.U32.HI R14, RZ, 0x3, R14 ;  /* 0x00000003ff0e7819 */ /* 0x000fe4000001160e */
[----:B------:R-:W-:Y:S02]  /*8d50*/  LEA.HI R13, R13, R40, RZ, 0x3 ;  /* 0x000000280d0d7211 */ /* 0x000fe400078f18ff */
[----:B------:R-:W-:-:S02]  /*8d60*/  SHF.L.U32 R40, R40, 0x3, RZ ;  /* 0x0000000328287819 */ /* 0x000fc400000006ff */
[----:B------:R-:W-:Y:S02]  /*8d70*/  SHF.R.S32.HI R13, RZ, 0x3, R13 ;  /* 0x00000003ff0d7819 */ /* 0x000fe4000001140d */
[----:B------:R-:W-:-:S04]  /*8d80*/  LOP3.LUT R12, R32, 0x38, R40, 0xf8, !PT ;  /* 0x00000038200c7812 */ /* 0x000fc800078ef828 */
[----:B------:R-:W-:Y:S01]  /*8d90*/  LOP3.LUT R12, R12, R14, RZ, 0x3c, !PT ;  /* 0x0000000e0c0c7212 */ /* 0x000fe200078e3cff */
[----:B---3--:R-:W-:-:S05]  /*8da0*/  IMAD R13, R13, 0x1400, R15 ;  /* 0x000014000d0d7824 */ /* 0x008fca00078e020f */
[----:B------:R-:W-:-:S05]  /*8db0*/  IADD3 R12, R13, R12, RZ ;  /* 0x0000000c0d0c7210 */ /* 0x000fca0007ffe0ff */
[C---:B------:R-:W-:Y:S02]  /*8dc0*/  IMAD R32, R213.reuse, 0x5000, R12 ;  /* 0x00005000d5207824 */ /* 0x040fe400078e020c */
[----:B------:R-:W-:Y:S02]  /*8dd0*/  IMAD R12, R213, 0x5000, R125 ;  /* 0x00005000d50c7824 */ /* 0x000fe400078e027d */
[--C-:B------:R-:W-:Y:S02]  /*8de0*/  IMAD R32, R32, 0x2, R23.reuse ;  /* 0x0000000220207824 */ /* 0x100fe400078e0217 */
[----:B------:R-:W-:-:S04]  /*8df0*/  IMAD R12, R12, 0x2, R23 ;  /* 0x000000020c0c7824 */ /* 0x000fc800078e0217 */
        /* <DEDUP_REMOVED lines=54> */
[----:B------:R-:W-:-:S02]  /*9160*/  IMAD.MOV.U32 R13, RZ, RZ, R33 ;  /* 0x000000ffff0d7224 */ /* 0x000fc400078e0021 */
[----:B------:R-:W-:Y:S02]  /*9170*/  IMAD.MOV.U32 R33, RZ, RZ, R38 ;  /* 0x000000ffff217224 */ /* 0x000fe400078e0026 */
[----:B------:R-:W-:Y:S01]  /*9180*/  FFMA.FTZ R15, R35, R54, R15 ;  /* 0x00000036230f7223 */ /* 0x000fe2000001000f */
[--C-:B------:R-:W-:Y:S01]  /*9190*/  HADD2.F32 R35, -RZ, R32.reuse.H0_H0 ;  /* 0x20000020ff237230 */ /* 0x100fe20000004100 */
[----:B------:R-:W-:Y:S01]  /*91a0*/  F2FP.F16.F32.PACK_AB R45, R45, R46 ;  /* 0x0000002e2d2d723e */ /* 0x000fe200000000ff */
[----:B------:R-:W-:Y:S02]  /*91b0*/  HADD2.F32 R32, -RZ, R32.H1_H1 ;  /* 0x30000020ff207230 */ /* 0x000fe40000004100 */
[----:B------:R-:W-:Y:S01]  /*91c0*/  F2FP.F16.F32.PACK_AB R41, R15, R41 ;  /* 0x000000290f29723e */ /* 0x000fe200000000ff */
[-C--:B------:R-:W-:Y:S01]  /*91d0*/  FMUL.FTZ R52, R35, R154.reuse ;  /* 0x0000009a23347220 */ /* 0x080fe20000410000 */
[----:B------:R-:W-:Y:S01]  /*91e0*/  FMUL.FTZ R154, R47, R154 ;  /* 0x0000009a2f9a7220 */ /* 0x000fe20000410000 */
[----:B------:R-:W-:-:S02]  /*91f0*/  IMAD.MOV.U32 R15, RZ, RZ, R45 ;  /* 0x000000ffff0f7224 */ /* 0x000fc400078e002d */
        /* <DEDUP_REMOVED lines=18> */
[----:B------:R-:W-:Y:S02]  /*9320*/  MOV R32, R60 ;  /* 0x0000003c00207202 */ /* 0x000fe40000000f00 */
        /* <DEDUP_REMOVED lines=8> */
.L_x_2746:
[----:B------:R-:W-:Y:S05]  /*93b0*/  BSYNC B3 ;  /* 0x0000000000037941 */ /* 0x000fea0003800000 */
.L_x_2745:
[----:B------:R-:W-:Y:S01]  /*93c0*/  LEA R38, P3, R10, R11, 0x1 ;  /* 0x0000000b0a267211 */ /* 0x000fe200078608ff */
[----:B------:R-:W-:-:S03]  /*93d0*/  ULDC.64 UR4, c[0x0][0x208] ;  /* 0x0000820000047ab9 */ /* 0x000fc60000000a00 */
[----:B0-----:R-:W-:Y:S02]  /*93e0*/  LEA.HI.X R39, R10, R37, R28, 0x1, P3 ;  /* 0x000000250a277211 */ /* 0x001fe400018f0c1c */
[----:B------:R-:W-:-:S03]  /*93f0*/  ISETP.GE.AND P3, PT, R40, R128, PT ;  /* 0x000000802800720c */ /* 0x000fc60003f66270 */
[----:B------:R0:W-:Y:S10]  /*9400*/  ST.E.128 desc[UR4][R38.64], R12 ;  /* 0x0000000c26007985 */ /* 0x0001f4000c101d04 */
[----:B0-----:R-:W-:-:S05]  /*9410*/  @!P3 IMAD.WIDE R12, R40, 0x2, R36 ;  /* 0x00000002280cb825 */ /* 0x001fca00078e0224 */
[----:B---3--:R3:W-:Y:S02]  /*9420*/  @!P3 ST.E.128 desc[UR4][R12.64], R32 ;  /* 0x000000200c00b985 */ /* 0x0087e4000c101d04 */
.L_x_2744:
[----:B------:R-:W-:Y:S05]  /*9430*/  BSYNC B2 ;  /* 0x0000000000027941 */ /* 0x000fea0003800000 */
.L_x_2743:
[----:B------:R-:W-:-:S13]  /*9440*/  ISETP.NE.AND P3, PT, R25, RZ, PT ;  /* 0x000000ff1900720c */ /* 0x000fda0003f65270 */
[----:B------:R-:W-:Y:S05]  /*9450*/  @!P3 BRA `(.L_x_2742) ;  /* 0x0000000400f4b947 */ /* 0x000fea0003800000 */
[----:B------:R-:W5:Y:S01]  /*9460*/  LDL R15, [R1+0x58] ;  /* 0x00005800010f7983 */ /* 0x000f620000100800 */
[----:B---3--:R-:W-:Y:S01]  /*9470*/  SEL R12, R112, R129, !P1 ;  /* 0x00000081700c7207 */ /* 0x008fe20004800000 */
[C---:B------:R-:W-:Y:S01]  /*9480*/  VIADD R14, R225.reuse, 0x20 ;  /* 0x00000020e10e7836 */ /* 0x040fe20000000000 */
[----:B------:R-:W-:Y:S01]  /*9490*/  ISETP.GE.AND P3, PT, R214, R111, PT ;  /* 0x0000006fd600720c */ /* 0x000fe20003f66270 */
[----:B------:R-:W-:Y:S01]  /*94a0*/  VIADD R32, R225, 0x20 ;  /* 0x00000020e1207836 */ /* 0x000fe20000000000 */
[----:B------:R-:W-:Y:S01]  /*94b0*/  SHF.R.S32.HI R13, RZ, 0x1f, R12 ;  /* 0x0000001fff0d7819 */ /* 0x000fe2000001140c */
[----:B------:R-:W-:Y:S01]  /*94c0*/  IMAD.SHL.U32 R14, R14, 0x40, RZ ;  /* 0x000000400e0e7824 */ /* 0x000fe200078e00ff */
[----:B------:R-:W-:Y:S02]  /*94d0*/  BSSY B2, `(.L_x_2747) ;  /* 0x000006e000027945 */ /* 0x000fe40003800000 */
[----:B------:R-:W-:Y:S02]  /*94e0*/  LEA.HI R13, R13, R12, RZ, 0x4 ;  /* 0x0000000c0d0d7211 */ /* 0x000fe400078f20ff */
[----:B------:R-:W-:-:S02]  /*94f0*/  SHF.L.U32 R32, R32, 0x6, RZ ;  /* 0x0000000620207819 */ /* 0x000fc400000006ff */
[----:B------:R-:W-:Y:S02]  /*9500*/  LEA.HI.SX32 R40, R13, R20, 0x1c ;  /* 0x000000140d287211 */ /* 0x000fe400078fe2ff */
[----:B------:R-:W-:Y:S02]  /*9510*/  LOP3.LUT R32, R32, 0x1c0, RZ, 0xc0, !PT ;  /* 0x000001c020207812 */ /* 0x000fe400078ec0ff */
[----:B------:R-:W-:Y:S02]  /*9520*/  SHF.R.S32.HI R13, RZ, 0x1f, R40 ;  /* 0x0000001fff0d7819 */ /* 0x000fe40000011428 */
[----:B------:R-:W-:Y:S02]  /*9530*/  LOP3.LUT R14, R14, 0x1c0, RZ, 0xc0, !PT ;  /* 0x000001c00e0e7812 */ /* 0x000fe400078ec0ff */
[----:B------:R-:W-:Y:S01]  /*9540*/  LEA.HI R13, R13, R40, RZ, 0x3 ;  /* 0x000000280d0d7211 */ /* 0x000fe200078f18ff */
[----:B------:R-:W-:Y:S01]  /*9550*/  IMAD.SHL.U32 R40, R40, 0x8, RZ ;  /* 0x0000000828287824 */ /* 0x000fe200078e00ff */
[----:B------:R-:W-:-:S02]  /*9560*/  SHF.R.U32.HI R14, RZ, 0x3, R14 ;  /* 0x00000003ff0e7819 */ /* 0x000fc4000001160e */
[----:B------:R-:W-:Y:S02]  /*9570*/  SHF.R.S32.HI R13, RZ, 0x3, R13 ;  /* 0x00000003ff0d7819 */ /* 0x000fe4000001140d */
[----:B------:R-:W-:-:S04]  /*9580*/  LOP3.LUT R12, R32, 0x38, R40, 0xf8, !PT ;  /* 0x00000038200c7812 */ /* 0x000fc800078ef828 */
[----:B------:R-:W-:Y:S01]  /*9590*/  LOP3.LUT R12, R12, R14, RZ, 0x3c, !PT ;  /* 0x0000000e0c0c7212 */ /* 0x000fe200078e3cff */
[----:B-----5:R-:W-:-:S04]  /*95a0*/  IMAD R13, R13, 0x1400, R15 ;  /* 0x000014000d0d7824 */ /* 0x020fc800078e020f */
[----:B------:R-:W-:-:S04]  /*95b0*/  IMAD.IADD R12, R13, 0x1, R12 ;  /* 0x000000010d0c7824 */ /* 0x000fc800078e020c */
        /* <DEDUP_REMOVED lines=93> */
[----:B------:R-:W-:Y:S01]  /*9b90*/  IMAD.MOV.U32 R14, RZ, RZ, R39 ;  /* 0x000000ffff0e7224 */ /* 0x000fe200078e0027 */
[----:B------:R-:W-:-:S07]  /*9ba0*/  MOV R34, R44 ;  /* 0x0000002c00227202 */ /* 0x000fce0000000f00 */
.L_x_2748:
[----:B------:R-:W-:Y:S05]  /*9bb0*/  BSYNC B2 ;  /* 0x0000000000027941 */ /* 0x000fea0003800000 */
.L_x_2747:
[----:B------:R-:W-:Y:S01]  /*9bc0*/  ISETP.GE.AND P4, PT, R40, R128, PT ;  /* 0x000000802800720c */ /* 0x000fe20003f86270 */
[----:B------:R-:W-:Y:S01]  /*9bd0*/  ULDC.64 UR4, c[0x0][0x208] ;  /* 0x0000820000047ab9 */ /* 0x000fe20000000a00 */
[----:B------:R-:W-:-:S04]  /*9be0*/  LEA R38, P3, R21, R11, 0x1 ;  /* 0x0000000b15267211 */ /* 0x000fc800078608ff */
[----:B0-----:R-:W-:-:S05]  /*9bf0*/  LEA.HI.X R39, R21, R37, R29, 0x1, P3 ;  /* 0x0000002515277211 */ /* 0x001fca00018f0c1d */
[----:B------:R0:W-:Y:S02]  /*9c00*/  ST.E.128 desc[UR4][R38.64], R12 ;  /* 0x0000000c26007985 */ /* 0x0001e4000c101d04 */
[----:B------:R-:W-:-:S05]  /*9c10*/  @!P4 IMAD.WIDE R36, R40, 0x2, R36 ;  /* 0x000000022824c825 */ /* 0x000fca00078e0224 */
[----:B---3--:R0:W-:Y:S02]  /*9c20*/  @!P4 ST.E.128 desc[UR4][R36.64], R32 ;  /* 0x000000202400c985 */ /* 0x0081e4000c101d04 */
.L_x_2742:
[----:B------:R-:W-:Y:S05]  /*9c30*/  BSYNC B1 ;  /* 0x0000000000017941 */ /* 0x000fea0003800000 */
.L_x_2741:
[----:B------:R-:W-:-:S03]  /*9c40*/  UMOV UR4, 0xffffffff ;  /* 0xffffffff00047882 */ /* 0x000fc60000000000 */
[----:B------:R-:W-:Y:S05]  /*9c50*/  BRA.DIV UR4, `(.L_x_2749) ;  /* 0x0000028e04687947 */ /* 0x000fea000b800000 */
[----:B-1--4-:R-:W1:Y:S04]  /*9c60*/  SHFL.IDX PT, R118, R118, 0x2, 0x181f ;  /* 0x00581f0076767f89 */ /* 0x012e6800000e0000 */
[----:B------:R-:W4:Y:S02]  /*9c70*/  SHFL.IDX PT, R119, R119, 0x2, 0x181f ;  /* 0x00581f0077777f89 */ /* 0x000f2400000e0000 */
.L_x_3087:
        /* <DEDUP_REMOVED lines=8> */
[C---:B------:R-:W-:Y:S01]  /*9d00*/  VIADD R32, R225.reuse, 0x40 ;  /* 0x00000040e1207836 */ /* 0x040fe20000000000 */
[----:B------:R-:W-:Y:S01]  /*9d10*/  IADD3 R14, R225, 0x40, RZ ;  /* 0x00000040e10e7810 */ /* 0x000fe20007ffe0ff */
[----:B------:R-:W-:Y:S01]  /*9d20*/  BSSY B2, `(.L_x_2752) ;  /* 0x0000071000027945 */ /* 0x000fe20003800000 */
[----:B------:R-:W-:Y:S01]  /*9d30*/  SHF.R.S32.HI R12, RZ, 0x1f, R11 ;  /* 0x0000001fff0c7819 */ /* 0x000fe2000001140b */
[----:B------:R-:W-:Y:S01]  /*9d40*/  IMAD.SHL.U32 R32, R32, 0x40, RZ ;  /* 0x0000004020207824 */ /* 0x000fe200078e00ff */
[----:B------:R-:W-:Y:S01]  /*9d50*/  ISETP.GE.AND P3, PT, R16, R111, PT ;  /* 0x0000006f1000720c */ /* 0x000fe20003f66270 */
[----:B------:R-:W-:Y:S01]  /*9d60*/  IMAD.SHL.U32 R14, R14, 0x40, RZ ;  /* 0x000000400e0e7824 */ /* 0x000fe200078e00ff */
[----:B------:R-:W-:Y:S02]  /*9d70*/  LEA.HI R11, R12, R11, RZ, 0x4 ;  /* 0x0000000b0c0b7211 */ /* 0x000fe400078f20ff */
[----:B------:R-:W-:-:S02]  /*9d80*/  LOP3.LUT R32, R32, 0x1c0, RZ, 0xc0, !PT ;  /* 0x000001c020207812 */ /* 0x000fc400078ec0ff */
[----:B------:R-:W-:Y:S02]  /*9d90*/  LEA.HI.SX32 R11, R11, R9, 0x1c ;  /* 0x000000090b0b7211 */ /* 0x000fe400078fe2ff */
[----:B------:R-:W-:Y:S02]  /*9da0*/  LOP3.LUT R14, R14, 0x1c0, RZ, 0xc0, !PT ;  /* 0x000001c00e0e7812 */ /* 0x000fe400078ec0ff */
[----:B------:R-:W-:Y:S02]  /*9db0*/  SHF.R.S32.HI R13, RZ, 0x1f, R11 ;  /* 0x0000001fff0d7819 */ /* 0x000fe4000001140b */
[----:B------:R-:W-:Y:S02]  /*9dc0*/  SHF.R.U32.HI R14, RZ, 0x3, R14 ;  /* 0x00000003ff0e7819 */ /* 0x000fe4000001160e */
        /* <DEDUP_REMOVED lines=9> */
[----:B------:R-:W-:-:S03]  /*9e60*/  IMAD R32, R32, 0x2, R23 ;  /* 0x0000000220207824 */ /* 0x000fc600078e0217 */
[----:B------:R-:W-:-:S03]  /*9e70*/  LEA R12, R12, R23, 0x1 ;  /* 0x000000170c0c7211 */ /* 0x000fc600078e08ff */
        /* <DEDUP_REMOVED lines=61> */
[CC--:B------:R-:W-:Y:S01]  /*a250*/  FMUL.FTZ R47, R35.reuse, R145.reuse ;  /* 0x00000091232f7220 */ /* 0x0c0fe20000410000 */
        /* <DEDUP_REMOVED lines=29> */
.L_x_2753:
[----:B------:R-:W-:Y:S05]  /*a430*/  BSYNC B2 ;  /* 0x0000000000027941 */ /* 0x000fea0003800000 */
.L_x_2752:
[----:B------:R-:W-:Y:S01]  /*a440*/  ISETP.GE.AND P4, PT, R11, R128, PT ;  /* 0x000000800b00720c */ /* 0x000fe20003f86270 */
[----:B------:R-:W-:Y:S01]  /*a450*/  ULDC.64 UR4, c[0x0][0x208] ;  /* 0x0000820000047ab9 */ /* 0x000fe20000000a00 */
[----:B------:R-:W-:-:S04]  /*a460*/  LEA R38, P3, R10, R119, 0x1 ;  /* 0x000000770a267211 */ /* 0x000fc800078608ff */
[----:B------:R-:W-:-:S05]  /*a470*/  LEA.HI.X R39, R10, R118, R28, 0x1, P3 ;  /* 0x000000760a277211 */ /* 0x000fca00018f0c1c */
[----:B-1----:R1:W-:Y:S02]  /*a480*/  ST.E.128 desc[UR4][R38.64], R12 ;  /* 0x0000000c26007985 */ /* 0x0023e4000c101d04 */
[----:B-1----:R-:W-:-:S05]  /*a490*/  @!P4 IMAD.WIDE R12, R11, 0x2, R36 ;  /* 0x000000020b0cc825 */ /* 0x002fca00078e0224 */
[----:B0-----:R0:W-:Y:S02]  /*a4a0*/  @!P4 ST.E.128 desc[UR4][R12.64], R32 ;  /* 0x000000200c00c985 */ /* 0x0011e4000c101d04 */
.L_x_2751:
[----:B------:R-:W-:Y:S05]  /*a4b0*/  BSYNC B1 ;  /* 0x0000000000017941 */ /* 0x000fea0003800000 */
.L_x_2750:
[----:B------:R-:W-:-:S13]  /*a4c0*/  ISETP.NE.AND P3, PT, R25, RZ, PT ;  /* 0x000000ff1900720c */ /* 0x000fda0003f65270 */
[----:B------:R-:W-:Y:S05]  /*a4d0*/  @!P3 BRA `(.L_x_2707) ;  /* 0x0000000c00d4b947 */ /* 0x000fea0003800000 */
[----:B------:R-:W4:Y:S01]  /*a4e0*/  LDL R15, [R1+0x54] ;  /* 0x00005400010f7983 */ /* 0x000f220000100800 */
[----:B------:R-:W-:Y:S01]  /*a4f0*/  SEL R129, R112, R129, !P1 ;  /* 0x0000008170817207 */ /* 0x000fe20004800000 */
[C---:B------:R-:W-:Y:S01]  /*a500*/  VIADD R14, R225.reuse, 0x40 ;  /* 0x00000040e10e7836 */ /* 0x040fe20000000000 */
[----:B------:R-:W-:Y:S01]  /*a510*/  ISETP.GE.AND P4, PT, R214, R111, PT ;  /* 0x0000006fd600720c */ /* 0x000fe20003f86270 */
[----:B0--3--:R-:W-:Y:S01]  /*a520*/  VIADD R12, R225, 0x40 ;  /* 0x00000040e10c7836 */ /* 0x009fe20000000000 */
[----:B------:R-:W-:Y:S01]  /*a530*/  SHF.R.S32.HI R11, RZ, 0x1f, R129 ;  /* 0x0000001fff0b7819 */ /* 0x000fe20000011481 */
[----:B------:R-:W-:Y:S01]  /*a540*/  IMAD.SHL.U32 R14, R14, 0x40, RZ ;  /* 0x000000400e0e7824 */ /* 0x000fe200078e00ff */
[----:B------:R-:W-:Y:S01]  /*a550*/  LEA R38, P3, R21, R119, 0x1 ;  /* 0x0000007715267211 */ /* 0x000fe200078608ff */
[----:B------:R-:W-:Y:S01]  /*a560*/  IMAD.SHL.U32 R12, R12, 0x40, RZ ;  /* 0x000000400c0c7824 */ /* 0x000fe200078e00ff */
[----:B------:R-:W-:Y:S01]  /*a570*/  LEA.HI R11, R11, R129, RZ, 0x4 ;  /* 0x000000810b0b7211 */ /* 0x000fe200078f20ff */
[----:B------:R-:W-:Y:S01]  /*a580*/  BSSY B1, `(.L_x_2754) ;  /* 0x000006a000017945 */ /* 0x000fe20003800000 */
        /* <DEDUP_REMOVED lines=8> */
[----:B------:R-:W-:Y:S02]  /*a610*/  LOP3.LUT R12, R12, 0x38, R11, 0xf8, !PT ;  /* 0x000000380c0c7812 */ /* 0x000fe400078ef80b */
[----:B------:R-:W-:Y:S02]  /*a620*/  LEA.HI.X R39, R21, R118, R29, 0x1, P3 ;  /* 0x0000007615277211 */ /* 0x000fe400018f0c1d */
        /* <DEDUP_REMOVED lines=10> */
[----:B------:R-:W-:Y:S01]  /*a6d0*/  HADD2.F32 R43, -RZ, R135.H0_H0 ;  /* 0x20000087ff2b7230 */ /* 0x000fe20000004100 */
[----:B------:R-:W-:Y:S01]  /*a6e0*/  SHF.R.U64 R72, R72, 0x10, R73 ;  /* 0x0000001048487819 */ /* 0x000fe20000001249 */
[----:B-1----:R-:W-:Y:S01]  /*a6f0*/  HADD2.F32 R40, -RZ, R33.H0_H0 ;  /* 0x20000021ff287230 */ /* 0x002fe20000004100 */
[----:B------:R-:W-:Y:S01]  /*a700*/  SHF.R.U64 R64, R64, 0x10, R65 ;  /* 0x0000001040407819 */ /* 0x000fe20000001241 */
[----:B0-----:R-:W-:Y:S01]  /*a710*/  HADD2.F32 R41, -RZ, R13.H0_H0 ;  /* 0x2000000dff297230 */ /* 0x001fe20000004100 */
[----:B------:R-:W-:Y:S01]  /*a720*/  SHF.R.U64 R74, R74, 0x10, R75 ;  /* 0x000000104a4a7819 */ /* 0x000fe2000000124b */
[----:B------:R-:W-:Y:S02]  /*a730*/  HADD2.F32 R42, -RZ, R137.H0_H0 ;  /* 0x20000089ff2a7230 */ /* 0x000fe40000004100 */
[-C--:B------:R-:W-:Y:S01]  /*a740*/  FMUL.FTZ R44, R40, R43.reuse ;  /* 0x0000002b282c7220 */ /* 0x080fe20000410000 */
[----:B------:R-:W-:Y:S02]  /*a750*/  HADD2.F32 R135, -RZ, R135.H1_H1 ;  /* 0x30000087ff877230 */ /* 0x000fe40000004100 */
[----:B------:R-:W-:Y:S01]  /*a760*/  FMUL.FTZ R43, R41, R43 ;  /* 0x0000002b292b7220 */ /* 0x000fe20000410000 */
[----:B------:R-:W-:-:S02]  /*a770*/  HADD2.F32 R137, -RZ, R137.H1_H1 ;  /* 0x30000089ff897230 */ /* 0x000fc40000004100 */
        /* <DEDUP_REMOVED lines=15> */
[----:B------:R-:W-:Y:S02]  /*a870*/  HADD2.F32 R44, -RZ, R136.H0_H0 ;  /* 0x20000088ff2c7230 */ /* 0x000fe40000004100 */
        /* <DEDUP_REMOVED lines=9> */
[----:B------:R-:W-:Y:S01]  /*a910*/  FFMA.FTZ R46, R43, R45, -R46 ;  /* 0x0000002d2b2e7223 */ /* 0x000fe2000001082e */
[----:B------:R-:W-:-:S02]  /*a920*/  HADD2.F32 R43, -RZ, R15.H1_H1 ;  /* 0x3000000fff2b7230 */ /* 0x000fc40000004100 */
[----:B------:R-:W-:Y:S01]  /*a930*/  FFMA.FTZ R44, R42, R45, R44 ;  /* 0x0000002d2a2c7223 */ /* 0x000fe2000001002c */
[----:B------:R-:W-:Y:S01]  /*a940*/  SHF.R.U32.HI R42, RZ, 0x10, R75 ;  /* 0x00000010ff2a7819 */ /* 0x000fe2000001164b */
[----:B------:R-:W-:Y:S01]  /*a950*/  HADD2.F32 R138, -RZ, R138.H1_H1 ;  /* 0x3000008aff8a7230 */ /* 0x000fe20000004100 */
        /* <DEDUP_REMOVED lines=8> */
[----:B------:R-:W-:Y:S02]  /*a9e0*/  MOV R33, R40 ;  /* 0x0000002800217202 */ /* 0x000fe40000000f00 */
        /* <DEDUP_REMOVED lines=33> */
[----:B------:R-:W-:Y:S01]  /*ac00*/  F2FP.F16.F32.PACK_AB R34, R74, R136 ;  /* 0x000000884a22723e */ /* 0x000fe200000000ff */
[----:B------:R-:W-:-:S07]  /*ac10*/  IMAD.MOV.U32 R35, RZ, RZ, R42 ;  /* 0x000000ffff237224 */ /* 0x000fce00078e002a */
.L_x_2755:
[----:B------:R-:W-:Y:S05]  /*ac20*/  BSYNC B1 ;  /* 0x0000000000017941 */ /* 0x000fea0003800000 */
.L_x_2754:
        /* <DEDUP_REMOVED lines=8> */
.L_x_2661:
[----:B------:R-:W-:-:S04]  /*acb0*/  ULOP3.LUT UR4, UR60, 0x1, URZ, 0xfc, !UPT ;  /* 0x000000013c047892 */ /* 0x000fc8000f8efc3f */
[----:B------:R-:W-:-:S06]  /*acc0*/  UISETP.NE.AND UP0, UPT, UR4, 0x3, UPT ;  /* 0x000000030400788c */ /* 0x000fcc000bf05270 */
[----:B------:R-:W-:-:S13]  /*acd0*/  PLOP3.LUT P0, PT, PT, PT, UP0, 0x80, 0x0 ;  /* 0x000000000000781c */ /* 0x000fda0003f0f008 */
[----:B------:R-:W-:Y:S05]  /*ace0*/  @!P0 BRA `(.L_x_2756) ;  /* 0x0000000000048947 */ /* 0x000fea0003800000 */
[----:B------:R-:W-:Y:S01]  /*acf0*/  BPT.TRAP 0x1 ;  /* 0x000000040000795c */ /* 0x000fe20000300000 */
.L_x_2756:
[----:B------:R-:W-:Y:S01]  /*ad00*/  IMAD R88, R213, 0x8, R23 ;  /* 0x00000008d5587824 */ /* 0x000fe200078e0217 */
[----:B------:R-:W-:Y:S01]  /*ad10*/  SHF.L.U32 R89, R227, 0x1f, RZ ;  /* 0x0000001fe3597819 */ /* 0x000fe200000006ff */
[----:B------:R-:W-:Y:S01]  /*ad20*/  BSSY B1, `(.L_x_2757) ;  /* 0x0000004000017945 */ /* 0x000fe20003800000 */
[----:B------:R-:W-:Y:S02]  /*ad30*/  SHF.R.S32.HI R85, RZ, 0x1f, R31 ;  /* 0x0000001fff557819 */ /* 0x000fe4000001141f */
[----:B------:R-:W0:Y:S02]  /*ad40*/  SYNCS.PHASECHK.TRANS64.TRYWAIT P3, [R88+URZ+0x38890], R89 ;  /* 0x03889059580075a7 */ /* 0x000e24000806017f */
[----:B0-----:R-:W-:Y:S05]  /*ad50*/  @!P3 BRA `(.L_x_2758) ;  /* 0x0000027c0074b947 */ /* 0x001fea0003800000 */
.L_x_3088:
[----:B------:R-:W-:Y:S05]  /*ad60*/  BSYNC B1 ;  /* 0x0000000000017941 */ /* 0x000fea0003800000 */
.L_x_2757:
        /* <DEDUP_REMOVED lines=14> */
[----:B------:R-:W-:Y:S01]  /*ae50*/  IMAD.IADD R36, R87, 0x1, -R225 ;  /* 0x0000000157247824 */ /* 0x000fe200078e0ae1 */
[----:B------:R-:W-:-:S03]  /*ae60*/  IADD3 R13, R13, R15, RZ ;  /* 0x0000000f0d0d7210 */ /* 0x000fc60007ffe0ff */
        /* <DEDUP_REMOVED lines=9> */
.L_x_3092:
[----:B------:R-:W-:Y:S04]  /*af00*/  BSSY B1, `(.L_x_2760) ;  /* 0x0000018000017945 */ /* 0x000fe80003800000 */
[----:B------:R-:W-:Y:S05]  /*af10*/  @!P3 BRA `(.L_x_2761) ;  /* 0x000000000058b947 */ /* 0x000fea0003800000 */
[----:B------:R-:W-:Y:S01]  /*af20*/  ULDC UR4, c[0x0][0x2f4] ;  /* 0x0000bd0000047ab9 */ /* 0x000fe20000000800 */
[----:B------:R-:W-:Y:S01]  /*af30*/  ULDC.64 UR6, c[0x0][0x208] ;  /* 0x0000820000067ab9 */ /* 0x000fe20000000a00 */
[----:B------:R-:W-:Y:S02]  /*af40*/  ISETP.GE.AND P4, PT, R16, UR4, PT ;  /* 0x0000000410007c0c */ /* 0x000fe4000bf86270 */
[----:B------:R-:W-:-:S11]  /*af50*/  ISETP.GE.AND P3, PT, R214, UR4, PT ;  /* 0x00000004d6007c0c */ /* 0x000fd6000bf66270 */
[----:B------:R-:W4:Y:S01]  /*af60*/  @!P4 LDS.128 R12, [R84+0x24400] ;  /* 0x02440000540cc984 */ /* 0x000f220000000c00 */
[----:B---3--:R-:W-:-:S04]  /*af70*/  @!P4 LEA R32, P5, R16, R11, 0x1 ;  /* 0x0000000b1020c211 */ /* 0x008fc800078a08ff */
[----:B--2---:R-:W-:-:S05]  /*af80*/  @!P4 LEA.HI.X R33, R16, R37, R17, 0x1, P5 ;  /* 0x000000251021c211 */ /* 0x004fca00028f0c11 */
[----:B----4-:R2:W-:Y:S01]  /*af90*/  @!P4 ST.E.128 desc[UR6][R32.64], R12 ;  /* 0x0000000c2000c985 */ /* 0x0105e2000c101d06 */
[----:B------:R-:W-:-:S03]  /*afa0*/  ISETP.GE.AND P4, PT, R19, UR4, PT ;  /* 0x0000000413007c0c */ /* 0x000fc6000bf86270 */
[----:B------:R-:W3:Y:S01]  /*afb0*/  @!P3 LDS.128 R12, [R84+0x26c00] ;  /* 0x026c0000540cb984 */ /* 0x000ee20000000c00 */
[----:B--2---:R-:W-:-:S04]  /*afc0*/  @!P3 LEA R32, P5, R212, R11, 0x1 ;  /* 0x0000000bd420b211 */ /* 0x004fc800078a08ff */
[----:B------:R-:W-:-:S05]  /*afd0*/  @!P3 LEA.HI.X R33, R212, R37, R215, 0x1, P5 ;  /* 0x00000025d421b211 */ /* 0x000fca00028f0cd7 */
[----:B---3--:R2:W-:Y:S01]  /*afe0*/  @!P3 ST.E.128 desc[UR6][R32.64], R12 ;  /* 0x0000000c2000b985 */ /* 0x0085e2000c101d06 */
[----:B------:R-:W-:-:S03]  /*aff0*/  ISETP.GE.AND P3, PT, R22, UR4, PT ;  /* 0x0000000416007c0c */ /* 0x000fc6000bf66270 */
[----:B------:R-:W3:Y:S01]  /*b000*/  @!P4 LDS.128 R12, [R84+0x29400] ;  /* 0x02940000540cc984 */ /* 0x000ee20000000c00 */
[----:B--2---:R-:W-:-:S04]  /*b010*/  @!P4 LEA R32, P5, R19, R11, 0x1 ;  /* 0x0000000b1320c211 */ /* 0x004fc800078a08ff */
[----:B------:R-:W-:-:S05]  /*b020*/  @!P4 LEA.HI.X R33, R19, R37, R219, 0x1, P5 ;  /* 0x000000251321c211 */ /* 0x000fca00028f0cdb */
[----:B---3--:R2:W-:Y:S04]  /*b030*/  @!P4 ST.E.128 desc[UR6][R32.64], R12 ;  /* 0x0000000c2000c985 */ /* 0x0085e8000c101d06 */
[----:B------:R-:W3:Y:S01]  /*b040*/  @!P3 LDS.128 R12, [R84+0x2bc00] ;  /* 0x02bc0000540cb984 */ /* 0x000ee20000000c00 */
[----:B--2---:R-:W-:-:S04]  /*b050*/  @!P3 LEA R32, P4, R22, R11, 0x1 ;  /* 0x0000000b1620b211 */ /* 0x004fc800078808ff */
[----:B------:R-:W-:-:S05]  /*b060*/  @!P3 LEA.HI.X R33, R22, R37, R218, 0x1, P4 ;  /* 0x000000251621b211 */ /* 0x000fca00020f0cda */
[----:B---3--:R4:W-:Y:S04]  /*b070*/  @!P3 ST.E.128 desc[UR6][R32.64], R12 ;  /* 0x0000000c2000b985 */ /* 0x0089e8000c101d06 */
.L_x_2761:
[----:B------:R-:W-:Y:S05]  /*b080*/  BSYNC B1 ;  /* 0x0000000000017941 */ /* 0x000fea0003800000 */
.L_x_2760:
[----:B------:R-:W-:-:S03]  /*b090*/  UMOV UR4, 0xffffffff ;  /* 0xffffffff00047882 */ /* 0x000fc60000000000 */
[----:B------:R-:W-:Y:S05]  /*b0a0*/  BRA.DIV UR4, `(.L_x_2762) ;  /* 0x0000027e04007947 */ /* 0x000fea000b800000 */
[----:B--2---:R2:W0:Y:S04]  /*b0b0*/  SHFL.IDX PT, R37, R35, 0x1, 0x181f ;  /* 0x00381f0023257f89 */ /* 0x00442800000e0000 */
[----:B---3--:R2:W3:Y:S02]  /*b0c0*/  SHFL.IDX PT, R11, R34, 0x1, 0x181f ;  /* 0x00381f00220b7f89 */ /* 0x0084e400000e0000 */
.L_x_3096:
[----:B------:R-:W-:Y:S01]  /*b0d0*/  ISETP.GE.AND P3, PT, R36, 0x21, PT ;  /* 0x000000212400780c */ /* 0x000fe20003f66270 */
[----:B------:R-:W-:-:S12]  /*b0e0*/  BSSY B1, `(.L_x_2763) ;  /* 0x0000018000017945 */ /* 0x000fd80003800000 */
[----:B------:R-:W-:Y:S05]  /*b0f0*/  @!P3 BRA `(.L_x_2764) ;  /* 0x000000000058b947 */ /* 0x000fea0003800000 */
[----:B------:R-:W-:Y:S01]  /*b100*/  ULDC UR4, c[0x0][0x2f4] ;  /* 0x0000bd0000047ab9 */ /* 0x000fe20000000800 */
[----:B------:R-:W-:Y:S01]  /*b110*/  ULDC.64 UR6, c[0x0][0x208] ;  /* 0x0000820000067ab9 */ /* 0x000fe20000000a00 */
[----:B------:R-:W-:Y:S02]  /*b120*/  ISETP.GE.AND P5, PT, R16, UR4, PT ;  /* 0x0000000410007c0c */ /* 0x000fe4000bfa6270 */
[----:B------:R-:W-:-:S11]  /*b130*/  ISETP.GE.AND P4, PT, R214, UR4, PT ;  /* 0x00000004d6007c0c */ /* 0x000fd6000bf86270 */
[----:B----4-:R-:W4:Y:S01]  /*b140*/  @!P5 LDS.128 R12, [R84+0x25400] ;  /* 0x02540000540cd984 */ /* 0x010f220000000c00 */
[----:B---3--:R-:W-:-:S04]  /*b150*/  @!P5 LEA R32, P3, R16, R11, 0x1 ;  /* 0x0000000b1020d211 */ /* 0x008fc800078608ff */
[----:B0-----:R-:W-:Y:S02]  /*b160*/  @!P5 LEA.HI.X R33, R16, R37, R17, 0x1, P3 ;  /* 0x000000251021d211 */ /* 0x001fe400018f0c11 */
[----:B------:R-:W-:-:S03]  /*b170*/  ISETP.GE.AND P3, PT, R19, UR4, PT ;  /* 0x0000000413007c0c */ /* 0x000fc6000bf66270 */
[----:B----4-:R0:W-:Y:S04]  /*b180*/  @!P5 ST.E.128 desc[UR6][R32.64], R12 ;  /* 0x0000000c2000d985 */ /* 0x0101e8000c101d06 */
[----:B------:R-:W3:Y:S01]  /*b190*/  @!P4 LDS.128 R12, [R84+0x27c00] ;  /* 0x027c0000540cc984 */ /* 0x000ee20000000c00 */
[----:B0-----:R-:W-:-:S04]  /*b1a0*/  @!P4 LEA R32, P5, R212, R11, 0x1 ;  /* 0x0000000bd420c211 */ /* 0x001fc800078a08ff */
[----:B------:R-:W-:-:S05]  /*b1b0*/  @!P4 LEA.HI.X R33, R212, R37, R215, 0x1, P5 ;  /* 0x00000025d421c211 */ /* 0x000fca00028f0cd7 */
[----:B---3--:R0:W-:Y:S01]  /*b1c0*/  @!P4 ST.E.128 desc[UR6][R32.64], R12 ;  /* 0x0000000c2000c985 */ /* 0x0081e2000c101d06 */
[----:B------:R-:W-:-:S03]  /*b1d0*/  ISETP.GE.AND P4, PT, R22, UR4, PT ;  /* 0x0000000416007c0c */ /* 0x000fc6000bf86270 */
[----:B------:R-:W3:Y:S01]  /*b1e0*/  @!P3 LDS.128 R12, [R84+0x2a400] ;  /* 0x02a40000540cb984 */ /* 0x000ee20000000c00 */
[----:B0-----:R-:W-:-:S04]  /*b1f0*/  @!P3 LEA R32, P5, R19, R11, 0x1 ;  /* 0x0000000b1320b211 */ /* 0x001fc800078a08ff */
[----:B------:R-:W-:-:S05]  /*b200*/  @!P3 LEA.HI.X R33, R19, R37, R219, 0x1, P5 ;  /* 0x000000251321b211 */ /* 0x000fca00028f0cdb */
[----:B---3--:R0:W-:Y:S04]  /*b210*/  @!P3 ST.E.128 desc[UR6][R32.64], R12 ;  /* 0x0000000c2000b985 */ /* 0x0081e8000c101d06 */
[----:B------:R-:W3:Y:S01]  /*b220*/  @!P4 LDS.128 R12, [R84+0x2cc00] ;  /* 0x02cc0000540cc984 */ /* 0x000ee20000000c00 */
[----:B0-----:R-:W-:-:S04]  /*b230*/  @!P4 LEA R32, P3, R22, R11, 0x1 ;  /* 0x0000000b1620c211 */ /* 0x001fc800078608ff */
[----:B------:R-:W-:-:S05]  /*b240*/  @!P4 LEA.HI.X R33, R22, R37, R218, 0x1, P3 ;  /* 0x000000251621c211 */ /* 0x000fca00018f0cda */
[----:B---3--:R0:W-:Y:S04]  /*b250*/  @!P4 ST.E.128 desc[UR6][R32.64], R12 ;  /* 0x0000000c2000c985 */ /* 0x0081e8000c101d06 */
.L_x_2764:
[----:B------:R-:W-:Y:S05]  /*b260*/  BSYNC B1 ;  /* 0x0000000000017941 */ /* 0x000fea0003800000 */
.L_x_2763:
[----:B------:R-:W-:-:S03]  /*b270*/  UMOV UR4, 0xffffffff ;  /* 0xffffffff00047882 */ /* 0x000fc60000000000 */
[----:B------:R-:W-:Y:S05]  /*b280*/  BRA.DIV UR4, `(.L_x_2765) ;  /* 0x0000027a04d47947 */ /* 0x000fea000b800000 */
[----:B-12---:R-:W1:Y:S04]  /*b290*/  SHFL.IDX PT, R35, R35, 0x2, 0x181f ;  /* 0x00581f0023237f89 */ /* 0x006e6800000e0000 */
[----:B------:R-:W2:Y:S02]  /*b2a0*/  SHFL.IDX PT, R34, R34, 0x2, 0x181f ;  /* 0x00581f0022227f89 */ /* 0x000ea400000e0000 */
.L_x_3100:
[----:B------:R-:W-:-:S13]  /*b2b0*/  ISETP.GE.AND P3, PT, R36, 0x41, PT ;  /* 0x000000412400780c */ /* 0x000fda0003f66270 */
[----:B------:R-:W-:Y:S05]  /*b2c0*/  @!P3 BRA `(.L_x_2707) ;  /* 0x000000000058b947 */ /* 0x000fea0003800000 */
[----:B------:R-:W-:Y:S01]  /*b2d0*/  ULDC UR4, c[0x0][0x2f4] ;  /* 0x0000bd0000047ab9 */ /* 0x000fe20000000800 */
[----:B------:R-:W-:Y:S01]  /*b2e0*/  ULDC.64 UR6, c[0x0][0x208] ;  /* 0x0000820000067ab9 */ /* 0x000fe20000000a00 */
[----:B------:R-:W-:Y:S02]  /*b2f0*/  ISETP.GE.AND P5, PT, R16, UR4, PT ;  /* 0x0000000410007c0c */ /* 0x000fe4000bfa6270 */
[----:B------:R-:W-:-:S11]  /*b300*/  ISETP.GE.AND P4, PT, R214, UR4, PT ;  /* 0x00000004d6007c0c */ /* 0x000fd6000bf86270 */
[----:B0---4-:R-:W0:Y:S01]  /*b310*/  @!P5 LDS.128 R12, [R84+0x26400] ;  /* 0x02640000540cd984 */ /* 0x011e220000000c00 */
        /* <DEDUP_REMOVED lines=11> */
[----:B------:R-:W-:-:S05]  /*b3d0*/  @!P3 LEA.HI.X R33, R19, R35, R219, 0x1, P5 ;  /* 0x000000231321b211 */ /* 0x000fca00028f0cdb */
[----:B-1----:R0:W-:Y:S04]  /*b3e0*/  @!P3 ST.E.128 desc[UR6][R32.64], R12 ;  /* 0x0000000c2000b985 */ /* 0x0021e8000c101d06 */
[----:B------:R-:W1:Y:S01]  /*b3f0*/  @!P4 LDS.128 R12, [R84+0x2dc00] ;  /* 0x02dc0000540cc984 */ /* 0x000e620000000c00 */
[----:B0-----:R-:W-:-:S04]  /*b400*/  @!P4 LEA R32, P3, R22, R34, 0x1 ;  /* 0x000000221620c211 */ /* 0x001fc800078608ff */
[----:B------:R-:W-:-:S05]  /*b410*/  @!P4 LEA.HI.X R33, R22, R35, R218, 0x1, P3 ;  /* 0x000000231621c211 */ /* 0x000fca00018f0cda */
[----:B-1----:R0:W-:Y:S04]  /*b420*/  @!P4 ST.E.128 desc[UR6][R32.64], R12 ;  /* 0x0000000c2000c985 */ /* 0x0021e8000c101d06 */
.L_x_2707:
[----:B------:R-:W-:Y:S05]  /*b430*/  BSYNC B0 ;  /* 0x0000000000007941 */ /* 0x000fea0003800000 */
.L_x_2660:
        /* <DEDUP_REMOVED lines=12> */
[----:B------:R-:W-:-:S05]  /*b500*/  @!P3 VIADD R11, R88, 0x388a0 ;  /* 0x000388a0580bb836 */ /* 0x000fca0000000000 */
[----:B------:R-:W-:-:S04]  /*b510*/  @!P3 PRMT R11, RZ, 0x654, R11 ;  /* 0x00000654ff0bb816 */ /* 0x000fc8000000000b */
[----:B------:R3:W-:Y:S01]  /*b520*/  @!P3 SYNCS.ARRIVE.TRANS64.RED.A1T0 RZ, [R11+URZ], RZ ;  /* 0x000000ff0bffb9a7 */ /* 0x0007e2000810043f */
[----:B------:R-:W-:Y:S05]  /*b530*/  @!P0 BRA `(.L_x_2767) ;  /* 0x0000000000048947 */ /* 0x000fea0003800000 */
[----:B------:R-:W-:Y:S01]  /*b540*/  BPT.TRAP 0x1 ;  /* 0x000000040000795c */ /* 0x000fe20000300000 */
.L_x_2767:
[----:B------:R-:W-:Y:S05]  /*b550*/  BSYNC B0 ;  /* 0x0000000000007941 */ /* 0x000fea0003800000 */
.L_x_2766:
[----:B------:R-:W5:Y:S01]  /*b560*/  SYNCS.PHASECHK.TRANS64.TRYWAIT P0, [R88+URZ+0x388b0], R89 ;  /* 0x0388b059580075a7 */ /* 0x000f62000800017f */
[----:B------:R-:W-:Y:S01]  /*b570*/  ULDC UR61, c[0x0][0x2f4] ;  /* 0x0000bd00003d7ab9 */ /* 0x000fe20000000800 */
[----:B------:R-:W-:Y:S04]  /*b580*/  BSSY B0, `(.L_x_2768) ;  /* 0x0000002000007945 */ /* 0x000fe80003800000 */
[----:B-----5:R-:W-:Y:S05]  /*b590*/  @!P0 BRA `(.L_x_2769) ;  /* 0x00000278005c8947 */ /* 0x020fea0003800000 */
.L_x_3101:
[----:B------:R-:W-:Y:S05]  /*b5a0*/  BSYNC B0 ;  /* 0x0000000000007941 */ /* 0x000fea0003800000 */
.L_x_2768:
[----:B------:R-:W-:Y:S01]  /*b5b0*/  ULDC.64 UR4, c[0x0][0x328] ;  /* 0x0000ca0000047ab9 */ /* 0x000fe20000000a00 */
[----:B------:R-:W-:Y:S01]  /*b5c0*/  IADD3 R87, -R225, R87, RZ ;  /* 0x00000057e1577210 */ /* 0x000fe20007ffe1ff */
[----:B0---4-:R-:W-:Y:S01]  /*b5d0*/  IMAD R14, R85, UR4, RZ ;  /* 0x00000004550e7c24 */ /* 0x011fe2000f8e02ff */
[----:B------:R-:W-:Y:S01]  /*b5e0*/  ULDC.64 UR6, c[0x0][0x318] ;  /* 0x0000c60000067ab9 */ /* 0x000fe20000000a00 */
[----:B------:R-:W-:Y:S01]  /*b5f0*/  IMAD.WIDE.U32 R12, R31, UR4, RZ ;  /* 0x000000041f0c7c25 */ /* 0x000fe2000f8e00ff */
[C---:B------:R-:W-:Y:S01]  /*b600*/  ISETP.GE.AND P4, PT, R87.reuse, 0x1, PT ;  /* 0x000000015700780c */ /* 0x040fe20003f86270 */
[----:B------:R-:W-:Y:S01]  /*b610*/  BSSY B0, `(.L_x_2770) ;  /* 0x0000026000007945 */ /* 0x000fe20003800000 */
[----:B------:R-:W-:Y:S01]  /*b620*/  ISETP.GE.AND P0, PT, R87, 0x21, PT ;  /* 0x000000215700780c */ /* 0x000fe20003f06270 */
[----:B------:R-:W-:Y:S01]  /*b630*/  IMAD R31, R31, UR5, R14 ;  /* 0x000000051f1f7c24 */ /* 0x000fe2000f8e020e */
[----:B------:R-:W-:Y:S02]  /*b640*/  ULDC.64 UR4, c[0x0][0x338] ;  /* 0x0000ce0000047ab9 */ /* 0x000fe40000000a00 */
[----:B---3--:R-:W-:-:S02]  /*b650*/  IMAD R11, R86, UR4, RZ ;  /* 0x00000004560b7c24 */ /* 0x008fc4000f8e02ff */
        /* <DEDUP_REMOVED lines=8> */
[----:B-1----:R-:W-:Y:S01]  /*b6e0*/  LEA.HI.X R32, R12, UR7, R13, 0x1, P5 ;  /* 0x000000070c207c11 */ /* 0x002fe2000a8f0c0d */
[----:B------:R0:W1:Y:S04]  /*b6f0*/  SHFL.IDX PT, R35, R11, RZ, 0x181f ;  /* 0x00181fff0b237589 */ /* 0x00006800000e0000 */
        /* <DEDUP_REMOVED lines=23> */
.L_x_2771:
[----:B------:R-:W-:Y:S05]  /*b870*/  BSYNC B0 ;  /* 0x0000000000007941 */ /* 0x000fea0003800000 */
.L_x_2770:
[----:B---3--:R3:W0:Y:S01]  /*b880*/  SHFL.IDX PT, R33, R32, 0x1, 0x181f ;  /* 0x00381f0020217f89 */ /* 0x00862200000e0000 */
[----:B------:R-:W-:Y:S03]  /*b890*/  BSSY B0, `(.L_x_2772) ;  /* 0x0000018000007945 */ /* 0x000fe60003800000 */
[----:B-1----:R3:W1:Y:S01]  /*b8a0*/  SHFL.IDX PT, R35, R11, 0x1, 0x181f ;  /* 0x00381f000b237f89 */ /* 0x00266200000e0000 */
[----:B------:R-:W-:Y:S05]  /*b8b0*/  @!P0 BRA `(.L_x_2773) ;  /* 0x0000000000548947 */ /* 0x000fea0003800000 */
[----:B------:R-:W-:Y:S01]  /*b8c0*/  ISETP.GE.AND P5, PT, R16, UR61, PT ;  /* 0x0000003d10007c0c */ /* 0x000fe2000bfa6270 */
[----:B------:R-:W-:Y:S01]  /*b8d0*/  ULDC.64 UR4, c[0x0][0x208] ;  /* 0x0000820000047ab9 */ /* 0x000fe20000000a00 */
[----:B------:R-:W-:-:S11]  /*b8e0*/  ISETP.GE.AND P4, PT, R214, UR61, PT ;  /* 0x0000003dd6007c0c */ /* 0x000fd6000bf86270 */
[----:B----4-:R-:W4:Y:S01]  /*b8f0*/  @!P5 LDS.128 R12, [R84+0x1400] ;  /* 0x00140000540cd984 */ /* 0x010f220000000c00 */
[----:B-1----:R-:W-:-:S04]  /*b900*/  @!P5 LEA R30, P0, R16, R35, 0x1 ;  /* 0x00000023101ed211 */ /* 0x002fc800078008ff */
[----:B0-----:R-:W-:Y:S02]  /*b910*/  @!P5 LEA.HI.X R31, R16, R33, R17, 0x1, P0 ;  /* 0x00000021101fd211 */ /* 0x001fe400000f0c11 */
[----:B------:R-:W-:-:S03]  /*b920*/  ISETP.GE.AND P0, PT, R19, UR61, PT ;  /* 0x0000003d13007c0c */ /* 0x000fc6000bf06270 */
[----:B----4-:R0:W-:Y:S04]  /*b930*/  @!P5 ST.E.128 desc[UR4][R30.64], R12 ;  /* 0x0000000c1e00d985 */ /* 0x0101e8000c101d04 */
        /* <DEDUP_REMOVED lines=13> */
.L_x_2773:
[----:B------:R-:W-:Y:S05]  /*ba10*/  BSYNC B0 ;  /* 0x0000000000007941 */ /* 0x000fea0003800000 */
.L_x_2772:
[----:B------:R-:W-:Y:S01]  /*ba20*/  ISETP.GE.AND P0, PT, R87, 0x41, PT ;  /* 0x000000415700780c */ /* 0x000fe20003f06270 */
[----:B0-----:R0:W0:Y:S01]  /*ba30*/  SHFL.IDX PT, R33, R32, 0x2, 0x181f ;  /* 0x00581f0020217f89 */ /* 0x00102200000e0000 */
[----:B------:R-:W-:Y:S03]  /*ba40*/  BSSY B0, `(.L_x_2774) ;  /* 0x0000018000007945 */ /* 0x000fe60003800000 */
[----:B---3--:R-:W3:Y:S08]  /*ba50*/  SHFL.IDX PT, R11, R11, 0x2, 0x181f ;  /* 0x00581f000b0b7f89 */ /* 0x008ef000000e0000 */
[----:B------:R-:W-:Y:S05]  /*ba60*/  @!P0 BRA `(.L_x_2775) ;  /* 0x0000000000548947 */ /* 0x000fea0003800000 */
[----:B------:R-:W-:Y:S01]  /*ba70*/  ISETP.GE.AND P5, PT, R16, UR61, PT ;  /* 0x0000003d10007c0c */ /* 0x000fe2000bfa6270 */
[----:B------:R-:W-:Y:S01]  /*ba80*/  ULDC.64 UR4, c[0x0][0x208] ;  /* 0x0000820000047ab9 */ /* 0x000fe20000000a00 */
        /* <DEDUP_REMOVED lines=19> */
.L_x_2775:
[----:B------:R-:W-:Y:S05]  /*bbc0*/  BSYNC B0 ;  /* 0x0000000000007941 */ /* 0x000fea0003800000 */
.L_x_2774:
[----:B------:R-:W-:Y:S01]  /*bbd0*/  @!PT LDS RZ, [RZ] ;  /* 0x00000000fffff984 */ /* 0x000fe20000000800 */
[----:B------:R-:W-:Y:S01]  /*bbe0*/  @!PT LDS RZ, [RZ] ;  /* 0x00000000fffff984 */ /* 0x000fe20000000800 */
[----:B------:R-:W-:Y:S01]  /*bbf0*/  @!PT LDS RZ, [RZ] ;  /* 0x00000000fffff984 */ /* 0x000fe20000000800 */
[----:B------:R-:W-:Y:S01]  /*bc00*/  @!PT LDS RZ, [RZ] ;  /* 0x00000000fffff984 */ /* 0x000fe20000000800 */
[----:B------:R5:W-:Y:S06]  /*bc10*/  MEMBAR.ALL.CTA ;  /* 0x0000000000007992 */ /* 0x000bec0000008000 */
[----:B-----5:R-:W5:Y:S01]  /*bc20*/  FENCE.VIEW.ASYNC.S ;  /* 0x00000000000073c6 */ /* 0x020f620000000000 */
[----:B------:R-:W-:Y:S01]  /*bc30*/  @!P3 VIADD R88, R88, 0x388c0 ;  /* 0x000388c05858b836 */ /* 0x000fe20000000000 */
[----:B-----5:R0:W-:Y:S01]  /*bc40*/  BAR.SYNC.DEFER_BLOCKING R157, 0x80 ;  /* 0x0002009d0000751d */ /* 0x0201e20000010000 */
[----:B------:R-:W-:Y:S01]  /*bc50*/  ISETP.NE.AND P4, PT, R110, RZ, PT ;  /* 0x000000ff6e00720c */ /* 0x000fe20003f85270 */
[----:B------:R-:W-:-:S02]  /*bc60*/  VIADD R213, R213, 0x1 ;  /* 0x00000001d5d57836 */ /* 0x000fc40000000000 */
[----:B------:R-:W-:Y:S02]  /*bc70*/  @!P3 PRMT R88, RZ, 0x654, R88 ;  /* 0x00000654ff58b816 */ /* 0x000fe40000000058 */
[----:B------:R-:W-:Y:S02]  /*bc80*/  PLOP3.LUT P0, PT, PT, PT, PT, 0x8, 0x0 ;  /* 0x000000000000781c */ /* 0x000fe40003f0e170 */
[----:B------:R1:W-:Y:S01]  /*bc90*/  @!P3 SYNCS.ARRIVE.TRANS64.RED.A1T0 RZ, [R88+URZ], RZ ;  /* 0x000000ff58ffb9a7 */ /* 0x0003e2000810043f */
[----:B------:R-:W-:-:S04]  /*bca0*/  ISETP.NE.AND P3, PT, R213, 0x2, PT ;  /* 0x00000002d500780c */ /* 0x000fc80003f65270 */
[----:B0---4-:R-:W-:Y:S02]  /*bcb0*/  SEL R12, RZ, 0x1, P3 ;  /* 0x00000001ff0c7807 */ /* 0x011fe40001800000 */
[----:B------:R-:W-:Y:S02]  /*bcc0*/  SEL R213, R213, RZ, P3 ;  /* 0x000000ffd5d57207 */ /* 0x000fe40001800000 */
[----:B------:R-:W-:Y:S01]  /*bcd0*/  LOP3.LUT R227, R227, R12, RZ, 0x3c, !PT ;  /* 0x0000000ce3e37212 */ /* 0x000fe200078e3cff */
[----:B-1----:R-:W-:Y:S06]  /*bce0*/  @P4 BRA `(.L_x_2776) ;  /* 0xffffff7400004947 */ /* 0x002fec000383ffff */
.L_x_2655:
[----:B---3--:R-:W3:Y:S01]  /*bcf0*/  LDL R11, [R1+0x68] ;  /* 0x00006800010b7983 */ /* 0x008ee20000100800 */
[----:B------:R-:W1:Y:S01]  /*bd00*/  LDC R0, c[0x0][0x448] ;  /* 0x00011200ff007b82 */ /* 0x000e620000000800 */
[----:B------:R-:W-:Y:S01]  /*bd10*/  BSSY B0, `(.L_x_2777) ;  /* 0x0000011000007945 */ /* 0x000fe20003800000 */
[----:B------:R-:W-:Y:S02]  /*bd20*/  MOV R2, RZ ;  /* 0x000000ff00027202 */ /* 0x000fe40000000f00 */
[----:B-1----:R-:W-:-:S13]  /*bd30*/  ISETP.NE.AND P1, PT, R0, 0x1, PT ;  /* 0x000000010000780c */ /* 0x002fda0003f25270 */
[----:B------:R-:W1:Y:S08]  /*bd40*/  @P1 LDC R0, c[0x0][0x44c] ;  /* 0x00011300ff001b82 */ /* 0x000e700000000800 */
[----:B------:R-:W4:Y:S01]  /*bd50*/  @P1 LDC R5, c[0x0][0x450] ;  /* 0x00011400ff051b82 */ /* 0x000f220000000800 */
[----:B---3--:R-:W-:-:S04]  /*bd60*/  VIADD R3, R11, 0x7f ;  /* 0x0000007f0b037836 */ /* 0x008fc80000000000 */
[----:B-1----:R-:W-:-:S05]  /*bd70*/  @P1 IMAD.HI.U32 R0, R3, R0, RZ ;  /* 0x0000000003001227 */ /* 0x002fca00078e00ff */
[----:B----4-:R-:W-:-:S05]  /*bd80*/  @P1 SHF.R.U32.HI R3, RZ, R5, R0 ;  /* 0x00000005ff031219 */ /* 0x010fca0000011600 */
[----:B------:R-:W-:-:S04]  /*bd90*/  IMAD.IADD R3, R130, 0x1, R3 ;  /* 0x0000000182037824 */ /* 0x000fc800078e0203 */
[----:B------:R-:W-:-:S05]  /*bda0*/  IMAD.HI R3, R3, 0x66666667, RZ ;  /* 0x6666666703037827 */ /* 0x000fca00078e02ff */
[----:B------:R-:W-:-:S04]  /*bdb0*/  SHF.R.U32.HI R0, RZ, 0x1f, R3 ;  /* 0x0000001fff007819 */ /* 0x000fc80000011603 */
[----:B------:R-:W-:-:S04]  /*bdc0*/  LEA.HI.SX32 R0, R3, R0, 0x1b ;  /* 0x0000000003007211 */ /* 0x000fc800078fdaff */
[----:B------:R-:W-:-:S04]  /*bdd0*/  VIMNMX R131, R131, R0, PT ;  /* 0x0000000083837248 */ /* 0x000fc80003fe0100 */
[----:B------:R-:W-:Y:S01]  /*bde0*/  ISETP.GE.AND P1, PT, R131, 0x1, PT ;  /* 0x000000018300780c */ /* 0x000fe20003f26270 */
[----:B------:R-:W-:-:S12]  /*bdf0*/  @P0 BRA `(.L_x_2778) ;  /* 0x0000000000080947 */ /* 0x000fd80003800000 */
[----:B------:R-:W1:Y:S02]  /*be00*/  FENCE.VIEW.ASYNC.G ;  /* 0x00000000000073c6 */ /* 0x000e640000000100 */
[----:B-1----:R-:W-:Y:S06]  /*be10*/  BAR.ARV 0xc, 0x180 ;  /* 0x0306000000007b1d */ /* 0x002fec0000002000 */
.L_x_2778:
[----:B------:R-:W-:Y:S05]  /*be20*/  BSYNC B0 ;  /* 0x0000000000007941 */ /* 0x000fea0003800000 */
.L_x_2777:
[----:B------:R-:W-:Y:S04]  /*be30*/  BSSY B0, `(.L_x_2779) ;  /* 0x0000021000007945 */ /* 0x000fe80003800000 */
[----:B------:R-:W-:Y:S05]  /*be40*/  @!P1 BRA `(.L_x_2780) ;  /* 0x00000000007c9947 */ /* 0x000fea0003800000 */
[----:B------:R-:W3:Y:S01]  /*be50*/  LDL R0, [R1+0x84] ;  /* 0x0000840001007983 */ /* 0x000ee20000100800 */
[----:B------:R-:W-:Y:S01]  /*be60*/  ULDC UR4, c[0x0][0x9f0] ;  /* 0x00027c0000047ab9 */ /* 0x000fe20000000800 */
[----:B---3--:R-:W-:-:S04]  /*be70*/  ISETP.NE.AND P0, PT, R0, RZ, PT ;  /* 0x000000ff0000720c */ /* 0x008fc80003f05270 */
[----:B------:R-:W-:-:S04]  /*be80*/  SEL R6, R0, UR4, P0 ;  /* 0x0000000400067c07 */ /* 0x000fc80008000000 */
[-C--:B------:R-:W-:Y:S02]  /*be90*/  IABS R5, R6.reuse ;  /* 0x0000000600057213 */ /* 0x080fe40000000000 */
[----:B------:R-:W-:Y:S02]  /*bea0*/  IABS R9, R6 ;  /* 0x0000000600097213 */ /* 0x000fe40000000000 */
[----:B------:R-:W1:Y:S01]  /*beb0*/  I2F.RP R4, R5 ;  /* 0x0000000500047306 */ /* 0x000e620000209400 */
[----:B------:R-:W-:Y:S02]  /*bec0*/  IADD3 R0, R6, -0x1, R131 ;  /* 0xffffffff06007810 */ /* 0x000fe40007ffe083 */
[----:B------:R-:W-:-:S05]  /*bed0*/  IMAD.MOV R9, RZ, RZ, -R9 ;  /* 0x000000ffff097224 */ /* 0x000fca00078e0a09 */
[----:B-1----:R-:W1:Y:S02]  /*bee0*/  MUFU.RCP R4, R4 ;  /* 0x0000000400047308 */ /* 0x002e640000001000 */
[----:B-1----:R-:W-:Y:S01]  /*bef0*/  VIADD R2, R4, 0xffffffe ;  /* 0x0ffffffe04027836 */ /* 0x002fe20000000000 */
[----:B------:R-:W-:Y:S02]  /*bf00*/  IABS R4, R0 ;  /* 0x0000000000047213 */ /* 0x000fe40000000000 */
[----:B------:R-:W-:-:S03]  /*bf10*/  LOP3.LUT R0, R0, R6, RZ, 0x3c, !PT ;  /* 0x0000000600007212 */ /* 0x000fc600078e3cff */
[----:B------:R1:W3:Y:S01]  /*bf20*/  F2I.FTZ.U32.TRUNC.NTZ R3, R2 ;  /* 0x0000000200037305 */ /* 0x0002e2000021f000 */
[----:B------:R-:W-:Y:S01]  /*bf30*/  ISETP.GE.AND P2, PT, R0, RZ, PT ;  /* 0x000000ff0000720c */ /* 0x000fe20003f46270 */
[----:B-1----:R-:W-:Y:S02]  /*bf40*/  IMAD.MOV.U32 R2, RZ, RZ, RZ ;  /* 0x000000ffff027224 */ /* 0x002fe400078e00ff */
[----:B---3--:R-:W-:-:S04]  /*bf50*/  IMAD.MOV R8, RZ, RZ, -R3 ;  /* 0x000000ffff087224 */ /* 0x008fc800078e0a03 */
[----:B------:R-:W-:-:S04]  /*bf60*/  IMAD R7, R8, R5, RZ ;  /* 0x0000000508077224 */ /* 0x000fc800078e02ff */
[----:B------:R-:W-:Y:S01]  /*bf70*/  IMAD.HI.U32 R3, R3, R7, R2 ;  /* 0x0000000703037227 */ /* 0x000fe200078e0002 */
[----:B------:R-:W-:-:S05]  /*bf80*/  MOV R2, R9 ;  /* 0x0000000900027202 */ /* 0x000fca0000000f00 */
[----:B------:R-:W-:-:S04]  /*bf90*/  IMAD.HI.U32 R3, R3, R4, RZ ;  /* 0x0000000403037227 */ /* 0x000fc800078e00ff */
[----:B------:R-:W-:-:S05]  /*bfa0*/  IMAD R2, R3, R2, R4 ;  /* 0x0000000203027224 */ /* 0x000fca00078e0204 */
[----:B------:R-:W-:-:S13]  /*bfb0*/  ISETP.GT.U32.AND P1, PT, R5, R2, PT ;  /* 0x000000020500720c */ /* 0x000fda0003f24070 */
[----:B------:R-:W-:Y:S02]  /*bfc0*/  @!P1 IMAD.IADD R2, R2, 0x1, -R5 ;  /* 0x0000000102029824 */ /* 0x000fe400078e0a05 */
[----:B------:R-:W-:Y:S01]  /*bfd0*/  @!P1 VIADD R3, R3, 0x1 ;  /* 0x0000000103039836 */ /* 0x000fe20000000000 */
[----:B------:R-:W-:Y:S02]  /*bfe0*/  ISETP.NE.AND P1, PT, R6, RZ, PT ;  /* 0x000000ff0600720c */ /* 0x000fe40003f25270 */
[----:B------:R-:W-:-:S13]  /*bff0*/  ISETP.GE.U32.AND P0, PT, R2, R5, PT ;  /* 0x000000050200720c */ /* 0x000fda0003f06070 */
[----:B------:R-:W-:-:S04]  /*c000*/  @P0 VIADD R3, R3, 0x1 ;  /* 0x0000000103030836 */ /* 0x000fc80000000000 */
[----:B------:R-:W-:-:S05]  /*c010*/  IMAD.MOV.U32 R2, RZ, RZ, R3 ;  /* 0x000000ffff027224 */ /* 0x000fca00078e0003 */
[----:B------:R-:W-:Y:S02]  /*c020*/  @!P2 IADD3 R2, -R2, RZ, RZ ;  /* 0x000000ff0202a210 */ /* 0x000fe40007ffe1ff */
[----:B------:R-:W-:-:S07]  /*c030*/  @!P1 LOP3.LUT R2, RZ, R6, RZ, 0x33, !PT ;  /* 0x00000006ff029212 */ /* 0x000fce00078e33ff */
.L_x_2780:
[----:B------:R-:W-:Y:S05]  /*c040*/  BSYNC B0 ;  /* 0x0000000000007941 */ /* 0x000fea0003800000 */
.L_x_2779:
[----:B------:R-:W3:Y:S01]  /*c050*/  LDL R0, [R1+0x98] ;  /* 0x0000980001007983 */ /* 0x000ee20000100800 */
[----:B------:R-:W-:Y:S01]  /*c060*/  PLOP3.LUT P0, PT, PT, PT, PT, 0x80, 0x0 ;  /* 0x000000000000781c */ /* 0x000fe20003f0f070 */
[----:B------:R-:W-:Y:S01]  /*c070*/  IMAD.MOV.U32 R153, RZ, RZ, RZ ;  /* 0x000000ffff997224 */ /* 0x000fe200078e00ff */
[----:B------:R-:W-:Y:S01]  /*c080*/  CS2R R150, SRZ ;  /* 0x0000000000967805 */ /* 0x000fe2000001ff00 */
[----:B------:R-:W-:Y:S01]  /*c090*/  IMAD.MOV.U32 R154, RZ, RZ, RZ ;  /* 0x000000ffff9a7224 */ /* 0x000fe200078e00ff */
        /* <DEDUP_REMOVED lines=13> */
[----:B--2---:R-:W-:Y:S02]  /*c170*/  CS2R R120, SRZ ;  /* 0x0000000000787805 */ /* 0x004fe4000001ff00 */
        /* <DEDUP_REMOVED lines=53> */
[----:B-1----:R-:W-:Y:S05]  /*c4d0*/  @!P1 BRA `(.L_x_2781) ;  /* 0x0000019000ac9947 */ /* 0x002fea0003800000 */
[----:B------:R-:W2:Y:S02]  /*c4e0*/  LDL R0, [R1+0x11c] ;  /* 0x00011c0001007983 */ /* 0x000ea40000100800 */
[----:B--2---:R-:W-:Y:S02]  /*c4f0*/  R2UR UR4, R0 ;  /* 0x00000000000472ca */ /* 0x004fe400000e0000 */
[----:B------:R-:W1:Y:S11]  /*c500*/  S2R R0, SR_TID.X ;  /* 0x0000000000007919 */ /* 0x000e760000002100 */
[----:B------:R-:W-:-:S06]  /*c510*/  ULOP3.LUT UP0, URZ, UR4, 0x9f, URZ, 0xc0, !UPT ;  /* 0x0000009f043f7892 */ /* 0x000fcc000f80c03f */
[----:B------:R-:W-:Y:S01]  /*c520*/  PLOP3.LUT P0, PT, PT, PT, UP0, 0x80, 0x0 ;  /* 0x000000000000781c */ /* 0x000fe20003f0f008 */
[----:B-1----:R-:W-:-:S05]  /*c530*/  VIADD R0, R0, 0xffffff80 ;  /* 0xffffff8000007836 */ /* 0x002fca0000000000 */
[----:B------:R-:W-:-:S04]  /*c540*/  SHF.R.S32.HI R3, RZ, 0x1f, R0 ;  /* 0x0000001fff037819 */ /* 0x000fc80000011400 */
[----:B------:R-:W-:-:S04]  /*c550*/  LEA.HI R3, R3, R0, RZ, 0x7 ;  /* 0x0000000003037211 */ /* 0x000fc800078f38ff */
[----:B------:R-:W-:-:S06]  /*c560*/  SHF.R.S32.HI R0, RZ, 0x7, R3 ;  /* 0x00000007ff007819 */ /* 0x000fcc0000011403 */
[----:B------:R-:W1:Y:S02]  /*c570*/  SHFL.IDX PT, R0, R0, RZ, 0x1f ;  /* 0x00001fff00007589 */ /* 0x000e6400000e0000 */
[----:B-1----:R-:W-:-:S04]  /*c580*/  LEA.HI R3, R0, R0, RZ, 0x1 ;  /* 0x0000000000037211 */ /* 0x002fc800078f08ff */
        /* <DEDUP_REMOVED lines=9> */
[----:B------:R-:W-:Y:S01]  /*c620*/  MOV R4, UR4 ;  /* 0x0000000400047c02 */ /* 0x000fe20008000f00 */
[----:B------:R-:W-:Y:S01]  /*c630*/  IMAD.U32 R5, RZ, RZ, UR5 ;  /* 0x00000005ff057e24 */ /* 0x000fe2000f8e00ff */
[----:B------:R-:W-:Y:S01]  /*c640*/  ULDC.64 UR4, c[0x4][0x28] ;  /* 0x01000a0000047ab9 */ /* 0x000fe20000000a00 */
[----:B------:R-:W1:Y:S01]  /*c650*/  LDC.64 R14, c[0x4][R14] ;  /* 0x010000000e0e7b82 */ /* 0x000e620000000a00 */
[----:B------:R-:W-:Y:S01]  /*c660*/  IMAD.U32 R6, RZ, RZ, UR6 ;  /* 0x00000006ff067e24 */ /* 0x000fe2000f8e00ff */
[----:B------:R-:W-:Y:S01]  /*c670*/  MOV R11, UR5 ;  /* 0x00000005000b7c02 */ /* 0x000fe20008000f00 */
[----:B------:R-:W-:Y:S02]  /*c680*/  IMAD.U32 R7, RZ, RZ, UR7 ;  /* 0x00000007ff077e24 */ /* 0x000fe4000f8e00ff */
[----:B0-----:R-:W-:-:S02]  /*c690*/  IMAD.U32 R10, RZ, RZ, UR4 ;  /* 0x00000004ff0a7e24 */ /* 0x001fc4000f8e00ff */
[----:B------:R-:W-:Y:S02]  /*c6a0*/  IMAD.MOV.U32 R8, RZ, RZ, 0x70 ;  /* 0x00000070ff087424 */ /* 0x000fe400078e00ff */
[----:B------:R-:W-:Y:S02]  /*c6b0*/  IMAD.MOV.U32 R12, RZ, RZ, 0x1 ;  /* 0x00000001ff0c7424 */ /* 0x000fe400078e00ff */
[----:B------:R-:W-:-:S07]  /*c6c0*/  IMAD.MOV.U32 R13, RZ, RZ, RZ ;  /* 0x000000ffff0d7224 */ /* 0x000fce00078e00ff */
[----:B------:R-:W-:-:S07]  /*c6d0*/  LEPC R20, `(.L_x_2782) ;  /* 0x000000001014794e */ /* 0x000fce0000000000 */
[----:B-1---5:R-:W-:Y:S05]  /*c6e0*/  CALL.ABS.NOINC R14 ;  /* 0x000000000e007343 */ /* 0x022fea0003c00000 */
.L_x_2782:
        /* <DEDUP_REMOVED lines=8> */
[----:B------:R1:W2:Y:S03]  /*c770*/  SYNCS.PHASECHK.TRANS64.TRYWAIT P0, [R23+URZ+0x38800], R0 ;  /* 0x03880000170075a7 */ /* 0x0002a6000800017f */
[----:B--2---:R-:W-:Y:S05]  /*c780*/  @!P0 NANOSLEEP.SYNCS 0x989680 ;  /* 0x009896800000895d */ /* 0x004fea0003900000 */
[----:B------:R-:W2:Y:S01]  /*c790*/  @!P0 SYNCS.PHASECHK.TRANS64 P0, [R23+URZ+0x38800], R0 ;  /* 0x03880000170085a7 */ /* 0x000ea2000800007f */
[----:B------:R-:W-:Y:S04]  /*c7a0*/  BSSY B0, `(.L_x_2784) ;  /* 0x0000006000007945 */ /* 0x000fe80003800000 */
[----:B--2---:R-:W-:Y:S05]  /*c7b0*/  @P0 BRA `(.L_x_2785) ;  /* 0x0000000000100947 */ /* 0x004fea0003800000 */
.L_x_2786:
[----:B--2---:R2:W3:Y:S02]  /*c7c0*/  SYNCS.PHASECHK.TRANS64.TRYWAIT P0, [R23+URZ+0x38800], R0 ;  /* 0x03880000170075a7 */ /* 0x0044e4000800017f */
[----:B---3--:R-:W-:Y:S05]  /*c7d0*/  @!P0 NANOSLEEP.SYNCS 0x989680 ;  /* 0x009896800000895d */ /* 0x008fea0003900000 */
[----:B------:R-:W3:Y:S02]  /*c7e0*/  @!P0 SYNCS.PHASECHK.TRANS64 P0, [R23+URZ+0x38800], R0 ;  /* 0x03880000170085a7 */ /* 0x000ee4000800007f */
[----:B---3--:R-:W-:Y:S05]  /*c7f0*/  @!P0 BRA `(.L_x_2786) ;  /* 0xfffffffc00f08947 */ /* 0x008fea000383ffff */
.L_x_2785:
[----:B------:R-:W-:Y:S05]  /*c800*/  BSYNC B0 ;  /* 0x0000000000007941 */ /* 0x000fea0003800000 */
.L_x_2784:
[----:B------:R-:W-:Y:S05]  /*c810*/  BRA `(.L_x_2787) ;  /* 0x0000009400d87947 */ /* 0x000fea0003800000 */
.L_x_2783:
[----:B------:R-:W2:Y:S01]  /*c820*/  LDL R0, [R1+0x11c] ;  /* 0x00011c0001007983 */ /* 0x000ea20000100800 */
[----:B------:R-:W-:Y:S01]  /*c830*/  ULDC.64 UR6, c[0x0][0x408] ;  /* 0x0001020000067ab9 */ /* 0x000fe20000000a00 */
[----:B--2---:R-:W-:Y:S02]  /*c840*/  R2UR UR4, R0 ;  /* 0x00000000000472ca */ /* 0x004fe400000e0000 */
[----:B-----5:R-:W-:-:S05]  /*c850*/  SHF.R.S32.HI R0, RZ, 0x1f, R152 ;  /* 0x0000001fff007819 */ /* 0x020fca0000011498 */
[----:B------:R-:W-:-:S04]  /*c860*/  IMAD R5, R0, UR6, RZ ;  /* 0x0000000600057c24 */ /* 0x000fc8000f8e02ff */
[----:B------:R-:W-:Y:S02]  /*c870*/  IMAD R5, R152, UR7, R5 ;  /* 0x0000000798057c24 */ /* 0x000fe4000f8e0205 */
[----:B------:R-:W-:-:S03]  /*c880*/  ULOP3.LUT UP0, URZ, UR4, 0x3ff, URZ, 0xc0, !UPT ;  /* 0x000003ff043f7892 */ /* 0x000fc6000f80c03f */
[----:B------:R-:W-:Y:S02]  /*c890*/  ULDC.64 UR4, c[0x0][0x3f8] ;  /* 0x0000fe0000047ab9 */ /* 0x000fe40000000a00 */
[----:B------:R-:W-:Y:S01]  /*c8a0*/  IMAD R3, R0, UR4, RZ ;  /* 0x0000000400037c24 */ /* 0x000fe2000f8e02ff */
[----:B------:R-:W-:Y:S01]  /*c8b0*/  PLOP3.LUT P0, PT, PT, PT, UP0, 0x80, 0x0 ;  /* 0x000000000000781c */ /* 0x000fe20003f0f008 */
[----:B------:R-:W-:-:S04]  /*c8c0*/  IMAD.WIDE.U32 R24, R152, UR4, RZ ;  /* 0x0000000498187c25 */ /* 0x000fc8000f8e00ff */
[C---:B------:R-:W-:Y:S02]  /*c8d0*/  IMAD R3, R152.reuse, UR5, R3 ;  /* 0x0000000598037c24 */ /* 0x040fe4000f8e0203 */
[----:B------:R-:W-:-:S03]  /*c8e0*/  IMAD.WIDE.U32 R152, R152, UR6, RZ ;  /* 0x0000000698987c25 */ /* 0x000fc6000f8e00ff */
[----:B------:R-:W-:Y:S01]  /*c8f0*/  IADD3 R73, R3, R25, RZ ;  /* 0x0000001903497210 */ /* 0x000fe20007ffe0ff */
[----:B------:R-:W-:Y:S02]  /*c900*/  IMAD.IADD R27, R5, 0x1, R153 ;  /* 0x00000001051b7824 */ /* 0x000fe400078e0299 */
[----:B------:R-:W-:Y:S05]  /*c910*/  @!P0 BRA `(.L_x_2788) ;  /* 0x0000000000408947 */ /* 0x000fea0003800000 */
[----:B------:R-:W-:Y:S01]  /*c920*/  MOV R14, 0x0 ;  /* 0x00000000000e7802 */ /* 0x000fe20000000f00 */
[----:B------:R-:W-:Y:S01]  /*c930*/  ULDC.64 UR4, c[0x4][0xa8] ;  /* 0x01002a0000047ab9 */ /* 0x000fe20000000a00 */
[----:B------:R-:W-:Y:S01]  /*c940*/  ULDC.64 UR6, c[0x4][0xb0] ;  /* 0x01002c0000067ab9 */ /* 0x000fe20000000a00 */
[----:B------:R-:W-:Y:S01]  /*c950*/  IMAD.U32 R4, RZ, RZ, UR4 ;  /* 0x00000004ff047e24 */ /* 0x000fe2000f8e00ff */
[----:B------:R-:W-:Y:S01]  /*c960*/  MOV R7, UR7 ;  /* 0x0000000700077c02 */ /* 0x000fe20008000f00 */
[----:B------:R-:W-:Y:S01]  /*c970*/  IMAD.U32 R5, RZ, RZ, UR5 ;  /* 0x00000005ff057e24 */ /* 0x000fe2000f8e00ff */
[----:B------:R-:W1:Y:S01]  /*c980*/  LDC.64 R14, c[0x4][R14] ;  /* 0x010000000e0e7b82 */ /* 0x000e620000000a00 */
[----:B------:R-:W-:Y:S01]  /*c990*/  ULDC.64 UR4, c[0x4][0x20] ;  /* 0x0100080000047ab9 */ /* 0x000fe20000000a00 */
[----:B------:R-:W-:Y:S01]  /*c9a0*/  IMAD.U32 R6, RZ, RZ, UR6 ;  /* 0x00000006ff067e24 */ /* 0x000fe2000f8e00ff */
[----:B------:R-:W-:Y:S01]  /*c9b0*/  MOV R13, RZ ;  /* 0x000000ff000d7202 */ /* 0x000fe20000000f00 */
[----:B0-----:R-:W-:-:S02]  /*c9c0*/  IMAD.U32 R10, RZ, RZ, UR4 ;  /* 0x00000004ff0a7e24 */ /* 0x001fc4000f8e00ff */
[----:B------:R-:W-:Y:S02]  /*c9d0*/  IMAD.U32 R11, RZ, RZ, UR5 ;  /* 0x00000005ff0b7e24 */ /* 0x000fe4000f8e00ff */
[----:B------:R-:W-:Y:S02]  /*c9e0*/  IMAD.MOV.U32 R8, RZ, RZ, 0x70 ;  /* 0x00000070ff087424 */ /* 0x000fe400078e00ff */
[----:B------:R-:W-:-:S07]  /*c9f0*/  IMAD.MOV.U32 R12, RZ, RZ, 0x1 ;  /* 0x00000001ff0c7424 */ /* 0x000fce00078e00ff */
[----:B------:R-:W-:-:S07]  /*ca00*/  LEPC R20, `(.L_x_2788) ;  /* 0x000000001014794e */ /* 0x000fce0000000000 */
[----:B-1----:R-:W-:Y:S05]  /*ca10*/  CALL.ABS.NOINC R14 ;  /* 0x000000000e007343 */ /* 0x002fea0003c00000 */
.L_x_2788:
[----:B------:R-:W2:Y:S01]  /*ca20*/  LDL R21, [R1+0x68] ;  /* 0x0000680001157983 */ /* 0x000ea20000100800 */
[----:B------:R-:W-:-:S03]  /*ca30*/  ULDC.U8 UR4, c[0x0][0x410] ;  /* 0x0001040000047ab9 */ /* 0x000fc60000000000 */
[----:B------:R-:W3:Y:S01]  /*ca40*/  LDL R20, [R1+0x80] ;  /* 0x0000800001147983 */ /* 0x000ee20000100800 */
[----:B------:R-:W-:Y:S01]  /*ca50*/  ISETP.NE.AND P0, PT, RZ, UR4, PT ;  /* 0x00000004ff007c0c */ /* 0x000fe2000bf05270 */
[----:B------:R-:W-:Y:S01]  /*ca60*/  BSSY B0, `(.L_x_2789) ;  /* 0x0000949000007945 */ /* 0x000fe20003800000 */
[----:B--2---:R-:W-:-:S04]  /*ca70*/  IMAD.IADD R0, R225, 0x1, R21 ;  /* 0x00000001e1007824 */ /* 0x004fc800078e0215 */
[----:B---3--:R-:W-:-:S07]  /*ca80*/  IMAD R3, R20, 0x20, R0 ;  /* 0x0000002014037824 */ /* 0x008fce00078e0200 */
[----:B------:R-:W-:Y:S05]  /*ca90*/  @!P0 BRA `(.L_x_2790) ;  /* 0x0000004800508947 */ /* 0x000fea0003800000 */
[----:B------:R-:W1:Y:S01]  /*caa0*/  LDC R20, c[0x0][0x448] ;  /* 0x00011200ff147b82 */ /* 0x000e620000000800 */
[----:B------:R-:W-:Y:S01]  /*cab0*/  ULDC.64 UR4, c[0x0][0x3f8] ;  /* 0x0000fe0000047ab9 */ /* 0x000fe20000000a00 */
[----:B------:R-:W-:Y:S01]  /*cac0*/  ULDC.64 UR6, c[0x0][0x408] ;  /* 0x0001020000067ab9 */ /* 0x000fe20000000a00 */
[----:B------:R-:W-:Y:S02]  /*cad0*/  IMAD.MOV.U32 R6, RZ, RZ, R24 ;  /* 0x000000ffff067224 */ /* 0x000fe400078e0018 */
[----:B------:R-:W-:Y:S01]  /*cae0*/  IMAD.MOV.U32 R7, RZ, RZ, R73 ;  /* 0x000000ffff077224 */ /* 0x000fe200078e0049 */
[----:B-1----:R-:W-:-:S13]  /*caf0*/  ISETP.NE.AND P0, PT, R20, 0x1, PT ;  /* 0x000000011400780c */ /* 0x002fda0003f05270 */
[----:B------:R-:W1:Y:S08]  /*cb00*/  @P0 LDC R4, c[0x0][0x44c] ;  /* 0x00011300ff040b82 */ /* 0x000e700000000800 */
[----:B------:R-:W2:Y:S01]  /*cb10*/  @P0 LDC R5, c[0x0][0x450] ;  /* 0x00011400ff050b82 */ /* 0x000ea20000000800 */
[----:B-1----:R-:W-:-:S05]  /*cb20*/  @P0 IMAD.HI.U32 R4, R3, R4, RZ ;  /* 0x0000000403040227 */ /* 0x002fca00078e00ff */
[----:B--2---:R-:W-:Y:S01]  /*cb30*/  @P0 SHF.R.U32.HI R3, RZ, R5, R4 ;  /* 0x00000005ff030219 */ /* 0x004fe20000011604 */
[----:B------:R-:W-:Y:S01]  /*cb40*/  IMAD.MOV.U32 R5, RZ, RZ, R27 ;  /* 0x000000ffff057224 */ /* 0x000fe200078e001b */
[----:B------:R-:W-:Y:S02]  /*cb50*/  MOV R4, R152 ;  /* 0x0000009800047202 */ /* 0x000fe40000000f00 */
[----:B------:R-:W-:Y:S01]  /*cb60*/  SHF.R.S32.HI R8, RZ, 0x1f, R3 ;  /* 0x0000001fff087819 */ /* 0x000fe20000011403 */
[----:B------:R-:W-:-:S04]  /*cb70*/  IMAD.WIDE.U32 R6, R3, UR4, R6 ;  /* 0x0000000403067c25 */ /* 0x000fc8000f8e0006 */
[C---:B0-----:R-:W-:Y:S02]  /*cb80*/  IMAD R10, R8.reuse, UR4, RZ ;  /* 0x00000004080a7c24 */ /* 0x041fe4000f8e02ff */
        /* <DEDUP_REMOVED lines=18> */
.L_x_3107:
[----:B------:R-:W5:Y:S01]  /*ccb0*/  LDL R3, [R1+0x60] ;  /* 0x0000600001037983 */ /* 0x000f620000100800 */
        /* <DEDUP_REMOVED lines=8> */
[----:B------:R-:W-:Y:S01]  /*cd40*/  CS2R R76, SRZ ;  /* 0x00000000004c7805 */ /* 0x000fe2000001ff00 */
[----:B-----5:R-:W-:-:S05]  /*cd50*/  IMAD R3, R3, R20, RZ ;  /* 0x0000001403037224 */ /* 0x020fca00078e02ff */
[----:B------:R-:W-:-:S13]  /*cd60*/  ISETP.GE.AND P0, PT, R0, R3, PT ;  /* 0x000000030000720c */ /* 0x000fda0003f06270 */
[----:B------:R-:W-:Y:S05]  /*cd70*/  @P0 BRA `(.L_x_2793) ;  /* 0x0000000000c40947 */ /* 0x000fea0003800000 */
[----:B------:R-:W3:Y:S01]  /*cd80*/  LDL R11, [R1+0x128] ;  /* 0x00012800010b7983 */ /* 0x000ee20000100800 */
[----:B------:R-:W-:-:S03]  /*cd90*/  ULDC UR4, c[0x0][0x3f4] ;  /* 0x0000fd0000047ab9 */ /* 0x000fc60000000800 */
[----:B------:R-:W3:Y:S04]  /*cda0*/  LDL R10, [R1+0x124] ;  /* 0x00012400010a7983 */ /* 0x000ee80000100800 */
[----:B------:R-:W3:Y:S01]  /*cdb0*/  LDL R5, [R1+0x120] ;  /* 0x0001200001057983 */ /* 0x000ee20000100800 */
[----:B------:R-:W-:Y:S02]  /*cdc0*/  ISETP.GE.AND P3, PT, R216, UR4, PT ;  /* 0x00000004d8007c0c */ /* 0x000fe4000bf66270 */
[----:B------:R-:W-:Y:S02]  /*cdd0*/  CS2R R74, SRZ ;  /* 0x00000000004a7805 */ /* 0x000fe4000001ff00 */
[----:B------:R-:W-:Y:S02]  /*cde0*/  ISETP.GE.AND P2, PT, R221, UR4, PT ;  /* 0x00000004dd007c0c */ /* 0x000fe4000bf46270 */
[----:B------:R-:W-:-:S02]  /*cdf0*/  CS2R R76, SRZ ;  /* 0x00000000004c7805 */ /* 0x000fc4000001ff00 */
[----:B------:R-:W-:Y:S01]  /*ce00*/  ISETP.GE.AND P1, PT, R222, UR4, PT ;  /* 0x00000004de007c0c */ /* 0x000fe2000bf26270 */
[----:B------:R-:W-:Y:S01]  /*ce10*/  ULDC.64 UR6, c[0x0][0x208] ;  /* 0x0000820000067ab9 */ /* 0x000fe20000000a00 */
[----:B------:R-:W-:-:S03]  /*ce20*/  ISETP.GE.AND P0, PT, R223, UR4, PT ;  /* 0x00000004df007c0c */ /* 0x000fc6000bf06270 */
        /* <DEDUP_REMOVED lines=9> */
[----:B------:R-:W-:-:S02]  /*cec0*/  CS2R R70, SRZ ;  /* 0x0000000000467805 */ /* 0x000fc4000001ff00 */
[----:B------:R-:W-:Y:S02]  /*ced0*/  CS2R R72, SRZ ;  /* 0x0000000000487805 */ /* 0x000fe4000001ff00 */
[----:B------:R-:W-:Y:S02]  /*cee0*/  CS2R R66, SRZ ;  /* 0x0000000000427805 */ /* 0x000fe4000001ff00 */
[----:B------:R-:W-:Y:S02]  /*cef0*/  CS2R R68, SRZ ;  /* 0x0000000000447805 */ /* 0x000fe4000001ff00 */
[----:B------:R-:W-:Y:S02]  /*cf00*/  CS2R R62, SRZ ;  /* 0x00000000003e7805 */ /* 0x000fe4000001ff00 */
[----:B------:R-:W-:Y:S01]  /*cf10*/  CS2R R64, SRZ ;  /* 0x0000000000407805 */ /* 0x000fe2000001ff00 */
[----:B------:R1:W5:Y:S04]  /*cf20*/  @!P3 LD.E.64 R74, desc[UR6][R24.64] ;  /* 0x00000006184ab980 */ /* 0x000368000c101b00 */
[----:B------:R1:W5:Y:S01]  /*cf30*/  @!P3 LD.E.64 R76, desc[UR6][R20.64] ;  /* 0x00000006144cb980 */ /* 0x000362000c101b00 */
[----:B------:R-:W-:Y:S01]  /*cf40*/  @!P2 SHF.L.U64.HI R34, R221, 0x1, R11 ;  /* 0x00000001dd22a819 */ /* 0x000fe2000001020b */
[C---:B------:R-:W-:Y:S01]  /*cf50*/  @!P1 IMAD.SHL.U32 R11, R222.reuse, 0x2, RZ ;  /* 0x00000002de0b9824 */ /* 0x040fe200078e00ff */
[----:B------:R-:W-:-:S03]  /*cf60*/  @!P1 SHF.L.U64.HI R28, R222, 0x1, R10 ;  /* 0x00000001de1c9819 */ /* 0x000fc6000001020a */
[----:B------:R-:W-:Y:S01]  /*cf70*/  @!P2 IMAD.X R13, R9, 0x1, R34, P5 ;  /* 0x00000001090da824 */ /* 0x000fe200028e0622 */
[-C--:B------:R-:W-:Y:S02]  /*cf80*/  @!P1 IADD3 R10, P4, R6, R11.reuse, RZ ;  /* 0x0000000b060a9210 */ /* 0x080fe40007f9e0ff */
[C---:B------:R-:W-:Y:S01]  /*cf90*/  @!P0 SHF.L.U64.HI R26, R223.reuse, 0x1, R5 ;  /* 0x00000001df1a8819 */ /* 0x040fe20000010205 */
[----:B------:R-:W-:Y:S01]  /*cfa0*/  @!P0 IMAD.SHL.U32 R5, R223, 0x2, RZ ;  /* 0x00000002df058824 */ /* 0x000fe200078e00ff */
[C---:B------:R-:W-:Y:S01]  /*cfb0*/  @!P2 IADD3.X R15, R7.reuse, R34, RZ, P6, !PT ;  /* 0x00000022070fa210 */ /* 0x040fe200037fe4ff */
[----:B------:R1:W5:Y:S01]  /*cfc0*/  @!P2 LD.E.64 R72, desc[UR6][R12.64] ;  /* 0x000000060c48a980 */ /* 0x000362000c101b00 */
[----:B------:R-:W-:Y:S01]  /*cfd0*/  @!P1 IADD3 R4, P6, R8, R11, RZ ;  /* 0x0000000b08049210 */ /* 0x000fe20007fde0ff */
[--C-:B------:R-:W-:Y:S01]  /*cfe0*/  @!P1 IMAD.X R11, R7, 0x1, R28.reuse, P4 ;  /* 0x00000001070b9824 */ /* 0x100fe200020e061c */
[-C--:B------:R-:W-:Y:S01]  /*cff0*/  @!P0 IADD3 R6, P5, R6, R5.reuse, RZ ;  /* 0x0000000506068210 */ /* 0x080fe20007fbe0ff */
[----:B------:R1:W5:Y:S01]  /*d000*/  @!P2 LD.E.64 R70, desc[UR6][R14.64] ;  /* 0x000000060e46a980 */ /* 0x000362000c101b00 */
[----:B------:R-:W-:Y:S01]  /*d010*/  @!P0 IADD3 R8, P4, R8, R5, RZ ;  /* 0x0000000508088210 */ /* 0x000fe20007f9e0ff */
[----:B------:R-:W-:-:S02]  /*d020*/  @!P1 IMAD.X R5, R9, 0x1, R28, P6 ;  /* 0x0000000109059824 */ /* 0x000fc400030e061c */
[----:B------:R-:W-:Y:S01]  /*d030*/  @!P0 IMAD.X R7, R7, 0x1, R26, P5 ;  /* 0x0000000107078824 */ /* 0x000fe200028e061a */
[----:B------:R-:W-:Y:S01]  /*d040*/  @!P0 IADD3.X R9, R9, R26, RZ, P4, !PT ;  /* 0x0000001a09098210 */ /* 0x000fe200027fe4ff */
[----:B------:R1:W5:Y:S04]  /*d050*/  @!P1 LD.E.64 R66, desc[UR6][R10.64] ;  /* 0x000000060a429980 */ /* 0x000368000c101b00 */
[----:B------:R1:W5:Y:S04]  /*d060*/  @!P1 LD.E.64 R68, desc[UR6][R4.64] ;  /* 0x0000000604449980 */ /* 0x000368000c101b00 */
[----:B------:R1:W5:Y:S04]  /*d070*/  @!P0 LD.E.64 R62, desc[UR6][R6.64] ;  /* 0x00000006063e8980 */ /* 0x000368000c101b00 */
[----:B------:R1:W5:Y:S02]  /*d080*/  @!P0 LD.E.64 R64, desc[UR6][R8.64] ;  /* 0x0000000608408980 */ /* 0x000364000c101b00 */
.L_x_2793:
[----:B------:R-:W-:Y:S05]  /*d090*/  BSYNC B1 ;  /* 0x0000000000017941 */ /* 0x000fea0003800000 */
.L_x_2792:
[----:B-12--5:R-:W-:Y:S01]  /*d0a0*/  IMAD.MOV.U32 R6, RZ, RZ, R66 ;  /* 0x000000ffff067224 */ /* 0x026fe200078e0042 */
[----:B------:R-:W-:Y:S01]  /*d0b0*/  UMOV UR4, 0xffffffff ;  /* 0xffffffff00047882 */ /* 0x000fe20000000000 */
        /* <DEDUP_REMOVED lines=35> */
.L_x_3113:
        /* <DEDUP_REMOVED lines=11> */
[----:B------:R-:W2:Y:S01]  /*d3a0*/  LDL R5, [R1+0x124] ;  /* 0x0001240001057983 */ /* 0x000ea20000100800 */
[----:B------:R-:W-:-:S03]  /*d3b0*/  ULDC UR4, c[0x0][0x3f4] ;  /* 0x0000fd0000047ab9 */ /* 0x000fc60000000800 */
[----:B------:R-:W2:Y:S04]  /*d3c0*/  LDL R11, [R1+0x128] ;  /* 0x00012800010b7983 */ /* 0x000ea80000100800 */
[----:B------:R-:W2:Y:S01]  /*d3d0*/  LDL R10, [R1+0x120] ;  /* 0x00012000010a7983 */ /* 0x000ea20000100800 */
[----:B------:R-:W-:Y:S02]  /*d3e0*/  ISETP.GE.AND P3, PT, R216, UR4, PT ;  /* 0x00000004d8007c0c */ /* 0x000fe4000bf66270 */
[----:B------:R-:W-:Y:S02]  /*d3f0*/  ISETP.GE.AND P2, PT, R221, UR4, PT ;  /* 0x00000004dd007c0c */ /* 0x000fe4000bf46270 */
[----:B------:R-:W-:Y:S02]  /*d400*/  ISETP.GE.AND P1, PT, R222, UR4, PT ;  /* 0x00000004de007c0c */ /* 0x000fe4000bf26270 */
[----:B------:R-:W-:-:S07]  /*d410*/  ISETP.GE.AND P0, PT, R223, UR4, PT ;  /* 0x00000004df007c0c */ /* 0x000fce000bf06270 */
[C---:B------:R-:W-:Y:S01]  /*d420*/  @!P3 IMAD.SHL.U32 R21, R216.reuse, 0x2, RZ ;  /* 0x00000002d815b824 */ /* 0x040fe200078e00ff */
[----:B------:R-:W-:Y:S01]  /*d430*/  @!P3 SHF.L.U64.HI R4, R216, 0x1, R217 ;  /* 0x00000001d804b819 */ /* 0x000fe200000102d9 */
[----:B------:R-:W-:-:S03]  /*d440*/  @!P2 IMAD.SHL.U32 R13, R221, 0x2, RZ ;  /* 0x00000002dd0da824 */ /* 0x000fc600078e00ff */
[-C--:B----4-:R-:W-:Y:S02]  /*d450*/  @!P3 IADD3 R20, P4, R8, R21.reuse, RZ ;  /* 0x000000150814b210 */ /* 0x090fe40007f9e0ff */
[C---:B0-----:R-:W-:Y:S02]  /*d460*/  @!P3 IADD3 R24, P5, R6.reuse, R21, RZ ;  /* 0x000000150618b210 */ /* 0x041fe40007fbe0ff */
[-C--:B------:R-:W-:Y:S01]  /*d470*/  @!P2 IADD3 R14, P6, R6, R13.reuse, RZ ;  /* 0x0000000d060ea210 */ /* 0x080fe20007fde0ff */
[--C-:B---3--:R-:W-:Y:S02]  /*d480*/  @!P3 IMAD.X R21, R9, 0x1, R4.reuse, P4 ;  /* 0x000000010915b824 */ /* 0x108fe400020e0604 */
[----:B--2---:R-:W-:Y:S01]  /*d490*/  @!P3 IMAD.X R25, R7, 0x1, R4, P5 ;  /* 0x000000010719b824 */ /* 0x004fe200028e0604 */
[----:B------:R-:W-:Y:S01]  /*d4a0*/  @!P2 IADD3 R12, P5, R8, R13, RZ ;  /* 0x0000000d080ca210 */ /* 0x000fe20007fbe0ff */
[----:B------:R-:W-:Y:S01]  /*d4b0*/  @!P0 IMAD.SHL.U32 R27, R223, 0x2, RZ ;  /* 0x00000002df1b8824 */ /* 0x000fe200078e00ff */
[----:B------:R-:W-:-:S02]  /*d4c0*/  CS2R R58, SRZ ;  /* 0x00000000003a7805 */ /* 0x000fc4000001ff00 */
[----:B------:R-:W-:Y:S02]  /*d4d0*/  CS2R R60, SRZ ;  /* 0x00000000003c7805 */ /* 0x000fe4000001ff00 */
[----:B------:R-:W-:Y:S02]  /*d4e0*/  CS2R R54, SRZ ;  /* 0x0000000000367805 */ /* 0x000fe4000001ff00 */
[----:B------:R-:W-:Y:S02]  /*d4f0*/  CS2R R56, SRZ ;  /* 0x0000000000387805 */ /* 0x000fe4000001ff00 */
[----:B------:R-:W-:Y:S02]  /*d500*/  CS2R R50, SRZ ;  /* 0x0000000000327805 */ /* 0x000fe4000001ff00 */
[----:B------:R-:W-:Y:S02]  /*d510*/  CS2R R52, SRZ ;  /* 0x0000000000347805 */ /* 0x000fe4000001ff00 */
[----:B------:R-:W-:-:S02]  /*d520*/  CS2R R46, SRZ ;  /* 0x00000000002e7805 */ /* 0x000fc4000001ff00 */
[----:B------:R-:W-:Y:S01]  /*d530*/  CS2R R48, SRZ ;  /* 0x0000000000307805 */ /* 0x000fe2000001ff00 */
[----:B------:R-:W-:Y:S02]  /*d540*/  ULDC.64 UR6, c[0x0][0x208] ;  /* 0x0000820000067ab9 */ /* 0x000fe40000000a00 */
[----:B------:R0:W5:Y:S04]  /*d550*/  @!P3 LD.E.64 R58, desc[UR6][R24.64] ;  /* 0x00000006183ab980 */ /* 0x000168000c101b00 */
[----:B------:R0:W5:Y:S01]  /*d560*/  @!P3 LD.E.64 R60, desc[UR6][R20.64] ;  /* 0x00000006143cb980 */ /* 0x000162000c101b00 */
[C---:B------:R-:W-:Y:S02]  /*d570*/  @!P1 SHF.L.U64.HI R28, R222.reuse, 0x1, R5 ;  /* 0x00000001de1c9819 */ /* 0x040fe40000010205 */
[----:B------:R-:W-:-:S02]  /*d580*/  @!P1 SHF.L.U32 R5, R222, 0x1, RZ ;  /* 0x00000001de059819 */ /* 0x000fc400000006ff */
[----:B------:R-:W-:Y:S02]  /*d590*/  @!P2 SHF.L.U64.HI R26, R221, 0x1, R11 ;  /* 0x00000001dd1aa819 */ /* 0x000fe4000001020b */
[----:B------:R-:W-:Y:S02]  /*d5a0*/  @!P0 SHF.L.U64.HI R34, R223, 0x1, R10 ;  /* 0x00000001df228819 */ /* 0x000fe4000001020a */
[-C--:B------:R-:W-:Y:S01]  /*d5b0*/  @!P1 IADD3 R10, P4, R6, R5.reuse, RZ ;  /* 0x00000005060a9210 */ /* 0x080fe20007f9e0ff */
[----:B------:R-:W-:Y:S01]  /*d5c0*/  @!P2 IMAD.X R15, R7, 0x1, R26, P6 ;  /* 0x00000001070fa824 */ /* 0x000fe200030e061a */
[----:B------:R-:W-:Y:S02]  /*d5d0*/  @!P1 IADD3 R4, P6, R8, R5, RZ ;  /* 0x0000000508049210 */ /* 0x000fe40007fde0ff */
[----:B------:R-:W-:Y:S01]  /*d5e0*/  @!P2 IADD3.X R13, R9, R26, RZ, P5, !PT ;  /* 0x0000001a090da210 */ /* 0x000fe20002ffe4ff */
[--C-:B------:R-:W-:Y:S01]  /*d5f0*/  @!P1 IMAD.X R11, R7, 0x1, R28.reuse, P4 ;  /* 0x00000001070b9824 */ /* 0x100fe200020e061c */
[-C--:B------:R-:W-:Y:S01]  /*d600*/  @!P0 IADD3 R6, P5, R6, R27.reuse, RZ ;  /* 0x0000001b06068210 */ /* 0x080fe20007fbe0ff */
[----:B------:R0:W5:Y:S01]  /*d610*/  @!P2 LD.E.64 R54, desc[UR6][R14.64] ;  /* 0x000000060e36a980 */ /* 0x000162000c101b00 */
[----:B------:R-:W-:Y:S01]  /*d620*/  @!P0 IADD3 R8, P4, R8, R27, RZ ;  /* 0x0000001b08088210 */ /* 0x000fe20007f9e0ff */
[----:B------:R-:W-:-:S02]  /*d630*/  @!P1 IMAD.X R5, R9, 0x1, R28, P6 ;  /* 0x0000000109059824 */ /* 0x000fc400030e061c */
[--C-:B------:R-:W-:Y:S01]  /*d640*/  @!P0 IMAD.X R7, R7, 0x1, R34.reuse, P5 ;  /* 0x0000000107078824 */ /* 0x100fe200028e0622 */
[----:B------:R0:W5:Y:S01]  /*d650*/  @!P2 LD.E.64 R56, desc[UR6][R12.64] ;  /* 0x000000060c38a980 */ /* 0x000162000c101b00 */
[----:B------:R-:W-:-:S03]  /*d660*/  @!P0 IMAD.X R9, R9, 0x1, R34, P4 ;  /* 0x0000000109098824 */ /* 0x000fc600020e0622 */
[----:B------:R0:W5:Y:S04]  /*d670*/  @!P1 LD.E.64 R50, desc[UR6][R10.64] ;  /* 0x000000060a329980 */ /* 0x000168000c101b00 */
[----:B------:R0:W5:Y:S04]  /*d680*/  @!P1 LD.E.64 R52, desc[UR6][R4.64] ;  /* 0x0000000604349980 */ /* 0x000168000c101b00 */
[----:B------:R0:W5:Y:S04]  /*d690*/  @!P0 LD.E.64 R46, desc[UR6][R6.64] ;  /* 0x00000006062e8980 */ /* 0x000168000c101b00 */
[----:B------:R0:W5:Y:S02]  /*d6a0*/  @!P0 LD.E.64 R48, desc[UR6][R8.64] ;  /* 0x0000000608308980 */ /* 0x000164000c101b00 */
.L_x_2796:
[----:B------:R-:W-:Y:S05]  /*d6b0*/  BSYNC B1 ;  /* 0x0000000000017941 */ /* 0x000fea0003800000 */
.L_x_2795:
[----:B0----5:R-:W-:Y:S01]  /*d6c0*/  IMAD.MOV.U32 R5, RZ, RZ, R47 ;  /* 0x000000ffff057224 */ /* 0x021fe200078e002f */
[----:B------:R-:W-:Y:S01]  /*d6d0*/  MOV R4, R46 ;  /* 0x0000002e00047202 */ /* 0x000fe20000000f00 */
[----:B------:R-:W-:Y:S01]  /*d6e0*/  IMAD.MOV.U32 R6, RZ, RZ, R50 ;  /* 0x000000ffff067224 */ /* 0x000fe200078e0032 */
[----:B------:R-:W-:Y:S01]  /*d6f0*/  UMOV UR4, 0xffffffff ;  /* 0xffffffff00047882 */ /* 0x000fe20000000000 */
[----:B--2---:R-:W-:Y:S01]  /*d700*/  IMAD.MOV.U32 R7, RZ, RZ, R51 ;  /* 0x000000ffff077224 */ /* 0x004fe200078e0033 */
[----:B------:R-:W-:Y:S01]  /*d710*/  PRMT R91, R4, 0x5410, R5 ;  /* 0x00005410045b7816 */ /* 0x000fe20000000005 */
[----:B------:R-:W-:Y:S01]  /*d720*/  IMAD.MOV.U32 R4, RZ, RZ, R54 ;  /* 0x000000ffff047224 */ /* 0x000fe200078e0036 */
[----:B------:R-:W-:Y:S01]  /*d730*/  PRMT R96, R96, 0x5410, R6 ;  /* 0x0000541060607816 */ /* 0x000fe20000000006 */
[----:B------:R-:W-:Y:S01]  /*d740*/  IMAD.MOV.U32 R6, RZ, RZ, R58 ;  /* 0x000000ffff067224 */ /* 0x000fe200078e003a */
[----:B------:R-:W-:Y:S01]  /*d750*/  PRMT R97, R7, 0x7610, R97 ;  /* 0x0000761007617816 */ /* 0x000fe20000000061 */
[----:B------:R-:W-:Y:S01]  /*d760*/  IMAD.MOV.U32 R7, RZ, RZ, R59 ;  /* 0x000000ffff077224 */ /* 0x000fe200078e003b */
[----:B------:R-:W-:-:S04]  /*d770*/  MOV R5, R55 ;  /* 0x0000003700057202 */ /* 0x000fc80000000f00 */
[----:B------:R-:W-:Y:S01]  /*d780*/  PRMT R101, R4, 0x5410, R5 ;  /* 0x0000541004657816 */ /* 0x000fe20000000005 */
[----:B------:R-:W-:Y:S01]  /*d790*/  IMAD.MOV.U32 R4, RZ, RZ, R48 ;  /* 0x000000ffff047224 */ /* 0x000fe200078e0030 */
[----:B------:R-:W-:Y:S01]  /*d7a0*/  PRMT R103, R6, 0x5410, R7 ;  /* 0x0000541006677816 */ /* 0x000fe20000000007 */
[----:B------:R-:W-:Y:S01]  /*d7b0*/  IMAD.MOV.U32 R5, RZ, RZ, R49 ;  /* 0x000000ffff057224 */ /* 0x000fe200078e0031 */
[----:B------:R-:W-:Y:S01]  /*d7c0*/  MOV R6, R52 ;  /* 0x0000003400067202 */ /* 0x000fe20000000f00 */
[----:B------:R-:W-:-:S03]  /*d7d0*/  IMAD.MOV.U32 R7, RZ, RZ, R53 ;  /* 0x000000ffff077224 */ /* 0x000fc600078e0035 */
[----:B------:R-:W-:Y:S01]  /*d7e0*/  PRMT R92, R4, 0x5410, R5 ;  /* 0x00005410045c7816 */ /* 0x000fe20000000005 */
[----:B------:R-:W-:Y:S01]  /*d7f0*/  IMAD.MOV.U32 R4, RZ, RZ, R56 ;  /* 0x000000ffff047224 */ /* 0x000fe200078e0038 */
[----:B------:R-:W-:Y:S01]  /*d800*/  PRMT R97, R97, 0x5410, R6 ;  /* 0x0000541061617816 */ /* 0x000fe20000000006 */
[----:B------:R-:W-:Y:S01]  /*d810*/  IMAD.MOV.U32 R5, RZ, RZ, R57 ;  /* 0x000000ffff057224 */ /* 0x000fe200078e0039 */
[----:B------:R-:W-:Y:S01]  /*d820*/  PRMT R98, R7, 0x7610, R98 ;  /* 0x0000761007627816 */ /* 0x000fe20000000062 */
[----:B------:R-:W-:Y:S01]  /*d830*/  IMAD.MOV.U32 R6, RZ, RZ, R60 ;  /* 0x000000ffff067224 */ /* 0x000fe200078e003c */
[----:B------:R-:W-:Y:S02]  /*d840*/  MOV R7, R61 ;  /* 0x0000003d00077202 */ /* 0x000fe40000000f00 */
[----:B------:R-:W-:Y:S02]  /*d850*/  PRMT R102, R4, 0x5410, R5 ;  /* 0x0000541004667816 */ /* 0x000fe40000000005 */
[----:B------:R-:W-:Y:S01]  /*d860*/  PRMT R104, R6, 0x5410, R7 ;  /* 0x0000541006687816 */ /* 0x000fe20000000007 */
[----:B------:R-:W-:Y:S06]  /*d870*/  BRA.DIV UR4, `(.L_x_2797) ;  /* 0x0000025a04a07947 */ /* 0x000fec000b800000 */
[----:B------:R0:W2:Y:S04]  /*d880*/  SHFL.IDX PT, R7, R33, 0x2, 0x181f ;  /* 0x00581f0021077f89 */ /* 0x0000a800000e0000 */
[----:B------:R0:W0:Y:S04]  /*d890*/  SHFL.IDX PT, R6, R32, 0x2, 0x181f ;  /* 0x00581f0020067f89 */ /* 0x00002800000e0000 */
[----:B---3--:R3:W0:Y:S04]  /*d8a0*/  SHFL.IDX PT, R9, R31, 0x2, 0x181f ;  /* 0x00581f001f097f89 */ /* 0x00862800000e0000 */
[----:B----4-:R3:W4:Y:S02]  /*d8b0*/  SHFL.IDX PT, R8, R30, 0x2, 0x181f ;  /* 0x00581f001e087f89 */ /* 0x01072400000e0000 */
.L_x_3119:
        /* <DEDUP_REMOVED lines=14> */
[----:B------:R-:W3:Y:S04]  /*d9a0*/  LDL R10, [R1+0x120] ;  /* 0x00012000010a7983 */ /* 0x000ee80000100800 */
[----:B------:R-:W3:Y:S01]  /*d9b0*/  LDL R5, [R1+0x124] ;  /* 0x0001240001057983 */ /* 0x000ee20000100800 */
[----:B------:R-:W-:Y:S02]  /*d9c0*/  ISETP.GE.AND P3, PT, R216, UR4, PT ;  /* 0x00000004d8007c0c */ /* 0x000fe4000bf66270 */
[----:B------:R-:W-:Y:S02]  /*d9d0*/  ISETP.GE.AND P2, PT, R221, UR4, PT ;  /* 0x00000004dd007c0c */ /* 0x000fe4000bf46270 */
[----:B------:R-:W-:Y:S02]  /*d9e0*/  ISETP.GE.AND P1, PT, R222, UR4, PT ;  /* 0x00000004de007c0c */ /* 0x000fe4000bf26270 */
[----:B------:R-:W-:-:S07]  /*d9f0*/  ISETP.GE.AND P0, PT, R223, UR4, PT ;  /* 0x00000004df007c0c */ /* 0x000fce000bf06270 */
[C---:B------:R-:W-:Y:S01]  /*da00*/  @!P3 IMAD.SHL.U32 R21, R216.reuse, 0x2, RZ ;  /* 0x00000002d815b824 */ /* 0x040fe200078e00ff */
[----:B------:R-:W-:Y:S01]  /*da10*/  @!P3 SHF.L.U64.HI R4, R216, 0x1, R217 ;  /* 0x00000001d804b819 */ /* 0x000fe200000102d9 */
[----:B------:R-:W-:-:S03]  /*da20*/  @!P2 IMAD.SHL.U32 R15, R221, 0x2, RZ ;  /* 0x00000002dd0fa824 */ /* 0x000fc600078e00ff */
[-C--:B0-----:R-:W-:Y:S01]  /*da30*/  @!P3 IADD3 R24, P5, R6, R21.reuse, RZ ;  /* 0x000000150618b210 */ /* 0x081fe20007fbe0ff */
[----:B------:R-:W-:Y:S01]  /*da40*/  @!P1 IMAD.SHL.U32 R13, R222, 0x2, RZ ;  /* 0x00000002de0d9824 */ /* 0x000fe200078e00ff */
[----:B----4-:R-:W-:Y:S02]  /*da50*/  @!P3 IADD3 R20, P4, R8, R21, RZ ;  /* 0x000000150814b210 */ /* 0x010fe40007f9e0ff */
[-C--:B------:R-:W-:Y:S01]  /*da60*/  @!P2 IADD3 R14, P6, R6, R15.reuse, RZ ;  /* 0x0000000f060ea210 */ /* 0x080fe20007fde0ff */
[--C-:B--2---:R-:W-:Y:S01]  /*da70*/  @!P3 IMAD.X R25, R7, 0x1, R4.reuse, P5 ;  /* 0x000000010719b824 */ /* 0x104fe200028e0604 */
[----:B------:R-:W-:Y:S01]  /*da80*/  @!P2 IADD3 R12, P5, R8, R15, RZ ;  /* 0x0000000f080ca210 */ /* 0x000fe20007fbe0ff */
[----:B------:R-:W-:Y:S01]  /*da90*/  @!P3 IMAD.X R21, R9, 0x1, R4, P4 ;  /* 0x000000010915b824 */ /* 0x000fe200020e0604 */
[----:B------:R-:W-:Y:S02]  /*daa0*/  @!P0 SHF.L.U32 R27, R223, 0x1, RZ ;  /* 0x00000001df1b8819 */ /* 0x000fe400000006ff */
[----:B------:R-:W-:-:S02]  /*dab0*/  CS2R R42, SRZ ;  /* 0x00000000002a7805 */ /* 0x000fc4000001ff00 */
[----:B------:R-:W-:Y:S02]  /*dac0*/  CS2R R44, SRZ ;  /* 0x00000000002c7805 */ /* 0x000fe4000001ff00 */
[----:B------:R-:W-:Y:S02]  /*dad0*/  CS2R R38, SRZ ;  /* 0x0000000000267805 */ /* 0x000fe4000001ff00 */
[----:B------:R-:W-:Y:S02]  /*dae0*/  CS2R R40, SRZ ;  /* 0x0000000000287805 */ /* 0x000fe4000001ff00 */
[----:B------:R-:W-:Y:S02]  /*daf0*/  CS2R R34, SRZ ;  /* 0x0000000000227805 */ /* 0x000fe4000001ff00 */
[----:B------:R-:W-:Y:S02]  /*db00*/  CS2R R36, SRZ ;  /* 0x0000000000247805 */ /* 0x000fe4000001ff00 */
[----:B------:R-:W-:Y:S01]  /*db10*/  CS2R R28, SRZ ;  /* 0x00000000001c7805 */ /* 0x000fe2000001ff00 */
[----:B------:R-:W-:-:S02]  /*db20*/  ULDC.64 UR6, c[0x0][0x208] ;  /* 0x0000820000067ab9 */ /* 0x000fc40000000a00 */
[----:B------:R0:W5:Y:S04]  /*db30*/  @!P3 LD.E.64 R42, desc[UR6][R24.64] ;  /* 0x00000006182ab980 */ /* 0x000168000c101b00 */
[----:B------:R0:W5:Y:S01]  /*db40*/  @!P3 LD.E.64 R44, desc[UR6][R20.64] ;  /* 0x00000006142cb980 */ /* 0x000162000c101b00 */
[----:B---3--:R-:W-:Y:S02]  /*db50*/  @!P2 SHF.L.U64.HI R11, R221, 0x1, R11 ;  /* 0x00000001dd0ba819 */ /* 0x008fe4000001020b */
[----:B------:R-:W-:-:S03]  /*db60*/  @!P0 SHF.L.U64.HI R26, R223, 0x1, R10 ;  /* 0x00000001df1a8819 */ /* 0x000fc6000001020a */
[----:B------:R-:W-:Y:S01]  /*db70*/  @!P2 IMAD.X R15, R7, 0x1, R11, P6 ;  /* 0x00000001070fa824 */ /* 0x000fe200030e060b */
[-C--:B------:R-:W-:Y:S02]  /*db80*/  @!P1 IADD3 R10, P4, R6, R13.reuse, RZ ;  /* 0x0000000d060a9210 */ /* 0x080fe40007f9e0ff */
[----:B------:R-:W-:Y:S02]  /*db90*/  @!P1 SHF.L.U64.HI R5, R222, 0x1, R5 ;  /* 0x00000001de059819 */ /* 0x000fe40000010205 */
[----:B------:R-:W-:Y:S01]  /*dba0*/  @!P1 IADD3 R4, P6, R8, R13, RZ ;  /* 0x0000000d08049210 */ /* 0x000fe20007fde0ff */
[----:B------:R-:W-:Y:S01]  /*dbb0*/  @!P2 IMAD.X R13, R9, 0x1, R11, P5 ;  /* 0x00000001090da824 */ /* 0x000fe200028e060b */
[----:B------:R-:W-:Y:S01]  /*dbc0*/  @!P1 IADD3.X R11, R7, R5, RZ, P4, !PT ;  /* 0x00000005070b9210 */ /* 0x000fe200027fe4ff */
[----:B------:R0:W5:Y:S01]  /*dbd0*/  @!P2 LD.E.64 R38, desc[UR6][R14.64] ;  /* 0x000000060e26a980 */ /* 0x000162000c101b00 */
[-C--:B------:R-:W-:Y:S02]  /*dbe0*/  @!P0 IADD3 R6, P5, R6, R27.reuse, RZ ;  /* 0x0000001b06068210 */ /* 0x080fe40007fbe0ff */
[----:B------:R-:W-:Y:S01]  /*dbf0*/  @!P0 IADD3 R8, P4, R8, R27, RZ ;  /* 0x0000001b08088210 */ /* 0x000fe20007f9e0ff */
[----:B------:R-:W-:Y:S01]  /*dc00*/  @!P1 IMAD.X R5, R9, 0x1, R5, P6 ;  /* 0x0000000109059824 */ /* 0x000fe200030e0605 */
[----:B------:R0:W5:Y:S01]  /*dc10*/  @!P2 LD.E.64 R40, desc[UR6][R12.64] ;  /* 0x000000060c28a980 */ /* 0x000162000c101b00 */
[----:B------:R-:W-:-:S02]  /*dc20*/  @!P0 IMAD.X R7, R7, 0x1, R26, P5 ;  /* 0x0000000107078824 */ /* 0x000fc400028e061a */
[----:B------:R-:W-:Y:S01]  /*dc30*/  @!P0 IMAD.X R9, R9, 0x1, R26, P4 ;  /* 0x0000000109098824 */ /* 0x000fe200020e061a */
[----:B------:R-:W-:Y:S01]  /*dc40*/  CS2R R26, SRZ ;  /* 0x00000000001a7805 */ /* 0x000fe2000001ff00 */
[----:B------:R0:W5:Y:S04]  /*dc50*/  @!P1 LD.E.64 R34, desc[UR6][R10.64] ;  /* 0x000000060a229980 */ /* 0x000168000c101b00 */
[----:B------:R0:W5:Y:S04]  /*dc60*/  @!P1 LD.E.64 R36, desc[UR6][R4.64] ;  /* 0x0000000604249980 */ /* 0x000168000c101b00 */
[----:B------:R0:W5:Y:S04]  /*dc70*/  @!P0 LD.E.64 R28, desc[UR6][R6.64] ;  /* 0x00000006061c8980 */ /* 0x000168000c101b00 */
[----:B------:R0:W5:Y:S02]  /*dc80*/  @!P0 LD.E.64 R26, desc[UR6][R8.64] ;  /* 0x00000006081a8980 */ /* 0x000164000c101b00 */
.L_x_2799:
[----:B------:R-:W-:Y:S05]  /*dc90*/  BSYNC B1 ;  /* 0x0000000000017941 */ /* 0x000fea0003800000 */
.L_x_2798:
[----:B0-2--5:R-:W-:Y:S01]  /*dca0*/  IMAD.MOV.U32 R7, RZ, RZ, R28 ;  /* 0x000000ffff077224 */ /* 0x025fe200078e001c */
[----:B------:R-:W-:Y:S01]  /*dcb0*/  MOV R6, R29 ;  /* 0x0000001d00067202 */ /* 0x000fe20000000f00 */
[----:B------:R-:W-:Y:S01]  /*dcc0*/  IMAD.MOV.U32 R5, RZ, RZ, R34 ;  /* 0x000000ffff057224 */ /* 0x000fe200078e0022 */
[----:B------:R-:W-:Y:S01]  /*dcd0*/  UMOV UR4, 0xffffffff ;  /* 0xffffffff00047882 */ /* 0x000fe20000000000 */
        /* <DEDUP_REMOVED lines=17> */
[----:B------:R-:W-:Y:S02]  /*ddf0*/  IMAD.MOV.U32 R4, RZ, RZ, R45 ;  /* 0x000000ffff047224 */ /* 0x000fe400078e002d */
[----:B------:R-:W-:Y:S01]  /*de00*/  IMAD.MOV.U32 R7, RZ, RZ, R40 ;  /* 0x000000ffff077224 */ /* 0x000fe200078e0028 */
[----:B------:R-:W-:Y:S01]  /*de10*/  PRMT R99, R99, 0x5410, R5 ;  /* 0x0000541063637816 */ /* 0x000fe20000000005 */
[----:B------:R-:W-:Y:S01]  /*de20*/  IMAD.MOV.U32 R6, RZ, RZ, R41 ;  /* 0x000000ffff067224 */ /* 0x000fe200078e0029 */
[----:B------:R-:W-:Y:S02]  /*de30*/  PRMT R100, R4, 0x7610, R100 ;  /* 0x0000761004647816 */ /* 0x000fe40000000064 */
[----:B------:R-:W-:-:S02]  /*de40*/  CS2R R4, SRZ ;  /* 0x0000000000047805 */ /* 0x000fc4000001ff00 */
[----:B------:R-:W-:Y:S01]  /*de50*/  PRMT R94, R7, 0x5410, R6 ;  /* 0x00005410075e7816 */ /* 0x000fe20000000006 */
[----:B------:R-:W-:Y:S06]  /*de60*/  BRA.DIV UR4, `(.L_x_2800) ;  /* 0x0000025604987947 */ /* 0x000fec000b800000 */
[----:B------:R0:W2:Y:S04]  /*de70*/  SHFL.IDX PT, R78, R33, 0x3, 0x181f ;  /* 0x00781f00214e7f89 */ /* 0x0000a800000e0000 */
[----:B------:R0:W0:Y:S04]  /*de80*/  SHFL.IDX PT, R80, R32, 0x3, 0x181f ;  /* 0x00781f0020507f89 */ /* 0x00002800000e0000 */
[----:B------:R0:W0:Y:S04]  /*de90*/  SHFL.IDX PT, R79, R31, 0x3, 0x181f ;  /* 0x00781f001f4f7f89 */ /* 0x00002800000e0000 */
[----:B------:R0:W0:Y:S02]  /*dea0*/  SHFL.IDX PT, R12, R30, 0x3, 0x181f ;  /* 0x00781f001e0c7f89 */ /* 0x00002400000e0000 */
.L_x_3125:
[----:B------:R-:W-:Y:S01]  /*deb0*/  IADD3 R0, R0, 0x60, RZ ;  /* 0x0000006000007810 */ /* 0x000fe20007ffe0ff */
[----:B------:R-:W-:Y:S01]  /*dec0*/  BSSY B1, `(.L_x_2801) ;  /* 0x000003b000017945 */ /* 0x000fe20003800000 */
[----:B------:R-:W-:Y:S02]  /*ded0*/  CS2R R6, SRZ ;  /* 0x0000000000067805 */ /* 0x000fe4000001ff00 */
[----:B------:R-:W-:Y:S02]  /*dee0*/  CS2R R20, SRZ ;  /* 0x0000000000147805 */ /* 0x000fe4000001ff00 */
[----:B------:R-:W-:Y:S02]  /*def0*/  ISETP.GE.AND P0, PT, R0, R3, PT ;  /* 0x000000030000720c */ /* 0x000fe40003f06270 */
[----:B01-3--:R-:W-:Y:S02]  /*df00*/  CS2R R30, SRZ ;  /* 0x00000000001e7805 */ /* 0x00bfe4000001ff00 */
[----:B----4-:R-:W-:-:S02]  /*df10*/  CS2R R8, SRZ ;  /* 0x0000000000087805 */ /* 0x010fc4000001ff00 */
[----:B------:R-:W-:Y:S02]  /*df20*/  CS2R R10, SRZ ;  /* 0x00000000000a7805 */ /* 0x000fe4000001ff00 */
[----:B------:R-:W-:Y:S02]  /*df30*/  CS2R R24, SRZ ;  /* 0x0000000000187805 */ /* 0x000fe4000001ff00 */
[----:B------:R-:W-:-:S03]  /*df40*/  CS2R R32, SRZ ;  /* 0x0000000000207805 */ /* 0x000fc6000001ff00 */
[----:B------:R-:W-:Y:S05]  /*df50*/  @P0 BRA `(.L_x_2802) ;  /* 0x0000000000c40947 */ /* 0x000fea0003800000 */
[----:B------:R-:W3:Y:S01]  /*df60*/  LDL R15, [R1+0x128] ;  /* 0x00012800010f7983 */ /* 0x000ee20000100800 */
[----:B------:R-:W-:-:S03]  /*df70*/  ULDC UR4, c[0x0][0x3f4] ;  /* 0x0000fd0000047ab9 */ /* 0x000fc60000000800 */
[----:B------:R-:W4:Y:S04]  /*df80*/  LDL R13, [R1+0x124] ;  /* 0x00012400010d7983 */ /* 0x000f280000100800 */
[----:B------:R-:W4:Y:S01]  /*df90*/  LDL R14, [R1+0x120] ;  /* 0x00012000010e7983 */ /* 0x000f220000100800 */
[----:B------:R-:W-:Y:S02]  /*dfa0*/  ISETP.GE.AND P2, PT, R216, UR4, PT ;  /* 0x00000004d8007c0c */ /* 0x000fe4000bf46270 */
[----:B------:R-:W-:Y:S02]  /*dfb0*/  CS2R R30, SRZ ;  /* 0x00000000001e7805 */ /* 0x000fe4000001ff00 */
[----:B------:R-:W-:Y:S01]  /*dfc0*/  ISETP.GE.AND P3, PT, R221, UR4, PT ;  /* 0x00000004dd007c0c */ /* 0x000fe2000bf66270 */
[----:B------:R-:W-:Y:S01]  /*dfd0*/  ULDC.64 UR6, c[0x0][0x208] ;  /* 0x0000820000067ab9 */ /* 0x000fe20000000a00 */
[----:B------:R-:W-:-:S07]  /*dfe0*/  CS2R R32, SRZ ;  /* 0x0000000000207805 */ /* 0x000fce000001ff00 */
[C---:B------:R-:W-:Y:S01]  /*dff0*/  @!P2 IMAD.SHL.U32 R4, R216.reuse, 0x2, RZ ;  /* 0x00000002d804a824 */ /* 0x040fe200078e00ff */
[----:B------:R-:W-:-:S03]  /*e000*/  @!P2 SHF.L.U64.HI R5, R216, 0x1, R217 ;  /* 0x00000001d805a819 */ /* 0x000fc600000102d9 */
[----:B------:R-:W-:Y:S01]  /*e010*/  @!P3 IMAD.SHL.U32 R0, R221, 0x2, RZ ;  /* 0x00000002dd00b824 */ /* 0x000fe200078e00ff */
[-C--:B------:R-:W-:Y:S02]  /*e020*/  @!P2 IADD3 R6, P0, R80, R4.reuse, RZ ;  /* 0x000000045006a210 */ /* 0x080fe40007f1e0ff */
[----:B------:R-:W-:-:S03]  /*e030*/  @!P2 IADD3 R4, P1, R12, R4, RZ ;  /* 0x000000040c04a210 */ /* 0x000fc60007f3e0ff */
[--C-:B--2---:R-:W-:Y:S02]  /*e040*/  @!P2 IMAD.X R7, R78, 0x1, R5.reuse, P0 ;  /* 0x000000014e07a824 */ /* 0x104fe400000e0605 */
[----:B------:R-:W-:Y:S01]  /*e050*/  @!P2 IMAD.X R5, R79, 0x1, R5, P1 ;  /* 0x000000014f05a824 */ /* 0x000fe200008e0605 */
[----:B------:R-:W-:Y:S02]  /*e060*/  ISETP.GE.AND P1, PT, R222, UR4, PT ;  /* 0x00000004de007c0c */ /* 0x000fe4000bf26270 */
[----:B------:R0:W5:Y:S04]  /*e070*/  @!P2 LD.E.64 R30, desc[UR6][R6.64] ;  /* 0x00000006061ea980 */ /* 0x000168000c101b00 */
[----:B------:R1:W5:Y:S01]  /*e080*/  @!P2 LD.E.64 R32, desc[UR6][R4.64] ;  /* 0x000000060420a980 */ /* 0x000362000c101b00 */
[----:B0-----:R-:W-:-:S02]  /*e090*/  @!P3 IADD3 R6, P0, R80, R0, RZ ;  /* 0x000000005006b210 */ /* 0x001fc40007f1e0ff */
[----:B------:R-:W-:Y:S02]  /*e0a0*/  CS2R R24, SRZ ;  /* 0x0000000000187805 */ /* 0x000fe4000001ff00 */
[----:B------:R-:W-:Y:S02]  /*e0b0*/  CS2R R20, SRZ ;  /* 0x0000000000147805 */ /* 0x000fe4000001ff00 */
[----:B------:R-:W-:Y:S02]  /*e0c0*/  ISETP.GE.AND P2, PT, R223, UR4, PT ;  /* 0x00000004df007c0c */ /* 0x000fe4000bf46270 */
[----:B------:R-:W-:Y:S02]  /*e0d0*/  CS2R R10, SRZ ;  /* 0x00000000000a7805 */ /* 0x000fe4000001ff00 */
[----:B---3--:R-:W-:-:S04]  /*e0e0*/  @!P3 SHF.L.U64.HI R8, R221, 0x1, R15 ;  /* 0x00000001dd08b819 */ /* 0x008fc8000001020f */
[----:B------:R-:W-:Y:S02]  /*e0f0*/  @!P3 IADD3.X R7, R78, R8, RZ, P0, !PT ;  /* 0x000000084e07b210 */ /* 0x000fe400007fe4ff */
[----:B-1----:R-:W-:-:S03]  /*e100*/  @!P3 IADD3 R4, P0, R12, R0, RZ ;  /* 0x000000000c04b210 */ /* 0x002fc60007f1e0ff */
[----:B------:R0:W5:Y:S02]  /*e110*/  @!P3 LD.E.64 R20, desc[UR6][R6.64] ;  /* 0x000000060614b980 */ /* 0x000164000c101b00 */
[----:B------:R-:W-:Y:S02]  /*e120*/  @!P3 IMAD.X R5, R79, 0x1, R8, P0 ;  /* 0x000000014f05b824 */ /* 0x000fe400000e0608 */
[C---:B------:R-:W-:Y:S01]  /*e130*/  @!P1 IMAD.SHL.U32 R8, R222.reuse, 0x2, RZ ;  /* 0x00000002de089824 */ /* 0x040fe200078e00ff */
[----:B----4-:R-:W-:Y:S02]  /*e140*/  @!P1 SHF.L.U64.HI R0, R222, 0x1, R13 ;  /* 0x00000001de009819 */ /* 0x010fe4000001020d */
[----:B------:R1:W5:Y:S01]  /*e150*/  @!P3 LD.E.64 R24, desc[UR6][R4.64] ;  /* 0x000000060418b980 */ /* 0x000362000c101b00 */
[----:B0-----:R-:W-:Y:S02]  /*e160*/  CS2R R6, SRZ ;  /* 0x0000000000067805 */ /* 0x001fe4000001ff00 */
[----:B-1----:R-:W-:-:S05]  /*e170*/  @!P1 IADD3 R4, P0, R80, R8, RZ ;  /* 0x0000000850049210 */ /* 0x002fca0007f1e0ff */
[----:B------:R-:W-:Y:S01]  /*e180*/  @!P1 IMAD.X R5, R78, 0x1, R0, P0 ;  /* 0x000000014e059824 */ /* 0x000fe200000e0600 */
[----:B------:R-:W-:-:S04]  /*e190*/  @!P2 SHF.L.U32 R13, R223, 0x1, RZ ;  /* 0x00000001df0da819 */ /* 0x000fc800000006ff */
[----:B------:R0:W5:Y:S02]  /*e1a0*/  @!P1 LD.E.64 R6, desc[UR6][R4.64] ;  /* 0x0000000604069980 */ /* 0x000164000c101b00 */
[----:B0-----:R-:W-:-:S05]  /*e1b0*/  @!P1 IADD3 R4, P0, R12, R8, RZ ;  /* 0x000000080c049210 */ /* 0x001fca0007f1e0ff */
[----:B------:R-:W-:Y:S01]  /*e1c0*/  @!P1 IMAD.X R5, R79, 0x1, R0, P0 ;  /* 0x000000014f059824 */ /* 0x000fe200000e0600 */
[-C--:B------:R-:W-:Y:S02]  /*e1d0*/  @!P2 IADD3 R8, P0, R80, R13.reuse, RZ ;  /* 0x0000000d5008a210 */ /* 0x080fe40007f1e0ff */
[----:B------:R-:W-:Y:S02]  /*e1e0*/  @!P2 SHF.L.U64.HI R0, R223, 0x1, R14 ;  /* 0x00000001df00a819 */ /* 0x000fe4000001020e */
[----:B------:R0:W5:Y:S01]  /*e1f0*/  @!P1 LD.E.64 R10, desc[UR6][R4.64] ;  /* 0x00000006040a9980 */ /* 0x000162000c101b00 */
[----:B------:R-:W-:Y:S02]  /*e200*/  @!P2 IADD3 R12, P1, R12, R13, RZ ;  /* 0x0000000d0c0ca210 */ /* 0x000fe40007f3e0ff */
[--C-:B------:R-:W-:Y:S01]  /*e210*/  @!P2 IMAD.X R9, R78, 0x1, R0.reuse, P0 ;  /* 0x000000014e09a824 */ /* 0x100fe200000e0600 */
[----:B0-----:R-:W-:Y:S02]  /*e220*/  CS2R R4, SRZ ;  /* 0x0000000000047805 */ /* 0x001fe4000001ff00 */
[----:B------:R-:W-:-:S04]  /*e230*/  @!P2 IMAD.X R13, R79, 0x1, R0, P1 ;  /* 0x000000014f0da824 */ /* 0x000fc800008e0600 */
[----:B------:R0:W5:Y:S02]  /*e240*/  @!P2 LD.E.64 R4, desc[UR6][R8.64] ;  /* 0x000000060804a980 */ /* 0x000164000c101b00 */
[----:B0-----:R-:W-:-:S06]  /*e250*/  CS2R R8, SRZ ;  /* 0x0000000000087805 */ /* 0x001fcc000001ff00 */
[----:B------:R0:W5:Y:S02]  /*e260*/  @!P2 LD.E.64 R8, desc[UR6][R12.64] ;  /* 0x000000060c08a980 */ /* 0x000164000c101b00 */
.L_x_2802:
[----:B------:R-:W-:Y:S05]  /*e270*/  BSYNC B1 ;  /* 0x0000000000017941 */ /* 0x000fea0003800000 */
.L_x_2801:
[----:B0-----:R-:W3:Y:S01]  /*e280*/  LDL R12, [R1+0x94] ;  /* 0x00009400010c7983 */ /* 0x001ee20000100800 */
[----:B------:R-:W-:Y:S01]  /*e290*/  BSSY B1, `(.L_x_2803) ;  /* 0x0000007000017945 */ /* 0x000fe20003800000 */
[----:B---3--:R-:W-:-:S04]  /*e2a0*/  LEA.HI R0, R12, R12, RZ, 0x1 ;  /* 0x0000000c0c007211 */ /* 0x008fc800078f08ff */
[----:B------:R-:W-:-:S05]  /*e2b0*/  LOP3.LUT R0, R0, 0xfffffffe, RZ, 0xc0, !PT ;  /* 0xfffffffe00007812 */ /* 0x000fca00078ec0ff */
[----:B------:R-:W-:-:S05]  /*e2c0*/  IMAD.IADD R0, R12, 0x1, -R0 ;  /* 0x000000010c007824 */ /* 0x000fca00078e0a00 */
[----:B------:R-:W-:-:S04]  /*e2d0*/  SHF.L.U32 R0, R0, 0x1f, RZ ;  /* 0x0000001f00007819 */ /* 0x000fc800000006ff */
[----:B------:R-:W0:Y:S02]  /*e2e0*/  SYNCS.PHASECHK.TRANS64.TRYWAIT P0, [R23+URZ+0x38800], R0 ;  /* 0x03880000170075a7 */ /* 0x000e24000800017f */
[----:B0-----:R-:W-:Y:S05]  /*e2f0*/  @!P0 BRA `(.L_x_2804) ;  /* 0x0000025000e88947 */ /* 0x001fea0003800000 */
.L_x_3126:
[----:B------:R-:W-:Y:S05]  /*e300*/  BSYNC B1 ;  /* 0x0000000000017941 */ /* 0x000fea0003800000 */
.L_x_2803:
[----:B------:R-:W3:Y:S01]  /*e310*/  LDL R13, [R1+0x68] ;  /* 0x00006800010d7983 */ /* 0x000ee20000100800 */
[----:B-----5:R-:W-:Y:S01]  /*e320*/  IMAD.MOV.U32 R12, RZ, RZ, R4 ;  /* 0x000000ffff0c7224 */ /* 0x020fe200078e0004 */
[----:B0-----:R-:W-:Y:S01]  /*e330*/  MOV R0, R5 ;  /* 0x0000000500007202 */ /* 0x001fe20000000f00 */
[----:B------:R-:W-:Y:S03]  /*e340*/  BSSY B1, `(.L_x_2805) ;  /* 0x00000d3000017945 */ /* 0x000fe60003800000 */
[----:B--2---:R-:W-:Y:S01]  /*e350*/  PRMT R78, R12, 0x5410, R0 ;  /* 0x000054100c4e7816 */ /* 0x004fe20000000000 */
        /* <DEDUP_REMOVED lines=13> */
[----:B------:R-:W-:-:S04]  /*e430*/  MOV R0, R11 ;  /* 0x0000000b00007202 */ /* 0x000fc80000000f00 */
[----:B------:R-:W-:Y:S01]  /*e440*/  PRMT R83, R12, 0x5410, R0 ;  /* 0x000054100c537816 */ /* 0x000fe20000000000 */
[----:B------:R-:W-:Y:S01]  /*e450*/  IMAD.MOV.U32 R12, RZ, RZ, R24 ;  /* 0x000000ffff0c7224 */ /* 0x000fe200078e0018 */
[----:B---3--:R-:W-:Y:S01]  /*e460*/  VIADDMNMX R0, R3, -R13, 0x80, PT ;  /* 0x0000008003007446 */ /* 0x008fe2000380090d */
        /* <DEDUP_REMOVED lines=14> */
[----:B------:R-:W-:Y:S02]  /*e550*/  SHF.R.U64 R3, R74, 0x10, R75 ;  /* 0x000000104a037819 */ /* 0x000fe4000000124b */
[--C-:B------:R-:W-:Y:S02]  /*e560*/  SHF.R.U64 R74, R76, 0x10, R77.reuse ;  /* 0x000000104c4a7819 */ /* 0x100fe4000000124d */
[----:B------:R-:W-:Y:S01]  /*e570*/  SHF.R.U32.HI R76, RZ, 0x10, R77 ;  /* 0x00000010ff4c7819 */ /* 0x000fe2000001164d */
[----:B------:R-:W-:Y:S01]  /*e580*/  HADD2.F32 R3, -RZ, R3.H0_H0 ;  /* 0x20000003ff037230 */ /* 0x000fe20000004100 */
[----:B------:R-:W-:Y:S01]  /*e590*/  SHF.R.U32.HI R75, RZ, 0x10, R75 ;  /* 0x00000010ff4b7819 */ /* 0x000fe2000001164b */
[----:B------:R-:W-:Y:S02]  /*e5a0*/  HADD2.F32 R74, -RZ, R74.H0_H0 ;  /* 0x2000004aff4a7230 */ /* 0x000fe40000004100 */
[----:B------:R-:W-:-:S02]  /*e5b0*/  HADD2.F32 R76, -RZ, R76.H0_H0 ;  /* 0x2000004cff4c7230 */ /* 0x000fc40000004100 */
[----:B------:R-:W-:Y:S02]  /*e5c0*/  HADD2.F32 R75, -RZ, R75.H0_H0 ;  /* 0x2000004bff4b7230 */ /* 0x000fe40000004100 */
[--C-:B0-----:R-:W-:Y:S02]  /*e5d0*/  HADD2.F32 R77, -RZ, R15.reuse.H1_H1 ;  /* 0x3000000fff4d7230 */ /* 0x101fe40000004100 */
[----:B------:R-:W-:-:S03]  /*e5e0*/  HADD2.F32 R15, -RZ, R15.H0_H0 ;  /* 0x2000000fff0f7230 */ /* 0x000fc60000004100 */
[----:B------:R-:W-:-:S04]  /*e5f0*/  FMUL.FTZ R87, R77, R76 ;  /* 0x0000004c4d577220 */ /* 0x000fc80000410000 */
[-C--:B------:R-:W-:Y:S01]  /*e600*/  FFMA.FTZ R87, R15, R75.reuse, -R87 ;  /* 0x0000004b0f577223 */ /* 0x080fe20000010857 */
[----:B------:R-:W-:Y:S01]  /*e610*/  FMUL.FTZ R75, R77, R75 ;  /* 0x0000004b4d4b7220 */ /* 0x000fe20000410000 */
[----:B------:R-:W-:-:S03]  /*e620*/  HADD2.F32 R77, -RZ, R12.H1_H1 ;  /* 0x3000000cff4d7230 */ /* 0x000fc60000004100 */
[----:B------:R-:W-:Y:S01]  /*e630*/  FFMA.FTZ R15, R15, R76, R75 ;  /* 0x0000004c0f0f7223 */ /* 0x000fe2000001004b */
[----:B------:R-:W-:Y:S02]  /*e640*/  HADD2.F32 R76, -RZ, R112.H0_H0 ;  /* 0x20000070ff4c7230 */ /* 0x000fe40000004100 */
[----:B------:R-:W-:Y:S02]  /*e650*/  HADD2.F32 R75, -RZ, R89.H1_H1 ;  /* 0x30000059ff4b7230 */ /* 0x000fe40000004100 */
[----:B------:R-:W-:Y:S01]  /*e660*/  F2FP.F16.F32.PACK_AB R15, R15, R87 ;  /* 0x000000570f0f723e */ /* 0x000fe200000000ff */
[----:B------:R-:W-:Y:S02]  /*e670*/  HADD2.F32 R87, -RZ, R12.H0_H0 ;  /* 0x2000000cff577230 */ /* 0x000fe40000004100 */
[----:B------:R-:W-:-:S04]  /*e680*/  FMUL.FTZ R12, R77, R76 ;  /* 0x0000004c4d0c7220 */ /* 0x000fc80000410000 */
[-C--:B------:R-:W-:Y:S01]  /*e690*/  FFMA.FTZ R12, R87, R75.reuse, -R12 ;  /* 0x0000004b570c7223 */ /* 0x080fe2000001080c */
[----:B------:R-:W-:Y:S01]  /*e6a0*/  FMUL.FTZ R75, R77, R75 ;  /* 0x0000004b4d4b7220 */ /* 0x000fe20000410000 */
[----:B------:R-:W-:-:S03]  /*e6b0*/  HADD2.F32 R77, -RZ, R14.H1_H1 ;  /* 0x3000000eff4d7230 */ /* 0x000fc60000004100 */
[----:B------:R-:W-:Y:S01]  /*e6c0*/  FFMA.FTZ R75, R87, R76, R75 ;  /* 0x0000004c574b7223 */ /* 0x000fe2000001004b */
[----:B------:R-:W-:Y:S02]  /*e6d0*/  HADD2.F32 R76, -RZ, R112.H1_H1 ;  /* 0x30000070ff4c7230 */ /* 0x000fe40000004100 */
[----:B------:R-:W-:Y:S02]  /*e6e0*/  HADD2.F32 R87, -RZ, R89.H0_H0 ;  /* 0x20000059ff577230 */ /* 0x000fe40000004100 */
[----:B------:R-:W-:Y:S02]  /*e6f0*/  HADD2.F32 R89, -RZ, R14.H0_H0 ;  /* 0x2000000eff597230 */ /* 0x000fe40000004100 */
[----:B------:R-:W-:Y:S01]  /*e700*/  FMUL.FTZ R14, R77, R76 ;  /* 0x0000004c4d0e7220 */ /* 0x000fe20000410000 */
[----:B------:R-:W-:Y:S01]  /*e710*/  F2FP.F16.F32.PACK_AB R12, R75, R12 ;  /* 0x0000000c4b0c723e */ /* 0x000fe200000000ff */
[-C--:B------:R-:W-:Y:S02]  /*e720*/  FMUL.FTZ R77, R77, R87.reuse ;  /* 0x000000574d4d7220 */ /* 0x080fe40000410000 */
[----:B------:R-:W-:Y:S01]  /*e730*/  FFMA.FTZ R14, R89, R87, -R14 ;  /* 0x00000057590e7223 */ /* 0x000fe2000001080e */
[----:B------:R-:W-:-:S02]  /*e740*/  HADD2.F32 R87, -RZ, R13.H0_H0 ;  /* 0x2000000dff577230 */ /* 0x000fc40000004100 */
[----:B------:R-:W-:Y:S01]  /*e750*/  FFMA.FTZ R76, R89, R76, R77 ;  /* 0x0000004c594c7223 */ /* 0x000fe2000001004d */
[----:B------:R-:W-:-:S04]  /*e760*/  HADD2.F32 R77, -RZ, R13.H1_H1 ;  /* 0x3000000dff4d7230 */ /* 0x000fc80000004100 */
[----:B------:R-:W-:Y:S01]  /*e770*/  F2FP.F16.F32.PACK_AB R14, R76, R14 ;  /* 0x0000000e4c0e723e */ /* 0x000fe200000000ff */
[----:B------:R-:W-:-:S04]  /*e780*/  FMUL.FTZ R13, R77, R74 ;  /* 0x0000004a4d0d7220 */ /* 0x000fc80000410000 */
[-C--:B------:R-:W-:Y:S01]  /*e790*/  FFMA.FTZ R13, R87, R3.reuse, -R13 ;  /* 0x00000003570d7223 */ /* 0x080fe2000001080d */
[----:B------:R-:W-:-:S04]  /*e7a0*/  FMUL.FTZ R3, R77, R3 ;  /* 0x000000034d037220 */ /* 0x000fc80000410000 */
[----:B------:R-:W-:-:S05]  /*e7b0*/  FFMA.FTZ R3, R87, R74, R3 ;  /* 0x0000004a57037223 */ /* 0x000fca0000010003 */
[----:B------:R-:W-:-:S05]  /*e7c0*/  F2FP.F16.F32.PACK_AB R13, R3, R13 ;  /* 0x0000000d030d723e */ /* 0x000fca00000000ff */
[----:B------:R0:W-:Y:S02]  /*e7d0*/  STS.128 [R113], R12 ;  /* 0x0000000c71007388 */ /* 0x0001e40000000c00 */
.L_x_2808:
[----:B------:R-:W-:Y:S05]  /*e7e0*/  BSYNC B2 ;  /* 0x0000000000027941 */ /* 0x000fea0003800000 */
.L_x_2807:
[----:B------:R-:W-:Y:S01]  /*e7f0*/  ISETP.GE.AND P0, PT, R221, R109, PT ;  /* 0x0000006ddd00720c */ /* 0x000fe20003f06270 */
[----:B------:R-:W-:-:S12]  /*e800*/  BSSY B2, `(.L_x_2809) ;  /* 0x000002c000027945 */ /* 0x000fd80003800000 */
        /* <DEDUP_REMOVED lines=19> */
[--C-:B------:R-:W-:Y:S02]  /*e940*/  HADD2.F32 R76, -RZ, R12.reuse.H1_H1 ;  /* 0x3000000cff4c7230 */ /* 0x100fe40000004100 */
        /* <DEDUP_REMOVED lines=23> */
.L_x_2810:
[----:B------:R-:W-:Y:S05]  /*eac0*/  BSYNC B2 ;  /* 0x0000000000027941 */ /* 0x000fea0003800000 */
.L_x_2809:
[-C--:B------:R-:W-:Y:S01]  /*ead0*/  ISETP.GE.AND P0, PT, R222, R109.reuse, PT ;  /* 0x0000006dde00720c */ /* 0x080fe20003f06270 */
[----:B------:R-:W-:Y:S01]  /*eae0*/  BSSY B2, `(.L_x_2811) ;  /* 0x000002d000027945 */ /* 0x000fe20003800000 */
[----:B------:R-:W-:-:S11]  /*eaf0*/  ISETP.GE.AND P1, PT, R223, R109, PT ;  /* 0x0000006ddf00720c */ /* 0x000fd60003f26270 */
[----:B------:R-:W-:Y:S05]  /*eb00*/  @P0 BRA `(.L_x_2812) ;  /* 0x0000000000a80947 */ /* 0x000fea0003800000 */
[----:B01---5:R-:W0:Y:S01]  /*eb10*/  LDS.128 R12, [R113+0x8000] ;  /* 0x00800000710c7984 */ /* 0x023e220000000c00 */
        /* <DEDUP_REMOVED lines=41> */
.L_x_2812:
[----:B------:R-:W-:Y:S05]  /*edb0*/  BSYNC B2 ;  /* 0x0000000000027941 */ /* 0x000fea0003800000 */
.L_x_2811:
[----:B------:R-:W-:Y:S05]  /*edc0*/  @P1 BRA `(.L_x_2806) ;  /* 0x0000000000a81947 */ /* 0x000fea0003800000 */
[----:B012--5:R-:W0:Y:S01]  /*edd0*/  LDS.128 R12, [R113+0xc000] ;  /* 0x00c00000710c7984 */ /* 0x027e220000000c00 */
        /* <DEDUP_REMOVED lines=28> */
[----:B------:R-:W-:Y:S02]  /*efa0*/  HADD2.F32 R14, -RZ, R14.H0_H0 ;  /* 0x2000000eff0e7230 */ /* 0x000fe40000004100 */
[----:B------:R-:W-:Y:S01]  /*efb0*/  FMUL.FTZ R68, R66, R65 ;  /* 0x0000004142447220 */ /* 0x000fe20000410000 */
[----:B------:R-:W-:Y:S01]  /*efc0*/  F2FP.F16.F32.PACK_AB R12, R12, R63 ;  /* 0x0000003f0c0c723e */ /* 0x000fe200000000ff */
[----:B------:R-:W-:-:S02]  /*efd0*/  FMUL.FTZ R66, R66, R67 ;  /* 0x0000004342427220 */ /* 0x000fc40000410000 */
[----:B------:R-:W-:Y:S01]  /*efe0*/  FFMA.FTZ R68, R14, R67, -R68 ;  /* 0x000000430e447223 */ /* 0x000fe20000010844 */
[C---:B------:R-:W-:Y:S01]  /*eff0*/  FMUL.FTZ R67, R64.reuse, R69 ;  /* 0x0000004540437220 */ /* 0x040fe20000410000 */
[-C--:B------:R-:W-:Y:S01]  /*f000*/  FMUL.FTZ R64, R64, R62.reuse ;  /* 0x0000003e40407220 */ /* 0x080fe20000410000 */
[----:B------:R-:W-:Y:S02]  /*f010*/  FFMA.FTZ R14, R14, R65, R66 ;  /* 0x000000410e0e7223 */ /* 0x000fe40000010042 */
[C---:B------:R-:W-:Y:S01]  /*f020*/  FFMA.FTZ R67, R13.reuse, R62, -R67 ;  /* 0x0000003e0d437223 */ /* 0x040fe20000010843 */
[----:B------:R-:W-:Y:S02]  /*f030*/  FFMA.FTZ R13, R13, R69, R64 ;  /* 0x000000450d0d7223 */ /* 0x000fe40000010040 */
[----:B------:R-:W-:-:S03]  /*f040*/  F2FP.F16.F32.PACK_AB R14, R14, R68 ;  /* 0x000000440e0e723e */ /* 0x000fc600000000ff */
[----:B------:R-:W-:-:S05]  /*f050*/  F2FP.F16.F32.PACK_AB R13, R13, R67 ;  /* 0x000000430d0d723e */ /* 0x000fca00000000ff */
[----:B------:R3:W-:Y:S02]  /*f060*/  STS.128 [R113+0xc000], R12 ;  /* 0x00c0000c71007388 */ /* 0x0007e40000000c00 */
.L_x_2806:
[----:B------:R-:W-:Y:S05]  /*f070*/  BSYNC B1 ;  /* 0x0000000000017941 */ /* 0x000fea0003800000 */
.L_x_2805:
[----:B------:R-:W-:Y:S01]  /*f080*/  IADD3 R3, R225, 0x20, RZ ;  /* 0x00000020e1037810 */ /* 0x000fe20007ffe0ff */
[----:B------:R-:W-:Y:S03]  /*f090*/  BSSY B1, `(.L_x_2813) ;  /* 0x00000bb000017945 */ /* 0x000fe60003800000 */
[----:B------:R-:W-:-:S13]  /*f0a0*/  ISETP.GE.AND P0, PT, R3, R0, PT ;  /* 0x000000000300720c */ /* 0x000fda0003f06270 */
[----:B------:R-:W-:Y:S05]  /*f0b0*/  @P0 BRA `(.L_x_2814) ;  /* 0x0000000800e00947 */ /* 0x000fea0003800000 */
[----:B------:R4:W5:Y:S01]  /*f0c0*/  LDL R69, [R1+0x64] ;  /* 0x0000640001457983 */ /* 0x0009620000100800 */
[----:B------:R-:W0:Y:S01]  /*f0d0*/  LDC R3, c[0x0][0x3f4] ;  /* 0x0000fd00ff037b82 */ /* 0x000e220000000800 */
[----:B------:R-:W-:Y:S01]  /*f0e0*/  BSSY B2, `(.L_x_2815) ;  /* 0x0000030000027945 */ /* 0x000fe20003800000 */
[-C--:B0-----:R-:W-:Y:S02]  /*f0f0*/  ISETP.GE.AND P0, PT, R216, R3.reuse, PT ;  /* 0x00000003d800720c */ /* 0x081fe40003f06270 */
[-C--:B------:R-:W-:Y:S02]  /*f100*/  ISETP.GE.AND P1, PT, R221, R3.reuse, PT ;  /* 0x00000003dd00720c */ /* 0x080fe40003f26270 */
[-C--:B------:R-:W-:Y:S02]  /*f110*/  ISETP.GE.AND P2, PT, R222, R3.reuse, PT ;  /* 0x00000003de00720c */ /* 0x080fe40003f46270 */
[----:B------:R-:W-:-:S07]  /*f120*/  ISETP.GE.AND P3, PT, R223, R3, PT ;  /* 0x00000003df00720c */ /* 0x000fce0003f66270 */
[----:B----4-:R-:W-:Y:S06]  /*f130*/  @P0 BRA `(.L_x_2816) ;  /* 0x0000000000a80947 */ /* 0x010fec0003800000 */
[----:B-123-5:R-:W0:Y:S01]  /*f140*/  LDS.128 R12, [R69+0x1000] ;  /* 0x00100000450c7984 */ /* 0x02ee220000000c00 */
        /* <DEDUP_REMOVED lines=15> */
[----:B------:R-:W-:Y:S02]  /*f240*/  HADD2.F32 R64, -RZ, R12.H0_H0 ;  /* 0x2000000cff407230 */ /* 0x000fe40000004100 */
[CC--:B------:R-:W-:Y:S01]  /*f250*/  FMUL.FTZ R67, R15.reuse, R60.reuse ;  /* 0x0000003c0f437220 */ /* 0x0c0fe20000410000 */
        /* <DEDUP_REMOVED lines=8> */
[----:B------:R-:W-:Y:S01]  /*f2e0*/  FMUL.FTZ R60, R14, R103 ;  /* 0x000000670e3c7220 */ /* 0x000fe20000410000 */
        /* <DEDUP_REMOVED lines=15> */
.L_x_2816:
[----:B------:R-:W-:Y:S05]  /*f3e0*/  BSYNC B2 ;  /* 0x0000000000027941 */ /* 0x000fea0003800000 */
.L_x_2815:
[----:B------:R-:W-:Y:S04]  /*f3f0*/  BSSY B2, `(.L_x_2817) ;  /* 0x000002c000027945 */ /* 0x000fe80003800000 */
[----:B------:R-:W-:Y:S05]  /*f400*/  @P1 BRA `(.L_x_2818) ;  /* 0x0000000000a81947 */ /* 0x000fea0003800000 */
[----:B0123-5:R-:W0:Y:S01]  /*f410*/  LDS.128 R12, [R69+0x5000] ;  /* 0x00500000450c7984 */ /* 0x02fe220000000c00 */
        /* <DEDUP_REMOVED lines=41> */
.L_x_2818:
[----:B------:R-:W-:Y:S05]  /*f6b0*/  BSYNC B2 ;  /* 0x0000000000027941 */ /* 0x000fea0003800000 */
.L_x_2817:
[----:B------:R-:W-:Y:S04]  /*f6c0*/  BSSY B2, `(.L_x_2819) ;  /* 0x000002c000027945 */ /* 0x000fe80003800000 */
[----:B------:R-:W-:Y:S05]  /*f6d0*/  @P2 BRA `(.L_x_2820) ;  /* 0x0000000000a82947 */ /* 0x000fea0003800000 */
[----:B012345:R-:W0:Y:S01]  /*f6e0*/  LDS.128 R12, [R69+0x9000] ;  /* 0x00900000450c7984 */ /* 0x03fe220000000c00 */
[----:B------:R-:W-:Y:S01]  /*f6f0*/  SHF.R.U64 R3, R50, 0x10, R51 ;  /* 0x0000001032037819 */ /* 0x000fe20000001233 */
[--C-:B------:R-:W-:Y:S01]  /*f700*/  HADD2.F32 R55, -RZ, R97.reuse.H1_H1 ;  /* 0x30000061ff377230 */ /* 0x100fe20000004100 */
[--C-:B------:R-:W-:Y:S01]  /*f710*/  SHF.R.U64 R50, R52, 0x10, R53.reuse ;  /* 0x0000001034327819 */ /* 0x100fe20000001235 */
[----:B------:R-:W-:Y:S01]  /*f720*/  HADD2.F32 R97, -RZ, R97.H0_H0 ;  /* 0x20000061ff617230 */ /* 0x000fe20000004100 */
[----:B------:R-:W-:Y:S01]  /*f730*/  SHF.R.U32.HI R52, RZ, 0x10, R53 ;  /* 0x00000010ff347819 */ /* 0x000fe20000011635 */
[----:B------:R-:W-:Y:S01]  /*f740*/  HADD2.F32 R53, -RZ, R96.H1_H1 ;  /* 0x30000060ff357230 */ /* 0x000fe20000004100 */
[----:B------:R-:W-:Y:S01]  /*f750*/  SHF.R.U32.HI R51, RZ, 0x10, R51 ;  /* 0x00000010ff337819 */ /* 0x000fe20000011633 */
[----:B------:R-:W-:Y:S02]  /*f760*/  HADD2.F32 R50, -RZ, R50.H0_H0 ;  /* 0x20000032ff327230 */ /* 0x000fe40000004100 */
[----:B------:R-:W-:-:S02]  /*f770*/  HADD2.F32 R52, -RZ, R52.H0_H0 ;  /* 0x20000034ff347230 */ /* 0x000fc40000004100 */
[----:B------:R-:W-:Y:S02]  /*f780*/  HADD2.F32 R51, -RZ, R51.H0_H0 ;  /* 0x20000033ff337230 */ /* 0x000fe40000004100 */
[----:B------:R-:W-:Y:S02]  /*f790*/  HADD2.F32 R3, -RZ, R3.H0_H0 ;  /* 0x20000003ff037230 */ /* 0x000fe40000004100 */
[--C-:B0-----:R-:W-:Y:S02]  /*f7a0*/  HADD2.F32 R54, -RZ, R15.reuse.H0_H0 ;  /* 0x2000000fff367230 */ /* 0x101fe40000004100 */
[----:B------:R-:W-:Y:S02]  /*f7b0*/  HADD2.F32 R15, -RZ, R15.H1_H1 ;  /* 0x3000000fff0f7230 */ /* 0x000fe40000004100 */
[--C-:B------:R-:W-:Y:S02]  /*f7c0*/  HADD2.F32 R56, -RZ, R12.reuse.H0_H0 ;  /* 0x2000000cff387230 */ /* 0x100fe40000004100 */
[----:B------:R-:W-:-:S02]  /*f7d0*/  HADD2.F32 R12, -RZ, R12.H1_H1 ;  /* 0x3000000cff0c7230 */ /* 0x000fc40000004100 */
[C---:B------:R-:W-:Y:S01]  /*f7e0*/  FMUL.FTZ R59, R15.reuse, R52 ;  /* 0x000000340f3b7220 */ /* 0x040fe20000410000 */
[--C-:B------:R-:W-:Y:S02]  /*f7f0*/  HADD2.F32 R57, -RZ, R14.reuse.H0_H0 ;  /* 0x2000000eff397230 */ /* 0x100fe40000004100 */
[-C--:B------:R-:W-:Y:S01]  /*f800*/  FMUL.FTZ R15, R15, R51.reuse ;  /* 0x000000330f0f7220 */ /* 0x080fe20000410000 */
[----:B------:R-:W-:Y:S02]  /*f810*/  HADD2.F32 R14, -RZ, R14.H1_H1 ;  /* 0x3000000eff0e7230 */ /* 0x000fe40000004100 */
[----:B------:R-:W-:Y:S01]  /*f820*/  FFMA.FTZ R59, R54, R51, -R59 ;  /* 0x00000033363b7223 */ /* 0x000fe2000001083b */
[----:B------:R-:W-:Y:S02]  /*f830*/  HADD2.F32 R58, -RZ, R13.H0_H0 ;  /* 0x2000000dff3a7230 */ /* 0x000fe40000004100 */
[----:B------:R-:W-:Y:S01]  /*f840*/  FMUL.FTZ R60, R12, R55 ;  /* 0x000000370c3c7220 */ /* 0x000fe20000410000 */
[----:B------:R-:W-:-:S02]  /*f850*/  HADD2.F32 R51, -RZ, R98.H0_H0 ;  /* 0x20000062ff337230 */ /* 0x000fc40000004100 */
[----:B------:R-:W-:Y:S01]  /*f860*/  FFMA.FTZ R15, R54, R52, R15 ;  /* 0x00000034360f7223 */ /* 0x000fe2000001000f */
[----:B------:R-:W-:Y:S02]  /*f870*/  HADD2.F32 R13, -RZ, R13.H1_H1 ;  /* 0x3000000dff0d7230 */ /* 0x000fe40000004100 */
[-C--:B------:R-:W-:Y:S01]  /*f880*/  FMUL.FTZ R12, R12, R53.reuse ;  /* 0x000000350c0c7220 */ /* 0x080fe20000410000 */
[----:B------:R-:W-:Y:S01]  /*f890*/  FFMA.FTZ R60, R56, R53, -R60 ;  /* 0x00000035383c7223 */ /* 0x000fe2000001083c */
[C---:B------:R-:W-:Y:S01]  /*f8a0*/  FMUL.FTZ R52, R14.reuse, R51 ;  /* 0x000000330e347220 */ /* 0x040fe20000410000 */
[----:B------:R-:W-:Y:S01]  /*f8b0*/  FMUL.FTZ R53, R14, R97 ;  /* 0x000000610e357220 */ /* 0x000fe20000410000 */
[CC--:B------:R-:W-:Y:S01]  /*f8c0*/  FMUL.FTZ R14, R13.reuse, R50.reuse ;  /* 0x000000320d0e7220 */ /* 0x0c0fe20000410000 */
[----:B------:R-:W-:Y:S01]  /*f8d0*/  FMUL.FTZ R13, R13, R3 ;  /* 0x000000030d0d7220 */ /* 0x000fe20000410000 */
        /* <DEDUP_REMOVED lines=10> */
.L_x_2820:
[----:B------:R-:W-:Y:S05]  /*f980*/  BSYNC B2 ;  /* 0x0000000000027941 */ /* 0x000fea0003800000 */
.L_x_2819:
[----:B------:R-:W-:Y:S05]  /*f990*/  @P3 BRA `(.L_x_2814) ;  /* 0x0000000000a83947 */ /* 0x000fea0003800000 */
[----:B012345:R-:W0:Y:S01]  /*f9a0*/  LDS.128 R12, [R69+0xd000] ;  /* 0x00d00000450c7984 */ /* 0x03fe220000000c00 */
[----:B------:R-:W-:Y:S01]  /*f9b0*/  SHF.R.U64 R3, R46, 0x10, R47 ;  /* 0x000000102e037819 */ /* 0x000fe2000000122f */
[--C-:B------:R-:W-:Y:S01]  /*f9c0*/  HADD2.F32 R51, -RZ, R92.reuse.H0_H0 ;  /* 0x2000005cff337230 */ /* 0x100fe20000004100 */
[--C-:B------:R-:W-:Y:S01]  /*f9d0*/  SHF.R.U64 R46, R48, 0x10, R49.reuse ;  /* 0x00000010302e7819 */ /* 0x100fe20000001231 */
[----:B------:R-:W-:Y:S01]  /*f9e0*/  HADD2.F32 R92, -RZ, R92.H1_H1 ;  /* 0x3000005cff5c7230 */ /* 0x000fe20000004100 */
[----:B------:R-:W-:Y:S01]  /*f9f0*/  SHF.R.U32.HI R48, RZ, 0x10, R49 ;  /* 0x00000010ff307819 */ /* 0x000fe20000011631 */
[----:B------:R-:W-:Y:S01]  /*fa00*/  HADD2.F32 R49, -RZ, R91.H0_H0 ;  /* 0x2000005bff317230 */ /* 0x000fe20000004100 */
[----:B------:R-:W-:Y:S01]  /*fa10*/  SHF.R.U32.HI R47, RZ, 0x10, R47 ;  /* 0x00000010ff2f7819 */ /* 0x000fe2000001162f */
[----:B------:R-:W-:Y:S02]  /*fa20*/  HADD2.F32 R46, -RZ, R46.H0_H0 ;  /* 0x2000002eff2e7230 */ /* 0x000fe40000004100 */
[----:B------:R-:W-:-:S02]  /*fa30*/  HADD2.F32 R48, -RZ, R48.H0_H0 ;  /* 0x20000030ff307230 */ /* 0x000fc40000004100 */
[----:B------:R-:W-:Y:S02]  /*fa40*/  HADD2.F32 R47, -RZ, R47.H0_H0 ;  /* 0x2000002fff2f7230 */ /* 0x000fe40000004100 */
[----:B------:R-:W-:Y:S02]  /*fa50*/  HADD2.F32 R91, -RZ, R91.H1_H1 ;  /* 0x3000005bff5b7230 */ /* 0x000fe40000004100 */
[----:B------:R-:W-:Y:S02]  /*fa60*/  HADD2.F32 R3, -RZ, R3.H0_H0 ;  /* 0x20000003ff037230 */ /* 0x000fe40000004100 */
[--C-:B0-----:R-:W-:Y:S02]  /*fa70*/  HADD2.F32 R50, -RZ, R15.reuse.H0_H0 ;  /* 0x2000000fff327230 */ /* 0x101fe40000004100 */
[----:B------:R-:W-:Y:S02]  /*fa80*/  HADD2.F32 R15, -RZ, R15.H1_H1 ;  /* 0x3000000fff0f7230 */ /* 0x000fe40000004100 */
[----:B------:R-:W-:-:S02]  /*fa90*/  HADD2.F32 R52, -RZ, R12.H0_H0 ;  /* 0x2000000cff347230 */ /* 0x000fc40000004100 */
[----:B------:R-:W-:Y:S02]  /*faa0*/  HADD2.F32 R12, -RZ, R12.H1_H1 ;  /* 0x3000000cff0c7230 */ /* 0x000fe40000004100 */
[CC--:B------:R-:W-:Y:S01]  /*fab0*/  FMUL.FTZ R55, R15.reuse, R48.reuse ;  /* 0x000000300f377220 */ /* 0x0c0fe20000410000 */
[----:B------:R-:W-:Y:S01]  /*fac0*/  FMUL.FTZ R15, R15, R47 ;  /* 0x0000002f0f0f7220 */ /* 0x000fe20000410000 */
[--C-:B------:R-:W-:Y:S02]  /*fad0*/  HADD2.F32 R54, -RZ, R13.reuse.H0_H0 ;  /* 0x2000000dff367230 */ /* 0x100fe40000004100 */
[--C-:B------:R-:W-:Y:S02]  /*fae0*/  HADD2.F32 R53, -RZ, R14.reuse.H0_H0 ;  /* 0x2000000eff357230 */ /* 0x100fe40000004100 */
[----:B------:R-:W-:Y:S01]  /*faf0*/  FFMA.FTZ R48, R50, R48, R15 ;  /* 0x0000003032307223 */ /* 0x000fe2000001000f */
[----:B------:R-:W-:Y:S02]  /*fb00*/  HADD2.F32 R13, -RZ, R13.H1_H1 ;  /* 0x3000000dff0d7230 */ /* 0x000fe40000004100 */
[----:B------:R-:W-:Y:S01]  /*fb10*/  FMUL.FTZ R15, R12, R49 ;  /* 0x000000310c0f7220 */ /* 0x000fe20000410000 */
[----:B------:R-:W-:-:S02]  /*fb20*/  HADD2.F32 R14, -RZ, R14.H1_H1 ;  /* 0x3000000eff0e7230 */ /* 0x000fc40000004100 */
[----:B------:R-:W-:Y:S01]  /*fb30*/  FMUL.FTZ R56, R12, R51 ;  /* 0x000000330c387220 */ /* 0x000fe20000410000 */
[----:B------:R-:W-:Y:S01]  /*fb40*/  FFMA.FTZ R55, R50, R47, -R55 ;  /* 0x0000002f32377223 */ /* 0x000fe20000010837 */
[----:B------:R-:W-:Y:S01]  /*fb50*/  FFMA.FTZ R51, R52, R51, R15 ;  /* 0x0000003334337223 */ /* 0x000fe2000001000f */
[C---:B------:R-:W-:Y:S01]  /*fb60*/  FMUL.FTZ R15, R13.reuse, R46 ;  /* 0x0000002e0d0f7220 */ /* 0x040fe20000410000 */
[CC--:B------:R-:W-:Y:S01]  /*fb70*/  FMUL.FTZ R50, R14.reuse, R92.reuse ;  /* 0x0000005c0e327220 */ /* 0x0c0fe20000410000 */
[----:B------:R-:W-:Y:S01]  /*fb80*/  FMUL.FTZ R47, R14, R91 ;  /* 0x0000005b0e2f7220 */ /* 0x000fe20000410000 */
[----:B------:R-:W-:Y:S01]  /*fb90*/  FMUL.FTZ R13, R13, R3 ;  /* 0x000000030d0d7220 */ /* 0x000fe20000410000 */
[----:B------:R-:W-:Y:S01]  /*fba0*/  FFMA.FTZ R12, R52, R49, -R56 ;  /* 0x00000031340c7223 */ /* 0x000fe20000010838 */
        /* <DEDUP_REMOVED lines=9> */
.L_x_2814:
[----:B------:R-:W-:Y:S05]  /*fc40*/  BSYNC B1 ;  /* 0x0000000000017941 */ /* 0x000fea0003800000 */
.L_x_2813:
[----:B------:R-:W-:Y:S01]  /*fc50*/  VIADD R3, R225, 0x40 ;  /* 0x00000040e1037836 */ /* 0x000fe20000000000 */
[----:B------:R-:W-:Y:S04]  /*fc60*/  BSSY B1, `(.L_x_2821) ;  /* 0x00000bb000017945 */ /* 0x000fe80003800000 */
        /* <DEDUP_REMOVED lines=10> */
[----:B--2345:R-:W0:Y:S01]  /*fd10*/  LDS.128 R12, [R54+0x2000] ;  /* 0x00200000360c7984 */ /* 0x03ce220000000c00 */
[----:B------:R-:W-:Y:S02]  /*fd20*/  SHF.R.U32.HI R50, RZ, 0x10, R45 ;  /* 0x00000010ff327819 */ /* 0x000fe4000001162d */
[--C-:B------:R-:W-:Y:S02]  /*fd30*/  SHF.R.U32.HI R49, RZ, 0x10, R43.reuse ;  /* 0x00000010ff317819 */ /* 0x100fe4000001162b */
[----:B------:R-:W-:Y:S01]  /*fd40*/  SHF.R.U64 R3, R42, 0x10, R43 ;  /* 0x000000102a037819 */ /* 0x000fe2000000122b */
[----:B------:R-:W-:Y:S01]  /*fd50*/  HADD2.F32 R50, -RZ, R50.H0_H0 ;  /* 0x20000032ff327230 */ /* 0x000fe20000004100 */
[----:B------:R-:W-:Y:S01]  /*fd60*/  SHF.R.U64 R42, R44, 0x10, R45 ;  /* 0x000000102c2a7819 */ /* 0x000fe2000000122d */
[----:B------:R-:W-:Y:S02]  /*fd70*/  HADD2.F32 R49, -RZ, R49.H0_H0 ;  /* 0x20000031ff317230 */ /* 0x000fe40000004100 */
[----:B------:R-:W-:-:S02]  /*fd80*/  HADD2.F32 R45, -RZ, R98.H1_H1 ;  /* 0x30000062ff2d7230 */ /* 0x000fc40000004100 */
[--C-:B------:R-:W-:Y:S02]  /*fd90*/  HADD2.F32 R43, -RZ, R99.reuse.H1_H1 ;  /* 0x30000063ff2b7230 */ /* 0x100fe40000004100 */
        /* <DEDUP_REMOVED lines=9> */
[--C-:B------:R-:W-:Y:S02]  /*fe30*/  HADD2.F32 R12, -RZ, R14.reuse.H0_H0 ;  /* 0x2000000eff0c7230 */ /* 0x100fe40000004100 */
[C---:B------:R-:W-:Y:S01]  /*fe40*/  FMUL.FTZ R51, R48.reuse, R43 ;  /* 0x0000002b30337220 */ /* 0x040fe20000410000 */
[-C--:B------:R-:W-:Y:S01]  /*fe50*/  FMUL.FTZ R53, R48, R45.reuse ;  /* 0x0000002d30357220 */ /* 0x080fe20000410000 */
[----:B------:R-:W-:Y:S02]  /*fe60*/  HADD2.F32 R14, -RZ, R14.H1_H1 ;  /* 0x3000000eff0e7230 */ /* 0x000fe40000004100 */
[----:B------:R-:W-:Y:S02]  /*fe70*/  HADD2.F32 R15, -RZ, R13.H0_H0 ;  /* 0x2000000dff0f7230 */ /* 0x000fe40000004100 */
[----:B------:R-:W-:Y:S01]  /*fe80*/  FFMA.FTZ R45, R44, R45, -R51 ;  /* 0x0000002d2c2d7223 */ /* 0x000fe20000010833 */
[----:B------:R-:W-:-:S02]  /*fe90*/  HADD2.F32 R49, -RZ, R100.H0_H0 ;  /* 0x20000064ff317230 */ /* 0x000fc40000004100 */
[----:B------:R-:W-:Y:S01]  /*fea0*/  FFMA.FTZ R44, R44, R43, R53 ;  /* 0x0000002b2c2c7223 */ /* 0x000fe20000010035 */
[----:B------:R-:W-:Y:S02]  /*feb0*/  HADD2.F32 R48, -RZ, R42.H0_H0 ;  /* 0x2000002aff307230 */ /* 0x000fe40000004100 */
[C---:B------:R-:W-:Y:S01]  /*fec0*/  FMUL.FTZ R50, R14.reuse, R99 ;  /* 0x000000630e327220 */ /* 0x040fe20000410000 */
[----:B------:R-:W-:Y:S02]  /*fed0*/  HADD2.F32 R13, -RZ, R13.H1_H1 ;  /* 0x3000000dff0d7230 */ /* 0x000fe40000004100 */
[-C--:B------:R-:W-:Y:S01]  /*fee0*/  FMUL.FTZ R43, R14, R49.reuse ;  /* 0x000000310e2b7220 */ /* 0x080fe20000410000 */
[----:B------:R-:W-:Y:S02]  /*fef0*/  HADD2.F32 R42, -RZ, R3.H0_H0 ;  /* 0x20000003ff2a7230 */ /* 0x000fe40000004100 */
[C---:B------:R-:W-:Y:S01]  /*ff00*/  FFMA.FTZ R50, R12.reuse, R49, R50 ;  /* 0x000000310c327223 */ /* 0x040fe20000010032 */
[C---:B------:R-:W-:Y:S01]  /*ff10*/  FMUL.FTZ R14, R13.reuse, R48 ;  /* 0x000000300d0e7220 */ /* 0x040fe20000410000 */
[----:B------:R-:W-:Y:S01]  /*ff20*/  FFMA.FTZ R43, R12, R99, -R43 ;  /* 0x000000630c2b7223 */ /* 0x000fe2000001082b */
[-C--:B------:R-:W-:Y:S01]  /*ff30*/  FMUL.FTZ R3, R13, R42.reuse ;  /* 0x0000002a0d037220 */ /* 0x080fe20000410000 */
[----:B------:R-:W-:Y:S01]  /*ff40*/  F2FP.F16.F32.PACK_AB R12, R44, R45 ;  /* 0x0000002d2c0c723e */ /* 0x000fe200000000ff */
[----:B------:R-:W-:-:S02]  /*ff50*/  FFMA.FTZ R13, R15, R42, -R14 ;  /* 0x0000002a0f0d7223 */ /* 0x000fc4000001080e */
[----:B------:R-:W-:Y:S01]  /*ff60*/  FFMA.FTZ R48, R15, R48, R3 ;  /* 0x000000300f307223 */ /* 0x000fe20000010003 */
[----:B------:R-:W-:Y:S02]  /*ff70*/  F2FP.F16.F32.PACK_AB R15, R47, R46 ;  /* 0x0000002e2f0f723e */ /* 0x000fe400000000ff */
[----:B------:R-:W-:Y:S02]  /*ff80*/  F2FP.F16.F32.PACK_AB R14, R50, R43 ;  /* 0x0000002b320e723e */ /* 0x000fe400000000ff */
[----:B------:R-:W-:-:S05]  /*ff90*/  F2FP.F16.F32.PACK_AB R13, R48, R13 ;  /* 0x0000000d300d723e */ /* 0x000fca00000000ff */
[----:B------:R0:W-:Y:S02]  /*ffa0*/  STS.128 [R54+0x2000], R12 ;  /* 0x0020000c36007388 */ /* 0x0001e40000000c00 */
.L_x_2824:
[----:B------:R-:W-:Y:S05]  /*ffb0*/  BSYNC B2 ;  /* 0x0000000000027941 */ /* 0x000fea0003800000 */
.L_x_2823:
[----:B------:R-:W-:Y:S04]  /*ffc0*/  BSSY B2, `(.L_x_2825) ;  /* 0x000002c000027945 */ /* 0x000fe80003800000 */
[----:B------:R-:W-:Y:S05]  /*ffd0*/  @P1 BRA `(.L_x_2826) ;  /* 0x0000000000a81947 */ /* 0x000fea0003800000 */
[----:B0-2345:R-:W0:Y:S01]  /*ffe0*/  LDS.128 R12, [R54+0x6000] ;  /* 0x00600000360c7984 */ /* 0x03de220000000c00 */
[----:B------:R-:W-:Y:S01]  /*fff0*/  SHF.R.U32.HI R47, RZ, 0x10, R41 ;  /* 0x00000010ff2f7819 */ /* 0x000fe20000011629 */
[----:B------:R-:W-:Y:S01]  /*10000*/  HADD2.F32 R45, -RZ, R93.H0_H0 ;  /* 0x2000005dff2d7230 */ /* 0x000fe20000004100 */
        /* <DEDUP_REMOVED lines=15> */
[C---:B------:R-:W-:Y:S01]  /*10100*/  FMUL.FTZ R49, R42.reuse, R39 ;  /* 0x000000272a317220 */ /* 0x040fe20000410000 */
[----:B------:R-:W-:Y:S02]  /*10110*/  HADD2.F32 R41, -RZ, R14.H1_H1 ;  /* 0x3000000eff297230 */ /* 0x000fe40000004100 */
[C---:B------:R-:W-:Y:S01]  /*10120*/  FFMA.FTZ R44, R43.reuse, R47, R44 ;  /* 0x0000002f2b2c7223 */ /* 0x040fe2000001002c */
[--C-:B------:R-:W-:Y:S02]  /*10130*/  HADD2.F32 R12, -RZ, R13.reuse.H0_H0 ;  /* 0x2000000dff0c7230 */ /* 0x100fe40000004100 */
[----:B------:R-:W-:Y:S01]  /*10140*/  FMUL.FTZ R47, R42, R45 ;  /* 0x0000002d2a2f7220 */ /* 0x000fe20000410000 */
[----:B------:R-:W-:Y:S02]  /*10150*/  HADD2.F32 R14, -RZ, R13.H1_H1 ;  /* 0x3000000dff0e7230 */ /* 0x000fe40000004100 */
[----:B------:R-:W-:Y:S01]  /*10160*/  FFMA.FTZ R13, R43, R46, -R48 ;  /* 0x0000002e2b0d7223 */ /* 0x000fe20000010830 */
[----:B------:R-:W-:-:S02]  /*10170*/  HADD2.F32 R43, -RZ, R38.H0_H0 ;  /* 0x20000026ff2b7230 */ /* 0x000fc40000004100 */
[C---:B------:R-:W-:Y:S01]  /*10180*/  FFMA.FTZ R49, R40.reuse, R45, -R49 ;  /* 0x0000002d28317223 */ /* 0x040fe20000010831 */
[----:B------:R-:W-:Y:S02]  /*10190*/  HADD2.F32 R42, -RZ, R93.H1_H1 ;  /* 0x3000005dff2a7230 */ /* 0x000fe40000004100 */
[----:B------:R-:W-:Y:S01]  /*101a0*/  FFMA.FTZ R40, R40, R39, R47 ;  /* 0x0000002728287223 */ /* 0x000fe2000001002f */
[C---:B------:R-:W-:Y:S01]  /*101b0*/  FMUL.FTZ R38, R41.reuse, R94 ;  /* 0x0000005e29267220 */ /* 0x040fe20000410000 */
[C---:B------:R-:W-:Y:S01]  /*101c0*/  FMUL.FTZ R39, R14.reuse, R43 ;  /* 0x0000002b0e277220 */ /* 0x040fe20000410000 */
[-C--:B------:R-:W-:Y:S01]  /*101d0*/  FMUL.FTZ R14, R14, R3.reuse ;  /* 0x000000030e0e7220 */ /* 0x080fe20000410000 */
[-C--:B------:R-:W-:Y:S01]  /*101e0*/  FMUL.FTZ R41, R41, R42.reuse ;  /* 0x0000002a29297220 */ /* 0x080fe20000410000 */
[C---:B------:R-:W-:Y:S01]  /*101f0*/  FFMA.FTZ R42, R15.reuse, R42, -R38 ;  /* 0x0000002a0f2a7223 */ /* 0x040fe20000010826 */
[C---:B------:R-:W-:Y:S01]  /*10200*/  FFMA.FTZ R39, R12.reuse, R3, -R39 ;  /* 0x000000030c277223 */ /* 0x040fe20000010827 */
[----:B------:R-:W-:Y:S01]  /*10210*/  FFMA.FTZ R38, R12, R43, R14 ;  /* 0x0000002b0c267223 */ /* 0x000fe2000001000e */
[----:B------:R-:W-:Y:S01]  /*10220*/  FFMA.FTZ R41, R15, R94, R41 ;  /* 0x0000005e0f297223 */ /* 0x000fe20000010029 */
[----:B------:R-:W-:-:S02]  /*10230*/  F2FP.F16.F32.PACK_AB R15, R44, R13 ;  /* 0x0000000d2c0f723e */ /* 0x000fc400000000ff */
[----:B------:R-:W-:Y:S02]  /*10240*/  F2FP.F16.F32.PACK_AB R12, R40, R49 ;  /* 0x00000031280c723e */ /* 0x000fe400000000ff */
[----:B------:R-:W-:Y:S02]  /*10250*/  F2FP.F16.F32.PACK_AB R14, R41, R42 ;  /* 0x0000002a290e723e */ /* 0x000fe400000000ff */
[----:B------:R-:W-:-:S05]  /*10260*/  F2FP.F16.F32.PACK_AB R13, R38, R39 ;  /* 0x00000027260d723e */ /* 0x000fca00000000ff */
[----:B------:R1:W-:Y:S02]  /*10270*/  STS.128 [R54+0x6000], R12 ;  /* 0x0060000c36007388 */ /* 0x0003e40000000c00 */
.L_x_2826:
[----:B------:R-:W-:Y:S05]  /*10280*/  BSYNC B2 ;  /* 0x0000000000027941 */ /* 0x000fea0003800000 */
.L_x_2825:
[----:B------:R-:W-:Y:S04]  /*10290*/  BSSY B2, `(.L_x_2827) ;  /* 0x000002c000027945 */ /* 0x000fe80003800000 */
[----:B------:R-:W-:Y:S05]  /*102a0*/  @P2 BRA `(.L_x_2828) ;  /* 0x0000000000a82947 */ /* 0x000fea0003800000 */
[----:B012345:R-:W0:Y:S01]  /*102b0*/  LDS.128 R12, [R54+0xa000] ;  /* 0x00a00000360c7984 */ /* 0x03fe220000000c00 */
        /* <DEDUP_REMOVED lines=41> */
.L_x_2828:
[----:B------:R-:W-:Y:S05]  /*10550*/  BSYNC B2 ;  /* 0x0000000000027941 */ /* 0x000fea0003800000 */
.L_x_2827:
[----:B------:R-:W-:Y:S05]  /*10560*/  @P3 BRA `(.L_x_2822) ;  /* 0x0000000000a83947 */ /* 0x000fea0003800000 */
[----:B012345:R-:W0:Y:S01]  /*10570*/  LDS.128 R12, [R54+0xe000] ;  /* 0x00e00000360c7984 */ /* 0x03fe220000000c00 */
        /* <DEDUP_REMOVED lines=41> */
.L_x_2822:
[----:B------:R-:W-:Y:S05]  /*10810*/  BSYNC B1 ;  /* 0x0000000000017941 */ /* 0x000fea0003800000 */
.L_x_2821:
[----:B------:R-:W-:-:S05]  /*10820*/  VIADD R3, R225, 0x60 ;  /* 0x00000060e1037836 */ /* 0x000fca0000000000 */
        /* <DEDUP_REMOVED lines=11> */
[----:B------:R-:W-:Y:S01]  /*108e0*/  SHF.R.U64 R36, R30, 0x10, R31 ;  /* 0x000000101e247819 */ /* 0x000fe2000000121f */
[----:B------:R-:W-:Y:S01]  /*108f0*/  HADD2.F32 R29, -RZ, R95.H0_H0 ;  /* 0x2000005fff1d7230 */ /* 0x000fe20000004100 */
[----:B------:R-:W-:Y:S01]  /*10900*/  SHF.R.U32.HI R30, RZ, 0x10, R33 ;  /* 0x00000010ff1e7819 */ /* 0x000fe20000011621 */
[----:B------:R-:W-:Y:S01]  /*10910*/  HADD2.F32 R100, -RZ, R100.H1_H1 ;  /* 0x30000064ff647230 */ /* 0x000fe20000004100 */
[----:B------:R-:W-:Y:S01]  /*10920*/  SHF.R.U32.HI R28, RZ, 0x10, R31 ;  /* 0x00000010ff1c7819 */ /* 0x000fe2000001161f */
        /* <DEDUP_REMOVED lines=24> */
[-C--:B------:R-:W-:Y:S01]  /*10ab0*/  FMUL.FTZ R31, R14, R95.reuse ;  /* 0x0000005f0e1f7220 */ /* 0x080fe20000410000 */
        /* <DEDUP_REMOVED lines=11> */
.L_x_2831:
[----:B------:R-:W-:Y:S05]  /*10b70*/  BSYNC B1 ;  /* 0x0000000000017941 */ /* 0x000fea0003800000 */
.L_x_2830:
[----:B------:R-:W-:Y:S04]  /*10b80*/  BSSY B1, `(.L_x_2832) ;  /* 0x000002c000017945 */ /* 0x000fe80003800000 */
[----:B------:R-:W-:Y:S05]  /*10b90*/  @P1 BRA `(.L_x_2833) ;  /* 0x0000000000a81947 */ /* 0x000fea0003800000 */
[----:B0-2345:R-:W0:Y:S01]  /*10ba0*/  LDS.128 R12, [R37+0x7000] ;  /* 0x00700000250c7984 */ /* 0x03de220000000c00 */
        /* <DEDUP_REMOVED lines=41> */
.L_x_2833:
[----:B------:R-:W-:Y:S05]  /*10e40*/  BSYNC B1 ;  /* 0x0000000000017941 */ /* 0x000fea0003800000 */
.L_x_2832:
[----:B------:R-:W-:Y:S04]  /*10e50*/  BSSY B1, `(.L_x_2834) ;  /* 0x000002c000017945 */ /* 0x000fe80003800000 */
[----:B------:R-:W-:Y:S05]  /*10e60*/  @P2 BRA `(.L_x_2835) ;  /* 0x0000000000a82947 */ /* 0x000fea0003800000 */
[----:B012345:R-:W0:Y:S01]  /*10e70*/  LDS.128 R12, [R37+0xb000] ;  /* 0x00b00000250c7984 */ /* 0x03fe220000000c00 */
        /* <DEDUP_REMOVED lines=8> */
[----:B------:R-:W-:Y:S02]  /*10f00*/  HADD2.F32 R11, -RZ, R80.H1_H1 ;  /* 0x30000050ff0b7230 */ /* 0x000fe40000004100 */
        /* <DEDUP_REMOVED lines=14> */
[----:B------:R-:W-:Y:S02]  /*10ff0*/  HADD2.F32 R7, -RZ, R80.H0_H0 ;  /* 0x20000050ff077230 */ /* 0x000fe40000004100 */
        /* <DEDUP_REMOVED lines=17> */
.L_x_2835:
[----:B------:R-:W-:Y:S05]  /*11110*/  BSYNC B1 ;  /* 0x0000000000017941 */ /* 0x000fea0003800000 */
.L_x_2834:
[----:B------:R-:W-:Y:S05]  /*11120*/  @P3 BRA `(.L_x_2829) ;  /* 0x0000004c00703947 */ /* 0x000fea0003800000 */
[----:B012345:R-:W0:Y:S01]  /*11130*/  LDS.128 R12, [R37+0xf000] ;  /* 0x00f00000250c7984 */ /* 0x03fe220000000c00 */
[--C-:B------:R-:W-:Y:S01]  /*11140*/  SHF.R.U64 R24, R8, 0x10, R9.reuse ;  /* 0x0000001008187819 */ /* 0x100fe20000001209 */
[----:B------:R-:W-:Y:S01]  /*11150*/  HADD2.F32 R7, -RZ, R78.H0_H0 ;  /* 0x2000004eff077230 */ /* 0x000fe20000004100 */
[----:B------:R-:W-:Y:S01]  /*11160*/  SHF.R.U32.HI R8, RZ, 0x10, R9 ;  /* 0x00000010ff087819 */ /* 0x000fe20000011609 */
[--C-:B------:R-:W-:Y:S01]  /*11170*/  HADD2.F32 R9, -RZ, R79.reuse.H0_H0 ;  /* 0x2000004fff097230 */ /* 0x100fe20000004100 */
[--C-:B------:R-:W-:Y:S01]  /*11180*/  SHF.R.U32.HI R6, RZ, 0x10, R5.reuse ;  /* 0x00000010ff067819 */ /* 0x100fe20000011605 */
[----:B------:R-:W-:Y:S01]  /*11190*/  HADD2.F32 R79, -RZ, R79.H1_H1 ;  /* 0x3000004fff4f7230 */ /* 0x000fe20000004100 */
        /* <DEDUP_REMOVED lines=10> */
[--C-:B------:R-:W-:Y:S02]  /*11240*/  HADD2.F32 R3, -RZ, R13.reuse.H0_H0 ;  /* 0x2000000dff037230 */ /* 0x100fe40000004100 */
[C---:B------:R-:W-:Y:S01]  /*11250*/  FFMA.FTZ R21, R5.reuse, R8, R15 ;  /* 0x0000000805157223 */ /* 0x040fe2000001000f */
[----:B------:R-:W-:Y:S02]  /*11260*/  HADD2.F32 R14, -RZ, R14.H1_H1 ;  /* 0x3000000eff0e7230 */ /* 0x000fe40000004100 */
[C---:B------:R-:W-:Y:S01]  /*11270*/  FMUL.FTZ R11, R12.reuse, R9 ;  /* 0x000000090c0b7220 */ /* 0x040fe20000410000 */
[----:B------:R-:W-:Y:S02]  /*11280*/  HADD2.F32 R13, -RZ, R13.H1_H1 ;  /* 0x3000000dff0d7230 */ /* 0x000fe40000004100 */
[----:B------:R-:W-:Y:S01]  /*11290*/  FFMA.FTZ R20, R5, R6, -R10 ;  /* 0x0000000605147223 */ /* 0x000fe2000001080a */
[----:B------:R-:W-:Y:S02]  /*112a0*/  HADD2.F32 R8, -RZ, R24.H0_H0 ;  /* 0x20000018ff087230 */ /* 0x000fe40000004100 */
[----:B------:R-:W-:Y:S01]  /*112b0*/  FMUL.FTZ R15, R12, R7 ;  /* 0x000000070c0f7220 */ /* 0x000fe20000410000 */
[----:B------:R-:W-:-:S02]  /*112c0*/  HADD2.F32 R5, -RZ, R78.H1_H1 ;  /* 0x3000004eff057230 */ /* 0x000fc40000004100 */
[----:B------:R-:W-:Y:S01]  /*112d0*/  FFMA.FTZ R11, R0, R7, -R11 ;  /* 0x00000007000b7223 */ /* 0x000fe2000001080b */
[----:B------:R-:W-:Y:S02]  /*112e0*/  HADD2.F32 R6, -RZ, R25.H0_H0 ;  /* 0x20000019ff067230 */ /* 0x000fe40000004100 */
[C---:B------:R-:W-:Y:S01]  /*112f0*/  FMUL.FTZ R7, R14.reuse, R79 ;  /* 0x0000004f0e077220 */ /* 0x040fe20000410000 */
[C---:B------:R-:W-:Y:S01]  /*11300*/  FMUL.FTZ R10, R13.reuse, R8 ;  /* 0x000000080d0a7220 */ /* 0x040fe20000410000 */
[----:B------:R-:W-:Y:S01]  /*11310*/  FMUL.FTZ R14, R14, R5 ;  /* 0x000000050e0e7220 */ /* 0x000fe20000410000 */
[----:B------:R-:W-:Y:S01]  /*11320*/  FFMA.FTZ R0, R0, R9, R15 ;  /* 0x0000000900007223 */ /* 0x000fe2000001000f */
        /* <DEDUP_REMOVED lines=9> */
[----:B------:R0:W-:Y:S01]  /*113c0*/  STS.128 [R37+0xf000], R4 ;  /* 0x00f0000425007388 */ /* 0x0001e20000000c00 */
[----:B------:R-:W-:Y:S05]  /*113d0*/  BRA `(.L_x_2829) ;  /* 0x0000004800c47947 */ /* 0x000fea0003800000 */
.L_x_2790:
[----:B------:R-:W1:Y:S01]  /*113e0*/  LDC R76, c[0x0][0x448] ;  /* 0x00011200ff4c7b82 */ /* 0x000e620000000800 */
[----:B------:R-:W-:Y:S01]  /*113f0*/  ULDC.64 UR4, c[0x0][0x3f8] ;  /* 0x0000fe0000047ab9 */ /* 0x000fe20000000a00 */
[----:B------:R-:W-:Y:S01]  /*11400*/  ULDC.64 UR6, c[0x0][0x408] ;  /* 0x0001020000067ab9 */ /* 0x000fe20000000a00 */
        /* <DEDUP_REMOVED lines=25> */
[----:B------:R1:W2:Y:S04]  /*115a0*/  SHFL.IDX PT, R7, R72, RZ, 0x181f ;  /* 0x00181fff48077589 */ /* 0x0002a800000e0000 */
[----:B------:R1:W3:Y:S04]  /*115b0*/  SHFL.IDX PT, R6, R21, RZ, 0x181f ;  /* 0x00181fff15067589 */ /* 0x0002e800000e0000 */
[----:B------:R1:W4:Y:S04]  /*115c0*/  SHFL.IDX PT, R9, R20, RZ, 0x181f ;  /* 0x00181fff14097589 */ /* 0x00032800000e0000 */
[----:B------:R1:W0:Y:S02]  /*115d0*/  SHFL.IDX PT, R14, R3, RZ, 0x181f ;  /* 0x00181fff030e7589 */ /* 0x00022400000e0000 */
.L_x_3132:
        /* <DEDUP_REMOVED lines=13> */
[----:B------:R-:W-:Y:S01]  /*116b0*/  ULDC UR4, c[0x0][0x3f4] ;  /* 0x0000fd0000047ab9 */ /* 0x000fe20000000800 */
[----:B------:R-:W-:Y:S02]  /*116c0*/  CS2R R60, SRZ ;  /* 0x00000000003c7805 */ /* 0x000fe4000001ff00 */
[----:B------:R-:W-:Y:S02]  /*116d0*/  ISETP.GE.AND P4, PT, R16, UR4, PT ;  /* 0x0000000410007c0c */ /* 0x000fe4000bf86270 */
[----:B------:R-:W-:Y:S02]  /*116e0*/  CS2R R62, SRZ ;  /* 0x00000000003e7805 */ /* 0x000fe4000001ff00 */
[----:B------:R-:W-:Y:S02]  /*116f0*/  ISETP.GE.AND P5, PT, R214, UR4, PT ;  /* 0x00000004d6007c0c */ /* 0x000fe4000bfa6270 */
[----:B------:R-:W-:Y:S01]  /*11700*/  CS2R R68, SRZ ;  /* 0x0000000000447805 */ /* 0x000fe2000001ff00 */
[----:B------:R-:W-:-:S06]  /*11710*/  ULDC.64 UR6, c[0x0][0x208] ;  /* 0x0000820000067ab9 */ /* 0x000fcc0000000a00 */
[C---:B------:R-:W-:Y:S01]  /*11720*/  @!P4 IMAD.SHL.U32 R11, R16.reuse, 0x2, RZ ;  /* 0x00000002100bc824 */ /* 0x040fe200078e00ff */
[----:B------:R-:W-:-:S03]  /*11730*/  @!P4 SHF.L.U64.HI R24, R16, 0x1, R17 ;  /* 0x000000011018c819 */ /* 0x000fc60000010211 */
[C---:B------:R-:W-:Y:S01]  /*11740*/  @!P5 IMAD.SHL.U32 R5, R212.reuse, 0x2, RZ ;  /* 0x00000002d405d824 */ /* 0x040fe200078e00ff */
[----:B------:R-:W-:Y:S02]  /*11750*/  @!P5 SHF.L.U64.HI R12, R212, 0x1, R215 ;  /* 0x00000001d40cd819 */ /* 0x000fe400000102d7 */
[-C--:B0--3--:R-:W-:Y:S02]  /*11760*/  @!P4 IADD3 R10, P0, R6, R11.reuse, RZ ;  /* 0x0000000b060ac210 */ /* 0x089fe40007f1e0ff */
[----:B------:R-:W-:Y:S02]  /*11770*/  @!P4 IADD3 R4, P1, R14, R11, RZ ;  /* 0x0000000b0e04c210 */ /* 0x000fe40007f3e0ff */
[-C--:B------:R-:W-:Y:S02]  /*11780*/  @!P5 IADD3 R6, P2, R6, R5.reuse, RZ ;  /* 0x000000050606d210 */ /* 0x080fe40007f5e0ff */
[----:B------:R-:W-:Y:S01]  /*11790*/  @!P5 IADD3 R8, P3, R14, R5, RZ ;  /* 0x000000050e08d210 */ /* 0x000fe20007f7e0ff */
[----:B----4-:R-:W-:Y:S01]  /*117a0*/  @!P4 IMAD.X R5, R9, 0x1, R24, P1 ;  /* 0x000000010905c824 */ /* 0x010fe200008e0618 */
[----:B--2---:R-:W-:-:S02]  /*117b0*/  @!P4 IADD3.X R11, R7, R24, RZ, P0, !PT ;  /* 0x00000018070bc210 */ /* 0x004fc400007fe4ff */
        /* <DEDUP_REMOVED lines=11> */
.L_x_2838:
[----:B------:R-:W-:Y:S05]  /*11870*/  BSYNC B1 ;  /* 0x0000000000017941 */ /* 0x000fea0003800000 */
.L_x_2837:
[----:B0----5:R-:W-:Y:S01]  /*11880*/  IMAD.MOV.U32 R4, RZ, RZ, R68 ;  /* 0x000000ffff047224 */ /* 0x021fe200078e0044 */
[----:B------:R-:W-:Y:S01]  /*11890*/  MOV R5, R69 ;  /* 0x0000004500057202 */ /* 0x000fe20000000f00 */
[----:B---3--:R-:W-:Y:S01]  /*118a0*/  IMAD.MOV.U32 R6, RZ, RZ, R70 ;  /* 0x000000ffff067224 */ /* 0x008fe200078e0046 */
        /* <DEDUP_REMOVED lines=16> */
[----:B------:R-:W-:Y:S02]  /*119b0*/  PRMT R117, R7, 0x7610, R117 ;  /* 0x0000761007757816 */ /* 0x000fe40000000075 */
[----:B------:R-:W-:-:S02]  /*119c0*/  MOV R7, R63 ;  /* 0x0000003f00077202 */ /* 0x000fc40000000f00 */
        /* <DEDUP_REMOVED lines=8> */
[----:B------:R-:W-:Y:S02]  /*11a50*/  PRMT R120, R120, 0x5410, R5 ;  /* 0x0000541078787816 */ /* 0x000fe40000000005 */
[----:B------:R-:W-:-:S02]  /*11a60*/  PRMT R118, R118, 0x5410, R6 ;  /* 0x0000541076767816 */ /* 0x000fc40000000006 */
[----:B------:R-:W-:Y:S01]  /*11a70*/  PRMT R117, R117, 0x5410, R7 ;  /* 0x0000541075757816 */ /* 0x000fe20000000007 */
[----:B------:R-:W-:Y:S06]  /*11a80*/  BRA.DIV UR4, `(.L_x_2839) ;  /* 0x0000021e04887947 */ /* 0x000fec000b800000 */
[----:B------:R0:W2:Y:S04]  /*11a90*/  SHFL.IDX PT, R7, R72, 0x1, 0x181f ;  /* 0x00381f0048077f89 */ /* 0x0000a800000e0000 */
[----:B------:R0:W3:Y:S04]  /*11aa0*/  SHFL.IDX PT, R6, R21, 0x1, 0x181f ;  /* 0x00381f0015067f89 */ /* 0x0000e800000e0000 */
[----:B----4-:R0:W4:Y:S04]  /*11ab0*/  SHFL.IDX PT, R9, R20, 0x1, 0x181f ;  /* 0x00381f0014097f89 */ /* 0x01012800000e0000 */
[----:B------:R0:W0:Y:S02]  /*11ac0*/  SHFL.IDX PT, R14, R3, 0x1, 0x181f ;  /* 0x00381f00030e7f89 */ /* 0x00002400000e0000 */
.L_x_3138:
[----:B------:R-:W-:Y:S01]  /*11ad0*/  IADD3 R5, R0, 0x20, RZ ;  /* 0x0000002000057810 */ /* 0x000fe20007ffe0ff */
[----:B------:R-:W-:Y:S01]  /*11ae0*/  BSSY B1, `(.L_x_2840) ;  /* 0x0000026000017945 */ /* 0x000fe20003800000 */
[----:B------:R-:W-:Y:S02]  /*11af0*/  CS2R R54, SRZ ;  /* 0x0000000000367805 */ /* 0x000fe4000001ff00 */
[----:B------:R-:W-:Y:S02]  /*11b00*/  CS2R R48, SRZ ;  /* 0x0000000000307805 */ /* 0x000fe4000001ff00 */
[----:B------:R-:W-:Y:S02]  /*11b10*/  ISETP.GE.AND P0, PT, R5, R76, PT ;  /* 0x0000004c0500720c */ /* 0x000fe40003f06270 */
[----:B------:R-:W-:Y:S02]  /*11b20*/  CS2R R50, SRZ ;  /* 0x0000000000327805 */ /* 0x000fe4000001ff00 */
[----:B------:R-:W-:-:S02]  /*11b30*/  CS2R R44, SRZ ;  /* 0x00000000002c7805 */ /* 0x000fc4000001ff00 */
        /* <DEDUP_REMOVED lines=13> */
[----:B------:R-:W-:Y:S01]  /*11c10*/  @!P5 IMAD.SHL.U32 R11, R212, 0x2, RZ ;  /* 0x00000002d40bd824 */ /* 0x000fe200078e00ff */
[-C--:B---3--:R-:W-:Y:S02]  /*11c20*/  @!P4 IADD3 R10, P0, R6, R5.reuse, RZ ;  /* 0x00000005060ac210 */ /* 0x088fe40007f1e0ff */
[C---:B0-----:R-:W-:Y:S02]  /*11c30*/  @!P4 IADD3 R4, P1, R14.reuse, R5, RZ ;  /* 0x000000050e04c210 */ /* 0x041fe40007f3e0ff */
[-C--:B------:R-:W-:Y:S02]  /*11c40*/  @!P5 IADD3 R8, P3, R14, R11.reuse, RZ ;  /* 0x0000000b0e08d210 */ /* 0x080fe40007f7e0ff */
[----:B------:R-:W-:Y:S01]  /*11c50*/  @!P5 SHF.L.U64.HI R14, R212, 0x1, R215 ;  /* 0x00000001d40ed819 */ /* 0x000fe200000102d7 */
[--C-:B----4-:R-:W-:Y:S01]  /*11c60*/  @!P4 IMAD.X R5, R9, 0x1, R12.reuse, P1 ;  /* 0x000000010905c824 */ /* 0x110fe200008e060c */
[----:B------:R-:W-:Y:S01]  /*11c70*/  @!P5 IADD3 R6, P2, R6, R11, RZ ;  /* 0x0000000b0606d210 */ /* 0x000fe20007f5e0ff */
[----:B--2---:R-:W-:Y:S01]  /*11c80*/  @!P4 IMAD.X R11, R7, 0x1, R12, P0 ;  /* 0x00000001070bc824 */ /* 0x004fe200000e060c */
[----:B------:R-:W-:-:S02]  /*11c90*/  CS2R R54, SRZ ;  /* 0x0000000000367805 */ /* 0x000fc4000001ff00 */
[----:B------:R-:W-:Y:S02]  /*11ca0*/  CS2R R40, SRZ ;  /* 0x0000000000287805 */ /* 0x000fe4000001ff00 */
[----:B------:R-:W-:Y:S02]  /*11cb0*/  CS2R R42, SRZ ;  /* 0x00000000002a7805 */ /* 0x000fe4000001ff00 */
[----:B------:R-:W-:Y:S02]  /*11cc0*/  CS2R R48, SRZ ;  /* 0x0000000000307805 */ /* 0x000fe4000001ff00 */
[----:B------:R-:W-:Y:S02]  /*11cd0*/  CS2R R50, SRZ ;  /* 0x0000000000327805 */ /* 0x000fe4000001ff00 */
[----:B------:R-:W-:Y:S01]  /*11ce0*/  @!P5 IADD3.X R7, R7, R14, RZ, P2, !PT ;  /* 0x0000000e0707d210 */ /* 0x000fe200017fe4ff */
[----:B------:R-:W-:Y:S01]  /*11cf0*/  @!P5 IMAD.X R9, R9, 0x1, R14, P3 ;  /* 0x000000010909d824 */ /* 0x000fe200018e060e */
[----:B------:R0:W5:Y:S04]  /*11d00*/  @!P4 LD.E.128 R44, desc[UR6][R10.64] ;  /* 0x000000060a2cc980 */ /* 0x000168000c101d00 */
[----:B------:R0:W5:Y:S04]  /*11d10*/  @!P4 LD.E.128 R52, desc[UR6][R4.64] ;  /* 0x000000060434c980 */ /* 0x000168000c101d00 */
[----:B------:R0:W5:Y:S04]  /*11d20*/  @!P5 LD.E.128 R40, desc[UR6][R6.64] ;  /* 0x000000060628d980 */ /* 0x000168000c101d00 */
[----:B------:R0:W5:Y:S02]  /*11d30*/  @!P5 LD.E.128 R48, desc[UR6][R8.64] ;  /* 0x000000060830d980 */ /* 0x000164000c101d00 */
.L_x_2841:
[----:B------:R-:W-:Y:S05]  /*11d40*/  BSYNC B1 ;  /* 0x0000000000017941 */ /* 0x000fea0003800000 */
.L_x_2840:
[----:B0----5:R-:W-:Y:S01]  /*11d50*/  IMAD.MOV.U32 R4, RZ, RZ, R52 ;  /* 0x000000ffff047224 */ /* 0x021fe200078e0034 */
[----:B--2---:R-:W-:Y:S01]  /*11d60*/  MOV R7, R55 ;  /* 0x0000003700077202 */ /* 0x004fe20000000f00 */
[----:B------:R-:W-:Y:S01]  /*11d70*/  IMAD.MOV.U32 R5, RZ, RZ, R53 ;  /* 0x000000ffff057224 */ /* 0x000fe200078e0035 */
[----:B------:R-:W-:Y:S01]  /*11d80*/  UMOV UR4, 0xffffffff ;  /* 0xffffffff00047882 */ /* 0x000fe20000000000 */
[----:B---3--:R-:W-:-:S03]  /*11d90*/  IMAD.MOV.U32 R6, RZ, RZ, R54 ;  /* 0x000000ffff067224 */ /* 0x008fc600078e0036 */
        /* <DEDUP_REMOVED lines=18> */
[----:B------:R-:W-:-:S05]  /*11ec0*/  IMAD.MOV.U32 R7, RZ, RZ, R43 ;  /* 0x000000ffff077224 */ /* 0x000fca00078e002b */
[----:B------:R-:W-:Y:S01]  /*11ed0*/  PRMT R112, R6, 0x5410, R7 ;  /* 0x0000541006707816 */ /* 0x000fe20000000007 */
[----:B------:R-:W-:Y:S06]  /*11ee0*/  BRA.DIV UR4, `(.L_x_2842) ;  /* 0x0000021a04e07947 */ /* 0x000fec000b800000 */
[----:B------:R0:W2:Y:S04]  /*11ef0*/  SHFL.IDX PT, R7, R72, 0x2, 0x181f ;  /* 0x00581f0048077f89 */ /* 0x0000a800000e0000 */
[----:B------:R0:W3:Y:S04]  /*11f00*/  SHFL.IDX PT, R6, R21, 0x2, 0x181f ;  /* 0x00581f0015067f89 */ /* 0x0000e800000e0000 */
[----:B----4-:R0:W4:Y:S04]  /*11f10*/  SHFL.IDX PT, R9, R20, 0x2, 0x181f ;  /* 0x00581f0014097f89 */ /* 0x01012800000e0000 */
[----:B------:R0:W0:Y:S02]  /*11f20*/  SHFL.IDX PT, R8, R3, 0x2, 0x181f ;  /* 0x00581f0003087f89 */ /* 0x00002400000e0000 */
.L_x_3144:
        /* <DEDUP_REMOVED lines=21> */
[----:B------:R-:W-:Y:S02]  /*12080*/  @!P5 SHF.L.U32 R5, R212, 0x1, RZ ;  /* 0x00000001d405d819 */ /* 0x000fe400000006ff */
[-C--:B---3--:R-:W-:Y:S02]  /*12090*/  @!P4 IADD3 R10, P0, R6, R11.reuse, RZ ;  /* 0x0000000b060ac210 */ /* 0x088fe40007f1e0ff */
[----:B0-----:R-:W-:Y:S02]  /*120a0*/  @!P4 IADD3 R4, P1, R8, R11, RZ ;  /* 0x0000000b0804c210 */ /* 0x001fe40007f3e0ff */
[-C--:B------:R-:W-:Y:S01]  /*120b0*/  @!P5 IADD3 R6, P2, R6, R5.reuse, RZ ;  /* 0x000000050606d210 */ /* 0x080fe20007f5e0ff */
[--C-:B--2---:R-:W-:Y:S01]  /*120c0*/  @!P4 IMAD.X R11, R7, 0x1, R12.reuse, P0 ;  /* 0x00000001070bc824 */ /* 0x104fe200000e060c */
[----:B------:R-:W-:Y:S01]  /*120d0*/  @!P5 IADD3 R8, P3, R8, R5, RZ ;  /* 0x000000050808d210 */ /* 0x000fe20007f7e0ff */
[----:B----4-:R-:W-:Y:S01]  /*120e0*/  @!P4 IMAD.X R5, R9, 0x1, R12, P1 ;  /* 0x000000010905c824 */ /* 0x010fe200008e060c */
        /* <DEDUP_REMOVED lines=12> */
.L_x_2844:
[----:B------:R-:W-:Y:S05]  /*121b0*/  BSYNC B1 ;  /* 0x0000000000017941 */ /* 0x000fea0003800000 */
.L_x_2843:
        /* <DEDUP_REMOVED lines=27> */
[----:B------:R0:W2:Y:S04]  /*12370*/  SHFL.IDX PT, R78, R21, 0x3, 0x181f ;  /* 0x00781f00154e7f89 */ /* 0x0000a800000e0000 */
[----:B------:R0:W3:Y:S04]  /*12380*/  SHFL.IDX PT, R77, R72, 0x3, 0x181f ;  /* 0x00781f00484d7f89 */ /* 0x0000e800000e0000 */
[----:B-1----:R0:W1:Y:S04]  /*12390*/  SHFL.IDX PT, R21, R20, 0x3, 0x181f ;  /* 0x00781f0014157f89 */ /* 0x00206800000e0000 */
[----:B------:R-:W0:Y:S02]  /*123a0*/  SHFL.IDX PT, R3, R3, 0x3, 0x181f ;  /* 0x00781f0003037f89 */ /* 0x000e2400000e0000 */
.L_x_3150:
[----:B------:R-:W-:Y:S01]  /*123b0*/  VIADD R0, R0, 0x60 ;  /* 0x0000006000007836 */ /* 0x000fe20000000000 */
[----:B------:R-:W-:Y:S01]  /*123c0*/  BSSY B1, `(.L_x_2846) ;  /* 0x0000026000017945 */ /* 0x000fe20003800000 */
[----:B------:R-:W-:Y:S02]  /*123d0*/  CS2R R6, SRZ ;  /* 0x0000000000067805 */ /* 0x000fe4000001ff00 */
[----:B----4-:R-:W-:Y:S02]  /*123e0*/  CS2R R8, SRZ ;  /* 0x0000000000087805 */ /* 0x010fe4000001ff00 */
[----:B------:R-:W-:Y:S02]  /*123f0*/  CS2R R10, SRZ ;  /* 0x00000000000a7805 */ /* 0x000fe4000001ff00 */
[----:B------:R-:W-:Y:S02]  /*12400*/  ISETP.GE.AND P0, PT, R0, R76, PT ;  /* 0x0000004c0000720c */ /* 0x000fe40003f06270 */
        /* <DEDUP_REMOVED lines=12> */
[----:B------:R-:W-:-:S04]  /*124d0*/  @!P1 SHF.L.U64.HI R0, R16, 0x1, R17 ;  /* 0x0000000110009819 */ /* 0x000fc80000010211 */
[----:B--2---:R-:W-:-:S05]  /*124e0*/  @!P1 IADD3 R4, P0, R78, R8, RZ ;  /* 0x000000084e049210 */ /* 0x004fca0007f1e0ff */
[--C-:B---3--:R-:W-:Y:S01]  /*124f0*/  @!P1 IMAD.X R5, R77, 0x1, R0.reuse, P0 ;  /* 0x000000014d059824 */ /* 0x108fe200000e0600 */
[----:B------:R-:W-:Y:S02]  /*12500*/  @!P1 IADD3 R8, P0, R3, R8, RZ ;  /* 0x0000000803089210 */ /* 0x000fe40007f1e0ff */
[----:B------:R-:W-:Y:S02]  /*12510*/  CS2R R6, SRZ ;  /* 0x0000000000067805 */ /* 0x000fe4000001ff00 */
[----:B------:R0:W5:Y:S01]  /*12520*/  @!P1 LD.E.128 R12, desc[UR6][R4.64] ;  /* 0x00000006040c9980 */ /* 0x000162000c101d00 */
[----:B-1----:R-:W-:Y:S01]  /*12530*/  @!P1 IMAD.X R9, R21, 0x1, R0, P0 ;  /* 0x0000000115099824 */ /* 0x002fe200000e0600 */
[C---:B------:R-:W-:Y:S02]  /*12540*/  @!P2 SHF.L.U32 R20, R212.reuse, 0x1, RZ ;  /* 0x00000001d414a819 */ /* 0x040fe400000006ff */
[----:B0-----:R-:W-:Y:S02]  /*12550*/  CS2R R4, SRZ ;  /* 0x0000000000047805 */ /* 0x001fe4000001ff00 */
[----:B------:R-:W-:-:S04]  /*12560*/  @!P2 SHF.L.U64.HI R0, R212, 0x1, R215 ;  /* 0x00000001d400a819 */ /* 0x000fc800000102d7 */
[----:B------:R0:W5:Y:S01]  /*12570*/  @!P1 LD.E.128 R4, desc[UR6][R8.64] ;  /* 0x0000000608049980 */ /* 0x000162000c101d00 */
[----:B------:R-:W-:Y:S02]  /*12580*/  CS2R R72, SRZ ;  /* 0x0000000000487805 */ /* 0x000fe4000001ff00 */
[----:B------:R-:W-:Y:S02]  /*12590*/  CS2R R74, SRZ ;  /* 0x00000000004a7805 */ /* 0x000fe4000001ff00 */
[-C--:B0-----:R-:W-:Y:S02]  /*125a0*/  @!P2 IADD3 R8, P0, R78, R20.reuse, RZ ;  /* 0x000000144e08a210 */ /* 0x081fe40007f1e0ff */
[----:B------:R-:W-:-:S03]  /*125b0*/  @!P2 IADD3 R20, P1, R3, R20, RZ ;  /* 0x000000140314a210 */ /* 0x000fc60007f3e0ff */
[--C-:B------:R-:W-:Y:S01]  /*125c0*/  @!P2 IMAD.X R9, R77, 0x1, R0.reuse, P0 ;  /* 0x000000014d09a824 */ /* 0x100fe200000e0600 */
[----:B------:R-:W-:Y:S01]  /*125d0*/  CS2R R10, SRZ ;  /* 0x00000000000a7805 */ /* 0x000fe2000001ff00 */
[----:B------:R-:W-:-:S03]  /*125e0*/  @!P2 IMAD.X R21, R21, 0x1, R0, P1 ;  /* 0x000000011515a824 */ /* 0x000fc600008e0600 */
[----:B------:R0:W5:Y:S02]  /*125f0*/  @!P2 LD.E.128 R72, desc[UR6][R8.64] ;  /* 0x000000060848a980 */ /* 0x000164000c101d00 */
[----:B0-----:R-:W-:-:S06]  /*12600*/  CS2R R8, SRZ ;  /* 0x0000000000087805 */ /* 0x001fcc000001ff00 */
[----:B------:R0:W5:Y:S02]  /*12610*/  @!P2 LD.E.128 R8, desc[UR6][R20.64] ;  /* 0x000000061408a980 */ /* 0x000164000c101d00 */
.L_x_2847:
[----:B------:R-:W-:Y:S05]  /*12620*/  BSYNC B1 ;  /* 0x0000000000017941 */ /* 0x000fea0003800000 */
.L_x_2846:
[----:B------:R-:W4:Y:S01]  /*12630*/  LDL R3, [R1+0x94] ;  /* 0x0000940001037983 */ /* 0x000f220000100800 */
[----:B------:R-:W-:Y:S01]  /*12640*/  BSSY B1, `(.L_x_2848) ;  /* 0x0000007000017945 */ /* 0x000fe20003800000 */
[----:B----4-:R-:W-:-:S04]  /*12650*/  LEA.HI R0, R3, R3, RZ, 0x1 ;  /* 0x0000000303007211 */ /* 0x010fc800078f08ff */
[----:B------:R-:W-:-:S05]  /*12660*/  LOP3.LUT R0, R0, 0xfffffffe, RZ, 0xc0, !PT ;  /* 0xfffffffe00007812 */ /* 0x000fca00078ec0ff */
[----:B------:R-:W-:-:S05]  /*12670*/  IMAD.IADD R0, R3, 0x1, -R0 ;  /* 0x0000000103007824 */ /* 0x000fca00078e0a00 */
[----:B------:R-:W-:-:S04]  /*12680*/  SHF.L.U32 R0, R0, 0x1f, RZ ;  /* 0x0000001f00007819 */ /* 0x000fc800000006ff */
[----:B------:R-:W4:Y:S02]  /*12690*/  SYNCS.PHASECHK.TRANS64.TRYWAIT P0, [R23+URZ+0x38800], R0 ;  /* 0x03880000170075a7 */ /* 0x000f24000800017f */
[----:B----4-:R-:W-:Y:S05]  /*126a0*/  @!P0 BRA `(.L_x_2849) ;  /* 0x0000021400d88947 */ /* 0x010fea0003800000 */
.L_x_3151:
[----:B------:R-:W-:Y:S05]  /*126b0*/  BSYNC B1 ;  /* 0x0000000000017941 */ /* 0x000fea0003800000 */
.L_x_2848:
[----:B0-----:R-:W2:Y:S01]  /*126c0*/  LDL R20, [R1+0x68] ;  /* 0x0000680001147983 */ /* 0x001ea20000100800 */
[----:B-----5:R-:W-:Y:S01]  /*126d0*/  IMAD.MOV.U32 R3, RZ, RZ, R4 ;  /* 0x000000ffff037224 */ /* 0x020fe200078e0004 */
[----:B----4-:R-:W-:Y:S01]  /*126e0*/  MOV R0, R5 ;  /* 0x0000000500007202 */ /* 0x010fe20000000f00 */
[----:B------:R-:W-:Y:S03]  /*126f0*/  BSSY B1, `(.L_x_2850) ;  /* 0x00000e7000017945 */ /* 0x000fe60003800000 */
        /* <DEDUP_REMOVED lines=17> */
[----:B--2---:R-:W-:Y:S01]  /*12810*/  VIADDMNMX R0, R76, -R20, 0x80, PT ;  /* 0x000000804c007446 */ /* 0x004fe20003800914 */
[----:B------:R-:W-:-:S03]  /*12820*/  IMAD.MOV.U32 R20, RZ, RZ, R72 ;  /* 0x000000ffff147224 */ /* 0x000fc600078e0048 */
[----:B------:R-:W-:Y:S02]  /*12830*/  ISETP.GE.AND P0, PT, R225, R0, PT ;  /* 0x00000000e100720c */ /* 0x000fe40003f06270 */
[----:B------:R-:W-:Y:S01]  /*12840*/  PRMT R92, R20, 0x5410, R3 ;  /* 0x00005410145c7816 */ /* 0x000fe20000000003 */
[----:B------:R-:W-:Y:S02]  /*12850*/  IMAD.MOV.U32 R20, RZ, RZ, R74 ;  /* 0x000000ffff147224 */ /* 0x000fe400078e004a */
[----:B------:R-:W-:-:S05]  /*12860*/  IMAD.MOV.U32 R3, RZ, RZ, R75 ;  /* 0x000000ffff037224 */ /* 0x000fca00078e004b */
        /* <DEDUP_REMOVED lines=10> */
[----:B--2---:R-:W-:-:S13]  /*12910*/  ISETP.GE.AND P0, PT, R16, R3, PT ;  /* 0x000000031000720c */ /* 0x004fda0003f06270 */
[----:B0-----:R-:W-:Y:S05]  /*12920*/  @P0 BRA `(.L_x_2853) ;  /* 0x0000000400800947 */ /* 0x001fea0003800000 */
[----:B-1----:R-:W2:Y:S04]  /*12930*/  LDL R21, [R1+0x80] ;  /* 0x0000800001157983 */ /* 0x002ea80000100800 */
[----:B------:R-:W4:Y:S01]  /*12940*/  LDL R124, [R1+0x64] ;  /* 0x00006400017c7983 */ /* 0x000f220000100800 */
        /* <DEDUP_REMOVED lines=8> */
[----:B----4-:R-:W0:Y:S03]  /*129d0*/  LDS.128 R80, [R124] ;  /* 0x000000007c507984 */ /* 0x010e260000000c00 */
[----:B------:R-:W-:Y:S01]  /*129e0*/  LEA.HI R21, R21, R20, RZ, 0x3 ;  /* 0x0000001415157211 */ /* 0x000fe200078f18ff */
[----:B------:R-:W-:-:S04]  /*129f0*/  IMAD.SHL.U32 R20, R20, 0x8, RZ ;  /* 0x0000000814147824 */ /* 0x000fc800078e00ff */
[----:B------:R-:W-:Y:S01]  /*12a00*/  IMAD.SHL.U32 R21, R21, 0x400, RZ ;  /* 0x0000040015157824 */ /* 0x000fe200078e00ff */
[----:B------:R-:W-:-:S04]  /*12a10*/  LOP3.LUT R20, R123, 0x38, R20, 0xf8, !PT ;  /* 0x000000387b147812 */ /* 0x000fc800078ef814 */
[----:B------:R-:W-:Y:S02]  /*12a20*/  LOP3.LUT R20, R20, R122, RZ, 0x3c, !PT ;  /* 0x0000007a14147212 */ /* 0x000fe400078e3cff */
[----:B------:R-:W-:-:S04]  /*12a30*/  LOP3.LUT R21, R21, 0x7fffe000, RZ, 0xc0, !PT ;  /* 0x7fffe00015157812 */ /* 0x000fc800078ec0ff */
[----:B-----5:R-:W-:Y:S01]  /*12a40*/  IADD3 R20, R20, R21, R121 ;  /* 0x0000001514147210 */ /* 0x020fe20007ffe079 */
[----:B------:R-:W-:-:S04]  /*12a50*/  HADD2.F32 R21, -RZ, R85.H0_H0 ;  /* 0x20000055ff157230 */ /* 0x000fc80000004100 */
[----:B------:R-:W-:-:S05]  /*12a60*/  IMAD R20, R20, 0x2, R23 ;  /* 0x0000000214147824 */ /* 0x000fca00078e0217 */
[----:B---3--:R-:W1:Y:S01]  /*12a70*/  LDS.128 R76, [R20+0x14400] ;  /* 0x01440000144c7984 */ /* 0x008e620000000c00 */
        /* <DEDUP_REMOVED lines=15> */
[--C-:B------:R-:W-:Y:S02]  /*12b70*/  HADD2.F32 R68, -RZ, R102.reuse.H0_H0 ;  /* 0x20000066ff447230 */ /* 0x100fe40000004100 */
[CC--:B------:R-:W-:Y:S01]  /*12b80*/  FMUL.FTZ R87, R77.reuse, R69.reuse ;  /* 0x000000454d577220 */ /* 0x0c0fe20000410000 */
[----:B------:R-:W-:Y:S02]  /*12b90*/  HADD2.F32 R102, -RZ, R102.H1_H1 ;  /* 0x30000066ff667230 */ /* 0x000fe40000004100 */
[-C--:B------:R-:W-:Y:S01]  /*12ba0*/  FMUL.FTZ R77, R77, R86.reuse ;  /* 0x000000564d4d7220 */ /* 0x080fe20000410000 */
[----:B------:R-:W-:Y:S02]  /*12bb0*/  HADD2.F32 R61, -RZ, R61.H0_H0 ;  /* 0x2000003dff3d7230 */ /* 0x000fe40000004100 */
[C---:B------:R-:W-:Y:S01]  /*12bc0*/  FFMA.FTZ R87, R81.reuse, R86, -R87 ;  /* 0x0000005651577223 */ /* 0x040fe20000010857 */
[----:B------:R-:W-:Y:S01]  /*12bd0*/  FFMA.FTZ R69, R81, R69, R77 ;  /* 0x0000004551457223 */ /* 0x000fe2000001004d */
[----:B------:R-:W-:-:S02]  /*12be0*/  HADD2.F32 R81, -RZ, R89.H0_H0 ;  /* 0x20000059ff517230 */ /* 0x000fc40000004100 */
[--C-:B------:R-:W-:Y:S02]  /*12bf0*/  HADD2.F32 R77, -RZ, R80.reuse.H0_H0 ;  /* 0x20000050ff4d7230 */ /* 0x100fe40000004100 */
[----:B------:R-:W-:Y:S02]  /*12c00*/  HADD2.F32 R80, -RZ, R80.H1_H1 ;  /* 0x30000050ff507230 */ /* 0x000fe40000004100 */
[----:B------:R-:W-:Y:S01]  /*12c10*/  FMUL.FTZ R86, R88, R81 ;  /* 0x0000005158567220 */ /* 0x000fe20000410000 */
[----:B------:R-:W-:-:S03]  /*12c20*/  F2FP.F16.F32.PACK_AB R69, R69, R21 ;  /* 0x000000154545723e */ /* 0x000fc600000000ff */
[CC--:B------:R-:W-:Y:S01]  /*12c30*/  FFMA.FTZ R86, R77.reuse, R68.reuse, -R86 ;  /* 0x000000444d567223 */ /* 0x0c0fe20000010856 */
[----:B------:R-:W-:Y:S01]  /*12c40*/  FMUL.FTZ R68, R88, R68 ;  /* 0x0000004458447220 */ /* 0x000fe20000410000 */
[--C-:B------:R-:W-:Y:S02]  /*12c50*/  HADD2.F32 R88, -RZ, R82.reuse.H0_H0 ;  /* 0x20000052ff587230 */ /* 0x100fe40000004100 */
[----:B------:R-:W-:Y:S02]  /*12c60*/  HADD2.F32 R82, -RZ, R82.H1_H1 ;  /* 0x30000052ff527230 */ /* 0x000fe40000004100 */
[----:B------:R-:W-:Y:S01]  /*12c70*/  FFMA.FTZ R68, R77, R81, R68 ;  /* 0x000000514d447223 */ /* 0x000fe20000010044 */
[----:B------:R-:W-:Y:S02]  /*12c80*/  HADD2.F32 R77, -RZ, R89.H1_H1 ;  /* 0x30000059ff4d7230 */ /* 0x000fe40000004100 */
[--C-:B------:R-:W-:Y:S02]  /*12c90*/  HADD2.F32 R89, -RZ, R78.reuse.H0_H0 ;  /* 0x2000004eff597230 */ /* 0x100fe40000004100 */
[----:B------:R-:W-:-:S03]  /*12ca0*/  HADD2.F32 R78, -RZ, R78.H1_H1 ;  /* 0x3000004eff4e7230 */ /* 0x000fc60000004100 */
[C---:B------:R-:W-:Y:S01]  /*12cb0*/  FMUL.FTZ R81, R89.reuse, R77 ;  /* 0x0000004d59517220 */ /* 0x040fe20000410000 */
[----:B------:R-:W-:-:S03]  /*12cc0*/  FMUL.FTZ R89, R89, R102 ;  /* 0x0000006659597220 */ /* 0x000fc60000410000 */
[C---:B------:R-:W-:Y:S01]  /*12cd0*/  FFMA.FTZ R81, R88.reuse, R102, -R81 ;  /* 0x0000006658517223 */ /* 0x040fe20000010851 */
[----:B------:R-:W-:Y:S01]  /*12ce0*/  FFMA.FTZ R77, R88, R77, R89 ;  /* 0x0000004d584d7223 */ /* 0x000fe20000010059 */
[----:B------:R-:W-:Y:S02]  /*12cf0*/  HADD2.F32 R88, -RZ, R103.H0_H0 ;  /* 0x20000067ff587230 */ /* 0x000fe40000004100 */
[----:B------:R-:W-:Y:S02]  /*12d00*/  HADD2.F32 R103, -RZ, R79.H0_H0 ;  /* 0x2000004fff677230 */ /* 0x000fe40000004100 */
[----:B------:R-:W-:Y:S02]  /*12d10*/  HADD2.F32 R102, -RZ, R83.H0_H0 ;  /* 0x20000053ff667230 */ /* 0x000fe40000004100 */
[----:B------:R-:W-:Y:S02]  /*12d20*/  HADD2.F32 R79, -RZ, R79.H1_H1 ;  /* 0x3000004fff4f7230 */ /* 0x000fe40000004100 */
[C---:B------:R-:W-:Y:S01]  /*12d30*/  FMUL.FTZ R89, R103.reuse, R88 ;  /* 0x0000005867597220 */ /* 0x040fe20000410000 */
[----:B------:R-:W-:Y:S01]  /*12d40*/  FMUL.FTZ R103, R103, R104 ;  /* 0x0000006867677220 */ /* 0x000fe20000410000 */
[----:B------:R-:W-:-:S02]  /*12d50*/  HADD2.F32 R83, -RZ, R83.H1_H1 ;  /* 0x30000053ff537230 */ /* 0x000fc40000004100 */
[C---:B------:R-:W-:Y:S01]  /*12d60*/  FFMA.FTZ R89, R102.reuse, R104, -R89 ;  /* 0x0000006866597223 */ /* 0x040fe20000010859 */
[----:B------:R-:W-:Y:S01]  /*12d70*/  FFMA.FTZ R88, R102, R88, R103 ;  /* 0x0000005866587223 */ /* 0x000fe20000010067 */
[----:B------:R-:W-:Y:S02]  /*12d80*/  SHF.R.U32.HI R102, RZ, 0x10, R63 ;  /* 0x00000010ff667819 */ /* 0x000fe4000001163f */
[--C-:B------:R-:W-:Y:S02]  /*12d90*/  SHF.R.U64 R63, R70, 0x10, R71.reuse ;  /* 0x00000010463f7819 */ /* 0x100fe40000001247 */
        /* <DEDUP_REMOVED lines=12> */
[CC--:B------:R-:W-:Y:S01]  /*12e60*/  FMUL.FTZ R61, R78.reuse, R63.reuse ;  /* 0x0000003f4e3d7220 */ /* 0x0c0fe20000410000 */
[----:B------:R-:W-:Y:S01]  /*12e70*/  FMUL.FTZ R78, R78, R62 ;  /* 0x0000003e4e4e7220 */ /* 0x000fe20000410000 */
[----:B------:R-:W-:Y:S02]  /*12e80*/  F2FP.F16.F32.PACK_AB R71, R71, R88 ;  /* 0x000000584747723e */ /* 0x000fe400000000ff */
        /* <DEDUP_REMOVED lines=10> */
.L_x_2853:
[----:B------:R-:W-:Y:S05]  /*12f30*/  BSYNC B2 ;  /* 0x0000000000027941 */ /* 0x000fea0003800000 */
.L_x_2852:
[----:B------:R-:W-:-:S13]  /*12f40*/  ISETP.GE.AND P0, PT, R214, R3, PT ;  /* 0x00000003d600720c */ /* 0x000fda0003f06270 */
[----:B------:R-:W-:Y:S05]  /*12f50*/  @P0 BRA `(.L_x_2851) ;  /* 0x0000000400800947 */ /* 0x000fea0003800000 */
[----:B0-----:R-:W2:Y:S04]  /*12f60*/  LDL R20, [R1+0x12c] ;  /* 0x00012c0001147983 */ /* 0x001ea80000100800 */
[----:B------:R-:W4:Y:S01]  /*12f70*/  LDL R86, [R1+0x1bc] ;  /* 0x0001bc0001567983 */ /* 0x000f220000100800 */
        /* <DEDUP_REMOVED lines=13> */
[----:B----4-:R-:W0:Y:S03]  /*13050*/  LDS.128 R68, [R86] ;  /* 0x0000000056447984 */ /* 0x010e260000000c00 */
[----:B------:R-:W-:Y:S02]  /*13060*/  LEA.HI R20, R20, R3, RZ, 0x3 ;  /* 0x0000000314147211 */ /* 0x000fe400078f18ff */
[----:B------:R-:W-:-:S03]  /*13070*/  SHF.L.U32 R3, R3, 0x3, RZ ;  /* 0x0000000303037819 */ /* 0x000fc600000006ff */
[----:B------:R-:W-:Y:S01]  /*13080*/  IMAD.SHL.U32 R20, R20, 0x400, RZ ;  /* 0x0000040014147824 */ /* 0x000fe200078e00ff */
[----:B------:R-:W-:-:S04]  /*13090*/  LOP3.LUT R3, R123, 0x38, R3, 0xf8, !PT ;  /* 0x000000387b037812 */ /* 0x000fc800078ef803 */
[----:B------:R-:W-:Y:S02]  /*130a0*/  LOP3.LUT R3, R3, R122, RZ, 0x3c, !PT ;  /* 0x0000007a03037212 */ /* 0x000fe400078e3cff */
[----:B------:R-:W-:-:S04]  /*130b0*/  LOP3.LUT R20, R20, 0x7fffe000, RZ, 0xc0, !PT ;  /* 0x7fffe00014147812 */ /* 0x000fc800078ec0ff */
[----:B-----5:R-:W-:Y:S01]  /*130c0*/  IADD3 R3, R3, R20, R121 ;  /* 0x0000001403037210 */ /* 0x020fe20007ffe079 */
[----:B------:R-:W-:-:S04]  /*130d0*/  HADD2.F32 R20, -RZ, R120.H0_H0 ;  /* 0x20000078ff147230 */ /* 0x000fc80000004100 */
[----:B------:R-:W-:-:S05]  /*130e0*/  IMAD R3, R3, 0x2, R23 ;  /* 0x0000000203037824 */ /* 0x000fca00078e0217 */
[----:B------:R-:W1:Y:S01]  /*130f0*/  LDS.128 R60, [R3+0x14400] ;  /* 0x01440000033c7984 */ /* 0x000e620000000c00 */
[----:B0-----:R-:W-:Y:S02]  /*13100*/  HADD2.F32 R76, -RZ, R69.H0_H0 ;  /* 0x20000045ff4c7230 */ /* 0x001fe40000004100 */
[----:B-1----:R-:W-:Y:S02]  /*13110*/  HADD2.F32 R21, -RZ, R61.H0_H0 ;  /* 0x2000003dff157230 */ /* 0x002fe40000004100 */
[--C-:B------:R-:W-:Y:S02]  /*13120*/  HADD2.F32 R81, -RZ, R62.reuse.H0_H0 ;  /* 0x2000003eff517230 */ /* 0x100fe40000004100 */
[----:B------:R-:W-:Y:S02]  /*13130*/  HADD2.F32 R83, -RZ, R63.H0_H0 ;  /* 0x2000003fff537230 */ /* 0x000fe40000004100 */
[C---:B---3--:R-:W-:Y:S01]  /*13140*/  FMUL.FTZ R77, R21.reuse, R20 ;  /* 0x00000014154d7220 */ /* 0x048fe20000410000 */
        /* <DEDUP_REMOVED lines=65> */
.L_x_2851:
[----:B------:R-:W-:Y:S05]  /*13560*/  BSYNC B1 ;  /* 0x0000000000017941 */ /* 0x000fea0003800000 */
.L_x_2850:
[----:B--2---:R-:W-:Y:S01]  /*13570*/  VIADD R3, R225, 0x20 ;  /* 0x00000020e1037836 */ /* 0x004fe20000000000 */
[----:B------:R-:W-:Y:S04]  /*13580*/  BSSY B1, `(.L_x_2854) ;  /* 0x00000d2000017945 */ /* 0x000fe80003800000 */
[----:B------:R-:W-:-:S13]  /*13590*/  ISETP.GE.AND P0, PT, R3, R0, PT ;  /* 0x000000000300720c */ /* 0x000fda0003f06270 */
[----:B------:R-:W-:Y:S05]  /*135a0*/  @P0 BRA `(.L_x_2855) ;  /* 0x0000000c003c0947 */ /* 0x000fea0003800000 */
[----:B---3--:R2:W5:Y:S01]  /*135b0*/  LDL R77, [R1+0x58] ;  /* 0x00005800014d7983 */ /* 0x0085620000100800 */
[----:B------:R-:W3:Y:S01]  /*135c0*/  LDC R3, c[0x0][0x3f4] ;  /* 0x0000fd00ff037b82 */ /* 0x000ee20000000800 */
[C---:B------:R-:W-:Y:S01]  /*135d0*/  VIADD R78, R225.reuse, 0x20 ;  /* 0x00000020e14e7836 */ /* 0x040fe20000000000 */
[----:B------:R-:W-:Y:S01]  /*135e0*/  BSSY B2, `(.L_x_2856) ;  /* 0x000006a000027945 */ /* 0x000fe20003800000 */
[----:B------:R-:W-:-:S03]  /*135f0*/  VIADD R79, R225, 0x20 ;  /* 0x00000020e14f7836 */ /* 0x000fc60000000000 */
[----:B------:R-:W-:Y:S01]  /*13600*/  SHF.L.U32 R78, R78, 0x6, RZ ;  /* 0x000000064e4e7819 */ /* 0x000fe200000006ff */
[----:B------:R-:W-:-:S03]  /*13610*/  IMAD.SHL.U32 R79, R79, 0x40, RZ ;  /* 0x000000404f4f7824 */ /* 0x000fc600078e00ff */
[----:B------:R-:W-:Y:S02]  /*13620*/  LOP3.LUT R78, R78, 0x1c0, RZ, 0xc0, !PT ;  /* 0x000001c04e4e7812 */ /* 0x000fe400078ec0ff */
[----:B------:R-:W-:Y:S02]  /*13630*/  LOP3.LUT R79, R79, 0x1c0, RZ, 0xc0, !PT ;  /* 0x000001c04f4f7812 */ /* 0x000fe400078ec0ff */
[----:B------:R-:W-:Y:S02]  /*13640*/  SHF.R.U32.HI R78, RZ, 0x3, R78 ;  /* 0x00000003ff4e7819 */ /* 0x000fe4000001164e */
[-C--:B---3--:R-:W-:Y:S02]  /*13650*/  ISETP.GE.AND P0, PT, R16, R3.reuse, PT ;  /* 0x000000031000720c */ /* 0x088fe40003f06270 */
[----:B------:R-:W-:-:S11]  /*13660*/  ISETP.GE.AND P1, PT, R214, R3, PT ;  /* 0x00000003d600720c */ /* 0x000fd60003f26270 */
[----:B--2---:R-:W-:Y:S05]  /*13670*/  @P0 BRA `(.L_x_2857) ;  /* 0x0000000400800947 */ /* 0x004fea0003800000 */
[----:B0-----:R-:W2:Y:S04]  /*13680*/  LDL R20, [R1+0x80] ;  /* 0x0000800001147983 */ /* 0x001ea80000100800 */
[----:B------:R-:W3:Y:S01]  /*13690*/  LDL R80, [R1+0x1b8] ;  /* 0x0001b80001507983 */ /* 0x000ee20000100800 */
[--C-:B------:R-:W-:Y:S01]  /*136a0*/  HADD2.F32 R66, -RZ, R114.reuse.H0_H0 ;  /* 0x20000072ff427230 */ /* 0x100fe20000004100 */
[----:B------:R-:W-:Y:S01]  /*136b0*/  SHF.R.U64 R44, R44, 0x10, R45 ;  /* 0x000000102c2c7819 */ /* 0x000fe2000000122d */
[----:B------:R-:W-:Y:S01]  /*136c0*/  HADD2.F32 R114, -RZ, R114.H1_H1 ;  /* 0x30000072ff727230 */ /* 0x000fe20000004100 */
[--C-:B------:R-:W-:Y:S01]  /*136d0*/  SHF.R.U64 R46, R46, 0x10, R47.reuse ;  /* 0x000000102e2e7819 */ /* 0x100fe2000000122f */
[--C-:B------:R-:W-:Y:S01]  /*136e0*/  HADD2.F32 R70, -RZ, R113.reuse.H1_H1 ;  /* 0x30000071ff467230 */ /* 0x100fe20000004100 */
[----:B------:R-:W-:Y:S01]  /*136f0*/  SHF.R.U32.HI R47, RZ, 0x10, R47 ;  /* 0x00000010ff2f7819 */ /* 0x000fe2000001162f */
[----:B------:R-:W-:Y:S01]  /*13700*/  HADD2.F32 R113, -RZ, R113.H0_H0 ;  /* 0x20000071ff717230 */ /* 0x000fe20000004100 */
[----:B------:R-:W-:Y:S01]  /*13710*/  SHF.R.U64 R52, R52, 0x10, R53 ;  /* 0x0000001034347819 */ /* 0x000fe20000001235 */
[----:B------:R-:W-:Y:S01]  /*13720*/  HADD2.F32 R44, -RZ, R44.H0_H0 ;  /* 0x2000002cff2c7230 */ /* 0x000fe20000004100 */
[----:B------:R-:W-:Y:S01]  /*13730*/  SHF.R.U64 R54, R54, 0x10, R55 ;  /* 0x0000001036367819 */ /* 0x000fe20000001237 */
[----:B------:R-:W-:-:S02]  /*13740*/  HADD2.F32 R47, -RZ, R47.H0_H0 ;  /* 0x2000002fff2f7230 */ /* 0x000fc40000004100 */
[----:B------:R-:W-:Y:S02]  /*13750*/  HADD2.F32 R52, -RZ, R52.H0_H0 ;  /* 0x20000034ff347230 */ /* 0x000fe40000004100 */
[----:B------:R-:W-:Y:S02]  /*13760*/  HADD2.F32 R54, -RZ, R54.H0_H0 ;  /* 0x20000036ff367230 */ /* 0x000fe40000004100 */
[----:B------:R-:W-:Y:S01]  /*13770*/  HADD2.F32 R46, -RZ, R46.H0_H0 ;  /* 0x2000002eff2e7230 */ /* 0x000fe20000004100 */
[----:B--2---:R-:W-:-:S04]  /*13780*/  LEA.HI R20, R3, R20, RZ, 0x1d ;  /* 0x0000001403147211 */ /* 0x004fc800078fe8ff */
[----:B-1----:R-:W-:Y:S01]  /*13790*/  SHF.R.S32.HI R21, RZ, 0x1f, R20 ;  /* 0x0000001fff157819 */ /* 0x002fe20000011414 */
[----:B------:R-:W-:Y:S01]  /*137a0*/  IMAD.SHL.U32 R56, R20, 0x8, RZ ;  /* 0x0000000814387824 */ /* 0x000fe200078e00ff */
[----:B---3--:R-:W0:Y:S02]  /*137b0*/  LDS.128 R60, [R80] ;  /* 0x00000000503c7984 */ /* 0x008e240000000c00 */
[----:B------:R-:W-:Y:S02]  /*137c0*/  LEA.HI R21, R21, R20, RZ, 0x3 ;  /* 0x0000001415157211 */ /* 0x000fe400078f18ff */
[----:B------:R-:W-:-:S03]  /*137d0*/  LOP3.LUT R56, R79, 0x38, R56, 0xf8, !PT ;  /* 0x000000384f387812 */ /* 0x000fc600078ef838 */
[----:B------:R-:W-:Y:S01]  /*137e0*/  IMAD.SHL.U32 R21, R21, 0x400, RZ ;  /* 0x0000040015157824 */ /* 0x000fe200078e00ff */
[----:B------:R-:W-:-:S04]  /*137f0*/  LOP3.LUT R56, R56, R78, RZ, 0x3c, !PT ;  /* 0x0000004e38387212 */ /* 0x000fc800078e3cff */
[----:B------:R-:W-:-:S04]  /*13800*/  LOP3.LUT R21, R21, 0x7fffe000, RZ, 0xc0, !PT ;  /* 0x7fffe00015157812 */ /* 0x000fc800078ec0ff */
[----:B-----5:R-:W-:Y:S01]  /*13810*/  IADD3 R20, R56, R21, R77 ;  /* 0x0000001538147210 */ /* 0x020fe20007ffe04d */
[--C-:B------:R-:W-:Y:S02]  /*13820*/  HADD2.F32 R21, -RZ, R116.reuse.H0_H0 ;  /* 0x20000074ff157230 */ /* 0x100fe40000004100 */
[----:B------:R-:W-:Y:S01]  /*13830*/  HADD2.F32 R116, -RZ, R116.H1_H1 ;  /* 0x30000074ff747230 */ /* 0x000fe20000004100 */
[----:B------:R-:W-:-:S05]  /*13840*/  LEA R20, R20, R23, 0x1 ;  /* 0x0000001714147211 */ /* 0x000fca00078e08ff */
[----:B------:R-:W1:Y:S01]  /*13850*/  LDS.128 R56, [R20+0x14400] ;  /* 0x0144000014387984 */ /* 0x000e620000000c00 */
[----:B0-----:R-:W-:Y:S02]  /*13860*/  HADD2.F32 R65, -RZ, R61.H0_H0 ;  /* 0x2000003dff417230 */ /* 0x001fe40000004100 */
[--C-:B------:R-:W-:Y:S02]  /*13870*/  HADD2.F32 R69, -RZ, R62.reuse.H0_H0 ;  /* 0x2000003eff457230 */ /* 0x100fe40000004100 */
[----:B------:R-:W-:Y:S02]  /*13880*/  HADD2.F32 R62, -RZ, R62.H1_H1 ;  /* 0x3000003eff3e7230 */ /* 0x000fe40000004100 */
[----:B-1----:R-:W-:-:S05]  /*13890*/  HADD2.F32 R64, -RZ, R57.H0_H0 ;  /* 0x20000039ff407230 */ /* 0x002fca0000004100 */
[C---:B------:R-:W-:Y:S01]  /*138a0*/  FMUL.FTZ R67, R64.reuse, R21 ;  /* 0x0000001540437220 */ /* 0x040fe20000410000 */
[----:B------:R-:W-:-:S03]  /*138b0*/  FMUL.FTZ R68, R64, R66 ;  /* 0x0000004240447220 */ /* 0x000fc60000410000 */
[C---:B------:R-:W-:Y:S01]  /*138c0*/  FFMA.FTZ R64, R65.reuse, R66, -R67 ;  /* 0x0000004241407223 */ /* 0x040fe20000010843 */
[----:B------:R-:W-:Y:S01]  /*138d0*/  FFMA.FTZ R21, R65, R21, R68 ;  /* 0x0000001541157223 */ /* 0x000fe20000010044 */
[----:B------:R-:W-:Y:S01]  /*138e0*/  SHF.R.U32.HI R65, RZ, 0x10, R53 ;  /* 0x00000010ff417819 */ /* 0x000fe20000011635 */
[----:B------:R-:W-:Y:S01]  /*138f0*/  HADD2.F32 R66, -RZ, R57.H1_H1 ;  /* 0x30000039ff427230 */ /* 0x000fe20000004100 */
[----:B------:R-:W-:Y:S01]  /*13900*/  SHF.R.U32.HI R68, RZ, 0x10, R45 ;  /* 0x00000010ff447819 */ /* 0x000fe2000001162d */
[----:B------:R-:W-:Y:S01]  /*13910*/  HADD2.F32 R57, -RZ, R61.H1_H1 ;  /* 0x3000003dff397230 */ /* 0x000fe20000004100 */
[----:B------:R-:W-:Y:S01]  /*13920*/  SHF.R.U32.HI R45, RZ, 0x10, R55 ;  /* 0x00000010ff2d7819 */ /* 0x000fe20000011637 */
[----:B------:R-:W-:Y:S02]  /*13930*/  HADD2.F32 R65, -RZ, R65.H0_H0 ;  /* 0x20000041ff417230 */ /* 0x000fe40000004100 */
[----:B------:R-:W-:Y:S02]  /*13940*/  HADD2.F32 R68, -RZ, R68.H0_H0 ;  /* 0x20000044ff447230 */ /* 0x000fe40000004100 */
[----:B------:R-:W-:-:S02]  /*13950*/  HADD2.F32 R67, -RZ, R58.H0_H0 ;  /* 0x2000003aff437230 */ /* 0x000fc40000004100 */
[CC--:B------:R-:W-:Y:S01]  /*13960*/  FMUL.FTZ R61, R66.reuse, R65.reuse ;  /* 0x00000041423d7220 */ /* 0x0c0fe20000410000 */
[----:B------:R-:W-:Y:S02]  /*13970*/  HADD2.F32 R45, -RZ, R45.H0_H0 ;  /* 0x2000002dff2d7230 */ /* 0x000fe40000004100 */
[-C--:B------:R-:W-:Y:S01]  /*13980*/  FMUL.FTZ R66, R66, R68.reuse ;  /* 0x0000004442427220 */ /* 0x080fe20000410000 */
[----:B------:R-:W-:Y:S02]  /*13990*/  HADD2.F32 R58, -RZ, R58.H1_H1 ;  /* 0x3000003aff3a7230 */ /* 0x000fe40000004100 */
[C---:B------:R-:W-:Y:S01]  /*139a0*/  FFMA.FTZ R68, R57.reuse, R68, -R61 ;  /* 0x0000004439447223 */ /* 0x040fe2000001083d */
[----:B------:R-:W-:Y:S02]  /*139b0*/  HADD2.F32 R61, -RZ, R60.H0_H0 ;  /* 0x2000003cff3d7230 */ /* 0x000fe40000004100 */
[----:B------:R-:W-:Y:S01]  /*139c0*/  FFMA.FTZ R57, R57, R65, R66 ;  /* 0x0000004139397223 */ /* 0x000fe20000010042 */
[----:B------:R-:W-:-:S02]  /*139d0*/  HADD2.F32 R65, -RZ, R56.H0_H0 ;  /* 0x20000038ff417230 */ /* 0x000fc40000004100 */
[----:B------:R-:W-:Y:S01]  /*139e0*/  FMUL.FTZ R76, R67, R70 ;  /* 0x00000046434c7220 */ /* 0x000fe20000410000 */
[----:B------:R-:W-:Y:S02]  /*139f0*/  HADD2.F32 R56, -RZ, R56.H1_H1 ;  /* 0x30000038ff387230 */ /* 0x000fe40000004100 */
[----:B------:R-:W-:Y:S02]  /*13a00*/  HADD2.F32 R60, -RZ, R60.H1_H1 ;  /* 0x3000003cff3c7230 */ /* 0x000fe40000004100 */
[C---:B------:R-:W-:Y:S01]  /*13a10*/  FMUL.FTZ R66, R65.reuse, R116 ;  /* 0x0000007441427220 */ /* 0x040fe20000410000 */
[----:B------:R-:W-:-:S03]  /*13a20*/  FMUL.FTZ R65, R65, R114 ;  /* 0x0000007241417220 */ /* 0x000fc60000410000 */
[C---:B------:R-:W-:Y:S01]  /*13a30*/  FFMA.FTZ R66, R61.reuse, R114, -R66 ;  /* 0x000000723d427223 */ /* 0x040fe20000010842 */
[----:B------:R-:W-:Y:S01]  /*13a40*/  FFMA.FTZ R61, R61, R116, R65 ;  /* 0x000000743d3d7223 */ /* 0x000fe20000010041 */
[--C-:B------:R-:W-:Y:S02]  /*13a50*/  HADD2.F32 R65, -RZ, R115.reuse.H1_H1 ;  /* 0x30000073ff417230 */ /* 0x100fe40000004100 */
[----:B------:R-:W-:-:S03]  /*13a60*/  HADD2.F32 R115, -RZ, R115.H0_H0 ;  /* 0x20000073ff737230 */ /* 0x000fc60000004100 */
[-C--:B------:R-:W-:Y:S01]  /*13a70*/  FMUL.FTZ R71, R67, R65.reuse ;  /* 0x0000004143477220 */ /* 0x080fe20000410000 */
[----:B------:R-:W-:-:S03]  /*13a80*/  FFMA.FTZ R65, R69, R65, R76 ;  /* 0x0000004145417223 */ /* 0x000fc6000001004c */
[----:B------:R-:W-:Y:S01]  /*13a90*/  FFMA.FTZ R67, R69, R70, -R71 ;  /* 0x0000004645437223 */ /* 0x000fe20000010847 */
[--C-:B------:R-:W-:Y:S02]  /*13aa0*/  HADD2.F32 R71, -RZ, R59.reuse.H0_H0 ;  /* 0x2000003bff477230 */ /* 0x100fe40000004100 */
[----:B------:R-:W-:Y:S02]  /*13ab0*/  HADD2.F32 R59, -RZ, R59.H1_H1 ;  /* 0x3000003bff3b7230 */ /* 0x000fe40000004100 */
[--C-:B------:R-:W-:Y:S02]  /*13ac0*/  HADD2.F32 R69, -RZ, R63.reuse.H0_H0 ;  /* 0x2000003fff457230 */ /* 0x100fe40000004100 */
[----:B------:R-:W-:Y:S01]  /*13ad0*/  FMUL.FTZ R70, R71, R115 ;  /* 0x0000007347467220 */ /* 0x000fe20000410000 */
[----:B------:R-:W-:Y:S02]  /*13ae0*/  HADD2.F32 R63, -RZ, R63.H1_H1 ;  /* 0x3000003fff3f7230 */ /* 0x000fe40000004100 */
[C---:B------:R-:W-:Y:S01]  /*13af0*/  FMUL.FTZ R53, R59.reuse, R45 ;  /* 0x0000002d3b357220 */ /* 0x040fe20000410000 */
[----:B------:R-:W-:Y:S01]  /*13b00*/  FMUL.FTZ R59, R59, R47 ;  /* 0x0000002f3b3b7220 */ /* 0x000fe20000410000 */
[-C--:B------:R-:W-:Y:S01]  /*13b10*/  FMUL.FTZ R71, R71, R113.reuse ;  /* 0x0000007147477220 */ /* 0x080fe20000410000 */
[----:B------:R-:W-:Y:S01]  /*13b20*/  FFMA.FTZ R70, R69, R113, -R70 ;  /* 0x0000007145467223 */ /* 0x000fe20000010846 */
[C---:B------:R-:W-:Y:S01]  /*13b30*/  FFMA.FTZ R47, R63.reuse, R47, -R53 ;  /* 0x0000002f3f2f7223 */ /* 0x040fe20000010835 */
[----:B------:R-:W-:Y:S01]  /*13b40*/  FFMA.FTZ R55, R63, R45, R59 ;  /* 0x0000002d3f377223 */ /* 0x000fe2000001003b */
[----:B------:R-:W-:Y:S01]  /*13b50*/  FMUL.FTZ R53, R56, R52 ;  /* 0x0000003438357220 */ /* 0x000fe20000410000 */
        /* <DEDUP_REMOVED lines=18> */
.L_x_2857:
[----:B------:R-:W-:Y:S05]  /*13c80*/  BSYNC B2 ;  /* 0x0000000000027941 */ /* 0x000fea0003800000 */
.L_x_2856:
[----:B------:R-:W-:Y:S05]  /*13c90*/  @P1 BRA `(.L_x_2855) ;  /* 0x0000000400801947 */ /* 0x000fea0003800000 */
[----:B0-2---:R-:W2:Y:S04]  /*13ca0*/  LDL R20, [R1+0x12c] ;  /* 0x00012c0001147983 */ /* 0x005ea80000100800 */
[----:B------:R-:W3:Y:S01]  /*13cb0*/  LDL R65, [R1+0x1b4] ;  /* 0x0001b40001417983 */ /* 0x000ee20000100800 */
[----:B------:R-:W-:Y:S02]  /*13cc0*/  HADD2.F32 R60, -RZ, R109.H1_H1 ;  /* 0x3000006dff3c7230 */ /* 0x000fe40000004100 */
[----:B------:R-:W-:Y:S02]  /*13cd0*/  HADD2.F32 R58, -RZ, R111.H1_H1 ;  /* 0x3000006fff3a7230 */ /* 0x000fe40000004100 */
        /* <DEDUP_REMOVED lines=9> */
[----:B------:R-:W-:Y:S02]  /*13d70*/  LOP3.LUT R3, R3, R78, RZ, 0x3c, !PT ;  /* 0x0000004e03037212 */ /* 0x000fe400078e3cff */
[--C-:B------:R-:W-:Y:S02]  /*13d80*/  SHF.R.U64 R21, R48, 0x10, R49.reuse ;  /* 0x0000001030157819 */ /* 0x100fe40000001231 */
[----:B------:R-:W-:Y:S02]  /*13d90*/  LOP3.LUT R20, R20, 0x7fffe000, RZ, 0xc0, !PT ;  /* 0x7fffe00014147812 */ /* 0x000fe400078ec0ff */
[----:B------:R-:W-:Y:S01]  /*13da0*/  SHF.R.U32.HI R48, RZ, 0x10, R49 ;  /* 0x00000010ff307819 */ /* 0x000fe20000011631 */
[----:B------:R-:W-:Y:S01]  /*13db0*/  HADD2.F32 R21, -RZ, R21.H0_H0 ;  /* 0x20000015ff157230 */ /* 0x000fe20000004100 */
[----:B-----5:R-:W-:Y:S02]  /*13dc0*/  IADD3 R3, R3, R20, R77 ;  /* 0x0000001403037210 */ /* 0x020fe40007ffe04d */
[--C-:B------:R-:W-:Y:S01]  /*13dd0*/  SHF.R.U64 R20, R40, 0x10, R41.reuse ;  /* 0x0000001028147819 */ /* 0x100fe20000001229 */
[----:B------:R-:W-:Y:S01]  /*13de0*/  HADD2.F32 R48, -RZ, R48.H0_H0 ;  /* 0x20000030ff307230 */ /* 0x000fe20000004100 */
[----:B------:R-:W-:Y:S01]  /*13df0*/  SHF.R.U32.HI R40, RZ, 0x10, R41 ;  /* 0x00000010ff287819 */ /* 0x000fe20000011629 */
[----:B------:R-:W-:Y:S01]  /*13e00*/  IMAD R3, R3, 0x2, R23 ;  /* 0x0000000203037824 */ /* 0x000fe200078e0217 */
[----:B------:R-:W-:Y:S01]  /*13e10*/  SHF.R.U64 R41, R42, 0x10, R43 ;  /* 0x000000102a297819 */ /* 0x000fe2000000122b */
[----:B------:R-:W-:Y:S01]  /*13e20*/  HADD2.F32 R20, -RZ, R20.H0_H0 ;  /* 0x20000014ff147230 */ /* 0x000fe20000004100 */
[--C-:B------:R-:W-:Y:S01]  /*13e30*/  SHF.R.U64 R42, R50, 0x10, R51.reuse ;  /* 0x00000010322a7819 */ /* 0x100fe20000001233 */
[----:B------:R-:W-:Y:S01]  /*13e40*/  HADD2.F32 R40, -RZ, R40.H0_H0 ;  /* 0x20000028ff287230 */ /* 0x000fe20000004100 */
[----:B------:R-:W1:Y:S01]  /*13e50*/  LDS.128 R52, [R3+0x14400] ;  /* 0x0144000003347984 */ /* 0x000e620000000c00 */
[----:B------:R-:W-:Y:S01]  /*13e60*/  SHF.R.U32.HI R50, RZ, 0x10, R51 ;  /* 0x00000010ff327819 */ /* 0x000fe20000011633 */
[----:B------:R-:W-:Y:S01]  /*13e70*/  HADD2.F32 R41, -RZ, R41.H0_H0 ;  /* 0x20000029ff297230 */ /* 0x000fe20000004100 */
[----:B------:R-:W-:Y:S01]  /*13e80*/  SHF.R.U32.HI R43, RZ, 0x10, R43 ;  /* 0x00000010ff2b7819 */ /* 0x000fe2000001162b */
[----:B------:R-:W-:-:S02]  /*13e90*/  HADD2.F32 R42, -RZ, R42.H0_H0 ;  /* 0x2000002aff2a7230 */ /* 0x000fc40000004100 */
[----:B------:R-:W-:Y:S02]  /*13ea0*/  HADD2.F32 R50, -RZ, R50.H0_H0 ;  /* 0x20000032ff327230 */ /* 0x000fe40000004100 */
[--C-:B0-----:R-:W-:Y:S02]  /*13eb0*/  HADD2.F32 R49, -RZ, R45.reuse.H0_H0 ;  /* 0x2000002dff317230 */ /* 0x101fe40000004100 */
[----:B------:R-:W-:Y:S02]  /*13ec0*/  HADD2.F32 R51, -RZ, R45.H1_H1 ;  /* 0x3000002dff337230 */ /* 0x000fe40000004100 */
[----:B------:R-:W-:Y:S02]  /*13ed0*/  HADD2.F32 R45, -RZ, R44.H0_H0 ;  /* 0x2000002cff2d7230 */ /* 0x000fe40000004100 */
[----:B------:R-:W-:Y:S02]  /*13ee0*/  HADD2.F32 R56, -RZ, R46.H0_H0 ;  /* 0x2000002eff387230 */ /* 0x000fe40000004100 */
[----:B------:R-:W-:-:S02]  /*13ef0*/  HADD2.F32 R57, -RZ, R47.H0_H0 ;  /* 0x2000002fff397230 */ /* 0x000fc40000004100 */
[----:B------:R-:W-:Y:S02]  /*13f00*/  HADD2.F32 R47, -RZ, R47.H1_H1 ;  /* 0x3000002fff2f7230 */ /* 0x000fe40000004100 */
[----:B------:R-:W-:Y:S02]  /*13f10*/  HADD2.F32 R44, -RZ, R44.H1_H1 ;  /* 0x3000002cff2c7230 */ /* 0x000fe40000004100 */
[----:B------:R-:W-:Y:S02]  /*13f20*/  HADD2.F32 R46, -RZ, R46.H1_H1 ;  /* 0x3000002eff2e7230 */ /* 0x000fe40000004100 */
[--C-:B-1----:R-:W-:Y:S02]  /*13f30*/  HADD2.F32 R59, -RZ, R53.reuse.H0_H0 ;  /* 0x20000035ff3b7230 */ /* 0x102fe40000004100 */
[----:B------:R-:W-:Y:S02]  /*13f40*/  HADD2.F32 R61, -RZ, R53.H1_H1 ;  /* 0x30000035ff3d7230 */ /* 0x000fe40000004100 */
[----:B------:R-:W-:-:S02]  /*13f50*/  HADD2.F32 R53, -RZ, R52.H0_H0 ;  /* 0x20000034ff357230 */ /* 0x000fc40000004100 */
[C---:B------:R-:W-:Y:S01]  /*13f60*/  FMUL.FTZ R63, R59.reuse, R60 ;  /* 0x0000003c3b3f7220 */ /* 0x040fe20000410000 */
[-C--:B------:R-:W-:Y:S01]  /*13f70*/  FMUL.FTZ R59, R59, R58.reuse ;  /* 0x0000003a3b3b7220 */ /* 0x080fe20000410000 */
[----:B------:R-:W-:Y:S02]  /*13f80*/  HADD2.F32 R62, -RZ, R54.H0_H0 ;  /* 0x20000036ff3e7230 */ /* 0x000fe40000004100 */
[----:B------:R-:W-:Y:S01]  /*13f90*/  FFMA.FTZ R63, R49, R58, -R63 ;  /* 0x0000003a313f7223 */ /* 0x000fe2000001083f */
[C---:B------:R-:W-:Y:S01]  /*13fa0*/  FMUL.FTZ R58, R61.reuse, R48 ;  /* 0x000000303d3a7220 */ /* 0x040fe20000410000 */
[----:B------:R-:W-:Y:S01]  /*13fb0*/  FMUL.FTZ R61, R61, R40 ;  /* 0x000000283d3d7220 */ /* 0x000fe20000410000 */
[----:B------:R-:W-:Y:S01]  /*13fc0*/  FFMA.FTZ R59, R49, R60, R59 ;  /* 0x0000003c313b7223 */ /* 0x000fe2000001003b */
[----:B------:R-:W-:Y:S02]  /*13fd0*/  HADD2.F32 R49, -RZ, R110.H0_H0 ;  /* 0x2000006eff317230 */ /* 0x000fe40000004100 */
[----:B------:R-:W-:Y:S01]  /*13fe0*/  FFMA.FTZ R58, R51, R40, -R58 ;  /* 0x00000028333a7223 */ /* 0x000fe2000001083a */
[C---:B------:R-:W-:Y:S01]  /*13ff0*/  FMUL.FTZ R40, R53.reuse, R109 ;  /* 0x0000006d35287220 */ /* 0x040fe20000410000 */
[----:B------:R-:W-:Y:S01]  /*14000*/  FMUL.FTZ R53, R53, R111 ;  /* 0x0000006f35357220 */ /* 0x000fe20000410000 */
[----:B------:R-:W-:Y:S01]  /*14010*/  FFMA.FTZ R61, R51, R48, R61 ;  /* 0x00000030333d7223 */ /* 0x000fe2000001003d */
[----:B------:R-:W-:-:S02]  /*14020*/  HADD2.F32 R48, -RZ, R112.H0_H0 ;  /* 0x20000070ff307230 */ /* 0x000fc40000004100 */
[C---:B------:R-:W-:Y:S01]  /*14030*/  FFMA.FTZ R40, R45.reuse, R111, -R40 ;  /* 0x0000006f2d287223 */ /* 0x040fe20000010828 */
[----:B------:R-:W-:Y:S01]  /*14040*/  FFMA.FTZ R53, R45, R109, R53 ;  /* 0x0000006d2d357223 */ /* 0x000fe20000010035 */
[CC--:B------:R-:W-:Y:S01]  /*14050*/  FMUL.FTZ R45, R62.reuse, R49.reuse ;  /* 0x000000313e2d7220 */ /* 0x0c0fe20000410000 */
[--C-:B------:R-:W-:Y:S02]  /*14060*/  HADD2.F32 R64, -RZ, R55.reuse.H0_H0 ;  /* 0x20000037ff407230 */ /* 0x100fe40000004100 */
[-C--:B------:R-:W-:Y:S01]  /*14070*/  FMUL.FTZ R62, R62, R48.reuse ;  /* 0x000000303e3e7220 */ /* 0x080fe20000410000 */
[----:B------:R-:W-:Y:S02]  /*14080*/  HADD2.F32 R55, -RZ, R55.H1_H1 ;  /* 0x30000037ff377230 */ /* 0x000fe40000004100 */
[C---:B------:R-:W-:Y:S01]  /*14090*/  FFMA.FTZ R48, R56.reuse, R48, -R45 ;  /* 0x0000003038307223 */ /* 0x040fe2000001082d */
[----:B------:R-:W-:Y:S02]  /*140a0*/  HADD2.F32 R45, -RZ, R43.H0_H0 ;  /* 0x2000002bff2d7230 */ /* 0x000fe40000004100 */
[----:B------:R-:W-:Y:S01]  /*140b0*/  FFMA.FTZ R62, R56, R49, R62 ;  /* 0x00000031383e7223 */ /* 0x000fe2000001003e */
[----:B------:R-:W-:-:S02]  /*140c0*/  HADD2.F32 R52, -RZ, R52.H1_H1 ;  /* 0x30000034ff347230 */ /* 0x000fc40000004100 */
[CC--:B------:R-:W-:Y:S01]  /*140d0*/  FMUL.FTZ R49, R55.reuse, R50.reuse ;  /* 0x0000003237317220 */ /* 0x0c0fe20000410000 */
[----:B------:R-:W-:Y:S02]  /*140e0*/  HADD2.F32 R54, -RZ, R54.H1_H1 ;  /* 0x30000036ff367230 */ /* 0x000fe40000004100 */
[-C--:B------:R-:W-:Y:S01]  /*140f0*/  FMUL.FTZ R55, R55, R45.reuse ;  /* 0x0000002d37377220 */ /* 0x080fe20000410000 */
[----:B------:R-:W-:Y:S02]  /*14100*/  HADD2.F32 R110, -RZ, R110.H1_H1 ;  /* 0x3000006eff6e7230 */ /* 0x000fe40000004100 */
[C---:B------:R-:W-:Y:S01]  /*14110*/  FFMA.FTZ R49, R47.reuse, R45, -R49 ;  /* 0x0000002d2f317223 */ /* 0x040fe20000010831 */
[----:B------:R-:W-:Y:S02]  /*14120*/  HADD2.F32 R112, -RZ, R112.H1_H1 ;  /* 0x30000070ff707230 */ /* 0x000fe40000004100 */
[----:B------:R-:W-:Y:S01]  /*14130*/  FFMA.FTZ R47, R47, R50, R55 ;  /* 0x000000322f2f7223 */ /* 0x000fe20000010037 */
[C---:B------:R-:W-:Y:S01]  /*14140*/  FMUL.FTZ R50, R52.reuse, R21 ;  /* 0x0000001534327220 */ /* 0x040fe20000410000 */
[----:B------:R-:W-:Y:S01]  /*14150*/  FMUL.FTZ R52, R52, R20 ;  /* 0x0000001434347220 */ /* 0x000fe20000410000 */
[----:B------:R-:W-:Y:S01]  /*14160*/  FMUL.FTZ R43, R64, R110 ;  /* 0x0000006e402b7220 */ /* 0x000fe20000410000 */
[----:B------:R-:W-:Y:S01]  /*14170*/  FMUL.FTZ R45, R54, R42 ;  /* 0x0000002a362d7220 */ /* 0x000fe20000410000 */
[----:B------:R-:W-:Y:S01]  /*14180*/  FMUL.FTZ R64, R64, R112 ;  /* 0x0000007040407220 */ /* 0x000fe20000410000 */
[----:B------:R-:W-:Y:S01]  /*14190*/  FMUL.FTZ R54, R54, R41 ;  /* 0x0000002936367220 */ /* 0x000fe20000410000 */
[C---:B------:R-:W-:Y:S01]  /*141a0*/  FFMA.FTZ R20, R44.reuse, R20, -R50 ;  /* 0x000000142c147223 */ /* 0x040fe20000010832 */
[----:B------:R-:W-:Y:S01]  /*141b0*/  FFMA.FTZ R44, R44, R21, R52 ;  /* 0x000000152c2c7223 */ /* 0x000fe20000010034 */
[C---:B------:R-:W-:Y:S01]  /*141c0*/  FFMA.FTZ R43, R57.reuse, R112, -R43 ;  /* 0x00000070392b7223 */ /* 0x040fe2000001082b */
[C---:B------:R-:W-:Y:S01]  /*141d0*/  FFMA.FTZ R21, R46.reuse, R41, -R45 ;  /* 0x000000292e157223 */ /* 0x040fe2000001082d */
        /* <DEDUP_REMOVED lines=12> */
.L_x_2855:
[----:B------:R-:W-:Y:S05]  /*142a0*/  BSYNC B1 ;  /* 0x0000000000017941 */ /* 0x000fea0003800000 */
.L_x_2854:
[----:B----4-:R-:W-:Y:S01]  /*142b0*/  VIADD R3, R225, 0x40 ;  /* 0x00000040e1037836 */ /* 0x010fe20000000000 */
[----:B------:R-:W-:Y:S04]  /*142c0*/  BSSY B1, `(.L_x_2858) ;  /* 0x00000dd000017945 */ /* 0x000fe80003800000 */
[----:B------:R-:W-:-:S13]  /*142d0*/  ISETP.GE.AND P0, PT, R3, R0, PT ;  /* 0x000000000300720c */ /* 0x000fda0003f06270 */
[----:B------:R-:W-:Y:S05]  /*142e0*/  @P0 BRA `(.L_x_2859) ;  /* 0x0000000c00680947 */ /* 0x000fea0003800000 */
[----:B------:R4:W5:Y:S01]  /*142f0*/  LDL R59, [R1+0x54] ;  /* 0x00005400013b7983 */ /* 0x0009620000100800 */
[----:B------:R-:W1:Y:S01]  /*14300*/  LDC R3, c[0x0][0x3f4] ;  /* 0x0000fd00ff037b82 */ /* 0x000e620000000800 */
[C---:B0-----:R-:W-:Y:S01]  /*14310*/  IADD3 R61, R225.reuse, 0x40, RZ ;  /* 0x00000040e13d7810 */ /* 0x041fe20007ffe0ff */
[----:B------:R-:W-:Y:S01]  /*14320*/  VIADD R62, R225, 0x40 ;  /* 0x00000040e13e7836 */ /* 0x000fe20000000000 */
[----:B------:R-:W-:Y:S03]  /*14330*/  BSSY B2, `(.L_x_2860) ;  /* 0x0000069000027945 */ /* 0x000fe60003800000 */
[----:B------:R-:W-:Y:S02]  /*14340*/  IMAD.SHL.U32 R61, R61, 0x40, RZ ;  /* 0x000000403d3d7824 */ /* 0x000fe400078e00ff */
[----:B------:R-:W-:-:S03]  /*14350*/  IMAD.SHL.U32 R62, R62, 0x40, RZ ;  /* 0x000000403e3e7824 */ /* 0x000fc600078e00ff */
[----:B------:R-:W-:Y:S02]  /*14360*/  LOP3.LUT R61, R61, 0x1c0, RZ, 0xc0, !PT ;  /* 0x000001c03d3d7812 */ /* 0x000fe400078ec0ff */
[----:B------:R-:W-:Y:S02]  /*14370*/  LOP3.LUT R62, R62, 0x1c0, RZ, 0xc0, !PT ;  /* 0x000001c03e3e7812 */ /* 0x000fe400078ec0ff */
[----:B------:R-:W-:Y:S02]  /*14380*/  SHF.R.U32.HI R61, RZ, 0x3, R61 ;  /* 0x00000003ff3d7819 */ /* 0x000fe4000001163d */
[-C--:B-1----:R-:W-:Y:S02]  /*14390*/  ISETP.GE.AND P0, PT, R16, R3.reuse, PT ;  /* 0x000000031000720c */ /* 0x082fe40003f06270 */
[----:B------:R-:W-:-:S11]  /*143a0*/  ISETP.GE.AND P1, PT, R214, R3, PT ;  /* 0x00000003d600720c */ /* 0x000fd60003f26270 */
[----:B----4-:R-:W-:Y:S05]  /*143b0*/  @P0 BRA `(.L_x_2861) ;  /* 0x0000000400800947 */ /* 0x010fea0003800000 */
[----:B--2---:R-:W2:Y:S04]  /*143c0*/  LDL R20, [R1+0x80] ;  /* 0x0000800001147983 */ /* 0x004ea80000100800 */
[----:B------:R-:W4:Y:S01]  /*143d0*/  LDL R63, [R1+0x1b0] ;  /* 0x0001b000013f7983 */ /* 0x000f220000100800 */
[----:B------:R-:W-:Y:S01]  /*143e0*/  HADD2.F32 R53, -RZ, R105.H1_H1 ;  /* 0x30000069ff357230 */ /* 0x000fe20000004100 */
[----:B------:R-:W-:Y:S01]  /*143f0*/  SHF.R.U64 R30, R30, 0x10, R31 ;  /* 0x000000101e1e7819 */ /* 0x000fe2000000121f */
[----:B------:R-:W-:Y:S02]  /*14400*/  HADD2.F32 R51, -RZ, R107.H1_H1 ;  /* 0x3000006bff337230 */ /* 0x000fe40000004100 */
[----:B------:R-:W-:Y:S02]  /*14410*/  HADD2.F32 R105, -RZ, R105.H0_H0 ;  /* 0x20000069ff697230 */ /* 0x000fe40000004100 */
        /* <DEDUP_REMOVED lines=8> */
[----:B------:R-:W-:Y:S02]  /*144a0*/  LOP3.LUT R21, R41, 0x7fffe000, RZ, 0xc0, !PT ;  /* 0x7fffe00029157812 */ /* 0x000fe400078ec0ff */
[----:B----4-:R-:W0:Y:S02]  /*144b0*/  LDS.128 R40, [R63] ;  /* 0x000000003f287984 */ /* 0x010e240000000c00 */
[----:B-----5:R-:W-:-:S02]  /*144c0*/  IADD3 R20, R20, R21, R59 ;  /* 0x0000001514147210 */ /* 0x020fc40007ffe03b */
[----:B------:R-:W-:Y:S02]  /*144d0*/  SHF.R.U64 R21, R28, 0x10, R29 ;  /* 0x000000101c157819 */ /* 0x000fe4000000121d */
[----:B------:R-:W-:Y:S01]  /*144e0*/  SHF.R.U64 R28, R36, 0x10, R37 ;  /* 0x00000010241c7819 */ /* 0x000fe20000001225 */
[----:B------:R-:W-:Y:S01]  /*144f0*/  IMAD R20, R20, 0x2, R23 ;  /* 0x0000000214147824 */ /* 0x000fe200078e0217 */
[----:B------:R-:W-:Y:S01]  /*14500*/  SHF.R.U32.HI R36, RZ, 0x10, R37 ;  /* 0x00000010ff247819 */ /* 0x000fe20000011625 */
[----:B------:R-:W-:Y:S01]  /*14510*/  HADD2.F32 R21, -RZ, R21.H0_H0 ;  /* 0x20000015ff157230 */ /* 0x000fe20000004100 */
[----:B------:R-:W-:Y:S02]  /*14520*/  SHF.R.U32.HI R37, RZ, 0x10, R31 ;  /* 0x00000010ff257819 */ /* 0x000fe4000001161f */
[----:B------:R-:W1:Y:S01]  /*14530*/  LDS.128 R44, [R20+0x14400] ;  /* 0x01440000142c7984 */ /* 0x000e620000000c00 */
[----:B------:R-:W-:Y:S01]  /*14540*/  SHF.R.U32.HI R29, RZ, 0x10, R29 ;  /* 0x00000010ff1d7819 */ /* 0x000fe2000001161d */
[----:B------:R-:W-:Y:S01]  /*14550*/  HADD2.F32 R36, -RZ, R36.H0_H0 ;  /* 0x20000024ff247230 */ /* 0x000fe20000004100 */
[----:B------:R-:W-:-:S02]  /*14560*/  SHF.R.U64 R31, R38, 0x10, R39 ;  /* 0x00000010261f7819 */ /* 0x000fc40000001227 */
[----:B------:R-:W-:Y:S01]  /*14570*/  SHF.R.U32.HI R39, RZ, 0x10, R39 ;  /* 0x00000010ff277819 */ /* 0x000fe20000011627 */
[----:B------:R-:W-:Y:S02]  /*14580*/  HADD2.F32 R29, -RZ, R29.H0_H0 ;  /* 0x2000001dff1d7230 */ /* 0x000fe40000004100 */
[----:B------:R-:W-:Y:S02]  /*14590*/  HADD2.F32 R31, -RZ, R31.H0_H0 ;  /* 0x2000001fff1f7230 */ /* 0x000fe40000004100 */
[--C-:B0-----:R-:W-:Y:S02]  /*145a0*/  HADD2.F32 R38, -RZ, R41.reuse.H0_H0 ;  /* 0x20000029ff267230 */ /* 0x101fe40000004100 */
[----:B------:R-:W-:Y:S02]  /*145b0*/  HADD2.F32 R48, -RZ, R41.H1_H1 ;  /* 0x30000029ff307230 */ /* 0x000fe40000004100 */
[----:B------:R-:W-:Y:S02]  /*145c0*/  HADD2.F32 R41, -RZ, R40.H0_H0 ;  /* 0x20000028ff297230 */ /* 0x000fe40000004100 */
[----:B------:R-:W-:-:S02]  /*145d0*/  HADD2.F32 R49, -RZ, R42.H0_H0 ;  /* 0x2000002aff317230 */ /* 0x000fc40000004100 */
[--C-:B------:R-:W-:Y:S02]  /*145e0*/  HADD2.F32 R50, -RZ, R43.reuse.H0_H0 ;  /* 0x2000002bff327230 */ /* 0x100fe40000004100 */
[----:B------:R-:W-:Y:S02]  /*145f0*/  HADD2.F32 R43, -RZ, R43.H1_H1 ;  /* 0x3000002bff2b7230 */ /* 0x000fe40000004100 */
[--C-:B-1----:R-:W-:Y:S02]  /*14600*/  HADD2.F32 R52, -RZ, R45.reuse.H0_H0 ;  /* 0x2000002dff347230 */ /* 0x102fe40000004100 */
[----:B------:R-:W-:Y:S02]  /*14610*/  HADD2.F32 R54, -RZ, R45.H1_H1 ;  /* 0x3000002dff367230 */ /* 0x000fe40000004100 */
[----:B------:R-:W-:Y:S02]  /*14620*/  HADD2.F32 R45, -RZ, R44.H0_H0 ;  /* 0x2000002cff2d7230 */ /* 0x000fe40000004100 */
[C---:B------:R-:W-:Y:S01]  /*14630*/  FMUL.FTZ R56, R52.reuse, R53 ;  /* 0x0000003534387220 */ /* 0x040fe20000410000 */
[----:B------:R-:W-:Y:S01]  /*14640*/  FMUL.FTZ R52, R52, R51 ;  /* 0x0000003334347220 */ /* 0x000fe20000410000 */
[----:B------:R-:W-:-:S02]  /*14650*/  HADD2.F32 R55, -RZ, R46.H0_H0 ;  /* 0x2000002eff377230 */ /* 0x000fc40000004100 */
[----:B------:R-:W-:Y:S01]  /*14660*/  FFMA.FTZ R56, R38, R51, -R56 ;  /* 0x0000003326387223 */ /* 0x000fe20000010838 */
[CC--:B------:R-:W-:Y:S01]  /*14670*/  FMUL.FTZ R51, R54.reuse, R36.reuse ;  /* 0x0000002436337220 */ /* 0x0c0fe20000410000 */
[----:B------:R-:W-:Y:S01]  /*14680*/  FMUL.FTZ R54, R54, R29 ;  /* 0x0000001d36367220 */ /* 0x000fe20000410000 */
[----:B------:R-:W-:Y:S01]  /*14690*/  FFMA.FTZ R52, R38, R53, R52 ;  /* 0x0000003526347223 */ /* 0x000fe20000010034 */
[C---:B------:R-:W-:Y:S01]  /*146a0*/  FMUL.FTZ R38, R45.reuse, R105 ;  /* 0x000000692d267220 */ /* 0x040fe20000410000 */
[C---:B------:R-:W-:Y:S01]  /*146b0*/  FFMA.FTZ R29, R48.reuse, R29, -R51 ;  /* 0x0000001d301d7223 */ /* 0x040fe20000010833 */
[----:B------:R-:W-:Y:S02]  /*146c0*/  HADD2.F32 R51, -RZ, R106.H0_H0 ;  /* 0x2000006aff337230 */ /* 0x000fe40000004100 */
[----:B------:R-:W-:Y:S01]  /*146d0*/  FFMA.FTZ R54, R48, R36, R54 ;  /* 0x0000002430367223 */ /* 0x000fe20000010036 */
[----:B------:R-:W-:Y:S01]  /*146e0*/  FMUL.FTZ R45, R45, R107 ;  /* 0x0000006b2d2d7220 */ /* 0x000fe20000410000 */
[----:B------:R-:W-:-:S02]  /*146f0*/  HADD2.F32 R48, -RZ, R108.H0_H0 ;  /* 0x2000006cff307230 */ /* 0x000fc40000004100 */
[----:B------:R-:W-:Y:S01]  /*14700*/  FFMA.FTZ R38, R41, R107, -R38 ;  /* 0x0000006b29267223 */ /* 0x000fe20000010826 */
[----:B------:R-:W-:Y:S01]  /*14710*/  FMUL.FTZ R60, R55, R51 ;  /* 0x00000033373c7220 */ /* 0x000fe20000410000 */
[----:B------:R-:W-:Y:S02]  /*14720*/  HADD2.F32 R57, -RZ, R47.H0_H0 ;  /* 0x2000002fff397230 */ /* 0x000fe40000004100 */
[----:B------:R-:W-:Y:S01]  /*14730*/  FFMA.FTZ R36, R41, R105, R45 ;  /* 0x0000006929247223 */ /* 0x000fe2000001002d */
[----:B------:R-:W-:Y:S02]  /*14740*/  HADD2.F32 R108, -RZ, R108.H1_H1 ;  /* 0x3000006cff6c7230 */ /* 0x000fe40000004100 */
[-C--:B------:R-:W-:Y:S01]  /*14750*/  FMUL.FTZ R58, R55, R48.reuse ;  /* 0x00000030373a7220 */ /* 0x080fe20000410000 */
[----:B------:R-:W-:Y:S02]  /*14760*/  HADD2.F32 R106, -RZ, R106.H1_H1 ;  /* 0x3000006aff6a7230 */ /* 0x000fe40000004100 */
[----:B------:R-:W-:Y:S01]  /*14770*/  FFMA.FTZ R41, R49, R48, -R60 ;  /* 0x0000003031297223 */ /* 0x000fe2000001083c */
[----:B------:R-:W-:-:S02]  /*14780*/  HADD2.F32 R48, -RZ, R39.H0_H0 ;  /* 0x20000027ff307230 */ /* 0x000fc40000004100 */
[C---:B------:R-:W-:Y:S01]  /*14790*/  FMUL.FTZ R39, R57.reuse, R108 ;  /* 0x0000006c39277220 */ /* 0x040fe20000410000 */
[----:B------:R-:W-:Y:S02]  /*147a0*/  HADD2.F32 R60, -RZ, R37.H0_H0 ;  /* 0x20000025ff3c7230 */ /* 0x000fe40000004100 */
[-C--:B------:R-:W-:Y:S01]  /*147b0*/  FMUL.FTZ R37, R57, R106.reuse ;  /* 0x0000006a39257220 */ /* 0x080fe20000410000 */
[----:B------:R-:W-:Y:S02]  /*147c0*/  HADD2.F32 R47, -RZ, R47.H1_H1 ;  /* 0x3000002fff2f7230 */ /* 0x000fe40000004100 */
[----:B------:R-:W-:Y:S01]  /*147d0*/  FFMA.FTZ R49, R49, R51, R58 ;  /* 0x0000003331317223 */ /* 0x000fe2000001003a */
[C---:B------:R-:W-:Y:S01]  /*147e0*/  FFMA.FTZ R39, R50.reuse, R106, R39 ;  /* 0x0000006a32277223 */ /* 0x040fe20000010027 */
[----:B------:R-:W-:Y:S01]  /*147f0*/  FFMA.FTZ R108, R50, R108, -R37 ;  /* 0x0000006c326c7223 */ /* 0x000fe20000010825 */
[----:B------:R-:W-:Y:S02]  /*14800*/  HADD2.F32 R44, -RZ, R44.H1_H1 ;  /* 0x3000002cff2c7230 */ /* 0x000fe40000004100 */
[----:B------:R-:W-:Y:S01]  /*14810*/  FMUL.FTZ R58, R47, R48 ;  /* 0x000000302f3a7220 */ /* 0x000fe20000410000 */
[----:B------:R-:W-:-:S02]  /*14820*/  HADD2.F32 R46, -RZ, R46.H1_H1 ;  /* 0x3000002eff2e7230 */ /* 0x000fc40000004100 */
[-C--:B------:R-:W-:Y:S01]  /*14830*/  FMUL.FTZ R50, R47, R60.reuse ;  /* 0x0000003c2f327220 */ /* 0x080fe20000410000 */
[----:B------:R-:W-:Y:S02]  /*14840*/  HADD2.F32 R45, -RZ, R28.H0_H0 ;  /* 0x2000001cff2d7230 */ /* 0x000fe40000004100 */
[C---:B------:R-:W-:Y:S01]  /*14850*/  FFMA.FTZ R37, R43.reuse, R60, -R58 ;  /* 0x0000003c2b257223 */ /* 0x040fe2000001083a */
[----:B------:R-:W-:Y:S02]  /*14860*/  HADD2.F32 R47, -RZ, R30.H0_H0 ;  /* 0x2000001eff2f7230 */ /* 0x000fe40000004100 */
[----:B------:R-:W-:Y:S01]  /*14870*/  FFMA.FTZ R50, R43, R48, R50 ;  /* 0x000000302b327223 */ /* 0x000fe20000010032 */
[----:B------:R-:W-:Y:S02]  /*14880*/  HADD2.F32 R40, -RZ, R40.H1_H1 ;  /* 0x30000028ff287230 */ /* 0x000fe40000004100 */
[----:B------:R-:W-:Y:S01]  /*14890*/  FMUL.FTZ R43, R44, R45 ;  /* 0x0000002d2c2b7220 */ /* 0x000fe20000410000 */
[----:B------:R-:W-:-:S02]  /*148a0*/  HADD2.F32 R42, -RZ, R42.H1_H1 ;  /* 0x3000002aff2a7230 */ /* 0x000fc40000004100 */
[----:B------:R-:W-:Y:S01]  /*148b0*/  FMUL.FTZ R51, R46, R31 ;  /* 0x0000001f2e337220 */ /* 0x000fe20000410000 */
[----:B------:R-:W-:Y:S01]  /*148c0*/  FMUL.FTZ R44, R44, R21 ;  /* 0x000000152c2c7220 */ /* 0x000fe20000410000 */
[----:B------:R-:W-:Y:S01]  /*148d0*/  FMUL.FTZ R46, R46, R47 ;  /* 0x0000002f2e2e7220 */ /* 0x000fe20000410000 */
[----:B------:R-:W-:Y:S01]  /*148e0*/  FFMA.FTZ R43, R40, R21, -R43 ;  /* 0x00000015282b7223 */ /* 0x000fe2000001082b */
[----:B------:R-:W-:Y:S01]  /*148f0*/  FFMA.FTZ R30, R42, R47, -R51 ;  /* 0x0000002f2a1e7223 */ /* 0x000fe20000010833 */
[----:B------:R-:W-:Y:S01]  /*14900*/  FFMA.FTZ R45, R40, R45, R44 ;  /* 0x0000002d282d7223 */ /* 0x000fe2000001002c */
        /* <DEDUP_REMOVED lines=8> */
[----:B------:R-:W-:Y:S02]  /*14990*/  F2FP.F16.F32.PACK_AB R36, R45, R36 ;  /* 0x000000242d24723e */ /* 0x000fe400000000ff */
[----:B------:R-:W-:-:S05]  /*149a0*/  F2FP.F16.F32.PACK_AB R38, R46, R49 ;  /* 0x000000312e26723e */ /* 0x000fca00000000ff */
[----:B------:R0:W-:Y:S02]  /*149b0*/  STS.128 [R20+0x14400], R36 ;  /* 0x0144002414007388 */ /* 0x0001e40000000c00 */
.L_x_2861:
[----:B------:R-:W-:Y:S05]  /*149c0*/  BSYNC B2 ;  /* 0x0000000000027941 */ /* 0x000fea0003800000 */
.L_x_2860:
[----:B------:R-:W-:Y:S05]  /*149d0*/  @P1 BRA `(.L_x_2859) ;  /* 0x0000000400ac1947 */ /* 0x000fea0003800000 */
[----:B------:R-:W4:Y:S04]  /*149e0*/  LDL R21, [R1+0x12c] ;  /* 0x00012c0001157983 */ /* 0x000f280000100800 */
[----:B0-2---:R-:W2:Y:S01]  /*149f0*/  LDL R20, [R1+0x11c] ;  /* 0x00011c0001147983 */ /* 0x005ea20000100800 */
[----:B------:R-:W-:Y:S01]  /*14a00*/  SHF.R.U32.HI R43, RZ, 0x10, R33 ;  /* 0x00000010ff2b7819 */ /* 0x000fe20000011621 */
[----:B------:R-:W-:Y:S01]  /*14a10*/  HADD2.F32 R49, -RZ, R96.H1_H1 ;  /* 0x30000060ff317230 */ /* 0x000fe20000004100 */
[----:B------:R-:W-:Y:S01]  /*14a20*/  SHF.R.U32.HI R40, RZ, 0x10, R25 ;  /* 0x00000010ff287819 */ /* 0x000fe20000011619 */
[----:B------:R-:W-:Y:S02]  /*14a30*/  HADD2.F32 R51, -RZ, R94.H1_H1 ;  /* 0x3000005eff337230 */ /* 0x000fe40000004100 */
[----:B------:R-:W-:-:S02]  /*14a40*/  HADD2.F32 R48, -RZ, R43.H0_H0 ;  /* 0x2000002bff307230 */ /* 0x000fc40000004100 */
[----:B------:R-:W-:Y:S02]  /*14a50*/  HADD2.F32 R94, -RZ, R94.H0_H0 ;  /* 0x2000005eff5e7230 */ /* 0x000fe40000004100 */
[----:B------:R-:W-:Y:S02]  /*14a60*/  HADD2.F32 R96, -RZ, R96.H0_H0 ;  /* 0x20000060ff607230 */ /* 0x000fe40000004100 */
[----:B----4-:R-:W-:Y:S01]  /*14a70*/  IMAD.MOV.U32 R28, RZ, RZ, R21 ;  /* 0x000000ffff1c7224 */ /* 0x010fe200078e0015 */
[----:B------:R-:W-:Y:S02]  /*14a80*/  SHF.R.S32.HI R21, RZ, 0x1f, R214 ;  /* 0x0000001fff157819 */ /* 0x000fe400000114d6 */
[----:B--2---:R-:W-:Y:S02]  /*14a90*/  R2UR UR4, R20 ;  /* 0x00000000140472ca */ /* 0x004fe400000e0000 */
[----:B------:R-:W-:Y:S02]  /*14aa0*/  LEA.HI R20, R21, R214, RZ, 0x6 ;  /* 0x000000d615147211 */ /* 0x000fe400078f30ff */
[----:B------:R-:W-:-:S02]  /*14ab0*/  LEA.HI R3, R3, R28, RZ, 0x1d ;  /* 0x0000001c03037211 */ /* 0x000fc400078fe8ff */
[----:B------:R-:W-:Y:S01]  /*14ac0*/  LEA.HI R21, R21, R214, RZ, 0x3 ;  /* 0x000000d615157211 */ /* 0x000fe200078f18ff */
[----:B------:R-:W-:Y:S01]  /*14ad0*/  IMAD.SHL.U32 R20, R20, 0x80, RZ ;  /* 0x0000008014147824 */ /* 0x000fe200078e00ff */
[----:B------:R-:W-:Y:S02]  /*14ae0*/  SHF.R.S32.HI R28, RZ, 0x1f, R3 ;  /* 0x0000001fff1c7819 */ /* 0x000fe40000011403 */
[----:B------:R-:W-:Y:S02]  /*14af0*/  LOP3.LUT R29, R62, 0x38, R21, 0xf8, !PT ;  /* 0x000000383e1d7812 */ /* 0x000fe400078ef815 */
[----:B------:R-:W-:Y:S01]  /*14b00*/  LOP3.LUT R21, R20, 0xffffe000, RZ, 0xc0, !PT ;  /* 0xffffe00014157812 */ /* 0x000fe200078ec0ff */
[----:B------:R-:W-:Y:S01]  /*14b10*/  IMAD.SHL.U32 R20, R3, 0x8, RZ ;  /* 0x0000000803147824 */ /* 0x000fe200078e00ff */
[----:B------:R-:W-:Y:S02]  /*14b20*/  LEA.HI R28, R28, R3, RZ, 0x3 ;  /* 0x000000031c1c7211 */ /* 0x000fe400078f18ff */
[----:B------:R-:W-:-:S02]  /*14b30*/  LOP3.LUT R30, R29, R61, RZ, 0x3c, !PT ;  /* 0x0000003d1d1e7212 */ /* 0x000fc400078e3cff */
[----:B------:R-:W-:Y:S02]  /*14b40*/  LOP3.LUT R20, R62, 0x38, R20, 0xf8, !PT ;  /* 0x000000383e147812 */ /* 0x000fe400078ef814 */
[----:B------:R-:W-:Y:S02]  /*14b50*/  SHF.L.U32 R28, R28, 0xa, RZ ;  /* 0x0000000a1c1c7819 */ /* 0x000fe400000006ff */
[----:B-----5:R-:W-:Y:S02]  /*14b60*/  IADD3 R3, R30, R21, R59 ;  /* 0x000000151e037210 */ /* 0x020fe40007ffe03b */
[----:B------:R-:W-:Y:S02]  /*14b70*/  LOP3.LUT R20, R20, R61, RZ, 0x3c, !PT ;  /* 0x0000003d14147212 */ /* 0x000fe400078e3cff */
[----:B------:R-:W-:Y:S02]  /*14b80*/  LOP3.LUT R21, R28, 0x7fffe000, RZ, 0xc0, !PT ;  /* 0x7fffe0001c157812 */ /* 0x000fe400078ec0ff */
[----:B------:R-:W-:-:S02]  /*14b90*/  LEA R3, R3, UR4, 0x1 ;  /* 0x0000000403037c11 */ /* 0x000fc4000f8e08ff */
[----:B------:R-:W-:Y:S02]  /*14ba0*/  IADD3 R20, R20, R21, R59 ;  /* 0x0000001514147210 */ /* 0x000fe40007ffe03b */
[----:B------:R-:W-:Y:S01]  /*14bb0*/  SHF.R.U64 R21, R24, 0x10, R25 ;  /* 0x0000001018157819 */ /* 0x000fe20000001219 */
[----:B------:R-:W0:Y:S01]  /*14bc0*/  LDS.128 R28, [R3] ;  /* 0x00000000031c7984 */ /* 0x000e220000000c00 */
[----:B------:R-:W-:Y:S01]  /*14bd0*/  SHF.R.U64 R25, R26, 0x10, R27 ;  /* 0x000000101a197819 */ /* 0x000fe2000000121b */
[----:B------:R-:W-:Y:S01]  /*14be0*/  IMAD R20, R20, 0x2, R23 ;  /* 0x0000000214147824 */ /* 0x000fe200078e0217 */
[--C-:B------:R-:W-:Y:S01]  /*14bf0*/  SHF.R.U64 R26, R34, 0x10, R35.reuse ;  /* 0x00000010221a7819 */ /* 0x100fe20000001223 */
[----:B------:R-:W-:Y:S01]  /*14c00*/  HADD2.F32 R21, -RZ, R21.H0_H0 ;  /* 0x20000015ff157230 */ /* 0x000fe20000004100 */
[----:B------:R-:W-:Y:S01]  /*14c10*/  SHF.R.U32.HI R34, RZ, 0x10, R35 ;  /* 0x00000010ff227819 */ /* 0x000fe20000011623 */
[----:B------:R-:W-:Y:S01]  /*14c20*/  HADD2.F32 R25, -RZ, R25.H0_H0 ;  /* 0x20000019ff197230 */ /* 0x000fe20000004100 */
[----:B------:R-:W1:Y:S01]  /*14c30*/  LDS.128 R36, [R20+0x14400] ;  /* 0x0144000014247984 */ /* 0x000e620000000c00 */
[----:B------:R-:W-:-:S02]  /*14c40*/  SHF.R.U64 R24, R32, 0x10, R33 ;  /* 0x0000001020187819 */ /* 0x000fc40000001221 */
[----:B------:R-:W-:Y:S01]  /*14c50*/  SHF.R.U32.HI R27, RZ, 0x10, R27 ;  /* 0x00000010ff1b7819 */ /* 0x000fe2000001161b */
[--C-:B0-----:R-:W-:Y:S02]  /*14c60*/  HADD2.F32 R44, -RZ, R29.reuse.H0_H0 ;  /* 0x2000001dff2c7230 */ /* 0x101fe40000004100 */
[----:B------:R-:W-:Y:S02]  /*14c70*/  HADD2.F32 R35, -RZ, R29.H1_H1 ;  /* 0x3000001dff237230 */ /* 0x000fe40000004100 */
[----:B------:R-:W-:Y:S02]  /*14c80*/  HADD2.F32 R33, -RZ, R28.H0_H0 ;  /* 0x2000001cff217230 */ /* 0x000fe40000004100 */
[----:B------:R-:W-:Y:S02]  /*14c90*/  HADD2.F32 R29, -RZ, R31.H0_H0 ;  /* 0x2000001fff1d7230 */ /* 0x000fe40000004100 */
[--C-:B-1----:R-:W-:Y:S02]  /*14ca0*/  HADD2.F32 R46, -RZ, R37.reuse.H0_H0 ;  /* 0x20000025ff2e7230 */ /* 0x102fe40000004100 */
[----:B------:R-:W-:-:S02]  /*14cb0*/  HADD2.F32 R47, -RZ, R37.H1_H1 ;  /* 0x30000025ff2f7230 */ /* 0x000fc40000004100 */
[----:B------:R-:W-:Y:S02]  /*14cc0*/  HADD2.F32 R45, -RZ, R36.H0_H0 ;  /* 0x20000024ff2d7230 */ /* 0x000fe40000004100 */
[C---:B------:R-:W-:Y:S01]  /*14cd0*/  FMUL.FTZ R37, R46.reuse, R51 ;  /* 0x000000332e257220 */ /* 0x040fe20000410000 */
[-C--:B------:R-:W-:Y:S01]  /*14ce0*/  FMUL.FTZ R43, R46, R49.reuse ;  /* 0x000000312e2b7220 */ /* 0x080fe20000410000 */
[----:B------:R-:W-:Y:S02]  /*14cf0*/  HADD2.F32 R46, -RZ, R40.H0_H0 ;  /* 0x20000028ff2e7230 */ /* 0x000fe40000004100 */
[C---:B------:R-:W-:Y:S01]  /*14d00*/  FMUL.FTZ R50, R47.reuse, R48 ;  /* 0x000000302f327220 */ /* 0x040fe20000410000 */
[C---:B------:R-:W-:Y:S01]  /*14d10*/  FFMA.FTZ R37, R44.reuse, R49, -R37 ;  /* 0x000000312c257223 */ /* 0x040fe20000010825 */
[----:B------:R-:W-:Y:S01]  /*14d20*/  FFMA.FTZ R40, R44, R51, R43 ;  /* 0x000000332c287223 */ /* 0x000fe2000001002b */
[----:B------:R-:W-:Y:S02]  /*14d30*/  HADD2.F32 R41, -RZ, R39.H0_H0 ;  /* 0x20000027ff297230 */ /* 0x000fe40000004100 */
[-C--:B------:R-:W-:Y:S01]  /*14d40*/  FMUL.FTZ R52, R47, R46.reuse ;  /* 0x0000002e2f347220 */ /* 0x080fe20000410000 */
[----:B------:R-:W-:Y:S01]  /*14d50*/  FFMA.FTZ R44, R35, R46, -R50 ;  /* 0x0000002e232c7223 */ /* 0x000fe20000010832 */
[----:B------:R-:W-:Y:S01]  /*14d60*/  FMUL.FTZ R46, R45, R94 ;  /* 0x0000005e2d2e7220 */ /* 0x000fe20000410000 */
[----:B------:R-:W-:-:S02]  /*14d70*/  HADD2.F32 R42, -RZ, R38.H0_H0 ;  /* 0x20000026ff2a7230 */ /* 0x000fc40000004100 */
[----:B------:R-:W-:Y:S01]  /*14d80*/  FFMA.FTZ R35, R35, R48, R52 ;  /* 0x0000003023237223 */ /* 0x000fe20000010034 */
[----:B------:R-:W-:Y:S02]  /*14d90*/  HADD2.F32 R48, -RZ, R95.H1_H1 ;  /* 0x3000005fff307230 */ /* 0x000fe40000004100 */
[-C--:B------:R-:W-:Y:S01]  /*14da0*/  FFMA.FTZ R43, R33, R96.reuse, -R46 ;  /* 0x00000060212b7223 */ /* 0x080fe2000001082e */
[----:B------:R-:W-:Y:S02]  /*14db0*/  HADD2.F32 R46, -RZ, R97.H1_H1 ;  /* 0x30000061ff2e7230 */ /* 0x000fe40000004100 */
[----:B------:R-:W-:Y:S01]  /*14dc0*/  FMUL.FTZ R49, R45, R96 ;  /* 0x000000602d317220 */ /* 0x000fe20000410000 */
[----:B------:R-:W-:Y:S02]  /*14dd0*/  HADD2.F32 R47, -RZ, R95.H0_H0 ;  /* 0x2000005fff2f7230 */ /* 0x000fe40000004100 */
[----:B------:R-:W-:Y:S01]  /*14de0*/  FMUL.FTZ R52, R41, R48 ;  /* 0x0000003029347220 */ /* 0x000fe20000410000 */
[----:B------:R-:W-:-:S02]  /*14df0*/  HADD2.F32 R50, -RZ, R34.H0_H0 ;  /* 0x20000022ff327230 */ /* 0x000fc40000004100 */
[----:B------:R-:W-:Y:S01]  /*14e00*/  FMUL.FTZ R41, R41, R46 ;  /* 0x0000002e29297220 */ /* 0x000fe20000410000 */
[----:B------:R-:W-:Y:S02]  /*14e10*/  HADD2.F32 R39, -RZ, R39.H1_H1 ;  /* 0x30000027ff277230 */ /* 0x000fe40000004100 */
[----:B------:R-:W-:Y:S01]  /*14e20*/  FFMA.FTZ R33, R33, R94, R49 ;  /* 0x0000005e21217223 */ /* 0x000fe20000010031 */
[----:B------:R-:W-:Y:S02]  /*14e30*/  HADD2.F32 R34, -RZ, R27.H0_H0 ;  /* 0x2000001bff227230 */ /* 0x000fe40000004100 */
[----:B------:R-:W-:Y:S01]  /*14e40*/  FMUL.FTZ R49, R42, R47 ;  /* 0x0000002f2a317220 */ /* 0x000fe20000410000 */
[----:B------:R-:W-:Y:S02]  /*14e50*/  HADD2.F32 R45, -RZ, R97.H0_H0 ;  /* 0x20000061ff2d7230 */ /* 0x000fe40000004100 */
[----:B------:R-:W-:Y:S01]  /*14e60*/  FFMA.FTZ R52, R29, R46, -R52 ;  /* 0x0000002e1d347223 */ /* 0x000fe20000010834 */
[----:B------:R-:W-:-:S02]  /*14e70*/  HADD2.F32 R32, -RZ, R30.H0_H0 ;  /* 0x2000001eff207230 */ /* 0x000fc40000004100 */
[----:B------:R-:W-:Y:S01]  /*14e80*/  FFMA.FTZ R41, R29, R48, R41 ;  /* 0x000000301d297223 */ /* 0x000fe20000010029 */
[----:B------:R-:W-:Y:S02]  /*14e90*/  HADD2.F32 R31, -RZ, R31.H1_H1 ;  /* 0x3000001fff1f7230 */ /* 0x000fe40000004100 */
[C---:B------:R-:W-:Y:S01]  /*14ea0*/  FMUL.FTZ R54, R39.reuse, R50 ;  /* 0x0000003227367220 */ /* 0x040fe20000410000 */
[----:B------:R-:W-:Y:S02]  /*14eb0*/  HADD2.F32 R36, -RZ, R36.H1_H1 ;  /* 0x30000024ff247230 */ /* 0x000fe40000004100 */
[----:B------:R-:W-:Y:S01]  /*14ec0*/  FMUL.FTZ R46, R39, R34 ;  /* 0x00000022272e7220 */ /* 0x000fe20000410000 */
[----:B------:R-:W-:Y:S02]  /*14ed0*/  HADD2.F32 R38, -RZ, R38.H1_H1 ;  /* 0x30000026ff267230 */ /* 0x000fe40000004100 */
[----:B------:R-:W-:Y:S01]  /*14ee0*/  FMUL.FTZ R51, R42, R45 ;  /* 0x0000002d2a337220 */ /* 0x000fe20000410000 */
[----:B------:R-:W-:-:S02]  /*14ef0*/  HADD2.F32 R27, -RZ, R24.H0_H0 ;  /* 0x20000018ff1b7230 */ /* 0x000fc40000004100 */
[----:B------:R-:W-:Y:S01]  /*14f00*/  FFMA.FTZ R42, R32, R45, -R49 ;  /* 0x0000002d202a7223 */ /* 0x000fe20000010831 */
[----:B------:R-:W-:Y:S02]  /*14f10*/  HADD2.F32 R29, -RZ, R26.H0_H0 ;  /* 0x2000001aff1d7230 */ /* 0x000fe40000004100 */
[C---:B------:R-:W-:Y:S01]  /*14f20*/  FFMA.FTZ R45, R31.reuse, R34, -R54 ;  /* 0x000000221f2d7223 */ /* 0x040fe20000010836 */
[----:B------:R-:W-:Y:S02]  /*14f30*/  HADD2.F32 R28, -RZ, R28.H1_H1 ;  /* 0x3000001cff1c7230 */ /* 0x000fe40000004100 */
[----:B------:R-:W-:Y:S01]  /*14f40*/  FFMA.FTZ R46, R31, R50, R46 ;  /* 0x000000321f2e7223 */ /* 0x000fe2000001002e */
[----:B------:R-:W-:Y:S02]  /*14f50*/  HADD2.F32 R30, -RZ, R30.H1_H1 ;  /* 0x3000001eff1e7230 */ /* 0x000fe40000004100 */
        /* <DEDUP_REMOVED lines=19> */
.L_x_2859:
[----:B------:R-:W-:Y:S05]  /*15090*/  BSYNC B1 ;  /* 0x0000000000017941 */ /* 0x000fea0003800000 */
.L_x_2858:
[----:B----4-:R-:W-:-:S05]  /*150a0*/  VIADD R3, R225, 0x60 ;  /* 0x00000060e1037836 */ /* 0x010fca0000000000 */
[----:B------:R-:W-:-:S13]  /*150b0*/  ISETP.GE.AND P0, PT, R3, R0, PT ;  /* 0x000000000300720c */ /* 0x000fda0003f06270 */
[----:B------:R-:W-:Y:S05]  /*150c0*/  @P0 BRA `(.L_x_2829) ;  /* 0x0000000c00880947 */ /* 0x000fea0003800000 */
[----:B--2---:R2:W5:Y:S01]  /*150d0*/  LDL R45, [R1+0x11c] ;  /* 0x00011c00012d7983 */ /* 0x0045620000100800 */
[----:B-1----:R-:W1:Y:S01]  /*150e0*/  LDC R21, c[0x0][0x3f4] ;  /* 0x0000fd00ff157b82 */ /* 0x002e620000000800 */
[----:B------:R-:W-:Y:S01]  /*150f0*/  BSSY B1, `(.L_x_2862) ;  /* 0x000006e000017945 */ /* 0x000fe20003800000 */
[-C--:B-1----:R-:W-:Y:S02]  /*15100*/  ISETP.GE.AND P0, PT, R16, R21.reuse, PT ;  /* 0x000000151000720c */ /* 0x082fe40003f06270 */
[----:B------:R-:W-:-:S11]  /*15110*/  ISETP.GE.AND P1, PT, R214, R21, PT ;  /* 0x00000015d600720c */ /* 0x000fd60003f26270 */
[----:B--2---:R-:W-:Y:S05]  /*15120*/  @P0 BRA `(.L_x_2863) ;  /* 0x0000000400a80947 */ /* 0x004fea0003800000 */
[----:B------:R-:W2:Y:S01]  /*15130*/  LDL R25, [R1+0x80] ;  /* 0x0000800001197983 */ /* 0x000ea20000100800 */
[----:B------:R-:W-:Y:S01]  /*15140*/  SHF.R.S32.HI R0, RZ, 0x1f, R3 ;  /* 0x0000001fff007819 */ /* 0x000fe20000011403 */
[----:B------:R-:W-:Y:S01]  /*15150*/  IMAD.SHL.U32 R24, R3, 0x40, RZ ;  /* 0x0000004003187824 */ /* 0x000fe200078e00ff */
[----:B-----5:R-:W-:Y:S01]  /*15160*/  R2UR UR4, R45 ;  /* 0x000000002d0472ca */ /* 0x020fe200000e0000 */
[----:B0-----:R-:W-:Y:S01]  /*15170*/  HADD2.F32 R37, -RZ, R99.H1_H1 ;  /* 0x30000063ff257230 */ /* 0x001fe20000004100 */
[----:B------:R-:W-:Y:S01]  /*15180*/  LEA.HI R20, R0, R3, RZ, 0x3 ;  /* 0x0000000300147211 */ /* 0x000fe200078f18ff */
[----:B------:R-:W-:Y:S01]  /*15190*/  HADD2.F32 R36, -RZ, R101.H1_H1 ;  /* 0x30000065ff247230 */ /* 0x000fe20000004100 */
[----:B------:R-:W-:Y:S02]  /*151a0*/  LOP3.LUT R27, R24, 0x1c0, RZ, 0xc0, !PT ;  /* 0x000001c0181b7812 */ /* 0x000fe400078ec0ff */
[----:B------:R-:W-:Y:S01]  /*151b0*/  SHF.R.U64 R6, R6, 0x10, R7 ;  /* 0x0000001006067819 */ /* 0x000fe20000001207 */
[----:B------:R-:W-:Y:S01]  /*151c0*/  IMAD.SHL.U32 R20, R20, 0x40, RZ ;  /* 0x0000004014147824 */ /* 0x000fe200078e00ff */
[----:B------:R-:W-:-:S02]  /*151d0*/  SHF.R.U32.HI R29, RZ, 0x3, R27 ;  /* 0x00000003ff1d7819 */ /* 0x000fc4000001161b */
[----:B------:R-:W-:Y:S02]  /*151e0*/  LOP3.LUT R24, R27, 0x38, R16, 0xf8, !PT ;  /* 0x000000381b187812 */ /* 0x000fe400078ef810 */
[----:B------:R-:W-:Y:S02]  /*151f0*/  LOP3.LUT R28, R20, 0xfffffe00, RZ, 0xc0, !PT ;  /* 0xfffffe00141c7812 */ /* 0x000fe400078ec0ff */
[----:B------:R-:W-:Y:S02]  /*15200*/  SHF.R.U32.HI R38, RZ, 0x10, R7 ;  /* 0x00000010ff267819 */ /* 0x000fe40000011607 */
[----:B------:R-:W-:Y:S02]  /*15210*/  SHF.R.U64 R7, R12, 0x10, R13 ;  /* 0x000000100c077819 */ /* 0x000fe4000000120d */
[--C-:B------:R-:W-:Y:S01]  /*15220*/  SHF.R.U64 R14, R14, 0x10, R15.reuse ;  /* 0x000000100e0e7819 */ /* 0x100fe2000000120f */
[----:B------:R-:W-:Y:S01]  /*15230*/  HADD2.F32 R38, -RZ, R38.H0_H0 ;  /* 0x20000026ff267230 */ /* 0x000fe20000004100 */
[----:B------:R-:W-:Y:S01]  /*15240*/  SHF.R.U32.HI R39, RZ, 0x10, R15 ;  /* 0x00000010ff277819 */ /* 0x000fe2000001160f */
[----:B------:R-:W-:Y:S01]  /*15250*/  HADD2.F32 R7, -RZ, R7.H0_H0 ;  /* 0x20000007ff077230 */ /* 0x000fe20000004100 */
[----:B------:R-:W-:-:S02]  /*15260*/  SHF.R.U32.HI R43, RZ, 0x10, R5 ;  /* 0x00000010ff2b7819 */ /* 0x000fc40000011605 */
[----:B------:R-:W-:Y:S02]  /*15270*/  SHF.R.U32.HI R44, RZ, 0x10, R13 ;  /* 0x00000010ff2c7819 */ /* 0x000fe4000001160d */
[----:B------:R-:W-:Y:S02]  /*15280*/  SHF.R.U64 R4, R4, 0x10, R5 ;  /* 0x0000001004047819 */ /* 0x000fe40000001205 */
[----:B--2---:R-:W-:-:S04]  /*15290*/  LEA.HI R0, R21, R25, RZ, 0x1d ;  /* 0x0000001915007211 */ /* 0x004fc800078fe8ff */
[----:B------:R-:W-:Y:S02]  /*152a0*/  SHF.R.S32.HI R25, RZ, 0x1f, R0 ;  /* 0x0000001fff197819 */ /* 0x000fe40000011400 */
[----:B------:R-:W-:Y:S02]  /*152b0*/  SHF.L.U32 R20, R0, 0x3, RZ ;  /* 0x0000000300147819 */ /* 0x000fe400000006ff */
[----:B------:R-:W-:Y:S02]  /*152c0*/  LEA.HI R25, R25, R0, RZ, 0x3 ;  /* 0x0000000019197211 */ /* 0x000fe400078f18ff */
[----:B------:R-:W-:Y:S02]  /*152d0*/  LOP3.LUT R20, R27, 0x38, R20, 0xf8, !PT ;  /* 0x000000381b147812 */ /* 0x000fe400078ef814 */
[----:B------:R-:W-:Y:S01]  /*152e0*/  LOP3.LUT R0, R28, R24, R29, 0xf6, !PT ;  /* 0x000000181c007212 */ /* 0x000fe200078ef61d */
[----:B------:R-:W-:Y:S01]  /*152f0*/  IMAD.SHL.U32 R25, R25, 0x400, RZ ;  /* 0x0000040019197824 */ /* 0x000fe200078e00ff */
[----:B------:R-:W-:-:S02]  /*15300*/  LOP3.LUT R20, R20, R29, RZ, 0x3c, !PT ;  /* 0x0000001d14147212 */ /* 0x000fc400078e3cff */
[----:B------:R-:W-:Y:S02]  /*15310*/  LEA R0, R0, UR4, 0x1 ;  /* 0x0000000400007c11 */ /* 0x000fe4000f8e08ff */
[----:B------:R-:W-:-:S03]  /*15320*/  LOP3.LUT R29, R25, 0x7fffe000, RZ, 0xc0, !PT ;  /* 0x7fffe000191d7812 */ /* 0x000fc600078ec0ff */
[----:B------:R-:W0:Y:S01]  /*15330*/  LDS.128 R24, [R0] ;  /* 0x0000000000187984 */ /* 0x000e220000000c00 */
[----:B------:R-:W-:-:S05]  /*15340*/  IADD3 R20, R20, R29, R28 ;  /* 0x0000001d14147210 */ /* 0x000fca0007ffe01c */
[----:B------:R-:W-:-:S05]  /*15350*/  IMAD R20, R20, 0x2, R23 ;  /* 0x0000000214147824 */ /* 0x000fca00078e0217 */
[----:B------:R-:W1:Y:S01]  /*15360*/  LDS.128 R28, [R20+0x14400] ;  /* 0x01440000141c7984 */ /* 0x000e620000000c00 */
[--C-:B0-----:R-:W-:Y:S02]  /*15370*/  HADD2.F32 R15, -RZ, R27.reuse.H0_H0 ;  /* 0x2000001bff0f7230 */ /* 0x101fe40000004100 */
[----:B------:R-:W-:Y:S02]  /*15380*/  HADD2.F32 R33, -RZ, R27.H1_H1 ;  /* 0x3000001bff217230 */ /* 0x000fe40000004100 */
[--C-:B------:R-:W-:Y:S02]  /*15390*/  HADD2.F32 R32, -RZ, R25.reuse.H0_H0 ;  /* 0x20000019ff207230 */ /* 0x100fe40000004100 */
[----:B------:R-:W-:Y:S02]  /*153a0*/  HADD2.F32 R25, -RZ, R25.H1_H1 ;  /* 0x30000019ff197230 */ /* 0x000fe40000004100 */
[----:B------:R-:W-:Y:S02]  /*153b0*/  HADD2.F32 R13, -RZ, R24.H0_H0 ;  /* 0x20000018ff0d7230 */ /* 0x000fe40000004100 */
[----:B------:R-:W-:-:S02]  /*153c0*/  HADD2.F32 R5, -RZ, R26.H0_H0 ;  /* 0x2000001aff057230 */ /* 0x000fc40000004100 */
[--C-:B-1----:R-:W-:Y:S02]  /*153d0*/  HADD2.F32 R12, -RZ, R31.reuse.H0_H0 ;  /* 0x2000001fff0c7230 */ /* 0x102fe40000004100 */
[----:B------:R-:W-:Y:S02]  /*153e0*/  HADD2.F32 R27, -RZ, R31.H1_H1 ;  /* 0x3000001fff1b7230 */ /* 0x000fe40000004100 */
[--C-:B------:R-:W-:Y:S02]  /*153f0*/  HADD2.F32 R34, -RZ, R29.reuse.H0_H0 ;  /* 0x2000001dff227230 */ /* 0x100fe40000004100 */
[C---:B------:R-:W-:Y:S01]  /*15400*/  FMUL.FTZ R40, R12.reuse, R37 ;  /* 0x000000250c287220 */ /* 0x040fe20000410000 */
[-C--:B------:R-:W-:Y:S01]  /*15410*/  FMUL.FTZ R42, R12, R36.reuse ;  /* 0x000000240c2a7220 */ /* 0x080fe20000410000 */
[----:B------:R-:W-:Y:S02]  /*15420*/  HADD2.F32 R35, -RZ, R29.H1_H1 ;  /* 0x3000001dff237230 */ /* 0x000fe40000004100 */
[----:B------:R-:W-:Y:S01]  /*15430*/  FFMA.FTZ R12, R15, R36, -R40 ;  /* 0x000000240f0c7223 */ /* 0x000fe20000010828 */
[----:B------:R-:W-:-:S02]  /*15440*/  HADD2.F32 R36, -RZ, R39.H0_H0 ;  /* 0x20000027ff247230 */ /* 0x000fc40000004100 */
[----:B------:R-:W-:Y:S01]  /*15450*/  FFMA.FTZ R15, R15, R37, R42 ;  /* 0x000000250f0f7223 */ /* 0x000fe2000001002a */
[----:B------:R-:W-:Y:S02]  /*15460*/  HADD2.F32 R39, -RZ, R98.H1_H1 ;  /* 0x30000062ff277230 */ /* 0x000fe40000004100 */
[C---:B------:R-:W-:Y:S01]  /*15470*/  FMUL.FTZ R40, R27.reuse, R38 ;  /* 0x000000261b287220 */ /* 0x040fe20000410000 */
[----:B------:R-:W-:Y:S02]  /*15480*/  HADD2.F32 R37, -RZ, R100.H1_H1 ;  /* 0x30000064ff257230 */ /* 0x000fe40000004100 */
[-C--:B------:R-:W-:Y:S01]  /*15490*/  FMUL.FTZ R42, R27, R36.reuse ;  /* 0x000000241b2a7220 */ /* 0x080fe20000410000 */
[----:B------:R-:W-:Y:S02]  /*154a0*/  HADD2.F32 R31, -RZ, R28.H0_H0 ;  /* 0x2000001cff1f7230 */ /* 0x000fe40000004100 */
[----:B------:R-:W-:Y:S01]  /*154b0*/  FFMA.FTZ R27, R33, R36, -R40 ;  /* 0x00000024211b7223 */ /* 0x000fe20000010828 */
[----:B------:R-:W-:Y:S01]  /*154c0*/  FMUL.FTZ R41, R34, R39 ;  /* 0x0000002722297220 */ /* 0x000fe20000410000 */
[----:B------:R-:W-:-:S02]  /*154d0*/  HADD2.F32 R36, -RZ, R43.H0_H0 ;  /* 0x2000002bff247230 */ /* 0x000fc40000004100 */
[-C--:B------:R-:W-:Y:S01]  /*154e0*/  FMUL.FTZ R40, R34, R37.reuse ;  /* 0x0000002522287220 */ /* 0x080fe20000410000 */
[----:B------:R-:W-:Y:S02]  /*154f0*/  HADD2.F32 R34, -RZ, R44.H0_H0 ;  /* 0x2000002cff227230 */ /* 0x000fe40000004100 */
[C---:B------:R-:W-:Y:S01]  /*15500*/  FFMA.FTZ R41, R32.reuse, R37, -R41 ;  /* 0x0000002520297223 */ /* 0x040fe20000010829 */
[----:B------:R-:W-:Y:S02]  /*15510*/  HADD2.F32 R98, -RZ, R98.H0_H0 ;  /* 0x20000062ff627230 */ /* 0x000fe40000004100 */
[----:B------:R-:W-:Y:S01]  /*15520*/  FFMA.FTZ R40, R32, R39, R40 ;  /* 0x0000002720287223 */ /* 0x000fe20000010028 */
[----:B------:R-:W-:Y:S01]  /*15530*/  FMUL.FTZ R32, R35, R36 ;  /* 0x0000002423207220 */ /* 0x000fe20000410000 */
[----:B------:R-:W-:Y:S02]  /*15540*/  HADD2.F32 R100, -RZ, R100.H0_H0 ;  /* 0x20000064ff647230 */ /* 0x000fe40000004100 */
[----:B------:R-:W-:Y:S01]  /*15550*/  FFMA.FTZ R46, R33, R38, R42 ;  /* 0x00000026212e7223 */ /* 0x000fe2000001002a */
[-C--:B------:R-:W-:Y:S01]  /*15560*/  FMUL.FTZ R44, R35, R34.reuse ;  /* 0x00000022232c7220 */ /* 0x080fe20000410000 */
[----:B------:R-:W-:Y:S01]  /*15570*/  FFMA.FTZ R42, R25, R34, -R32 ;  /* 0x00000022192a7223 */ /* 0x000fe20000010820 */
[----:B------:R-:W-:-:S02]  /*15580*/  HADD2.F32 R29, -RZ, R30.H0_H0 ;  /* 0x2000001eff1d7230 */ /* 0x000fc40000004100 */
[C---:B------:R-:W-:Y:S01]  /*15590*/  FMUL.FTZ R38, R31.reuse, R98 ;  /* 0x000000621f267220 */ /* 0x040fe20000410000 */
[----:B------:R-:W-:Y:S02]  /*155a0*/  HADD2.F32 R34, -RZ, R99.H0_H0 ;  /* 0x20000063ff227230 */ /* 0x000fe40000004100 */
[----:B------:R-:W-:Y:S01]  /*155b0*/  FMUL.FTZ R31, R31, R100 ;  /* 0x000000641f1f7220 */ /* 0x000fe20000410000 */
[----:B------:R-:W-:Y:S02]  /*155c0*/  HADD2.F32 R32, -RZ, R101.H0_H0 ;  /* 0x20000065ff207230 */ /* 0x000fe40000004100 */
[----:B------:R-:W-:Y:S01]  /*155d0*/  FFMA.FTZ R35, R25, R36, R44 ;  /* 0x0000002419237223 */ /* 0x000fe2000001002c */
[----:B------:R-:W-:Y:S02]  /*155e0*/  HADD2.F32 R28, -RZ, R28.H1_H1 ;  /* 0x3000001cff1c7230 */ /* 0x000fe40000004100 */
[----:B------:R-:W-:Y:S01]  /*155f0*/  FMUL.FTZ R36, R29, R34 ;  /* 0x000000221d247220 */ /* 0x000fe20000410000 */
[----:B------:R-:W-:-:S02]  /*15600*/  HADD2.F32 R30, -RZ, R30.H1_H1 ;  /* 0x3000001eff1e7230 */ /* 0x000fc40000004100 */
[----:B------:R-:W-:Y:S01]  /*15610*/  FMUL.FTZ R44, R29, R32 ;  /* 0x000000201d2c7220 */ /* 0x000fe20000410000 */
[C---:B------:R-:W-:Y:S01]  /*15620*/  FFMA.FTZ R38, R13.reuse, R100, -R38 ;  /* 0x000000640d267223 */ /* 0x040fe20000010826 */
[----:B------:R-:W-:Y:S01]  /*15630*/  FFMA.FTZ R31, R13, R98, R31 ;  /* 0x000000620d1f7223 */ /* 0x000fe2000001001f */
[----:B------:R-:W-:Y:S02]  /*15640*/  HADD2.F32 R25, -RZ, R4.H0_H0 ;  /* 0x20000004ff197230 */ /* 0x000fe40000004100 */
[C---:B------:R-:W-:Y:S01]  /*15650*/  FFMA.FTZ R36, R5.reuse, R32, -R36 ;  /* 0x0000002005247223 */ /* 0x040fe20000010824 */
[----:B------:R-:W-:Y:S01]  /*15660*/  HADD2.F32 R29, -RZ, R6.H0_H0 ;  /* 0x20000006ff1d7230 */ /* 0x000fe20000004100 */
[----:B------:R-:W-:Y:S01]  /*15670*/  F2FP.F16.F32.PACK_AB R15, R46, R15 ;  /* 0x0000000f2e0f723e */ /* 0x000fe200000000ff */
[----:B------:R-:W-:Y:S02]  /*15680*/  HADD2.F32 R13, -RZ, R14.H0_H0 ;  /* 0x2000000eff0d7230 */ /* 0x000fe40000004100 */
[----:B------:R-:W-:Y:S01]  /*15690*/  FFMA.FTZ R14, R5, R34, R44 ;  /* 0x00000022050e7223 */ /* 0x000fe2000001002c */
[----:B------:R-:W-:-:S02]  /*156a0*/  HADD2.F32 R24, -RZ, R24.H1_H1 ;  /* 0x30000018ff187230 */ /* 0x000fc40000004100 */
        /* <DEDUP_REMOVED lines=18> */
.L_x_2863:
[----:B------:R-:W-:Y:S05]  /*157d0*/  BSYNC B1 ;  /* 0x0000000000017941 */ /* 0x000fea0003800000 */
.L_x_2862:
[----:B------:R-:W-:Y:S05]  /*157e0*/  @P1 BRA `(.L_x_2829) ;  /* 0x0000000400c01947 */ /* 0x000fea0003800000 */
[----:B-1----:R-:W2:Y:S01]  /*157f0*/  LDL R6, [R1+0x12c] ;  /* 0x00012c0001067983 */ /* 0x002ea20000100800 */
[----:B------:R-:W-:Y:S01]  /*15800*/  SHF.R.S32.HI R4, RZ, 0x1f, R3 ;  /* 0x0000001fff047819 */ /* 0x000fe20000011403 */
[----:B------:R-:W-:Y:S01]  /*15810*/  IMAD.SHL.U32 R0, R3, 0x40, RZ ;  /* 0x0000004003007824 */ /* 0x000fe200078e00ff */
[----:B------:R-:W-:Y:S01]  /*15820*/  SHF.R.S32.HI R5, RZ, 0x1f, R214 ;  /* 0x0000001fff057819 */ /* 0x000fe200000114d6 */
[----:B------:R-:W-:Y:S01]  /*15830*/  HADD2.F32 R34, -RZ, R91.H1_H1 ;  /* 0x3000005bff227230 */ /* 0x000fe20000004100 */
[----:B------:R-:W-:Y:S01]  /*15840*/  LEA.HI R3, R4, R3, RZ, 0x3 ;  /* 0x0000000304037211 */ /* 0x000fe200078f18ff */
[----:B0-----:R-:W-:Y:S01]  /*15850*/  HADD2.F32 R30, -RZ, R93.H1_H1 ;  /* 0x3000005dff1e7230 */ /* 0x001fe20000004100 */
[----:B------:R-:W-:Y:S01]  /*15860*/  LOP3.LUT R4, R0, 0x1c0, RZ, 0xc0, !PT ;  /* 0x000001c000047812 */ /* 0x000fe200078ec0ff */
[----:B------:R-:W-:Y:S01]  /*15870*/  HADD2.F32 R91, -RZ, R91.H0_H0 ;  /* 0x2000005bff5b7230 */ /* 0x000fe20000004100 */
[-C--:B------:R-:W-:Y:S01]  /*15880*/  LEA.HI R0, R5, R214.reuse, RZ, 0x6 ;  /* 0x000000d605007211 */ /* 0x080fe200078f30ff */
[----:B------:R-:W-:Y:S01]  /*15890*/  IMAD.SHL.U32 R3, R3, 0x40, RZ ;  /* 0x0000004003037824 */ /* 0x000fe200078e00ff */
[----:B------:R-:W-:Y:S01]  /*158a0*/  LEA.HI R5, R5, R214, RZ, 0x3 ;  /* 0x000000d605057211 */ /* 0x000fe200078f18ff */
[----:B------:R-:W-:Y:S01]  /*158b0*/  HADD2.F32 R93, -RZ, R93.H0_H0 ;  /* 0x2000005dff5d7230 */ /* 0x000fe20000004100 */
[----:B------:R-:W-:-:S02]  /*158c0*/  SHF.L.U32 R7, R0, 0x7, RZ ;  /* 0x0000000700077819 */ /* 0x000fc400000006ff */
[----:B------:R-:W-:Y:S02]  /*158d0*/  LOP3.LUT R13, R3, 0xfffffe00, RZ, 0xc0, !PT ;  /* 0xfffffe00030d7812 */ /* 0x000fe400078ec0ff */
[----:B------:R-:W-:Y:S02]  /*158e0*/  LOP3.LUT R5, R4, 0x38, R5, 0xf8, !PT ;  /* 0x0000003804057812 */ /* 0x000fe400078ef805 */
[----:B------:R-:W-:Y:S02]  /*158f0*/  LOP3.LUT R12, R7, 0xffffe000, RZ, 0xc0, !PT ;  /* 0xffffe000070c7812 */ /* 0x000fe400078ec0ff */
[----:B-----5:R-:W-:Y:S02]  /*15900*/  R2UR UR4, R45 ;  /* 0x000000002d0472ca */ /* 0x020fe400000e0000 */
[----:B------:R-:W-:Y:S02]  /*15910*/  SHF.R.U32.HI R29, RZ, 0x10, R11 ;  /* 0x00000010ff1d7819 */ /* 0x000fe4000001160b */
[----:B------:R-:W-:-:S02]  /*15920*/  SHF.R.U64 R20, R74, 0x10, R75 ;  /* 0x000000104a147819 */ /* 0x000fc4000000124b */
[----:B------:R-:W-:Y:S01]  /*15930*/  SHF.R.U32.HI R74, RZ, 0x10, R75 ;  /* 0x00000010ff4a7819 */ /* 0x000fe2000001164b */
[----:B------:R-:W-:Y:S01]  /*15940*/  HADD2.F32 R29, -RZ, R29.H0_H0 ;  /* 0x2000001dff1d7230 */ /* 0x000fe20000004100 */
[----:B------:R-:W-:Y:S02]  /*15950*/  SHF.R.U64 R10, R10, 0x10, R11 ;  /* 0x000000100a0a7819 */ /* 0x000fe4000000120b */
[--C-:B------:R-:W-:Y:S02]  /*15960*/  SHF.R.U64 R11, R72, 0x10, R73.reuse ;  /* 0x00000010480b7819 */ /* 0x100fe40000001249 */
[----:B------:R-:W-:Y:S02]  /*15970*/  SHF.R.U32.HI R72, RZ, 0x10, R73 ;  /* 0x00000010ff487819 */ /* 0x000fe40000011649 */
[--C-:B------:R-:W-:Y:S01]  /*15980*/  SHF.R.U32.HI R37, RZ, 0x10, R9.reuse ;  /* 0x00000010ff257819 */ /* 0x100fe20000011609 */
[----:B------:R-:W-:Y:S01]  /*15990*/  HADD2.F32 R11, -RZ, R11.H0_H0 ;  /* 0x2000000bff0b7230 */ /* 0x000fe20000004100 */
[----:B------:R-:W-:-:S02]  /*159a0*/  SHF.R.U64 R38, R8, 0x10, R9 ;  /* 0x0000001008267819 */ /* 0x000fc40000001209 */
[----:B--2---:R-:W-:Y:S02]  /*159b0*/  LEA.HI R21, R21, R6, RZ, 0x1d ;  /* 0x0000000615157211 */ /* 0x004fe400078fe8ff */
[----:B------:R-:W-:Y:S02]  /*159c0*/  SHF.R.U32.HI R6, RZ, 0x3, R4 ;  /* 0x00000003ff067819 */ /* 0x000fe40000011604 */
[----:B------:R-:W-:Y:S01]  /*159d0*/  SHF.R.S32.HI R0, RZ, 0x1f, R21 ;  /* 0x0000001fff007819 */ /* 0x000fe20000011415 */
[----:B------:R-:W-:Y:S01]  /*159e0*/  IMAD.SHL.U32 R3, R21, 0x8, RZ ;  /* 0x0000000815037824 */ /* 0x000fe200078e00ff */
[----:B------:R-:W-:Y:S02]  /*159f0*/  LOP3.LUT R5, R5, R6, RZ, 0x3c, !PT ;  /* 0x0000000605057212 */ /* 0x000fe400078e3cff */
[----:B------:R-:W-:Y:S02]  /*15a00*/  LEA.HI R0, R0, R21, RZ, 0x3 ;  /* 0x0000001500007211 */ /* 0x000fe400078f18ff */
[----:B------:R-:W-:-:S02]  /*15a10*/  LOP3.LUT R3, R4, 0x38, R3, 0xf8, !PT ;  /* 0x0000003804037812 */ /* 0x000fc400078ef803 */
[----:B------:R-:W-:Y:S01]  /*15a20*/  IADD3 R5, R5, R12, R13 ;  /* 0x0000000c05057210 */ /* 0x000fe20007ffe00d */
[----:B------:R-:W-:Y:S01]  /*15a30*/  IMAD.SHL.U32 R4, R0, 0x400, RZ ;  /* 0x0000040000047824 */ /* 0x000fe200078e00ff */
[----:B------:R-:W-:Y:S02]  /*15a40*/  LOP3.LUT R3, R3, R6, RZ, 0x3c, !PT ;  /* 0x0000000603037212 */ /* 0x000fe400078e3cff */
        /* <DEDUP_REMOVED lines=14> */
[----:B------:R-:W-:Y:S02]  /*15b30*/  HADD2.F32 R15, -RZ, R13.H0_H0 ;  /* 0x2000000dff0f7230 */ /* 0x000fe40000004100 */
[C---:B------:R-:W-:Y:S01]  /*15b40*/  FMUL.FTZ R32, R27.reuse, R34 ;  /* 0x000000221b207220 */ /* 0x040fe20000410000 */
[-C--:B------:R-:W-:Y:S01]  /*15b50*/  FMUL.FTZ R36, R27, R30.reuse ;  /* 0x0000001e1b247220 */ /* 0x080fe20000410000 */
[----:B------:R-:W-:Y:S02]  /*15b60*/  HADD2.F32 R27, -RZ, R74.H0_H0 ;  /* 0x2000004aff1b7230 */ /* 0x000fe40000004100 */
[----:B------:R-:W-:Y:S01]  /*15b70*/  FMUL.FTZ R33, R28, R29 ;  /* 0x0000001d1c217220 */ /* 0x000fe20000410000 */
[----:B------:R-:W-:Y:S01]  /*15b80*/  FFMA.FTZ R31, R21, R30, -R32 ;  /* 0x0000001e151f7223 */ /* 0x000fe20000010820 */
[----:B------:R-:W-:-:S02]  /*15b90*/  HADD2.F32 R32, -RZ, R90.H1_H1 ;  /* 0x3000005aff207230 */ /* 0x000fc40000004100 */
[----:B------:R-:W-:Y:S01]  /*15ba0*/  FFMA.FTZ R36, R21, R34, R36 ;  /* 0x0000002215247223 */ /* 0x000fe20000010024 */
[----:B------:R-:W-:Y:S02]  /*15bb0*/  HADD2.F32 R30, -RZ, R92.H1_H1 ;  /* 0x3000005cff1e7230 */ /* 0x000fe40000004100 */
[-C--:B------:R-:W-:Y:S01]  /*15bc0*/  FMUL.FTZ R35, R28, R27.reuse ;  /* 0x0000001b1c237220 */ /* 0x080fe20000410000 */
[C---:B------:R-:W-:Y:S01]  /*15bd0*/  FFMA.FTZ R34, R24.reuse, R27, -R33 ;  /* 0x0000001b18227223 */ /* 0x040fe20000010821 */
[----:B------:R-:W-:Y:S02]  /*15be0*/  HADD2.F32 R25, -RZ, R13.H1_H1 ;  /* 0x3000000dff197230 */ /* 0x000fe40000004100 */
[C---:B------:R-:W-:Y:S01]  /*15bf0*/  FMUL.FTZ R28, R15.reuse, R32 ;  /* 0x000000200f1c7220 */ /* 0x040fe20000410000 */
[----:B------:R-:W-:Y:S01]  /*15c00*/  FMUL.FTZ R27, R15, R30 ;  /* 0x0000001e0f1b7220 */ /* 0x000fe20000410000 */
[----:B------:R-:W-:Y:S02]  /*15c10*/  HADD2.F32 R13, -RZ, R12.H0_H0 ;  /* 0x2000000cff0d7230 */ /* 0x000fe40000004100 */
[----:B------:R-:W-:Y:S01]  /*15c20*/  FFMA.FTZ R35, R24, R29, R35 ;  /* 0x0000001d18237223 */ /* 0x000fe20000010023 */
[----:B------:R-:W-:-:S02]  /*15c30*/  HADD2.F32 R21, -RZ, R37.H0_H0 ;  /* 0x20000025ff157230 */ /* 0x000fc40000004100 */
[C---:B------:R-:W-:Y:S01]  /*15c40*/  FFMA.FTZ R28, R7.reuse, R30, -R28 ;  /* 0x0000001e071c7223 */ /* 0x040fe2000001081c */
[----:B------:R-:W-:Y:S02]  /*15c50*/  HADD2.F32 R15, -RZ, R72.H0_H0 ;  /* 0x20000048ff0f7230 */ /* 0x000fe40000004100 */
[----:B------:R-:W-:Y:S01]  /*15c60*/  FFMA.FTZ R27, R7, R32, R27 ;  /* 0x00000020071b7223 */ /* 0x000fe2000001001b */
[----:B------:R-:W-:Y:S02]  /*15c70*/  HADD2.F32 R90, -RZ, R90.H0_H0 ;  /* 0x2000005aff5a7230 */ /* 0x000fe40000004100 */
[C---:B------:R-:W-:Y:S01]  /*15c80*/  FMUL.FTZ R7, R25.reuse, R21 ;  /* 0x0000001519077220 */ /* 0x040fe20000410000 */
[----:B------:R-:W-:Y:S02]  /*15c90*/  HADD2.F32 R92, -RZ, R92.H0_H0 ;  /* 0x2000005cff5c7230 */ /* 0x000fe40000004100 */
[----:B------:R-:W-:Y:S01]  /*15ca0*/  FMUL.FTZ R29, R25, R15 ;  /* 0x0000000f191d7220 */ /* 0x000fe20000410000 */
[----:B------:R-:W-:-:S02]  /*15cb0*/  HADD2.F32 R26, -RZ, R14.H0_H0 ;  /* 0x2000000eff1a7230 */ /* 0x000fc40000004100 */
[C---:B------:R-:W-:Y:S01]  /*15cc0*/  FMUL.FTZ R24, R13.reuse, R90 ;  /* 0x0000005a0d187220 */ /* 0x040fe20000410000 */
[C---:B------:R-:W-:Y:S01]  /*15cd0*/  FFMA.FTZ R25, R8.reuse, R15, -R7 ;  /* 0x0000000f08197223 */ /* 0x040fe20000010807 */
[----:B------:R-:W-:Y:S01]  /*15ce0*/  FMUL.FTZ R13, R13, R92 ;  /* 0x0000005c0d0d7220 */ /* 0x000fe20000410000 */
[----:B------:R-:W-:Y:S01]  /*15cf0*/  FFMA.FTZ R30, R8, R21, R29 ;  /* 0x00000015081e7223 */ /* 0x000fe2000001001d */
[C---:B------:R-:W-:Y:S01]  /*15d00*/  FMUL.FTZ R32, R26.reuse, R91 ;  /* 0x0000005b1a207220 */ /* 0x040fe20000410000 */
[----:B------:R-:W-:Y:S02]  /*15d10*/  HADD2.F32 R12, -RZ, R12.H1_H1 ;  /* 0x3000000cff0c7230 */ /* 0x000fe40000004100 */
[C---:B------:R-:W-:Y:S01]  /*15d20*/  FFMA.FTZ R8, R5.reuse, R90, R13 ;  /* 0x0000005a05087223 */ /* 0x040fe2000001000d */
[----:B------:R-:W-:Y:S02]  /*15d30*/  HADD2.F32 R14, -RZ, R14.H1_H1 ;  /* 0x3000000eff0e7230 */ /* 0x000fe40000004100 */
[----:B------:R-:W-:Y:S01]  /*15d40*/  FFMA.FTZ R24, R5, R92, -R24 ;  /* 0x0000005c05187223 */ /* 0x000fe20000010818 */
[----:B------:R-:W-:Y:S01]  /*15d50*/  FMUL.FTZ R26, R26, R93 ;  /* 0x0000005d1a1a7220 */ /* 0x000fe20000410000 */
[----:B------:R-:W-:-:S02]  /*15d60*/  HADD2.F32 R7, -RZ, R38.H0_H0 ;  /* 0x20000026ff077230 */ /* 0x000fc40000004100 */
[C---:B------:R-:W-:Y:S01]  /*15d70*/  FFMA.FTZ R32, R9.reuse, R93, -R32 ;  /* 0x0000005d09207223 */ /* 0x040fe20000010820 */
[----:B------:R-:W-:Y:S02]  /*15d80*/  HADD2.F32 R13, -RZ, R10.H0_H0 ;  /* 0x2000000aff0d7230 */ /* 0x000fe40000004100 */
[----:B------:R-:W-:Y:S01]  /*15d90*/  FFMA.FTZ R10, R9, R91, R26 ;  /* 0x0000005b090a7223 */ /* 0x000fe2000001001a */
[----:B------:R-:W-:Y:S02]  /*15da0*/  HADD2.F32 R5, -RZ, R20.H0_H0 ;  /* 0x20000014ff057230 */ /* 0x000fe40000004100 */
[----:B------:R-:W-:Y:S01]  /*15db0*/  FMUL.FTZ R9, R12, R7 ;  /* 0x000000070c097220 */ /* 0x000fe20000410000 */
[----:B------:R-:W-:Y:S02]  /*15dc0*/  HADD2.F32 R4, -RZ, R4.H1_H1 ;  /* 0x30000004ff047230 */ /* 0x000fe40000004100 */
[----:B------:R-:W-:Y:S01]  /*15dd0*/  FMUL.FTZ R29, R14, R13 ;  /* 0x0000000d0e1d7220 */ /* 0x000fe20000410000 */
[----:B------:R-:W-:-:S02]  /*15de0*/  HADD2.F32 R6, -RZ, R6.H1_H1 ;  /* 0x30000006ff067230 */ /* 0x000fc40000004100 */
[----:B------:R-:W-:Y:S01]  /*15df0*/  FMUL.FTZ R12, R12, R11 ;  /* 0x0000000b0c0c7220 */ /* 0x000fe20000410000 */
[----:B------:R-:W-:Y:S01]  /*15e00*/  FMUL.FTZ R14, R14, R5 ;  /* 0x000000050e0e7220 */ /* 0x000fe20000410000 */
[----:B------:R-:W-:Y:S01]  /*15e10*/  FFMA.FTZ R15, R4, R11, -R9 ;  /* 0x0000000b040f7223 */ /* 0x000fe20000010809 */
[----:B------:R-:W-:Y:S01]  /*15e20*/  F2FP.F16.F32.PACK_AB R11, R35, R36 ;  /* 0x00000024230b723e */ /* 0x000fe200000000ff */
        /* <DEDUP_REMOVED lines=12> */
.L_x_2829:
[----:B------:R-:W-:Y:S05]  /*15ef0*/  BSYNC B0 ;  /* 0x0000000000007941 */ /* 0x000fea0003800000 */
.L_x_2789:
        /* <DEDUP_REMOVED lines=8> */
.L_x_2787:
[----:B------:R-:W-:-:S06]  /*15f80*/  ULOP3.LUT UR4, UR60, 0x1, URZ, 0xfc, !UPT ;  /* 0x000000013c047892 */ /* 0x000fcc000f8efc3f */
[----:B-12-4-:R-:W-:-:S05]  /*15f90*/  IMAD.U32 R0, RZ, RZ, UR4 ;  /* 0x00000004ff007e24 */ /* 0x016fca000f8e00ff */
[----:B------:R-:W-:-:S13]  /*15fa0*/  ISETP.NE.AND P0, PT, R0, 0x3, PT ;  /* 0x000000030000780c */ /* 0x000fda0003f05270 */
[----:B------:R-:W-:Y:S05]  /*15fb0*/  @!P0 BRA `(.L_x_2864) ;  /* 0x0000000000048947 */ /* 0x000fea0003800000 */
[----:B------:R-:W-:Y:S01]  /*15fc0*/  BPT.TRAP 0x1 ;  /* 0x000000040000795c */ /* 0x000fe20000300000 */
.L_x_2864:
[----:B------:R-:W-:Y:S02]  /*15fd0*/  LEA R0, R220, R23, 0x3 ;  /* 0x00000017dc007211 */ /* 0x000fe400078e18ff */
[----:B------:R-:W-:-:S04]  /*15fe0*/  SHF.L.U32 R3, R226, 0x1f, RZ ;  /* 0x0000001fe2037819 */ /* 0x000fc800000006ff */
[----:B------:R1:W2:Y:S01]  /*15ff0*/  SYNCS.PHASECHK.TRANS64.TRYWAIT P1, [R0+URZ+0x38830], R3 ;  /* 0x03883003000075a7 */ /* 0x0002a2000802017f */
[----:B------:R-:W-:Y:S05]  /*16000*/  @!P0 BRA `(.L_x_2865) ;  /* 0x0000000000048947 */ /* 0x000fea0003800000 */
[----:B------:R-:W-:Y:S01]  /*16010*/  BPT.TRAP 0x1 ;  /* 0x000000040000795c */ /* 0x000fe20000300000 */
.L_x_2865:
[----:B--2---:R-:W-:Y:S05]  /*16020*/  @P1 BRA `(.L_x_2866) ;  /* 0x0000000000081947 */ /* 0x004fea0003800000 */
[----:B------:R-:W2:Y:S02]  /*16030*/  SYNCS.PHASECHK.TRANS64.TRYWAIT P1, [R0+URZ+0x38830], R3 ;  /* 0x03883003000075a7 */ /* 0x000ea4000802017f */
[----:B--2---:R-:W-:Y:S05]  /*16040*/  @!P1 BRA `(.L_x_2867) ;  /* 0x000001dc00849947 */ /* 0x004fea0003800000 */
.L_x_2866:
[----:B------:R-:W-:Y:S05]  /*16050*/  WARPSYNC.ALL ;  /* 0x0000000000007948 */ /* 0x000fea0003800000 */
[----:B-12---:R-:W-:Y:S01]  /*16060*/  VIADD R3, R23, 0x24400 ;  /* 0x0002440017037836 */ /* 0x006fe20000000000 */
[----:B------:R-:W-:Y:S01]  /*16070*/  R2UR UR20, R84 ;  /* 0x00000000541472ca */ /* 0x000fe200000e0000 */
[----:B0-----:R-:W-:Y:S01]  /*16080*/  IMAD.MOV.U32 R5, RZ, RZ, 0x40000040 ;  /* 0x40000040ff057424 */ /* 0x001fe200078e00ff */
[----:B-----5:R-:W-:Y:S01]  /*16090*/  WARPGROUP.ARRIVE ;  /* 0x00000000000079c5 */ /* 0x020fe20000000000 */
[----:B------:R-:W-:Y:S01]  /*160a0*/  UMOV UR25, 0x40000040 ;  /* 0x4000004000197882 */ /* 0x000fe20000000000 */
[----:B------:R-:W-:Y:S01]  /*160b0*/  SHF.R.U32.HI R3, RZ, 0x4, R3 ;  /* 0x00000004ff037819 */ /* 0x000fe20000011603 */
[----:B------:R-:W-:Y:S01]  /*160c0*/  UMOV UR17, UR25 ;  /* 0x0000001900117c82 */ /* 0x000fe20008000000 */
[----:B------:R-:W-:Y:S01]  /*160d0*/  R2UR UR27, R5 ;  /* 0x00000000051b72ca */ /* 0x000fe200000e0000 */
[----:B------:R-:W-:Y:S01]  /*160e0*/  UMOV UR5, UR17 ;  /* 0x0000001100057c82 */ /* 0x000fe20008000000 */
[----:B------:R-:W-:Y:S01]  /*160f0*/  LOP3.LUT R3, R3, 0x3fff, RZ, 0xc0, !PT ;  /* 0x00003fff03037812 */ /* 0x000fe200078ec0ff */
[----:B------:R-:W-:Y:S01]  /*16100*/  IMAD.MOV.U32 R7, RZ, RZ, 0x40000040 ;  /* 0x40000040ff077424 */ /* 0x000fe200078e00ff */
[----:B------:R-:W-:Y:S01]  /*16110*/  MOV R9, 0x40000040 ;  /* 0x4000004000097802 */ /* 0x000fe20000000f00 */
[----:B------:R-:W-:Y:S01]  /*16120*/  UMOV UR9, UR17 ;  /* 0x0000001100097c82 */ /* 0x000fe20008000000 */
[----:B------:R-:W-:Y:S01]  /*16130*/  LOP3.LUT R229, R3, 0x10000, RZ, 0xfc, !PT ;  /* 0x0001000003e57812 */ /* 0x000fe200078efcff */
[----:B------:R-:W-:Y:S01]  /*16140*/  ULOP3.LUT UR20, UR20, 0x10000, URZ, 0xfc, !UPT ;  /* 0x0001000014147892 */ /* 0x000fe2000f8efc3f */
[----:B------:R-:W-:Y:S01]  /*16150*/  R2UR UR7, R9 ;  /* 0x00000000090772ca */ /* 0x000fe200000e0000 */
[----:B------:R-:W-:Y:S01]  /*16160*/  UMOV UR13, UR17 ;  /* 0x00000011000d7c82 */ /* 0x000fe20008000000 */
[----:B------:R-:W-:Y:S01]  /*16170*/  R2UR UR11, R7 ;  /* 0x00000000070b72ca */ /* 0x000fe200000e0000 */
[----:B------:R-:W-:Y:S01]  /*16180*/  IMAD R4, R220, 0xa00, R229 ;  /* 0x00000a00dc047824 */ /* 0x000fe200078e02e5 */
[----:B------:R-:W-:Y:S01]  /*16190*/  R2UR UR15, R9 ;  /* 0x00000000090f72ca */ /* 0x000fe200000e0000 */
[----:B------:R-:W-:Y:S01]  /*161a0*/  IMAD.MOV.U32 R11, RZ, RZ, 0x40000040 ;  /* 0x40000040ff0b7424 */ /* 0x000fe200078e00ff */
[----:B------:R-:W-:Y:S01]  /*161b0*/  UMOV UR24, UR20 ;  /* 0x0000001400187c82 */ /* 0x000fe20008000000 */
[C---:B------:R-:W-:Y:S01]  /*161c0*/  VIADD R8, R4.reuse, 0x80 ;  /* 0x0000008004087836 */ /* 0x040fe20000000000 */
[C---:B------:R-:W-:Y:S01]  /*161d0*/  R2UR UR26, R4.reuse ;  /* 0x00000000041a72ca */ /* 0x040fe200000e0000 */
[----:B------:R-:W-:Y:S01]  /*161e0*/  UMOV UR16, UR24 ;  /* 0x0000001800107c82 */ /* 0x000fe20008000000 */
[----:B------:R-:W-:Y:S01]  /*161f0*/  VIADD R6, R4, 0x100 ;  /* 0x0000010004067836 */ /* 0x000fe20000000000 */
[----:B------:R-:W-:Y:S01]  /*16200*/  UMOV UR4, UR16 ;  /* 0x0000001000047c82 */ /* 0x000fe20008000000 */
[----:B------:R-:W-:Y:S01]  /*16210*/  R2UR UR6, R8 ;  /* 0x00000000080672ca */ /* 0x000fe200000e0000 */
[----:B------:R-:W-:Y:S01]  /*16220*/  UMOV UR8, UR16 ;  /* 0x0000001000087c82 */ /* 0x000fe20008000000 */
[----:B------:R-:W-:Y:S01]  /*16230*/  VIADD R8, R4, 0x180 ;  /* 0x0000018004087836 */ /* 0x000fe20000000000 */
[----:B------:R-:W-:Y:S01]  /*16240*/  R2UR UR10, R6 ;  /* 0x00000000060a72ca */ /* 0x000fe200000e0000 */
[----:B------:R-:W-:Y:S01]  /*16250*/  UMOV UR12, UR16 ;  /* 0x00000010000c7c82 */ /* 0x000fe20008000000 */
[----:B------:R-:W-:Y:S01]  /*16260*/  VIADD R6, R4, 0x200 ;  /* 0x0000020004067836 */ /* 0x000fe20000000000 */
[----:B------:R-:W-:Y:S01]  /*16270*/  R2UR UR19, R7 ;  /* 0x00000000071372ca */ /* 0x000fe200000e0000 */
[----:B------:R-:W-:Y:S01]  /*16280*/  IMAD.MOV.U32 R7, RZ, RZ, 0x40000040 ;  /* 0x40000040ff077424 */ /* 0x000fe200078e00ff */
[----:B------:R-:W-:Y:S01]  /*16290*/  R2UR UR14, R8 ;  /* 0x00000000080e72ca */ /* 0x000fe200000e0000 */
[----:B------:R-:W-:Y:S01]  /*162a0*/  HGMMA.64x16x16.F32 R56, gdesc[UR24], RZ, !UPT, gsb0 ;  /* 0x00200000183879f0 */ /* 0x000fe2000c0008ff */
[----:B------:R-:W-:Y:S01]  /*162b0*/  R2UR UR18, R6 ;  /* 0x00000000061272ca */ /* 0x000fe200000e0000 */
[----:B------:R-:W-:Y:S01]  /*162c0*/  VIADD R6, R4, 0x2 ;  /* 0x0000000204067836 */ /* 0x000fe20000000000 */
[----:B------:R-:W-:Y:S01]  /*162d0*/  R2UR UR27, R7 ;  /* 0x00000000071b72ca */ /* 0x000fe200000e0000 */
[----:B---3--:R-:W-:Y:S01]  /*162e0*/  IMAD.U32 R12, RZ, RZ, UR24 ;  /* 0x00000018ff0c7e24 */ /* 0x008fe2000f8e00ff */
[----:B------:R-:W-:Y:S01]  /*162f0*/  MOV R13, UR25 ;  /* 0x00000019000d7c02 */ /* 0x000fe20008000f00 */
[----:B------:R-:W-:Y:S01]  /*16300*/  UMOV UR25, 0x40000040 ;  /* 0x4000004000197882 */ /* 0x000fe20000000000 */
[----:B------:R-:W-:Y:S01]  /*16310*/  R2UR UR26, R6 ;  /* 0x00000000061a72ca */ /* 0x000fe200000e0000 */
[C---:B------:R-:W-:Y:S01]  /*16320*/  VIADD R8, R4.reuse, 0x82 ;  /* 0x0000008204087836 */ /* 0x040fe20000000000 */
[----:B------:R-:W-:Y:S01]  /*16330*/  MOV R9, 0x40000040 ;  /* 0x4000004000097802 */ /* 0x000fe20000000f00 */
[C---:B------:R-:W-:Y:S01]  /*16340*/  VIADD R10, R4.reuse, 0x102 ;  /* 0x00000102040a7836 */ /* 0x040fe20000000000 */
[----:B------:R0:W-:Y:S01]  /*16350*/  STL.64 [R1+0x48], R12 ;  /* 0x0000480c01007387 */ /* 0x0001e20000100a00 */
[----:B------:R-:W-:Y:S01]  /*16360*/  VIADD R6, R4, 0x182 ;  /* 0x0000018204067836 */ /* 0x000fe20000000000 */
[----:B------:R-:W-:Y:S01]  /*16370*/  UIADD3 UR56, UR20, 0x804, URZ ;  /* 0x0000080414387890 */ /* 0x000fe2000fffe03f */
        /* <DEDUP_REMOVED lines=8> */
[----:B0-----:R-:W-:Y:S01]  /*16400*/  IMAD.U32 R13, RZ, RZ, UR25 ;  /* 0x00000019ff0d7e24 */ /* 0x001fe2000f8e00ff */
        /* <DEDUP_REMOVED lines=9> */
[----:B------:R-:W-:Y:S01]  /*164a0*/  R2UR UR6, R8 ;  /* 0x00000000080672ca */ /* 0x000fe200000e0000 */
[----:B------:R-:W-:Y:S01]  /*164b0*/  VIADD R8, R4, 0x202 ;  /* 0x0000020204087836 */ /* 0x000fe20000000000 */
[----:B------:R-:W-:Y:S02]  /*164c0*/  R2UR UR7, R9 ;  /* 0x00000000090772ca */ /* 0x000fe400000e0000 */
[----:B------:R-:W-:Y:S02]  /*164d0*/  MOV R9, 0x40000040 ;  /* 0x4000004000097802 */ /* 0x000fe40000000f00 */
[----:B------:R-:W-:Y:S02]  /*164e0*/  UMOV UR24, UR4 ;  /* 0x0000000400187c82 */ /* 0x000fe40008000000 */
[----:B------:R-:W-:-:S05]  /*164f0*/  IMAD.U32 R12, RZ, RZ, UR24 ;  /* 0x00000018ff0c7e24 */ /* 0x000fca000f8e00ff */
[----:B------:R0:W-:Y:S01]  /*16500*/  STL.64 [R1+0x40], R12 ;  /* 0x0000400c01007387 */ /* 0x0001e20000100a00 */
[----:B------:R-:W-:Y:S02]  /*16510*/  WARPGROUP.DEPBAR.LE gsb0, 0x0 ;  /* 0x00008000000079c5 */ /* 0x000fe40000010000 */
[----:B------:R-:W-:-:S06]  /*16520*/  WARPGROUP.ARRIVE ;  /* 0x00000000000079c5 */ /* 0x000fcc0000000000 */
[----:B------:R-:W-:Y:S01]  /*16530*/  HGMMA.64x16x16.F32 R40, gdesc[UR8], RZ, !UPT, gsb0 ;  /* 0x00200000082879f0 */ /* 0x000fe2000c0008ff */
[----:B------:R-:W-:Y:S02]  /*16540*/  R2UR UR10, R10 ;  /* 0x000000000a0a72ca */ /* 0x000fe400000e0000 */
[----:B------:R-:W-:Y:S01]  /*16550*/  R2UR UR11, R11 ;  /* 0x000000000b0b72ca */ /* 0x000fe200000e0000 */
[----:B------:R-:W-:Y:S01]  /*16560*/  IMAD.MOV.U32 R11, RZ, RZ, 0x40000040 ;  /* 0x40000040ff0b7424 */ /* 0x000fe200078e00ff */
[----:B------:R-:W-:Y:S01]  /*16570*/  IADD3 R10, R4, 0x104, RZ ;  /* 0x00000104040a7810 */ /* 0x000fe20007ffe0ff */
        /* <DEDUP_REMOVED lines=28> */
[----:B------:R-:W-:Y:S02]  /*16740*/  VIADD R6, R4, 0x184 ;  /* 0x0000018404067836 */ /* 0x000fe40000000000 */
[----:B------:R-:W-:Y:S02]  /*16750*/  IMAD.MOV.U32 R7, RZ, RZ, 0x40000040 ;  /* 0x40000040ff077424 */ /* 0x000fe400078e00ff */
[----:B0-----:R-:W-:Y:S01]  /*16760*/  IMAD.U32 R13, RZ, RZ, UR25 ;  /* 0x00000019ff0d7e24 */ /* 0x001fe2000f8e00ff */
        /* <DEDUP_REMOVED lines=21> */
[----:B------:R-:W-:Y:S02]  /*168c0*/  R2UR UR14, R6 ;  /* 0x00000000060e72ca */ /* 0x000fe400000e0000 */
[----:B------:R-:W-:Y:S01]  /*168d0*/  R2UR UR15, R7 ;  /* 0x00000000070f72ca */ /* 0x000fe200000e0000 */
[----:B------:R-:W-:Y:S01]  /*168e0*/  IMAD.MOV.U32 R7, RZ, RZ, 0x40000040 ;  /* 0x40000040ff077424 */ /* 0x000fe200078e00ff */
[----:B------:R-:W-:Y:S01]  /*168f0*/  IADD3 R6, R4, 0x6, RZ ;  /* 0x0000000604067810 */ /* 0x000fe20007ffe0ff */
        /* <DEDUP_REMOVED lines=21> */
[----:B------:R-:W-:Y:S01]  /*16a50*/  IMAD.MOV.U32 R7, RZ, RZ, 0x40000040 ;  /* 0x40000040ff077424 */ /* 0x000fe200078e00ff */
[----:B------:R-:W-:Y:S01]  /*16a60*/  IADD3 R6, R4, 0x186, RZ ;  /* 0x0000018604067810 */ /* 0x000fe20007ffe0ff */
[----:B0-----:R-:W-:Y:S01]  /*16a70*/  IMAD.U32 R13, RZ, RZ, UR25 ;  /* 0x00000019ff0d7e24 */ /* 0x001fe2000f8e00ff */
[----:B------:R-:W-:Y:S02]  /*16a80*/  WARPGROUP.DEPBAR.LE gsb0, 0x0 ;  /* 0x00008000000079c5 */ /* 0x000fe40000010000 */
[----:B------:R-:W-:-:S06]  /*16a90*/  WARPGROUP.ARRIVE ;  /* 0x00000000000079c5 */ /* 0x000fcc0000000000 */
[----:B------:R-:W-:Y:S01]  /*16aa0*/  HGMMA.64x16x16.F32 R48, gdesc[UR4], R48, gsb0 ;  /* 0x00200000043079f0 */ /* 0x000fe20008000830 */
[----:B------:R-:W-:Y:S01]  /*16ab0*/  UIADD3 UR4, UR20, 0x6, URZ ;  /* 0x0000000614047890 */ /* 0x000fe2000fffe03f */
[----:B------:R-:W-:Y:S01]  /*16ac0*/  R2UR UR6, R8 ;  /* 0x00000000080672ca */ /* 0x000fe200000e0000 */
[----:B------:R-:W-:Y:S01]  /*16ad0*/  VIADD R8, R4, 0x206 ;  /* 0x0000020604087836 */ /* 0x000fe20000000000 */
[----:B------:R-:W-:Y:S01]  /*16ae0*/  R2UR UR7, R9 ;  /* 0x00000000090772ca */ /* 0x000fe200000e0000 */
[----:B------:R-:W-:-:S03]  /*16af0*/  IMAD.MOV.U32 R9, RZ, RZ, 0x40000040 ;  /* 0x40000040ff097424 */ /* 0x000fc600078e00ff */
[----:B------:R-:W-:Y:S02]  /*16b00*/  UMOV UR24, UR4 ;  /* 0x0000000400187c82 */ /* 0x000fe40008000000 */
[----:B------:R-:W-:-:S05]  /*16b10*/  MOV R12, UR24 ;  /* 0x00000018000c7c02 */ /* 0x000fca0008000f00 */
        /* <DEDUP_REMOVED lines=37> */
[----:B------:R-:W-:Y:S01]  /*16d70*/  MOV R7, 0x40000040 ;  /* 0x4000004000077802 */ /* 0x000fe20000000f00 */
        /* <DEDUP_REMOVED lines=37> */
[----:B------:R-:W-:Y:S02]  /*16fd0*/  R2UR UR18, R8 ;  /* 0x00000000081272ca */ /* 0x000fe400000e0000 */
[----:B------:R-:W-:Y:S01]  /*16fe0*/  R2UR UR19, R9 ;  /* 0x00000000091372ca */ /* 0x000fe200000e0000 */
[----:B------:R-:W-:Y:S01]  /*16ff0*/  IMAD.MOV.U32 R9, RZ, RZ, 0x40000040 ;  /* 0x40000040ff097424 */ /* 0x000fe200078e00ff */
[----:B------:R-:W-:Y:S01]  /*17000*/  IADD3 R8, R4, 0x302, RZ ;  /* 0x0000030204087810 */ /* 0x000fe20007ffe0ff */
        /* <DEDUP_REMOVED lines=47> */
[----:B------:R-:W-:-:S02]  /*17300*/  R2UR UR19, R9 ;  /* 0x00000000091372ca */ /* 0x000fc400000e0000 */
[----:B------:R-:W-:Y:S01]  /*17310*/  MOV R9, 0x40000040 ;  /* 0x4000004000097802 */ /* 0x000fe20000000f00 */
[----:B------:R-:W-:Y:S02]  /*17320*/  WARPGROUP.DEPBAR.LE gsb0, 0x0 ;  /* 0x00008000000079c5 */ /* 0x000fe40000010000 */
        /* <DEDUP_REMOVED lines=165> */
[----:B------:R0:W-:Y:S01]  /*17d80*/  STL.64 [R1], R12 ;  /* 0x0000000c01007387 */ /* 0x0001e20000100a00 */
        /* <DEDUP_REMOVED lines=73> */
[----:B------:R-:W-:Y:S01]  /*18220*/  R2UR UR15, R9 ;  /* 0x00000000090f72ca */ /* 0x000fe200000e0000 */
[----:B------:R-:W-:Y:S01]  /*18230*/  IMAD.MOV.U32 R9, RZ, RZ, 0x40000040 ;  /* 0x40000040ff097424 */ /* 0x000fe200078e00ff */
[----:B------:R-:W-:Y:S01]  /*18240*/  IADD3 R8, R4, 0x586, RZ ;  /* 0x0000058604087810 */ /* 0x000fe20007ffe0ff */
        /* <DEDUP_REMOVED lines=171> */
[C---:B------:R-:W-:Y:S01]  /*18d00*/  IADD3 R8, R4.reuse, 0x806, RZ ;  /* 0x0000080604087810 */ /* 0x040fe20007ffe0ff */
[----:B------:R-:W-:Y:S01]  /*18d10*/  VIADD R4, R4, 0x986 ;  /* 0x0000098604047836 */ /* 0x000fe20000000000 */
        /* <DEDUP_REMOVED lines=49> */
.L_x_2868:
[----:B------:R-:W2:Y:S01]  /*19030*/  LDL R3, [R1+0x78] ;  /* 0x0000780001037983 */ /* 0x000ea20000100800 */
[----:B------:R-:W0:Y:S01]  /*19040*/  LDC R4, c[0x0][0x448] ;  /* 0x00011200ff047b82 */ /* 0x000e220000000800 */
[----:B------:R-:W-:Y:S02]  /*19050*/  ULDC UR4, c[0x0][0x988] ;  /* 0x0002620000047ab9 */ /* 0x000fe40000000800 */
[----:B------:R-:W2:Y:S04]  /*19060*/  LDL R69, [R1+0x68] ;  /* 0x0000680001457983 */ /* 0x000ea80000100800 */
[----:B------:R-:W3:Y:S04]  /*19070*/  LDL R65, [R1+0x6c] ;  /* 0x00006c0001417983 */ /* 0x000ee80000100800 */
[----:B------:R-:W4:Y:S04]  /*19080*/  LDL R8, [R1+0x74] ;  /* 0x0000740001087983 */ /* 0x000f280000100800 */
[----:B------:R-:W5:Y:S01]  /*19090*/  LDL R67, [R1+0x60] ;  /* 0x0000600001437983 */ /* 0x000f620000100800 */
[----:B------:R-:W-:Y:S01]  /*190a0*/  LOP3.LUT R18, R18, 0xffffffef, RZ, 0xc0, !PT ;  /* 0xffffffef12127812 */ /* 0x000fe200078ec0ff */
[----:B------:R-:W-:Y:S01]  /*190b0*/  ULDC UR38, c[0x0][0x988] ;  /* 0x0002620000267ab9 */ /* 0x000fe20000000800 */
[----:B------:R-:W-:Y:S01]  /*190c0*/  ULDC UR39, c[0x0][0x988] ;  /* 0x0002620000277ab9 */ /* 0x000fe20000000800 */
[----:B0-----:R-:W-:-:S13]  /*190d0*/  ISETP.NE.AND P5, PT, R4, 0x1, PT ;  /* 0x000000010400780c */ /* 0x001fda0003fa5270 */
[----:B------:R-:W0:Y:S08]  /*190e0*/  @P5 LDC R4, c[0x0][0x44c] ;  /* 0x00011300ff045b82 */ /* 0x000e300000000800 */
[----:B------:R-:W1:Y:S01]  /*190f0*/  @P5 LDC R5, c[0x0][0x450] ;  /* 0x00011400ff055b82 */ /* 0x000e620000000800 */
[----:B--2---:R-:W-:-:S04]  /*19100*/  IMAD.IADD R3, R3, 0x1, R69 ;  /* 0x0000000103037824 */ /* 0x004fc800078e0245 */
[----:B0-----:R-:W-:-:S05]  /*19110*/  @P5 IMAD.HI.U32 R4, R3, R4, RZ ;  /* 0x0000000403045227 */ /* 0x001fca00078e00ff */
[----:B-1----:R-:W-:-:S05]  /*19120*/  @P5 SHF.R.U32.HI R3, RZ, R5, R4 ;  /* 0x00000005ff035219 */ /* 0x002fca0000011604 */
[----:B------:R-:W0:Y:S01]  /*19130*/  SHFL.IDX PT, R7, R3, 0x1, 0x1c1f ;  /* 0x003c1f0003077f89 */ /* 0x000e2200000e0000 */
[C---:B------:R-:W-:Y:S02]  /*19140*/  IMAD R4, R2.reuse, -0x50, RZ ;  /* 0xffffffb002047824 */ /* 0x040fe400078e02ff */
[----:B---3--:R-:W-:-:S03]  /*19150*/  IMAD R5, R2, -0x50, R65 ;  /* 0xffffffb002057824 */ /* 0x008fc600078e0241 */
[C---:B----4-:R-:W-:Y:S02]  /*19160*/  IADD3 R6, -R8.reuse, 0x51, R4 ;  /* 0x0000005108067810 */ /* 0x050fe40007ffe104 */
[----:B------:R-:W-:Y:S02]  /*19170*/  IADD3 R4, -R8, 0x50, R5 ;  /* 0x0000005008047810 */ /* 0x000fe40007ffe105 */
[----:B-----5:R-:W-:-:S04]  /*19180*/  IADD3 R5, -R67, R6, R65 ;  /* 0x0000000643057210 */ /* 0x020fc80007ffe141 */
        /* <DEDUP_REMOVED lines=56> */
[----:B------:R-:W-:Y:S01]  /*19510*/  FMNMX.FTZ R9, R64, R9, !PT ;  /* 0x0000000940097209 */ /* 0x000fe20007810000 */
[----:B------:R-:W0:Y:S01]  /*19520*/  SHFL.IDX PT, R3, R3, RZ, 0x1c1f ;  /* 0x001c1fff03037589 */ /* 0x000e2200000e0000 */
[----:B------:R-:W-:Y:S02]  /*19530*/  FSEL R66, R31, -INF , P1 ;  /* 0xff8000001f427808 */ /* 0x000fe40000800000 */
[----:B------:R-:W-:Y:S01]  /*19540*/  FMNMX.FTZ R9, R30, R9, !PT ;  /* 0x000000091e097209 */ /* 0x000fe20007810000 */
[----:B------:R-:W1:Y:S03]  /*19550*/  @P5 LDC R31, c[0x0][0x450] ;  /* 0x00011400ff1f5b82 */ /* 0x000e660000000800 */
[----:B------:R-:W-:-:S05]  /*19560*/  FMNMX.FTZ R9, R66, R9, !PT ;  /* 0x0000000942097209 */ /* 0x000fca0007810000 */
[----:B------:R-:W2:Y:S01]  /*19570*/  SHFL.BFLY PT, R70, R9, 0x2, 0x1f ;  /* 0x0c401f0009467f89 */ /* 0x000ea200000e0000 */
[----:B0-----:R-:W-:-:S04]  /*19580*/  VIADDMNMX R5, R3, R5, R4, PT ;  /* 0x0000000503057246 */ /* 0x001fc80003800104 */
[C---:B------:R-:W-:Y:S02]  /*19590*/  ISETP.GT.AND P1, PT, R5.reuse, RZ, PT ;  /* 0x000000ff0500720c */ /* 0x040fe40003f24270 */
[C---:B------:R-:W-:Y:S02]  /*195a0*/  ISETP.GT.AND P2, PT, R5.reuse, 0x1, PT ;  /* 0x000000010500780c */ /* 0x040fe40003f44270 */
[----:B------:R-:W-:Y:S02]  /*195b0*/  ISETP.GT.AND P3, PT, R5, 0x8, PT ;  /* 0x000000080500780c */ /* 0x000fe40003f64270 */
[----:B------:R-:W-:Y:S02]  /*195c0*/  FSEL R56, R56, -INF , P1 ;  /* 0xff80000038387808 */ /* 0x000fe40000800000 */
[----:B------:R-:W-:Y:S02]  /*195d0*/  FSEL R57, R57, -INF , P2 ;  /* 0xff80000039397808 */ /* 0x000fe40001000000 */
[----:B--2---:R-:W-:-:S02]  /*195e0*/  FMNMX.FTZ R4, R9, R70, !PT ;  /* 0x0000004609047209 */ /* 0x004fc40007810000 */
[----:B------:R-:W-:Y:S02]  /*195f0*/  ISETP.GT.AND P1, PT, R5, 0x9, PT ;  /* 0x000000090500780c */ /* 0x000fe40003f24270 */
[----:B------:R-:W-:Y:S02]  /*19600*/  FSEL R60, R60, -INF , P3 ;  /* 0xff8000003c3c7808 */ /* 0x000fe40001800000 */
[----:B------:R-:W-:Y:S01]  /*19610*/  FMNMX.FTZ R3, R56, R57, !PT ;  /* 0x0000003938037209 */ /* 0x000fe20007810000 */
[----:B------:R-:W0:Y:S01]  /*19620*/  SHFL.BFLY PT, R11, R4, 0x1, 0x1f ;  /* 0x0c201f00040b7f89 */ /* 0x000e2200000e0000 */
[----:B------:R-:W-:Y:S02]  /*19630*/  FSEL R70, R61, -INF , P1 ;  /* 0xff8000003d467808 */ /* 0x000fe40000800000 */
[----:B------:R-:W-:Y:S02]  /*19640*/  ISETP.GT.AND P1, PT, R5, 0x10, PT ;  /* 0x000000100500780c */ /* 0x000fe40003f24270 */
[----:B------:R-:W-:-:S02]  /*19650*/  FMNMX.FTZ R3, R60, R3, !PT ;  /* 0x000000033c037209 */ /* 0x000fc40007810000 */
[C---:B------:R-:W-:Y:S02]  /*19660*/  ISETP.GT.AND P2, PT, R5.reuse, 0x11, PT ;  /* 0x000000110500780c */ /* 0x040fe40003f44270 */
        /* <DEDUP_REMOVED lines=9> */
[----:B------:R-:W-:Y:S02]  /*19700*/  ISETP.GT.AND P1, PT, R5, 0x20, PT ;  /* 0x000000200500780c */ /* 0x000fe40003f24270 */
[----:B------:R-:W-:-:S02]  /*19710*/  FMNMX.FTZ R7, R52, R7, !PT ;  /* 0x0000000734077209 */ /* 0x000fc40007810000 */
[C---:B------:R-:W-:Y:S02]  /*19720*/  ISETP.GT.AND P2, PT, R5.reuse, 0x21, PT ;  /* 0x000000210500780c */ /* 0x040fe40003f44270 */
[----:B------:R-:W-:Y:S02]  /*19730*/  FSEL R40, R40, -INF , P1 ;  /* 0xff80000028287808 */ /* 0x000fe40000800000 */
[----:B------:R-:W-:Y:S02]  /*19740*/  FMNMX.FTZ R7, R74, R7, !PT ;  /* 0x000000074a077209 */ /* 0x000fe40007810000 */
[----:B0-----:R-:W-:Y:S02]  /*19750*/  FMNMX.FTZ R4, R4, R11, !PT ;  /* 0x0000000b04047209 */ /* 0x001fe40007810000 */
[----:B------:R-:W-:Y:S02]  /*19760*/  MOV R3, UR4 ;  /* 0x0000000400037c02 */ /* 0x000fe40008000f00 */
[----:B------:R-:W-:-:S02]  /*19770*/  ISETP.GT.AND P3, PT, R5, 0x28, PT ;  /* 0x000000280500780c */ /* 0x000fc40003f64270 */
[----:B------:R-:W-:Y:S02]  /*19780*/  FSEL R76, R41, -INF , P2 ;  /* 0xff800000294c7808 */ /* 0x000fe40001000000 */
[----:B------:R-:W-:Y:S02]  /*19790*/  FMNMX.FTZ R9, R40, R7, !PT ;  /* 0x0000000728097209 */ /* 0x000fe40007810000 */
[----:B------:R-:W-:Y:S01]  /*197a0*/  ISETP.GT.AND P1, PT, R5, 0x29, PT ;  /* 0x000000290500780c */ /* 0x000fe20003f24270 */
[----:B------:R-:W-:Y:S01]  /*197b0*/  FMUL.FTZ R11, R4, R3 ;  /* 0x00000003040b7220 */ /* 0x000fe20000410000 */
[----:B------:R-:W-:Y:S02]  /*197c0*/  FSEL R44, R44, -INF , P3 ;  /* 0xff8000002c2c7808 */ /* 0x000fe40001800000 */
[----:B------:R-:W-:Y:S02]  /*197d0*/  FMNMX.FTZ R9, R76, R9, !PT ;  /* 0x000000094c097209 */ /* 0x000fe40007810000 */
[----:B------:R-:W-:-:S02]  /*197e0*/  FSETP.NEU.FTZ.AND P4, PT, R4, -INF , PT ;  /* 0xff8000000400780b */ /* 0x000fc40003f9d000 */
[----:B------:R-:W-:Y:S02]  /*197f0*/  FSEL R78, R45, -INF , P1 ;  /* 0xff8000002d4e7808 */ /* 0x000fe40000800000 */
[----:B------:R-:W-:Y:S02]  /*19800*/  ISETP.GT.AND P1, PT, R5, 0x30, PT ;  /* 0x000000300500780c */ /* 0x000fe40003f24270 */
[----:B------:R-:W-:Y:S02]  /*19810*/  FMNMX.FTZ R9, R44, R9, !PT ;  /* 0x000000092c097209 */ /* 0x000fe40007810000 */
[----:B------:R-:W-:Y:S02]  /*19820*/  FSEL R7, R11, RZ, P4 ;  /* 0x000000ff0b077208 */ /* 0x000fe40002000000 */
[----:B------:R-:W-:Y:S02]  /*19830*/  ISETP.GT.AND P2, PT, R5, 0x31, PT ;  /* 0x000000310500780c */ /* 0x000fe40003f44270 */
[----:B------:R-:W-:-:S02]  /*19840*/  FSEL R32, R32, -INF , P1 ;  /* 0xff80000020207808 */ /* 0x000fc40000800000 */
[----:B------:R-:W-:Y:S01]  /*19850*/  FMNMX.FTZ R9, R78, R9, !PT ;  /* 0x000000094e097209 */ /* 0x000fe20007810000 */
[--C-:B------:R-:W-:Y:S01]  /*19860*/  FFMA.FTZ R209, R80, R3, -R7.reuse ;  /* 0x0000000350d17223 */ /* 0x100fe20000010807 */
[----:B------:R-:W-:Y:S02]  /*19870*/  ISETP.GT.AND P1, PT, R5, 0x38, PT ;  /* 0x000000380500780c */ /* 0x000fe40003f24270 */
[----:B------:R-:W-:Y:S02]  /*19880*/  FSEL R80, R33, -INF , P2 ;  /* 0xff80000021507808 */ /* 0x000fe40001000000 */
[----:B------:R-:W-:Y:S01]  /*19890*/  FMNMX.FTZ R9, R32, R9, !PT ;  /* 0x0000000920097209 */ /* 0x000fe20007810000 */
[----:B------:R-:W-:Y:S01]  /*198a0*/  FFMA.FTZ R11, R68, R3, -R7 ;  /* 0x00000003440b7223 */ /* 0x000fe20000010807 */
[----:B------:R-:W-:Y:S02]  /*198b0*/  ISETP.GT.AND P2, PT, R5, 0x39, PT ;  /* 0x000000390500780c */ /* 0x000fe40003f44270 */
[----:B------:R-:W-:-:S02]  /*198c0*/  FSEL R68, R36, -INF , P1 ;  /* 0xff80000024447808 */ /* 0x000fc40000800000 */
[----:B------:R-:W-:Y:S02]  /*198d0*/  FMNMX.FTZ R9, R80, R9, !PT ;  /* 0x0000000950097209 */ /* 0x000fe40007810000 */
[----:B------:R-:W-:Y:S02]  /*198e0*/  FSEL R82, R37, -INF , P2 ;  /* 0xff80000025527808 */ /* 0x000fe40001000000 */
[C---:B------:R-:W-:Y:S02]  /*198f0*/  ISETP.GT.AND P1, PT, R5.reuse, 0x40, PT ;  /* 0x000000400500780c */ /* 0x040fe40003f24270 */
[----:B------:R-:W-:Y:S02]  /*19900*/  FMNMX.FTZ R9, R68, R9, !PT ;  /* 0x0000000944097209 */ /* 0x000fe40007810000 */
[----:B------:R-:W-:Y:S02]  /*19910*/  ISETP.GT.AND P2, PT, R5, 0x41, PT ;  /* 0x000000410500780c */ /* 0x000fe40003f44270 */
[----:B------:R-:W-:-:S02]  /*19920*/  FSEL R24, R24, -INF , P1 ;  /* 0xff80000018187808 */ /* 0x000fc40000800000 */
[----:B------:R-:W-:Y:S01]  /*19930*/  FMNMX.FTZ R9, R82, R9, !PT ;  /* 0x0000000952097209 */ /* 0x000fe20007810000 */
[----:B------:R-:W-:Y:S01]  /*19940*/  FFMA.FTZ R211, R62, R3, -R7 ;  /* 0x000000033ed37223 */ /* 0x000fe20000010807 */
[----:B------:R-:W-:Y:S02]  /*19950*/  ISETP.GT.AND P1, PT, R5, 0x48, PT ;  /* 0x000000480500780c */ /* 0x000fe40003f24270 */
[----:B------:R-:W-:Y:S02]  /*19960*/  FSEL R62, R25, -INF , P2 ;  /* 0xff800000193e7808 */ /* 0x000fe40001000000 */
[----:B------:R-:W-:Y:S02]  /*19970*/  FMNMX.FTZ R9, R24, R9, !PT ;  /* 0x0000000918097209 */ /* 0x000fe40007810000 */
[----:B------:R-:W-:Y:S02]  /*19980*/  ISETP.GT.AND P2, PT, R5, 0x49, PT ;  /* 0x000000490500780c */ /* 0x000fe40003f44270 */
[----:B------:R-:W-:-:S02]  /*19990*/  FSEL R84, R28, -INF , P1 ;  /* 0xff8000001c547808 */ /* 0x000fc40000800000 */
[----:B------:R-:W-:Y:S02]  /*199a0*/  FMNMX.FTZ R9, R62, R9, !PT ;  /* 0x000000093e097209 */ /* 0x000fe40007810000 */
[----:B------:R-:W-:Y:S02]  /*199b0*/  FSEL R86, R29, -INF , P2 ;  /* 0xff8000001d567808 */ /* 0x000fe40001000000 */
[----:B------:R-:W-:-:S04]  /*199c0*/  FMNMX.FTZ R9, R84, R9, !PT ;  /* 0x0000000954097209 */ /* 0x000fc80007810000 */
[----:B------:R-:W-:Y:S01]  /*199d0*/  FMNMX.FTZ R9, R86, R9, !PT ;  /* 0x0000000956097209 */ /* 0x000fe20007810000 */
[----:B------:R-:W-:-:S04]  /*199e0*/  FFMA.FTZ R28, R6, R3, -R7 ;  /* 0x00000003061c7223 */ /* 0x000fc80000010807 */
[----:B------:R-:W0:Y:S02]  /*199f0*/  SHFL.BFLY PT, R6, R9, 0x2, 0x1f ;  /* 0x0c401f0009067f89 */ /* 0x000e2400000e0000 */
[----:B0-----:R-:W-:-:S05]  /*19a00*/  FMNMX.FTZ R6, R9, R6, !PT ;  /* 0x0000000609067209 */ /* 0x001fca0007810000 */
[----:B------:R-:W0:Y:S02]  /*19a10*/  SHFL.BFLY PT, R5, R6, 0x1, 0x1f ;  /* 0x0c201f0006057f89 */ /* 0x000e2400000e0000 */
[----:B0-----:R-:W-:Y:S02]  /*19a20*/  FMNMX.FTZ R5, R6, R5, !PT ;  /* 0x0000000506057209 */ /* 0x001fe40007810000 */
[----:B------:R-:W0:Y:S02]  /*19a30*/  @P5 LDC R6, c[0x0][0x44c] ;  /* 0x00011300ff065b82 */ /* 0x000e240000000800 */
[C---:B------:R-:W-:Y:S01]  /*19a40*/  FSETP.NEU.FTZ.AND P1, PT, R5.reuse, -INF , PT ;  /* 0xff8000000500780b */ /* 0x040fe20003f3d000 */
[----:B------:R-:W-:-:S05]  /*19a50*/  FMUL.FTZ R13, R5, R3 ;  /* 0x00000003050d7220 */ /* 0x000fca0000410000 */
[----:B------:R-:W-:-:S05]  /*19a60*/  FSEL R13, R13, RZ, P1 ;  /* 0x000000ff0d0d7208 */ /* 0x000fca0000800000 */
[-CC-:B------:R-:W-:Y:S02]  /*19a70*/  FFMA.FTZ R196, R32, R3.reuse, -R13.reuse ;  /* 0x0000000320c47223 */ /* 0x180fe4000001080d */
[----:B------:R-:W2:Y:S01]  /*19a80*/  LDL R32, [R1+0x70] ;  /* 0x0000700001207983 */ /* 0x000ea20000100800 */
[-CC-:B------:R-:W-:Y:S01]  /*19a90*/  FFMA.FTZ R208, R56, R3.reuse, -R13.reuse ;  /* 0x0000000338d07223 */ /* 0x180fe2000001080d */
[-CC-:B------:R-:W-:Y:S01]  /*19aa0*/  FFMA.FTZ R9, R57, R3.reuse, -R13.reuse ;  /* 0x0000000339097223 */ /* 0x180fe2000001080d */
[-C--:B------:R-:W-:Y:S01]  /*19ab0*/  FFMA.FTZ R210, R60, R3.reuse, -R13 ;  /* 0x000000033cd27223 */ /* 0x080fe2000001080d */
[----:B------:R-:W-:Y:S01]  /*19ac0*/  MUFU.EX2 R209, R209 ;  /* 0x000000d100d17308 */ /* 0x000fe20000000800 */
[-CC-:B------:R-:W-:Y:S01]  /*19ad0*/  FFMA.FTZ R14, R14, R3.reuse, -R7.reuse ;  /* 0x000000030e0e7223 */ /* 0x180fe20000010807 */
[----:B------:R-:W-:-:S06]  /*19ae0*/  FFMA.FTZ R205, R50, R3, -R7 ;  /* 0x0000000332cd7223 */ /* 0x000fcc0000010807 */
[----:B------:R3:W4:Y:S01]  /*19af0*/  MUFU.EX2 R36, R11 ;  /* 0x0000000b00247308 */ /* 0x0007220000000800 */
[----:B------:R-:W-:-:S07]  /*19b00*/  FFMA.FTZ R204, R48, R3, -R13 ;  /* 0x0000000330cc7223 */ /* 0x000fce000001080d */
[----:B------:R-:W-:Y:S01]  /*19b10*/  MUFU.EX2 R208, R208 ;  /* 0x000000d000d07308 */ /* 0x000fe20000000800 */
[----:B---3--:R-:W-:-:S07]  /*19b20*/  FFMA.FTZ R11, R70, R3, -R13 ;  /* 0x00000003460b7223 */ /* 0x008fce000001080d */
[----:B------:R-:W3:Y:S01]  /*19b30*/  MUFU.EX2 R9, R9 ;  /* 0x0000000900097308 */ /* 0x000ee20000000800 */
[----:B------:R-:W-:-:S07]  /*19b40*/  FFMA.FTZ R15, R72, R3, -R13 ;  /* 0x00000003480f7223 */ /* 0x000fce000001080d */
[----:B------:R-:W5:Y:S01]  /*19b50*/  MUFU.EX2 R211, R211 ;  /* 0x000000d300d37308 */ /* 0x000f620000000800 */
[----:B0-----:R-:W-:-:S07]  /*19b60*/  @P5 IMAD.HI.U32 R6, R69, R6, RZ ;  /* 0x0000000645065227 */ /* 0x001fce00078e00ff */
[----:B------:R-:W0:Y:S01]  /*19b70*/  MUFU.EX2 R210, R210 ;  /* 0x000000d200d27308 */ /* 0x000e220000000800 */
[-CC-:B------:R-:W-:Y:S01]  /*19b80*/  FFMA.FTZ R207, R54, R3.reuse, -R7.reuse ;  /* 0x0000000336cf7223 */ /* 0x180fe20000010807 */
[----:B------:R-:W-:-:S06]  /*19b90*/  FFMA.FTZ R193, R26, R3, -R7 ;  /* 0x000000031ac17223 */ /* 0x000fcc0000010807 */
[----:B------:R-:W0:Y:S01]  /*19ba0*/  MUFU.EX2 R14, R14 ;  /* 0x0000000e000e7308 */ /* 0x000e220000000800 */
[----:B------:R-:W-:Y:S01]  /*19bb0*/  FFMA.FTZ R206, R52, R3, -R13 ;  /* 0x0000000334ce7223 */ /* 0x000fe2000001080d */
[----:B------:R-:W-:-:S06]  /*19bc0*/  IMAD.MOV.U32 R26, RZ, RZ, R69 ;  /* 0x000000ffff1a7224 */ /* 0x000fcc00078e0045 */
[----:B------:R-:W0:Y:S01]  /*19bd0*/  MUFU.EX2 R11, R11 ;  /* 0x0000000b000b7308 */ /* 0x000e220000000800 */
[----:B-1----:R-:W-:Y:S01]  /*19be0*/  @P5 SHF.R.U32.HI R26, RZ, R31, R6 ;  /* 0x0000001fff1a5219 */ /* 0x002fe20000011606 */
[----:B----4-:R-:W-:-:S06]  /*19bf0*/  FADD.FTZ R6, R209, R36 ;  /* 0x00000024d1067221 */ /* 0x010fcc0000010000 */
[----:B------:R-:W1:Y:S01]  /*19c00*/  MUFU.EX2 R205, R205 ;  /* 0x000000cd00cd7308 */ /* 0x000e620000000800 */
[----:B------:R-:W-:Y:S01]  /*19c10*/  FFMA.FTZ R50, R8, R3, -R7 ;  /* 0x0000000308327223 */ /* 0x000fe20000010807 */
[----:B---3--:R-:W-:-:S06]  /*19c20*/  FADD.FTZ R31, R208, R9 ;  /* 0x00000009d01f7221 */ /* 0x008fcc0000010000 */
[----:B------:R-:W3:Y:S01]  /*19c30*/  MUFU.EX2 R204, R204 ;  /* 0x000000cc00cc7308 */ /* 0x000ee20000000800 */
[----:B------:R-:W-:Y:S01]  /*19c40*/  FFMA.FTZ R21, R74, R3, -R13 ;  /* 0x000000034a157223 */ /* 0x000fe2000001080d */
[----:B------:R-:W-:Y:S02]  /*19c50*/  VIADD R29, R0, 0x38840 ;  /* 0x00038840001d7836 */ /* 0x000fe40000000000 */
[----:B-----5:R-:W-:-:S04]  /*19c60*/  FADD.FTZ R33, R211, R6 ;  /* 0x00000006d3217221 */ /* 0x020fc80000010000 */
[----:B------:R-:W4:Y:S01]  /*19c70*/  MUFU.EX2 R28, R28 ;  /* 0x0000001c001c7308 */ /* 0x000f220000000800 */
[----:B------:R-:W-:Y:S01]  /*19c80*/  FFMA.FTZ R201, R42, R3, -R7 ;  /* 0x000000032ac97223 */ /* 0x000fe20000010807 */
[----:B0-----:R-:W-:-:S06]  /*19c90*/  FADD.FTZ R6, R210, R31 ;  /* 0x0000001fd2067221 */ /* 0x001fcc0000010000 */
[----:B------:R-:W0:Y:S01]  /*19ca0*/  MUFU.EX2 R15, R15 ;  /* 0x0000000f000f7308 */ /* 0x000e220000000800 */
[-C--:B------:R-:W-:Y:S01]  /*19cb0*/  FFMA.FTZ R195, R30, R3.reuse, -R7 ;  /* 0x000000031ec37223 */ /* 0x080fe20000010807 */
[----:B------:R-:W-:Y:S01]  /*19cc0*/  FFMA.FTZ R200, R40, R3, -R13 ;  /* 0x0000000328c87223 */ /* 0x000fe2000001080d */
[----:B------:R-:W-:-:S05]  /*19cd0*/  IADD3 R30, R26, R65, -R67 ;  /* 0x000000411a1e7210 */ /* 0x000fca0007ffe843 */
[----:B------:R-:W5:Y:S01]  /*19ce0*/  MUFU.EX2 R207, R207 ;  /* 0x000000cf00cf7308 */ /* 0x000f620000000800 */
[----:B------:R-:W-:Y:S01]  /*19cf0*/  PRMT R0, R228, 0x654, R29 ;  /* 0x00000654e4007816 */ /* 0x000fe2000000001d */
[----:B------:R-:W-:Y:S01]  /*19d00*/  FADD.FTZ R26, R14, R33 ;  /* 0x000000210e1a7221 */ /* 0x000fe20000010000 */
[----:B------:R-:W-:-:S05]  /*19d10*/  FFMA.FTZ R10, R10, R3, -R7 ;  /* 0x000000030a0a7223 */ /* 0x000fca0000010807 */
[----:B------:R-:W5:Y:S01]  /*19d20*/  MUFU.EX2 R206, R206 ;  /* 0x000000ce00ce7308 */ /* 0x000f620000000800 */
[----:B------:R-:W-:Y:S01]  /*19d30*/  FADD.FTZ R31, R11, R6 ;  /* 0x000000060b1f7221 */ /* 0x000fe20000010000 */
[-C--:B------:R-:W-:Y:S01]  /*19d40*/  FFMA.FTZ R25, R76, R3.reuse, -R13 ;  /* 0x000000034c197223 */ /* 0x080fe2000001080d */
[----:B------:R3:W-:Y:S05]  /*19d50*/  SYNCS.ARRIVE.TRANS64.RED.A1T0 RZ, [R0+URZ], RZ ;  /* 0x000000ff00ff79a7 */ /* 0x0007ea000810043f */
[----:B------:R-:W5:Y:S01]  /*19d60*/  MUFU.EX2 R50, R50 ;  /* 0x0000003200327308 */ /* 0x000f620000000800 */
[----:B-1----:R-:W-:Y:S01]  /*19d70*/  FADD.FTZ R33, R205, R26 ;  /* 0x0000001acd217221 */ /* 0x002fe20000010000 */
[----:B------:R-:W-:Y:S01]  /*19d80*/  FFMA.FTZ R203, R46, R3, -R7 ;  /* 0x000000032ecb7223 */ /* 0x000fe20000010807 */
[----:B---3--:R-:W-:-:S05]  /*19d90*/  FADD.FTZ R0, R204, R31 ;  /* 0x0000001fcc007221 */ /* 0x008fca0000010000 */
[----:B------:R-:W1:Y:S01]  /*19da0*/  MUFU.EX2 R21, R21 ;  /* 0x0000001500157308 */ /* 0x000e620000000800 */
[----:B------:R-:W-:Y:S01]  /*19db0*/  FFMA.FTZ R202, R44, R3, -R13 ;  /* 0x000000032cca7223 */ /* 0x000fe2000001080d */
[----:B----4-:R-:W-:-:S06]  /*19dc0*/  FADD.FTZ R6, R28, R33 ;  /* 0x000000211c067221 */ /* 0x010fcc0000010000 */
[----:B------:R-:W3:Y:S01]  /*19dd0*/  MUFU.EX2 R201, R201 ;  /* 0x000000c900c97308 */ /* 0x000ee20000000800 */
[----:B------:R-:W-:Y:S01]  /*19de0*/  FFMA.FTZ R12, R12, R3, -R7 ;  /* 0x000000030c0c7223 */ /* 0x000fe20000010807 */
[----:B0-----:R-:W-:-:S06]  /*19df0*/  FADD.FTZ R31, R15, R0 ;  /* 0x000000000f1f7221 */ /* 0x001fcc0000010000 */
[----:B------:R-:W0:Y:S01]  /*19e00*/  MUFU.EX2 R200, R200 ;  /* 0x000000c800c87308 */ /* 0x000e220000000800 */
[----:B------:R-:W-:Y:S01]  /*19e10*/  FFMA.FTZ R27, R78, R3, -R13 ;  /* 0x000000034e1b7223 */ /* 0x000fe2000001080d */
[----:B-----5:R-:W-:-:S06]  /*19e20*/  FADD.FTZ R33, R207, R6 ;  /* 0x00000006cf217221 */ /* 0x020fcc0000010000 */
[----:B------:R-:W4:Y:S01]  /*19e30*/  MUFU.EX2 R10, R10 ;  /* 0x0000000a000a7308 */ /* 0x000f220000000800 */
[----:B------:R-:W-:Y:S01]  /*19e40*/  FFMA.FTZ R197, R34, R3, -R7 ;  /* 0x0000000322c57223 */ /* 0x000fe20000010807 */
[----:B------:R-:W-:-:S06]  /*19e50*/  FADD.FTZ R0, R206, R31 ;  /* 0x0000001fce007221 */ /* 0x000fcc0000010000 */
[----:B------:R-:W5:Y:S01]  /*19e60*/  MUFU.EX2 R25, R25 ;  /* 0x0000001900197308 */ /* 0x000f620000000800 */
[----:B------:R-:W-:Y:S01]  /*19e70*/  FADD.FTZ R6, R50, R33 ;  /* 0x0000002132067221 */ /* 0x000fe20000010000 */
[----:B------:R-:W-:-:S06]  /*19e80*/  FFMA.FTZ R20, R20, R3, -R7 ;  /* 0x0000000314147223 */ /* 0x000fcc0000010807 */
[----:B------:R-:W5:Y:S01]  /*19e90*/  MUFU.EX2 R203, R203 ;  /* 0x000000cb00cb7308 */ /* 0x000f620000000800 */
[----:B-1----:R-:W-:-:S07]  /*19ea0*/  FADD.FTZ R31, R21, R0 ;  /* 0x00000000151f7221 */ /* 0x002fce0000010000 */
[----:B------:R-:W1:Y:S01]  /*19eb0*/  MUFU.EX2 R202, R202 ;  /* 0x000000ca00ca7308 */ /* 0x000e620000000800 */
[----:B------:R-:W-:Y:S01]  /*19ec0*/  FFMA.FTZ R80, R80, R3, -R13 ;  /* 0x0000000350507223 */ /* 0x000fe2000001080d */
[----:B---3--:R-:W-:-:S06]  /*19ed0*/  FADD.FTZ R33, R201, R6 ;  /* 0x00000006c9217221 */ /* 0x008fcc0000010000 */
[----:B------:R-:W3:Y:S01]  /*19ee0*/  MUFU.EX2 R12, R12 ;  /* 0x0000000c000c7308 */ /* 0x000ee20000000800 */
[----:B0-----:R-:W-:Y:S01]  /*19ef0*/  FADD.FTZ R0, R200, R31 ;  /* 0x0000001fc8007221 */ /* 0x001fe20000010000 */
[----:B------:R-:W-:-:S06]  /*19f00*/  FFMA.FTZ R198, R68, R3, -R13 ;  /* 0x0000000344c67223 */ /* 0x000fcc000001080d */
[----:B------:R-:W0:Y:S01]  /*19f10*/  MUFU.EX2 R27, R27 ;  /* 0x0000001b001b7308 */ /* 0x000e220000000800 */
[-C--:B------:R-:W-:Y:S01]  /*19f20*/  FFMA.FTZ R199, R38, R3.reuse, -R7 ;  /* 0x0000000326c77223 */ /* 0x080fe20000010807 */
[----:B------:R-:W-:Y:S01]  /*19f30*/  FFMA.FTZ R192, R24, R3, -R13 ;  /* 0x0000000318c07223 */ /* 0x000fe2000001080d */
[----:B----4-:R-:W-:-:S05]  /*19f40*/  FADD.FTZ R24, R10, R33 ;  /* 0x000000210a187221 */ /* 0x010fca0000010000 */
[----:B------:R-:W4:Y:S01]  /*19f50*/  MUFU.EX2 R197, R197 ;  /* 0x000000c500c57308 */ /* 0x000f220000000800 */
[----:B-----5:R-:W-:-:S07]  /*19f60*/  FADD.FTZ R31, R25, R0 ;  /* 0x00000000191f7221 */ /* 0x020fce0000010000 */
[----:B------:R-:W5:Y:S01]  /*19f70*/  MUFU.EX2 R196, R196 ;  /* 0x000000c400c47308 */ /* 0x000f620000000800 */
[-C--:B------:R-:W-:Y:S01]  /*19f80*/  FFMA.FTZ R34, R58, R3.reuse, -R7 ;  /* 0x000000033a227223 */ /* 0x080fe20000010807 */
[----:B------:R-:W-:Y:S01]  /*19f90*/  FFMA.FTZ R82, R82, R3, -R13 ;  /* 0x0000000352527223 */ /* 0x000fe2000001080d */
[----:B------:R-:W-:-:S05]  /*19fa0*/  FADD.FTZ R33, R203, R24 ;  /* 0x00000018cb217221 */ /* 0x000fca0000010000 */
[----:B------:R-:W5:Y:S01]  /*19fb0*/  MUFU.EX2 R20, R20 ;  /* 0x0000001400147308 */ /* 0x000f620000000800 */
[----:B-1----:R-:W-:-:S07]  /*19fc0*/  FADD.FTZ R0, R202, R31 ;  /* 0x0000001fca007221 */ /* 0x002fce0000010000 */
[----:B------:R-:W1:Y:S01]  /*19fd0*/  MUFU.EX2 R29, R80 ;  /* 0x00000050001d7308 */ /* 0x000e620000000800 */
[-CC-:B------:R-:W-:Y:S01]  /*19fe0*/  FFMA.FTZ R8, R64, R3.reuse, -R7.reuse ;  /* 0x0000000340087223 */ /* 0x180fe20000010807 */
[----:B------:R-:W-:Y:S01]  /*19ff0*/  FFMA.FTZ R66, R66, R3, -R7 ;  /* 0x0000000342427223 */ /* 0x000fe20000010807 */
[----:B---3--:R-:W-:-:S05]  /*1a000*/  FADD.FTZ R24, R12, R33 ;  /* 0x000000210c187221 */ /* 0x008fca0000010000 */
[----:B------:R-:W3:Y:S01]  /*1a010*/  MUFU.EX2 R198, R198 ;  /* 0x000000c600c67308 */ /* 0x000ee20000000800 */
[----:B0-----:R-:W-:-:S07]  /*1a020*/  FADD.FTZ R31, R27, R0 ;  /* 0x000000001b1f7221 */ /* 0x001fce0000010000 */
[----:B------:R-:W0:Y:S01]  /*1a030*/  MUFU.EX2 R199, R199 ;  /* 0x000000c700c77308 */ /* 0x000e220000000800 */
[----:B------:R-:W-:-:S04]  /*1a040*/  IMAD.HI R30, R30, 0x66666667, RZ ;  /* 0x666666671e1e7827 */ /* 0x000fc800078e02ff */
[-C--:B------:R-:W-:Y:S01]  /*1a050*/  FFMA.FTZ R62, R62, R3.reuse, -R13 ;  /* 0x000000033e3e7223 */ /* 0x080fe2000001080d */
[----:B----4-:R-:W-:Y:S02]  /*1a060*/  FADD.FTZ R33, R197, R24 ;  /* 0x00000018c5217221 */ /* 0x010fe40000010000 */
[----:B------:R-:W4:Y:S01]  /*1a070*/  MUFU.EX2 R7, R82 ;  /* 0x0000005200077308 */ /* 0x000f220000000800 */
[----:B-----5:R-:W-:Y:S01]  /*1a080*/  FADD.FTZ R0, R196, R31 ;  /* 0x0000001fc4007221 */ /* 0x020fe20000010000 */
[----:B------:R-:W-:-:S06]  /*1a090*/  FFMA.FTZ R84, R84, R3, -R13 ;  /* 0x0000000354547223 */ /* 0x000fcc000001080d */
[----:B------:R-:W5:Y:S01]  /*1a0a0*/  MUFU.EX2 R34, R34 ;  /* 0x0000002200227308 */ /* 0x000f620000000800 */
[----:B------:R-:W-:Y:S01]  /*1a0b0*/  FFMA.FTZ R86, R86, R3, -R13 ;  /* 0x0000000356567223 */ /* 0x000fe2000001080d */
[----:B------:R-:W-:Y:S01]  /*1a0c0*/  F2FP.F16.F32.PACK_AB R211, R14, R211 ;  /* 0x000000d30ed3723e */ /* 0x000fe200000000ff */
[----:B------:R-:W-:-:S05]  /*1a0d0*/  FADD.FTZ R14, R20, R33 ;  /* 0x00000021140e7221 */ /* 0x000fca0000010000 */
[----:B------:R-:W5:Y:S01]  /*1a0e0*/  MUFU.EX2 R192, R192 ;  /* 0x000000c000c07308 */ /* 0x000f620000000800 */
[----:B------:R-:W-:Y:S01]  /*1a0f0*/  SHF.R.U32.HI R35, RZ, 0x1f, R30 ;  /* 0x0000001fff237819 */ /* 0x000fe2000001161e */
[----:B-1----:R-:W-:-:S06]  /*1a100*/  FADD.FTZ R33, R29, R0 ;  /* 0x000000001d217221 */ /* 0x002fcc0000010000 */
[----:B------:R-:W1:Y:S01]  /*1a110*/  MUFU.EX2 R193, R193 ;  /* 0x000000c100c17308 */ /* 0x000e620000000800 */
[----:B------:R-:W-:Y:S01]  /*1a120*/  LEA.HI.SX32 R6, R30, R35, 0x1b ;  /* 0x000000231e067211 */ /* 0x000fe200078fdaff */
[----:B---3--:R-:W-:-:S06]  /*1a130*/  FADD.FTZ R0, R198, R33 ;  /* 0x00000021c6007221 */ /* 0x008fcc0000010000 */
[----:B------:R-:W3:Y:S01]  /*1a140*/  MUFU.EX2 R13, R62 ;  /* 0x0000003e000d7308 */ /* 0x000ee20000000800 */
[----:B0-----:R-:W-:-:S07]  /*1a150*/  FADD.FTZ R35, R199, R14 ;  /* 0x0000000ec7237221 */ /* 0x001fce0000010000 */
[----:B------:R-:W0:Y:S01]  /*1a160*/  MUFU.EX2 R8, R8 ;  /* 0x0000000800087308 */ /* 0x000e220000000800 */
[----:B------:R-:W-:Y:S01]  /*1a170*/  F2FP.F16.F32.PACK_AB R208, R9, R208 ;  /* 0x000000d009d0723e */ /* 0x000fe200000000ff */
[----:B----4-:R-:W-:Y:S01]  /*1a180*/  FADD.FTZ R9, R7, R0 ;  /* 0x0000000007097221 */ /* 0x010fe20000010000 */
[----:B------:R-:W-:Y:S01]  /*1a190*/  F2FP.F16.F32.PACK_AB R201, R10, R201 ;  /* 0x000000c90ac9723e */ /* 0x000fe200000000ff */
[----:B-----5:R-:W-:Y:S02]  /*1a1a0*/  FADD.FTZ R10, R34, R35 ;  /* 0x00000023220a7221 */ /* 0x020fe40000010000 */
[----:B------:R-:W-:Y:S02]  /*1a1b0*/  FADD.FTZ R0, R192, R9 ;  /* 0x00000009c0007221 */ /* 0x000fe40000010000 */
[----:B-1----:R-:W-:Y:S01]  /*1a1c0*/  FADD.FTZ R9, R193, R10 ;  /* 0x0000000ac1097221 */ /* 0x002fe20000010000 */
[----:B------:R-:W-:Y:S01]  /*1a1d0*/  F2FP.F16.F32.PACK_AB R210, R11, R210 ;  /* 0x000000d20bd2723e */ /* 0x000fe200000000ff */
[----:B------:R-:W-:Y:S01]  /*1a1e0*/  MUFU.EX2 R195, R195 ;  /* 0x000000c300c37308 */ /* 0x000fe20000000800 */
[----:B---3--:R-:W-:Y:S01]  /*1a1f0*/  FADD.FTZ R11, R13, R0 ;  /* 0x000000000d0b7221 */ /* 0x008fe20000010000 */
[----:B0-----:R-:W-:-:S06]  /*1a200*/  FADD.FTZ R0, R8, R9 ;  /* 0x0000000908007221 */ /* 0x001fcc0000010000 */
[----:B------:R-:W0:Y:S01]  /*1a210*/  MUFU.EX2 R84, R84 ;  /* 0x0000005400547308 */ /* 0x000e220000000800 */
[----:B------:R-:W-:Y:S01]  /*1a220*/  VIADD R9, R2, 0xfffffffe ;  /* 0xfffffffe02097836 */ /* 0x000fe20000000000 */
[----:B--2---:R-:W-:-:S06]  /*1a230*/  VIMNMX R32, R32, R6, !PT ;  /* 0x0000000620207248 */ /* 0x004fcc0007fe0100 */
[----:B------:R-:W1:Y:S01]  /*1a240*/  MUFU.EX2 R31, R86 ;  /* 0x00000056001f7308 */ /* 0x000e620000000800 */
[----:B------:R-:W-:-:S07]  /*1a250*/  ISETP.GE.AND P1, PT, R9, R32, PT ;  /* 0x000000200900720c */ /* 0x000fce0003f26270 */
[----:B------:R-:W2:Y:S01]  /*1a260*/  MUFU.EX2 R66, R66 ;  /* 0x0000004200427308 */ /* 0x000ea20000000800 */
[----:B------:R-:W-:Y:S01]  /*1a270*/  F2FP.F16.F32.PACK_AB R198, R7, R198 ;  /* 0x000000c607c6723e */ /* 0x000fe200000000ff */
[----:B0-----:R-:W-:Y:S01]  /*1a280*/  FADD.FTZ R10, R84, R11 ;  /* 0x0000000b540a7221 */ /* 0x001fe20000010000 */
[----:B------:R-:W-:Y:S01]  /*1a290*/  FADD.FTZ R7, R195, R0 ;  /* 0x00000000c3077221 */ /* 0x000fe20000010000 */
[----:B------:R-:W-:Y:S01]  /*1a2a0*/  BSSY B0, `(.L_x_2869) ;  /* 0x000055c000007945 */ /* 0x000fe20003800000 */
[----:B------:R-:W-:Y:S01]  /*1a2b0*/  F2FP.F16.F32.PACK_AB R197, R20, R197 ;  /* 0x000000c514c5723e */ /* 0x000fe200000000ff */
[----:B------:R0:W-:Y:S01]  /*1a2c0*/  STL [R1+0x50], R32 ;  /* 0x0000502001007387 */ /* 0x0001e20000100800 */
[----:B------:R-:W-:Y:S01]  /*1a2d0*/  F2FP.F16.F32.PACK_AB R206, R21, R206 ;  /* 0x000000ce15ce723e */ /* 0x000fe200000000ff */
[----:B------:R-:W-:Y:S01]  /*1a2e0*/  IMAD.MOV.U32 R2, RZ, RZ, 0x3f800000 ;  /* 0x3f800000ff027424 */ /* 0x000fe200078e00ff */
[----:B------:R-:W-:Y:S01]  /*1a2f0*/  F2FP.F16.F32.PACK_AB R209, R36, R209 ;  /* 0x000000d124d1723e */ /* 0x000fe200000000ff */
[----:B-1----:R-:W-:Y:S01]  /*1a300*/  FADD.FTZ R21, R31, R10 ;  /* 0x0000000a1f157221 */ /* 0x002fe20000010000 */
[----:B------:R-:W-:-:S02]  /*1a310*/  F2FP.F16.F32.PACK_AB R205, R28, R205 ;  /* 0x000000cd1ccd723e */ /* 0x000fc400000000ff */
[----:B------:R-:W-:Y:S02]  /*1a320*/  CS2R R150, SRZ ;  /* 0x0000000000967805 */ /* 0x000fe4000001ff00 */
[----:B------:R-:W-:Y:S02]  /*1a330*/  F2FP.F16.F32.PACK_AB R207, R50, R207 ;  /* 0x000000cf32cf723e */ /* 0x000fe400000000ff */
[----:B------:R-:W-:Y:S02]  /*1a340*/  CS2R R148, SRZ ;  /* 0x0000000000947805 */ /* 0x000fe4000001ff00 */
[----:B------:R-:W-:Y:S02]  /*1a350*/  F2FP.F16.F32.PACK_AB R199, R34, R199 ;  /* 0x000000c722c7723e */ /* 0x000fe400000000ff */
[----:B------:R-:W-:Y:S02]  /*1a360*/  CS2R R146, SRZ ;  /* 0x0000000000927805 */ /* 0x000fe4000001ff00 */
[----:B------:R-:W-:Y:S01]  /*1a370*/  F2FP.F16.F32.PACK_AB R200, R25, R200 ;  /* 0x000000c819c8723e */ /* 0x000fe200000000ff */
[----:B--2---:R-:W-:Y:S01]  /*1a380*/  FADD.FTZ R20, R66, R7 ;  /* 0x0000000742147221 */ /* 0x004fe20000010000 */
[----:B------:R-:W-:-:S02]  /*1a390*/  F2FP.F16.F32.PACK_AB R202, R27, R202 ;  /* 0x000000ca1bca723e */ /* 0x000fc400000000ff */
[----:B------:R-:W-:Y:S02]  /*1a3a0*/  CS2R R144, SRZ ;  /* 0x0000000000907805 */ /* 0x000fe4000001ff00 */
[----:B------:R-:W-:Y:S02]  /*1a3b0*/  F2FP.F16.F32.PACK_AB R196, R29, R196 ;  /* 0x000000c41dc4723e */ /* 0x000fe400000000ff */
[----:B------:R-:W-:Y:S02]  /*1a3c0*/  CS2R R142, SRZ ;  /* 0x00000000008e7805 */ /* 0x000fe4000001ff00 */
[----:B------:R-:W-:Y:S02]  /*1a3d0*/  F2FP.F16.F32.PACK_AB R194, R31, R84 ;  /* 0x000000541fc2723e */ /* 0x000fe400000000ff */
[----:B------:R-:W-:Y:S02]  /*1a3e0*/  CS2R R140, SRZ ;  /* 0x00000000008c7805 */ /* 0x000fe4000001ff00 */
[----:B------:R-:W-:-:S02]  /*1a3f0*/  F2FP.F16.F32.PACK_AB R195, R66, R195 ;  /* 0x000000c342c3723e */ /* 0x000fc400000000ff */
[----:B------:R-:W-:Y:S02]  /*1a400*/  CS2R R138, SRZ ;  /* 0x00000000008a7805 */ /* 0x000fe4000001ff00 */
[----:B------:R-:W-:Y:S02]  /*1a410*/  @P5 LOP3.LUT R18, R18, 0x10, RZ, 0xfc, !PT ;  /* 0x0000001012125812 */ /* 0x000fe400078efcff */
[----:B------:R-:W-:Y:S02]  /*1a420*/  CS2R R136, SRZ ;  /* 0x0000000000887805 */ /* 0x000fe4000001ff00 */
[----:B------:R-:W-:Y:S02]  /*1a430*/  F2FP.F16.F32.PACK_AB R203, R12, R203 ;  /* 0x000000cb0ccb723e */ /* 0x000fe400000000ff */
[----:B------:R-:W-:Y:S02]  /*1a440*/  CS2R R134, SRZ ;  /* 0x0000000000867805 */ /* 0x000fe4000001ff00 */
[----:B------:R-:W-:-:S02]  /*1a450*/  F2FP.F16.F32.PACK_AB R204, R15, R204 ;  /* 0x000000cc0fcc723e */ /* 0x000fc400000000ff */
[----:B------:R-:W-:Y:S02]  /*1a460*/  CS2R R132, SRZ ;  /* 0x0000000000847805 */ /* 0x000fe4000001ff00 */
[----:B------:R-:W-:Y:S02]  /*1a470*/  F2FP.F16.F32.PACK_AB R192, R13, R192 ;  /* 0x000000c00dc0723e */ /* 0x000fe400000000ff */
[----:B------:R-:W-:Y:S02]  /*1a480*/  CS2R R130, SRZ ;  /* 0x0000000000827805 */ /* 0x000fe4000001ff00 */
[----:B------:R-:W-:Y:S02]  /*1a490*/  F2FP.F16.F32.PACK_AB R193, R8, R193 ;  /* 0x000000c108c1723e */ /* 0x000fe400000000ff */
[----:B------:R-:W-:Y:S02]  /*1a4a0*/  CS2R R128, SRZ ;  /* 0x0000000000807805 */ /* 0x000fe4000001ff00 */
[----:B------:R-:W-:-:S02]  /*1a4b0*/  MOV R0, 0x3f800000 ;  /* 0x3f80000000007802 */ /* 0x000fc40000000f00 */
        /* <DEDUP_REMOVED lines=47> */
[----:B0-----:R-:W-:-:S02]  /*1a7b0*/  CS2R R32, SRZ ;  /* 0x0000000000207805 */ /* 0x001fc4000001ff00 */
[----:B------:R-:W-:Y:S02]  /*1a7c0*/  CS2R R30, SRZ ;  /* 0x00000000001e7805 */ /* 0x000fe4000001ff00 */
[----:B------:R-:W-:Y:S02]  /*1a7d0*/  CS2R R28, SRZ ;  /* 0x00000000001c7805 */ /* 0x000fe4000001ff00 */
[----:B------:R-:W-:Y:S02]  /*1a7e0*/  CS2R R26, SRZ ;  /* 0x00000000001a7805 */ /* 0x000fe4000001ff00 */
[----:B------:R-:W-:Y:S01]  /*1a7f0*/  CS2R R24, SRZ ;  /* 0x0000000000187805 */ /* 0x000fe2000001ff00 */
[----:B------:R-:W-:Y:S06]  /*1a800*/  @!P1 BRA `(.L_x_2870) ;  /* 0x0000005000149947 */ /* 0x000fec0003800000 */
[----:B------:R-:W-:Y:S01]  /*1a810*/  BSSY B1, `(.L_x_2870) ;  /* 0x0000504000017945 */ /* 0x000fe20003800000 */
[----:B------:R-:W-:Y:S01]  /*1a820*/  IMAD.MOV.U32 R15, RZ, RZ, R4 ;  /* 0x000000ffff0f7224 */ /* 0x000fe200078e0004 */
[----:B------:R-:W-:Y:S01]  /*1a830*/  MOV R2, 0x3f800000 ;  /* 0x3f80000000027802 */ /* 0x000fe20000000f00 */
[----:B------:R-:W-:Y:S02]  /*1a840*/  IMAD.MOV.U32 R14, RZ, RZ, R5 ;  /* 0x000000ffff0e7224 */ /* 0x000fe400078e0005 */
[----:B------:R-:W-:Y:S02]  /*1a850*/  IMAD.MOV.U32 R11, RZ, RZ, R226 ;  /* 0x000000ffff0b7224 */ /* 0x000fe400078e00e2 */
[----:B------:R-:W-:Y:S02]  /*1a860*/  IMAD.MOV.U32 R8, RZ, RZ, R220 ;  /* 0x000000ffff087224 */ /* 0x000fe400078e00dc */
[----:B------:R-:W-:-:S07]  /*1a870*/  IMAD.MOV.U32 R151, RZ, RZ, RZ ;  /* 0x000000ffff977224 */ /* 0x000fce00078e00ff */
.L_x_2883:
[----:B------:R-:W-:-:S04]  /*1a880*/  ISETP.NE.AND P1, PT, R8, 0x1, PT ;  /* 0x000000010800780c */ /* 0x000fc80003f25270 */
[----:B------:R-:W-:-:S04]  /*1a890*/  SEL R226, RZ, 0x1, P1 ;  /* 0x00000001ffe27807 */ /* 0x000fc80000800000 */
[----:B------:R-:W-:Y:S01]  /*1a8a0*/  LOP3.LUT R226, R11, R226, RZ, 0x3c, !PT ;  /* 0x000000e20be27212 */ /* 0x000fe200078e3cff */
[----:B------:R-:W-:Y:S06]  /*1a8b0*/  @!P0 BRA `(.L_x_2871) ;  /* 0x0000000000048947 */ /* 0x000fec0003800000 */
[----:B------:R-:W-:Y:S01]  /*1a8c0*/  BPT.TRAP 0x1 ;  /* 0x000000040000795c */ /* 0x000fe20000300000 */
.L_x_2871:
        /* <DEDUP_REMOVED lines=8> */
.L_x_2872:
[----:B------:R-:W-:Y:S01]  /*1a950*/  IMAD R4, R220, 0xa00, R229 ;  /* 0x00000a00dc047824 */ /* 0x000fe200078e02e5 */
[----:B------:R-:W-:Y:S01]  /*1a960*/  BSSY B2, `(.L_x_2873) ;  /* 0x0000006000027945 */ /* 0x000fe20003800000 */
[----:B------:R-:W-:Y:S02]  /*1a970*/  MOV R5, 0x40000040 ;  /* 0x4000004000057802 */ /* 0x000fe40000000f00 */
[----:B------:R-:W-:Y:S01]  /*1a980*/  VIADD R6, R4, 0x80 ;  /* 0x0000008004067836 */ /* 0x000fe20000000000 */
[----:B-1----:R-:W-:Y:S06]  /*1a990*/  @P1 BRA `(.L_x_2874) ;  /* 0x0000000000081947 */ /* 0x002fec0003800000 */
[----:B------:R-:W1:Y:S02]  /*1a9a0*/  SYNCS.PHASECHK.TRANS64.TRYWAIT P1, [R10+URZ+0x38830], R3 ;  /* 0x038830030a0075a7 */ /* 0x000e64000802017f */
[----:B-1----:R-:W-:Y:S05]  /*1a9b0*/  @!P1 BRA `(.L_x_2875) ;  /* 0x00000194003c9947 */ /* 0x002fea0003800000 */
.L_x_2874:
[----:B------:R-:W-:Y:S05]  /*1a9c0*/  BSYNC B2 ;  /* 0x0000000000027941 */ /* 0x000fea0003800000 */
.L_x_2873:
[----:B------:R-:W2:Y:S04]  /*1a9d0*/  LDL.64 R152, [R1+0x38] ;  /* 0x0000380001987983 */ /* 0x000ea80000100a00 */
[----:B------:R-:W3:Y:S04]  /*1a9e0*/  LDL.64 R156, [R1+0x48] ;  /* 0x00004800019c7983 */ /* 0x000ee80000100a00 */
[----:B------:R-:W4:Y:S01]  /*1a9f0*/  LDL.64 R154, [R1+0x40] ;  /* 0x00004000019a7983 */ /* 0x000f220000100a00 */
[----:B------:R-:W-:Y:S02]  /*1aa00*/  R2UR UR10, R4 ;  /* 0x00000000040a72ca */ /* 0x000fe400000e0000 */
[----:B------:R-:W-:Y:S01]  /*1aa10*/  R2UR UR11, R5 ;  /* 0x00000000050b72ca */ /* 0x000fe200000e0000 */
[----:B------:R-:W-:Y:S01]  /*1aa20*/  WARPGROUP.ARRIVE ;  /* 0x00000000000079c5 */ /* 0x000fe20000000000 */
[----:B------:R-:W-:Y:S01]  /*1aa30*/  IMAD.MOV.U32 R7, RZ, RZ, 0x40000040 ;  /* 0x40000040ff077424 */ /* 0x000fe200078e00ff */
[----:B------:R-:W-:-:S04]  /*1aa40*/  R2UR UR6, R6 ;  /* 0x00000000060672ca */ /* 0x000fc800000e0000 */
[----:B------:R-:W-:Y:S01]  /*1aa50*/  R2UR UR7, R7 ;  /* 0x00000000070772ca */ /* 0x000fe200000e0000 */
[C---:B------:R-:W-:Y:S01]  /*1aa60*/  VIADD R6, R4.reuse, 0x100 ;  /* 0x0000010004067836 */ /* 0x040fe20000000000 */
[----:B------:R-:W-:Y:S01]  /*1aa70*/  MOV R13, 0x40000040 ;  /* 0x40000040000d7802 */ /* 0x000fe20000000f00 */
[----:B------:R-:W-:Y:S01]  /*1aa80*/  VIADD R12, R4, 0x180 ;  /* 0x00000180040c7836 */ /* 0x000fe20000000000 */
[----:B--2---:R-:W-:Y:S02]  /*1aa90*/  R2UR UR46, R152 ;  /* 0x00000000982e72ca */ /* 0x004fe400000e0000 */
[----:B------:R-:W-:Y:S02]  /*1aaa0*/  R2UR UR47, R153 ;  /* 0x00000000992f72ca */ /* 0x000fe400000e0000 */
        /* <DEDUP_REMOVED lines=25> */
[----:B------:R-:W-:Y:S02]  /*1ac40*/  VIADD R6, R4, 0x200 ;  /* 0x0000020004067836 */ /* 0x000fe40000000000 */
[----:B------:R-:W-:-:S03]  /*1ac50*/  IMAD.MOV.U32 R7, RZ, RZ, 0x40000040 ;  /* 0x40000040ff077424 */ /* 0x000fc600078e00ff */
[----:B------:R-:W-:Y:S02]  /*1ac60*/  R2UR UR34, R6 ;  /* 0x00000000062272ca */ /* 0x000fe400000e0000 */
[----:B------:R-:W-:Y:S02]  /*1ac70*/  R2UR UR35, R7 ;  /* 0x00000000072372ca */ /* 0x000fe400000e0000 */
[----:B----4-:R-:W-:Y:S02]  /*1ac80*/  R2UR UR28, R154 ;  /* 0x000000009a1c72ca */ /* 0x010fe400000e0000 */
[----:B------:R-:W-:Y:S01]  /*1ac90*/  R2UR UR29, R155 ;  /* 0x000000009b1d72ca */ /* 0x000fe200000e0000 */
[----:B------:R-:W-:Y:S01]  /*1aca0*/  UMOV UR32, UR12 ;  /* 0x0000000c00207c82 */ /* 0x000fe20008000000 */
[----:B------:R-:W-:Y:S01]  /*1acb0*/  UMOV UR33, UR13 ;  /* 0x0000000d00217c82 */ /* 0x000fe20008000000 */
[----:B------:R-:W-:Y:S02]  /*1acc0*/  WARPGROUP.DEPBAR.LE gsb0, 0x0 ;  /* 0x00008000000079c5 */ /* 0x000fe40000010000 */
[----:B------:R-:W-:Y:S01]  /*1acd0*/  VIADD R12, R4, 0x2 ;  /* 0x00000002040c7836 */ /* 0x000fe20000000000 */
[----:B--2---:R-:W-:-:S02]  /*1ace0*/  R2UR UR42, R152 ;  /* 0x00000000982a72ca */ /* 0x004fc400000e0000 */
        /* <DEDUP_REMOVED lines=42> */
[----:B------:R-:W-:Y:S01]  /*1af90*/  VIADD R6, R4, 0x4 ;  /* 0x0000000404067836 */ /* 0x000fe20000000000 */
[----:B------:R-:W-:Y:S01]  /*1afa0*/  UMOV UR8, UR46 ;  /* 0x0000002e00087c82 */ /* 0x000fe20008000000 */
[----:B------:R-:W-:Y:S01]  /*1afb0*/  IMAD.MOV.U32 R7, RZ, RZ, 0x40000040 ;  /* 0x40000040ff077424 */ /* 0x000fe200078e00ff */
        /* <DEDUP_REMOVED lines=13> */
[----:B------:R-:W-:Y:S01]  /*1b090*/  VIADD R6, R4, 0x84 ;  /* 0x0000008404067836 */ /* 0x000fe20000000000 */
[----:B------:R-:W-:Y:S01]  /*1b0a0*/  UMOV UR33, UR47 ;  /* 0x0000002f00217c82 */ /* 0x000fe20008000000 */
[----:B------:R-:W2:Y:S01]  /*1b0b0*/  LDL.64 R12, [R1+0x28] ;  /* 0x00002800010c7983 */ /* 0x000ea20000100a00 */
[----:B------:R-:W-:-:S02]  /*1b0c0*/  WARPGROUP.DEPBAR.LE gsb0, 0x0 ;  /* 0x00008000000079c5 */ /* 0x000fc40000010000 */
[----:B------:R-:W-:-:S07]  /*1b0d0*/  WARPGROUP.ARRIVE ;  /* 0x00000000000079c5 */ /* 0x000fce0000000000 */
[----:B------:R-:W-:Y:S01]  /*1b0e0*/  HGMMA.64x16x16.F32 R184, gdesc[UR8], R184, gsb0 ;  /* 0x0020000008b879f0 */ /* 0x000fe200080008b8 */
[----:B------:R-:W-:Y:S02]  /*1b0f0*/  MOV R7, 0x40000040 ;  /* 0x4000004000077802 */ /* 0x000fe40000000f00 */
        /* <DEDUP_REMOVED lines=170> */
[----:B------:R-:W-:Y:S02]  /*1bba0*/  VIADD R6, R4, 0x284 ;  /* 0x0000028404067836 */ /* 0x000fe40000000000 */
[----:B------:R-:W-:-:S03]  /*1bbb0*/  IMAD.MOV.U32 R7, RZ, RZ, 0x40000040 ;  /* 0x40000040ff077424 */ /* 0x000fc600078e00ff */
        /* <DEDUP_REMOVED lines=95> */
[----:B------:R-:W2:Y:S01]  /*1c1b0*/  LDL.64 R12, [R1] ;  /* 0x00000000010c7983 */ /* 0x000ea20000100a00 */
[----:B------:R-:W-:Y:S02]  /*1c1c0*/  R2UR UR10, R6 ;  /* 0x00000000060a72ca */ /* 0x000fe400000e0000 */
[----:B------:R-:W-:-:S06]  /*1c1d0*/  R2UR UR11, R7 ;  /* 0x00000000070b72ca */ /* 0x000fcc00000e0000 */
[----:B------:R-:W-:Y:S02]  /*1c1e0*/  UMOV UR8, UR46 ;  /* 0x0000002e00087c82 */ /* 0x000fe40008000000 */
[----:B------:R-:W-:Y:S01]  /*1c1f0*/  UMOV UR9, UR47 ;  /* 0x0000002f00097c82 */ /* 0x000fe20008000000 */
[----:B------:R-:W-:Y:S02]  /*1c200*/  WARPGROUP.DEPBAR.LE gsb0, 0x0 ;  /* 0x00008000000079c5 */ /* 0x000fe40000010000 */
[----:B------:R-:W-:-:S06]  /*1c210*/  WARPGROUP.ARRIVE ;  /* 0x00000000000079c5 */ /* 0x000fcc0000000000 */
        /* <DEDUP_REMOVED lines=485> */
.L_x_2876:
[----:B------:R-:W-:Y:S01]  /*1e070*/  SHF.L.U32 R0, R11, 0x1f, RZ ;  /* 0x0000001f0b007819 */ /* 0x000fe200000006ff */
[----:B------:R-:W-:-:S04]  /*1e080*/  IMAD R6, R8, 0x8, R23 ;  /* 0x0000000808067824 */ /* 0x000fc800078e0217 */
[----:B------:R2:W3:Y:S01]  /*1e090*/  SYNCS.PHASECHK.TRANS64.TRYWAIT P1, [R6+URZ+0x38850], R0 ;  /* 0x03885000060075a7 */ /* 0x0004e2000802017f */
[----:B------:R-:W-:Y:S05]  /*1e0a0*/  @!P0 BRA `(.L_x_2877) ;  /* 0x0000000000048947 */ /* 0x000fea0003800000 */
[----:B------:R-:W-:Y:S01]  /*1e0b0*/  BPT.TRAP 0x1 ;  /* 0x000000040000795c */ /* 0x000fe20000300000 */
.L_x_2877:
[----:B------:R-:W-:Y:S04]  /*1e0c0*/  BSSY B2, `(.L_x_2878) ;  /* 0x0000004000027945 */ /* 0x000fe80003800000 */
[----:B---3--:R-:W-:Y:S05]  /*1e0d0*/  @P1 BRA `(.L_x_2879) ;  /* 0x0000000000081947 */ /* 0x008fea0003800000 */
[----:B------:R-:W3:Y:S02]  /*1e0e0*/  SYNCS.PHASECHK.TRANS64.TRYWAIT P1, [R6+URZ+0x38850], R0 ;  /* 0x03885000060075a7 */ /* 0x000ee4000802017f */
[----:B---3--:R-:W-:Y:S05]  /*1e0f0*/  @!P1 BRA `(.L_x_2880) ;  /* 0x0000015c00809947 */ /* 0x008fea0003800000 */
.L_x_2879:
[----:B------:R-:W-:Y:S05]  /*1e100*/  BSYNC B2 ;  /* 0x0000000000027941 */ /* 0x000fea0003800000 */
.L_x_2878:
        /* <DEDUP_REMOVED lines=15> */
[----:B------:R-:W-:Y:S01]  /*1e200*/  R2UR UR7, R5 ;  /* 0x00000000050772ca */ /* 0x000fe200000e0000 */
[----:B------:R-:W-:Y:S01]  /*1e210*/  IMAD.MOV.U32 R5, RZ, RZ, 0x40000040 ;  /* 0x40000040ff057424 */ /* 0x000fe200078e00ff */
[----:B------:R-:W-:Y:S02]  /*1e220*/  WARPGROUP.DEPBAR.LE gsb0, 0x0 ;  /* 0x00008000000079c5 */ /* 0x000fe40000010000 */
[----:B------:R-:W-:-:S15]  /*1e230*/  WARPGROUP.ARRIVE ;  /* 0x00000000000079c5 */ /* 0x000fde0000000000 */
[----:B------:R-:W-:-:S06]  /*1e240*/  NOP ;  /* 0x0000000000007918 */ /* 0x000fcc0000000000 */
        /* <DEDUP_REMOVED lines=25> */
.L_x_2881:
[----:B------:R-:W2:Y:S01]  /*1e3e0*/  LDL R8, [R1+0x68] ;  /* 0x0000680001087983 */ /* 0x000ea20000100800 */
[----:B------:R-:W0:Y:S03]  /*1e3f0*/  LDC R2, c[0x0][0x448] ;  /* 0x00011200ff027b82 */ /* 0x000e260000000800 */
[----:B------:R-:W2:Y:S04]  /*1e400*/  LDL R0, [R1+0x78] ;  /* 0x0000780001007983 */ /* 0x000ea80000100800 */
[----:B------:R-:W3:Y:S04]  /*1e410*/  LDL R7, [R1+0x74] ;  /* 0x0000740001077983 */ /* 0x000ee80000100800 */
[----:B------:R-:W4:Y:S04]  /*1e420*/  LDL R5, [R1+0x6c] ;  /* 0x00006c0001057983 */ /* 0x000f280000100800 */
[----:B------:R-:W4:Y:S01]  /*1e430*/  LDL R4, [R1+0x60] ;  /* 0x0000600001047983 */ /* 0x000f220000100800 */
[----:B------:R-:W-:Y:S01]  /*1e440*/  LOP3.LUT R18, R18, 0xffffff7f, RZ, 0xc0, !PT ;  /* 0xffffff7f12127812 */ /* 0x000fe200078ec0ff */
[----:B------:R-:W-:-:S03]  /*1e450*/  VIADD R10, R10, 0x38840 ;  /* 0x000388400a0a7836 */ /* 0x000fc60000000000 */
[----:B------:R-:W-:Y:S02]  /*1e460*/  @P0 LOP3.LUT R18, R18, 0x80, RZ, 0xfc, !PT ;  /* 0x0000008012120812 */ /* 0x000fe400078efcff */
[----:B------:R-:W-:Y:S02]  /*1e470*/  PRMT R10, R228, 0x654, R10 ;  /* 0x00000654e40a7816 */ /* 0x000fe4000000000a */
[----:B0-----:R-:W-:Y:S02]  /*1e480*/  ISETP.NE.AND P1, PT, R2, 0x1, PT ;  /* 0x000000010200780c */ /* 0x001fe40003f25270 */
[----:B------:R-:W-:Y:S01]  /*1e490*/  LOP3.LUT R18, R18, 0xfffffeff, RZ, 0xc0, !PT ;  /* 0xfffffeff12127812 */ /* 0x000fe200078ec0ff */
[----:B------:R0:W-:Y:S10]  /*1e4a0*/  SYNCS.ARRIVE.TRANS64.RED.A1T0 RZ, [R10+URZ], RZ ;  /* 0x000000ff0aff79a7 */ /* 0x0001f4000810043f */
[----:B------:R-:W1:Y:S08]  /*1e4b0*/  @P1 LDC R3, c[0x0][0x44c] ;  /* 0x00011300ff031b82 */ /* 0x000e700000000800 */
[----:B------:R-:W5:Y:S01]  /*1e4c0*/  @P1 LDC R2, c[0x0][0x450] ;  /* 0x00011400ff021b82 */ /* 0x000f620000000800 */
[----:B--2---:R-:W-:-:S04]  /*1e4d0*/  IMAD.IADD R0, R0, 0x1, R8 ;  /* 0x0000000100007824 */ /* 0x004fc800078e0208 */
[----:B-1----:R-:W-:-:S05]  /*1e4e0*/  @P1 IMAD.HI.U32 R3, R0, R3, RZ ;  /* 0x0000000300031227 */ /* 0x002fca00078e00ff */
[----:B-----5:R-:W-:Y:S01]  /*1e4f0*/  @P1 SHF.R.U32.HI R0, RZ, R2, R3 ;  /* 0x00000002ff001219 */ /* 0x020fe20000011603 */
[----:B------:R-:W-:-:S04]  /*1e500*/  IMAD R3, R9, -0x50, RZ ;  /* 0xffffffb009037824 */ /* 0x000fc800078e02ff */
[----:B------:R-:W1:Y:S01]  /*1e510*/  SHFL.IDX PT, R2, R0, RZ, 0x1c1f ;  /* 0x001c1fff00027589 */ /* 0x000e6200000e0000 */
[----:B---3--:R-:W-:-:S03]  /*1e520*/  IADD3 R3, -R7, 0x1, R3 ;  /* 0x0000000107037810 */ /* 0x008fc60007ffe103 */
[----:B------:R-:W2:Y:S01]  /*1e530*/  SHFL.IDX PT, R0, R0, 0x1, 0x1c1f ;  /* 0x003c1f0000007f89 */ /* 0x000ea200000e0000 */
[----:B----4-:R-:W-:-:S04]  /*1e540*/  IADD3 R3, -R4, R3, R5 ;  /* 0x0000000304037210 */ /* 0x010fc80007ffe105 */
[----:B-1----:R-:W-:-:S04]  /*1e550*/  IADD3 R2, R3, R2, RZ ;  /* 0x0000000203027210 */ /* 0x002fc80007ffe0ff */
[C---:B------:R-:W-:Y:S01]  /*1e560*/  ISETP.GT.AND P2, PT, R2.reuse, RZ, PT ;  /* 0x000000ff0200720c */ /* 0x040fe20003f44270 */
[----:B--2---:R-:W-:Y:S01]  /*1e570*/  IMAD.IADD R0, R3, 0x1, R0 ;  /* 0x0000000103007824 */ /* 0x004fe200078e0200 */
        /* <DEDUP_REMOVED lines=9> */
[C---:B------:R-:W-:Y:S02]  /*1e610*/  ISETP.GT.AND P2, PT, R2.reuse, 0x11, PT ;  /* 0x000000110200780c */ /* 0x040fe40003f44270 */
[----:B------:R-:W-:-:S02]  /*1e620*/  ISETP.GT.AND P1, PT, R2, 0x18, PT ;  /* 0x000000180200780c */ /* 0x000fc40003f24270 */
[C---:B------:R-:W-:Y:S02]  /*1e630*/  ISETP.GT.AND P5, PT, R2.reuse, 0x19, PT ;  /* 0x000000190200780c */ /* 0x040fe40003fa4270 */
[C---:B------:R-:W-:Y:S02]  /*1e640*/  ISETP.GT.AND P4, PT, R2.reuse, 0x20, PT ;  /* 0x000000200200780c */ /* 0x040fe40003f84270 */
[----:B------:R-:W-:Y:S02]  /*1e650*/  ISETP.GT.AND P3, PT, R2, 0x21, PT ;  /* 0x000000210200780c */ /* 0x000fe40003f64270 */
[----:B------:R-:W-:Y:S02]  /*1e660*/  FSEL R177, R177, -INF , P2 ;  /* 0xff800000b1b17808 */ /* 0x000fe40001000000 */
[----:B------:R-:W-:Y:S02]  /*1e670*/  FSEL R180, R180, -INF , P1 ;  /* 0xff800000b4b47808 */ /* 0x000fe40000800000 */
[----:B------:R-:W-:-:S02]  /*1e680*/  FSEL R181, R181, -INF , P5 ;  /* 0xff800000b5b57808 */ /* 0x000fc40002800000 */
[----:B------:R-:W-:Y:S02]  /*1e690*/  FSEL R168, R168, -INF , P4 ;  /* 0xff800000a8a87808 */ /* 0x000fe40002000000 */
[----:B------:R-:W-:Y:S02]  /*1e6a0*/  FSEL R169, R169, -INF , P3 ;  /* 0xff800000a9a97808 */ /* 0x000fe40001800000 */
[C---:B------:R-:W-:Y:S02]  /*1e6b0*/  ISETP.GT.AND P2, PT, R2.reuse, 0x28, PT ;  /* 0x000000280200780c */ /* 0x040fe40003f44270 */
[C---:B------:R-:W-:Y:S02]  /*1e6c0*/  ISETP.GT.AND P1, PT, R2.reuse, 0x29, PT ;  /* 0x000000290200780c */ /* 0x040fe40003f24270 */
[C---:B------:R-:W-:Y:S02]  /*1e6d0*/  ISETP.GT.AND P5, PT, R2.reuse, 0x30, PT ;  /* 0x000000300200780c */ /* 0x040fe40003fa4270 */
[----:B------:R-:W-:-:S02]  /*1e6e0*/  ISETP.GT.AND P4, PT, R2, 0x31, PT ;  /* 0x000000310200780c */ /* 0x000fc40003f84270 */
[----:B------:R-:W-:Y:S02]  /*1e6f0*/  ISETP.GT.AND P3, PT, R2, 0x38, PT ;  /* 0x000000380200780c */ /* 0x000fe40003f64270 */
[----:B------:R-:W-:Y:S02]  /*1e700*/  FSEL R172, R172, -INF , P2 ;  /* 0xff800000acac7808 */ /* 0x000fe40001000000 */
[----:B------:R-:W-:Y:S02]  /*1e710*/  FSEL R173, R173, -INF , P1 ;  /* 0xff800000adad7808 */ /* 0x000fe40000800000 */
[----:B------:R-:W-:Y:S02]  /*1e720*/  FSEL R160, R160, -INF , P5 ;  /* 0xff800000a0a07808 */ /* 0x000fe40002800000 */
[----:B------:R-:W-:Y:S02]  /*1e730*/  FSEL R161, R161, -INF , P4 ;  /* 0xff800000a1a17808 */ /* 0x000fe40002000000 */
[----:B------:R-:W-:-:S02]  /*1e740*/  FSEL R164, R164, -INF , P3 ;  /* 0xff800000a4a47808 */ /* 0x000fc40001800000 */
        /* <DEDUP_REMOVED lines=16> */
[----:B------:R-:W-:Y:S02]  /*1e850*/  ISETP.GT.AND P2, PT, R0, RZ, PT ;  /* 0x000000ff0000720c */ /* 0x000fe40003f44270 */
[----:B------:R-:W-:-:S02]  /*1e860*/  FMNMX.FTZ R2, R180, R2, !PT ;  /* 0x00000002b4027209 */ /* 0x000fc40007810000 */
[----:B------:R-:W-:Y:S02]  /*1e870*/  FSEL R186, R186, -INF , P2 ;  /* 0xff800000baba7808 */ /* 0x000fe40001000000 */
[----:B------:R-:W-:Y:S02]  /*1e880*/  FMNMX.FTZ R2, R181, R2, !PT ;  /* 0x00000002b5027209 */ /* 0x000fe40007810000 */
[----:B------:R-:W-:Y:S02]  /*1e890*/  ISETP.GT.AND P2, PT, R0, 0x10, PT ;  /* 0x000000100000780c */ /* 0x000fe40003f44270 */
        /* <DEDUP_REMOVED lines=17> */
[----:B------:R-:W-:Y:S02]  /*1e9b0*/  FSEL R190, R190, -INF , P4 ;  /* 0xff800000bebe7808 */ /* 0x000fe40002000000 */
[----:B------:R-:W-:Y:S02]  /*1e9c0*/  FMNMX.FTZ R2, R153, R2, !PT ;  /* 0x0000000299027209 */ /* 0x000fe40007810000 */
[----:B------:R-:W-:Y:S02]  /*1e9d0*/  ISETP.GT.AND P5, PT, R0, 0x9, PT ;  /* 0x000000090000780c */ /* 0x000fe40003fa4270 */
[----:B------:R-:W-:-:S02]  /*1e9e0*/  FMNMX.FTZ R2, R156, R2, !PT ;  /* 0x000000029c027209 */ /* 0x000fc40007810000 */
[C---:B------:R-:W-:Y:S02]  /*1e9f0*/  ISETP.GT.AND P3, PT, R0.reuse, 0x11, PT ;  /* 0x000000110000780c */ /* 0x040fe40003f64270 */
[----:B------:R-:W-:Y:S02]  /*1ea00*/  FMNMX.FTZ R2, R157, R2, !PT ;  /* 0x000000029d027209 */ /* 0x000fe40007810000 */
[----:B------:R-:W-:Y:S02]  /*1ea10*/  ISETP.GT.AND P4, PT, R0, 0x18, PT ;  /* 0x000000180000780c */ /* 0x000fe40003f84270 */
[----:B------:R-:W-:Y:S01]  /*1ea20*/  @P0 LOP3.LUT R18, R18, 0x100, RZ, 0xfc, !PT ;  /* 0x0000010012120812 */ /* 0x000fe200078efcff */
[----:B------:R-:W1:Y:S01]  /*1ea30*/  SHFL.BFLY PT, R3, R2, 0x2, 0x1f ;  /* 0x0c401f0002037f89 */ /* 0x000e6200000e0000 */
[----:B------:R-:W-:Y:S02]  /*1ea40*/  FSEL R191, R191, -INF , P5 ;  /* 0xff800000bfbf7808 */ /* 0x000fe40002800000 */
[----:B------:R-:W-:-:S02]  /*1ea50*/  FSEL R179, R179, -INF , P3 ;  /* 0xff800000b3b37808 */ /* 0x000fc40001800000 */
[----:B------:R-:W-:Y:S02]  /*1ea60*/  FSEL R182, R182, -INF , P4 ;  /* 0xff800000b6b67808 */ /* 0x000fe40002000000 */
[C---:B------:R-:W-:Y:S02]  /*1ea70*/  ISETP.GT.AND P5, PT, R0.reuse, 0x19, PT ;  /* 0x000000190000780c */ /* 0x040fe40003fa4270 */
[C---:B------:R-:W-:Y:S02]  /*1ea80*/  ISETP.GT.AND P4, PT, R0.reuse, 0x20, PT ;  /* 0x000000200000780c */ /* 0x040fe40003f84270 */
[----:B------:R-:W-:Y:S02]  /*1ea90*/  ISETP.GT.AND P3, PT, R0, 0x21, PT ;  /* 0x000000210000780c */ /* 0x000fe40003f64270 */
[----:B------:R-:W-:Y:S02]  /*1eaa0*/  LOP3.LUT R18, R18, 0xfffffdff, RZ, 0xc0, !PT ;  /* 0xfffffdff12127812 */ /* 0x000fe400078ec0ff */
[----:B------:R-:W-:-:S02]  /*1eab0*/  FSEL R183, R183, -INF , P5 ;  /* 0xff800000b7b77808 */ /* 0x000fc40002800000 */
[----:B------:R-:W-:Y:S02]  /*1eac0*/  FSEL R170, R170, -INF , P4 ;  /* 0xff800000aaaa7808 */ /* 0x000fe40002000000 */
[----:B------:R-:W-:Y:S02]  /*1ead0*/  FSEL R171, R171, -INF , P3 ;  /* 0xff800000abab7808 */ /* 0x000fe40001800000 */
[----:B------:R-:W-:Y:S02]  /*1eae0*/  @P2 LOP3.LUT R18, R18, 0x200, RZ, 0xfc, !PT ;  /* 0x0000020012122812 */ /* 0x000fe400078efcff */
[----:B------:R-:W-:Y:S02]  /*1eaf0*/  ISETP.GT.AND P3, PT, R0, 0x40, PT ;  /* 0x000000400000780c */ /* 0x000fe40003f64270 */
[----:B-1----:R-:W-:Y:S02]  /*1eb00*/  FMNMX.FTZ R3, R2, R3, !PT ;  /* 0x0000000302037209 */ /* 0x002fe40007810000 */
[----:B------:R-:W-:-:S02]  /*1eb10*/  ISETP.GT.AND P4, PT, R0, 0x41, PT ;  /* 0x000000410000780c */ /* 0x000fc40003f84270 */
[C---:B------:R-:W-:Y:S01]  /*1eb20*/  ISETP.GT.AND P5, PT, R0.reuse, 0x48, PT ;  /* 0x000000480000780c */ /* 0x040fe20003fa4270 */
[----:B------:R-:W1:Y:S01]  /*1eb30*/  SHFL.BFLY PT, R5, R3, 0x1, 0x1f ;  /* 0x0c201f0003057f89 */ /* 0x000e6200000e0000 */
[C---:B------:R-:W-:Y:S02]  /*1eb40*/  ISETP.GT.AND P6, PT, R0.reuse, 0x49, PT ;  /* 0x000000490000780c */ /* 0x040fe40003fc4270 */
[C---:B------:R-:W-:Y:S02]  /*1eb50*/  ISETP.GT.AND P2, PT, R0.reuse, 0x29, PT ;  /* 0x000000290000780c */ /* 0x040fe40003f44270 */
[----:B------:R-:W-:Y:S02]  /*1eb60*/  ISETP.GT.AND P0, PT, R0, 0x30, PT ;  /* 0x000000300000780c */ /* 0x000fe40003f04270 */
[----:B------:R-:W-:Y:S02]  /*1eb70*/  FSEL R175, R175, -INF , P2 ;  /* 0xff800000afaf7808 */ /* 0x000fe40001000000 */
[----:B------:R-:W-:-:S02]  /*1eb80*/  FSEL R162, R162, -INF , P0 ;  /* 0xff800000a2a27808 */ /* 0x000fc40000000000 */
[C---:B------:R-:W-:Y:S02]  /*1eb90*/  LOP3.LUT P0, RZ, R18.reuse, 0x100, RZ, 0xc0, !PT ;  /* 0x0000010012ff7812 */ /* 0x040fe4000780c0ff */
[----:B------:R-:W-:Y:S02]  /*1eba0*/  LOP3.LUT P2, RZ, R18, 0x200, RZ, 0xc0, !PT ;  /* 0x0000020012ff7812 */ /* 0x000fe4000784c0ff */
[----:B------:R-:W-:Y:S02]  /*1ebb0*/  FSEL R163, R163, -INF , P0 ;  /* 0xff800000a3a37808 */ /* 0x000fe40000000000 */
[----:B------:R-:W-:Y:S02]  /*1ebc0*/  FSEL R167, R167, -INF , P2 ;  /* 0xff800000a7a77808 */ /* 0x000fe40001000000 */
[----:B------:R-:W-:Y:S02]  /*1ebd0*/  FSEL R154, R154, -INF , P3 ;  /* 0xff8000009a9a7808 */ /* 0x000fe40001800000 */
[----:B------:R-:W-:-:S02]  /*1ebe0*/  FSEL R155, R155, -INF , P4 ;  /* 0xff8000009b9b7808 */ /* 0x000fc40002000000 */
[----:B------:R-:W-:Y:S02]  /*1ebf0*/  FSEL R158, R158, -INF , P5 ;  /* 0xff8000009e9e7808 */ /* 0x000fe40002800000 */
[----:B-1----:R-:W-:Y:S01]  /*1ec00*/  FMNMX.FTZ R5, R3, R5, !PT ;  /* 0x0000000503057209 */ /* 0x002fe20007810000 */
[----:B------:R-:W-:Y:S01]  /*1ec10*/  IMAD.U32 R3, RZ, RZ, UR39 ;  /* 0x00000027ff037e24 */ /* 0x000fe2000f8e00ff */
[----:B------:R-:W-:Y:S02]  /*1ec20*/  FSEL R159, R159, -INF , P6 ;  /* 0xff8000009f9f7808 */ /* 0x000fe40003000000 */
[C---:B------:R-:W-:Y:S01]  /*1ec30*/  FSETP.NEU.FTZ.AND P1, PT, R5.reuse, -INF , PT ;  /* 0xff8000000500780b */ /* 0x040fe20003f3d000 */
[C---:B------:R-:W-:Y:S01]  /*1ec40*/  FMUL.FTZ R4, R5.reuse, R3 ;  /* 0x0000000305047220 */ /* 0x040fe20000410000 */
[----:B------:R-:W-:Y:S02]  /*1ec50*/  LOP3.LUT P0, RZ, R18, 0x80, RZ, 0xc0, !PT ;  /* 0x0000008012ff7812 */ /* 0x000fe4000780c0ff */
[----:B------:R-:W-:-:S02]  /*1ec60*/  FSEL R2, R5, RZ, P1 ;  /* 0x000000ff05027208 */ /* 0x000fc40000800000 */
[----:B------:R-:W-:Y:S02]  /*1ec70*/  FSEL R4, R4, RZ, P1 ;  /* 0x000000ff04047208 */ /* 0x000fe40000800000 */
[----:B------:R-:W-:Y:S01]  /*1ec80*/  ISETP.GT.AND P1, PT, R0, 0x38, PT ;  /* 0x000000380000780c */ /* 0x000fe20003f24270 */
[----:B------:R-:W-:Y:S01]  /*1ec90*/  FADD.FTZ R2, -R2, R14 ;  /* 0x0000000e02027221 */ /* 0x000fe20000010100 */
[----:B------:R-:W-:Y:S01]  /*1eca0*/  FMNMX.FTZ R0, R186, R15, !PT ;  /* 0x0000000fba007209 */ /* 0x000fe20007810000 */
[-CC-:B------:R-:W-:Y:S01]  /*1ecb0*/  FFMA.FTZ R184, R184, R3.reuse, -R4.reuse ;  /* 0x00000003b8b87223 */ /* 0x180fe20000010804 */
[----:B------:R-:W-:Y:S01]  /*1ecc0*/  FSEL R166, R166, -INF , P1 ;  /* 0xff800000a6a67808 */ /* 0x000fe20000800000 */
[-CC-:B------:R-:W-:Y:S01]  /*1ecd0*/  FFMA.FTZ R185, R185, R3.reuse, -R4.reuse ;  /* 0x00000003b9b97223 */ /* 0x180fe20000010804 */
[----:B------:R-:W-:Y:S01]  /*1ece0*/  FMNMX.FTZ R0, R187, R0, !PT ;  /* 0x00000000bb007209 */ /* 0x000fe20007810000 */
[-CC-:B------:R-:W-:Y:S01]  /*1ecf0*/  FFMA.FTZ R188, R188, R3.reuse, -R4.reuse ;  /* 0x00000003bcbc7223 */ /* 0x180fe20000010804 */
[-CC-:B------:R-:W-:Y:S01]  /*1ed00*/  FFMA.FTZ R189, R189, R3.reuse, -R4.reuse ;  /* 0x00000003bdbd7223 */ /* 0x180fe20000010804 */
        /* <DEDUP_REMOVED lines=20> */
[-C--:B------:R-:W-:Y:S01]  /*1ee50*/  FFMA.FTZ R157, R157, R3.reuse, -R4 ;  /* 0x000000039d9d7223 */ /* 0x080fe20000010804 */
[----:B------:R-:W-:Y:S01]  /*1ee60*/  FMNMX.FTZ R0, R183, R0, !PT ;  /* 0x00000000b7007209 */ /* 0x000fe20007810000 */
[----:B------:R-:W-:Y:S01]  /*1ee70*/  FMUL.FTZ R2, R2, R3 ;  /* 0x0000000302027220 */ /* 0x000fe20000410000 */
[----:B------:R-:W-:Y:S02]  /*1ee80*/  MUFU.EX2 R184, R184 ;  /* 0x000000b800b87308 */ /* 0x000fe40000000800 */
[----:B------:R-:W-:-:S04]  /*1ee90*/  FMNMX.FTZ R0, R170, R0, !PT ;  /* 0x00000000aa007209 */ /* 0x000fc80007810000 */
[----:B------:R-:W-:Y:S02]  /*1eea0*/  FMNMX.FTZ R0, R171, R0, !PT ;  /* 0x00000000ab007209 */ /* 0x000fe40007810000 */
        /* <DEDUP_REMOVED lines=15> */
[----:B------:R-:W-:Y:S03]  /*1efa0*/  MUFU.EX2 R180, R180 ;  /* 0x000000b400b47308 */ /* 0x000fe60000000800 */
[----:B------:R-:W1:Y:S05]  /*1efb0*/  SHFL.BFLY PT, R0, R4, 0x2, 0x1f ;  /* 0x0c401f0004007f89 */ /* 0x000e6a00000e0000 */
        /* <DEDUP_REMOVED lines=11> */
[----:B------:R-:W-:-:S03]  /*1f070*/  FMUL.FTZ R0, R4, R3 ;  /* 0x0000000304007220 */ /* 0x000fc60000410000 */
[----:B------:R-:W-:-:S03]  /*1f080*/  FSEL R7, R4, RZ, P1 ;  /* 0x000000ff04077208 */ /* 0x000fc60000800000 */
[----:B------:R-:W-:Y:S01]  /*1f090*/  MUFU.EX2 R164, R164 ;  /* 0x000000a400a47308 */ /* 0x000fe20000000800 */
[----:B------:R-:W-:Y:S01]  /*1f0a0*/  FSEL R0, R0, RZ, P1 ;  /* 0x000000ff00007208 */ /* 0x000fe20000800000 */
[----:B------:R-:W-:-:S04]  /*1f0b0*/  FADD.FTZ R7, -R7, R15 ;  /* 0x0000000f07077221 */ /* 0x000fc80000010100 */
        /* <DEDUP_REMOVED lines=21> */
[----:B------:R-:W-:Y:S08]  /*1f210*/  MUFU.EX2 R186, R186 ;  /* 0x000000ba00ba7308 */ /* 0x000ff00000000800 */
[----:B------:R-:W1:Y:S08]  /*1f220*/  MUFU.EX2 R0, R2 ;  /* 0x0000000200007308 */ /* 0x000e700000000800 */
[----:B------:R2:W3:Y:S08]  /*1f230*/  MUFU.EX2 R2, R7 ;  /* 0x0000000700027308 */ /* 0x0004f00000000800 */
[----:B------:R-:W4:Y:S01]  /*1f240*/  MUFU.EX2 R187, R187 ;  /* 0x000000bb00bb7308 */ /* 0x000f220000000800 */
[----:B-1----:R-:W-:-:S04]  /*1f250*/  FFMA.FTZ R21, R0, R21, R184 ;  /* 0x0000001500157223 */ /* 0x002fc800000100b8 */
[----:B--2---:R-:W-:-:S03]  /*1f260*/  FADD.FTZ R7, R185, R21 ;  /* 0x00000015b9077221 */ /* 0x004fc60000010000 */
[----:B------:R-:W1:Y:S01]  /*1f270*/  MUFU.EX2 R190, R190 ;  /* 0x000000be00be7308 */ /* 0x000e620000000800 */
[----:B---3--:R-:W-:Y:S01]  /*1f280*/  FFMA.FTZ R20, R2, R20, R186 ;  /* 0x0000001402147223 */ /* 0x008fe200000100ba */
[----:B------:R-:W-:-:S04]  /*1f290*/  FADD.FTZ R7, R188, R7 ;  /* 0x00000007bc077221 */ /* 0x000fc80000010000 */
[----:B------:R-:W-:Y:S02]  /*1f2a0*/  FADD.FTZ R7, R189, R7 ;  /* 0x00000007bd077221 */ /* 0x000fe40000010000 */
[----:B------:R-:W2:Y:S01]  /*1f2b0*/  MUFU.EX2 R191, R191 ;  /* 0x000000bf00bf7308 */ /* 0x000ea20000000800 */
[----:B----4-:R-:W-:Y:S01]  /*1f2c0*/  FADD.FTZ R8, R187, R20 ;  /* 0x00000014bb087221 */ /* 0x010fe20000010000 */
[----:B------:R-:W-:-:S04]  /*1f2d0*/  FADD.FTZ R7, R176, R7 ;  /* 0x00000007b0077221 */ /* 0x000fc80000010000 */
[----:B------:R-:W-:Y:S02]  /*1f2e0*/  FADD.FTZ R7, R177, R7 ;  /* 0x00000007b1077221 */ /* 0x000fe40000010000 */
[----:B------:R-:W3:Y:S01]  /*1f2f0*/  MUFU.EX2 R178, R178 ;  /* 0x000000b200b27308 */ /* 0x000ee20000000800 */
        /* <DEDUP_REMOVED lines=17> */
[----:B------:R-:W-:-:S06]  /*1f410*/  FADD.FTZ R7, R164, R7 ;  /* 0x00000007a4077221 */ /* 0x000fcc0000010000 */
[----:B------:R-:W2:Y:S01]  /*1f420*/  MUFU.EX2 R171, R171 ;  /* 0x000000ab00ab7308 */ /* 0x000ea20000000800 */
[----:B---3--:R-:W-:-:S07]  /*1f430*/  FADD.FTZ R8, R183, R8 ;  /* 0x00000008b7087221 */ /* 0x008fce0000010000 */
[----:B------:R-:W3:Y:S01]  /*1f440*/  MUFU.EX2 R174, R174 ;  /* 0x000000ae00ae7308 */ /* 0x000ee20000000800 */
[----:B-1----:R-:W-:-:S07]  /*1f450*/  FADD.FTZ R8, R170, R8 ;  /* 0x00000008aa087221 */ /* 0x002fce0000010000 */
[----:B------:R-:W1:Y:S01]  /*1f460*/  MUFU.EX2 R175, R175 ;  /* 0x000000af00af7308 */ /* 0x000e620000000800 */
[----:B--2---:R-:W-:-:S07]  /*1f470*/  FADD.FTZ R8, R171, R8 ;  /* 0x00000008ab087221 */ /* 0x004fce0000010000 */
        /* <DEDUP_REMOVED lines=25> */
[----:B---3--:R-:W-:Y:S01]  /*1f610*/  FADD.FTZ R8, R158, R8 ;  /* 0x000000089e087221 */ /* 0x008fe20000010000 */
[----:B-1----:R-:W-:-:S03]  /*1f620*/  FADD.FTZ R21, R157, R7 ;  /* 0x000000079d157221 */ /* 0x002fc60000010000 */
[----:B--2---:R-:W-:Y:S01]  /*1f630*/  FADD.FTZ R20, R159, R8 ;  /* 0x000000089f147221 */ /* 0x004fe20000010000 */
[----:B0-----:R-:W-:Y:S06]  /*1f640*/  @!P0 BRA `(.L_x_2882) ;  /* 0x0000000000048947 */ /* 0x001fec0003800000 */
[----:B------:R-:W-:Y:S01]  /*1f650*/  BPT.TRAP 0x1 ;  /* 0x000000040000795c */ /* 0x000fe20000300000 */
.L_x_2882:
        /* <DEDUP_REMOVED lines=28> */
[C---:B--2---:R-:W-:Y:S01]  /*1f820*/  ISETP.GT.AND P1, PT, R9.reuse, R7, PT ;  /* 0x000000070900720c */ /* 0x044fe20003f24270 */
[----:B------:R-:W-:-:S12]  /*1f830*/  VIADD R9, R9, 0xffffffff ;  /* 0xffffffff09097836 */ /* 0x000fd80000000000 */
[----:B0-----:R-:W-:Y:S05]  /*1f840*/  @P1 BRA `(.L_x_2883) ;  /* 0xffffffb0000c1947 */ /* 0x001fea000383ffff */
[----:B------:R-:W-:Y:S05]  /*1f850*/  BSYNC B1 ;  /* 0x0000000000017941 */ /* 0x000fea0003800000 */
.L_x_2870:
[----:B------:R-:W-:Y:S05]  /*1f860*/  BSYNC B0 ;  /* 0x0000000000007941 */ /* 0x000fea0003800000 */
.L_x_2869:
[----:B------:R-:W2:Y:S01]  /*1f870*/  LDL R6, [R1+0x70] ;  /* 0x0000700001067983 */ /* 0x000ea20000100800 */
[----:B------:R-:W-:Y:S01]  /*1f880*/  BSSY B0, `(.L_x_2884) ;  /* 0x0000494000007945 */ /* 0x000fe20003800000 */
[----:B--2---:R-:W-:-:S13]  /*1f890*/  ISETP.GE.AND P1, PT, R9, R6, PT ;  /* 0x000000060900720c */ /* 0x004fda0003f26270 */
[----:B------:R-:W-:Y:S05]  /*1f8a0*/  @!P1 BRA `(.L_x_2885) ;  /* 0x0000004800449947 */ /* 0x000fea0003800000 */
[----:B------:R-:W-:Y:S01]  /*1f8b0*/  IMAD.MOV.U32 R14, RZ, RZ, R4 ;  /* 0x000000ffff0e7224 */ /* 0x000fe200078e0004 */
[----:B------:R-:W-:Y:S01]  /*1f8c0*/  MOV R11, R5 ;  /* 0x00000005000b7202 */ /* 0x000fe20000000f00 */
[----:B------:R-:W-:Y:S02]  /*1f8d0*/  IMAD.MOV.U32 R10, RZ, RZ, R226 ;  /* 0x000000ffff0a7224 */ /* 0x000fe400078e00e2 */
[----:B------:R-:W-:-:S07]  /*1f8e0*/  IMAD.MOV.U32 R8, RZ, RZ, R220 ;  /* 0x000000ffff087224 */ /* 0x000fce00078e00dc */
.L_x_2898:
[----:B------:R-:W-:-:S05]  /*1f8f0*/  VIADD R15, R8, 0x1 ;  /* 0x00000001080f7836 */ /* 0x000fca0000000000 */
[----:B------:R-:W-:-:S04]  /*1f900*/  ISETP.NE.AND P1, PT, R15, 0x2, PT ;  /* 0x000000020f00780c */ /* 0x000fc80003f25270 */
[----:B------:R-:W-:Y:S02]  /*1f910*/  SEL R15, R15, RZ, P1 ;  /* 0x000000ff0f0f7207 */ /* 0x000fe40000800000 */
[----:B------:R-:W-:-:S03]  /*1f920*/  SEL R226, RZ, 0x1, P1 ;  /* 0x00000001ffe27807 */ /* 0x000fc60000800000 */
[----:B------:R-:W-:Y:S01]  /*1f930*/  IMAD.MOV.U32 R220, RZ, RZ, R15 ;  /* 0x000000ffffdc7224 */ /* 0x000fe200078e000f */
[----:B------:R-:W-:Y:S01]  /*1f940*/  LOP3.LUT R226, R10, R226, RZ, 0x3c, !PT ;  /* 0x000000e20ae27212 */ /* 0x000fe200078e3cff */
[----:B------:R-:W-:Y:S06]  /*1f950*/  @!P0 BRA `(.L_x_2886) ;  /* 0x0000000000048947 */ /* 0x000fec0003800000 */
[----:B------:R-:W-:Y:S01]  /*1f960*/  BPT.TRAP 0x1 ;  /* 0x000000040000795c */ /* 0x000fe20000300000 */
.L_x_2886:
[----:B------:R-:W-:Y:S02]  /*1f970*/  LEA R3, R220, R23, 0x3 ;  /* 0x00000017dc037211 */ /* 0x000fe400078e18ff */
[----:B------:R-:W-:-:S04]  /*1f980*/  SHF.L.U32 R6, R226, 0x1f, RZ ;  /* 0x0000001fe2067819 */ /* 0x000fc800000006ff */
[----:B------:R0:W1:Y:S01]  /*1f990*/  SYNCS.PHASECHK.TRANS64.TRYWAIT P1, [R3+URZ+0x38830], R6 ;  /* 0x03883006030075a7 */ /* 0x000062000802017f */
[----:B------:R-:W-:Y:S05]  /*1f9a0*/  @!P0 BRA `(.L_x_2887) ;  /* 0x0000000000048947 */ /* 0x000fea0003800000 */
[----:B------:R-:W-:Y:S01]  /*1f9b0*/  BPT.TRAP 0x1 ;  /* 0x000000040000795c */ /* 0x000fe20000300000 */
.L_x_2887:
[----:B------:R-:W-:Y:S01]  /*1f9c0*/  IMAD R4, R220, 0xa00, R229 ;  /* 0x00000a00dc047824 */ /* 0x000fe200078e02e5 */
[----:B------:R-:W-:Y:S01]  /*1f9d0*/  BSSY B1, `(.L_x_2888) ;  /* 0x0000006000017945 */ /* 0x000fe20003800000 */
[----:B------:R-:W-:Y:S02]  /*1f9e0*/  IMAD.MOV.U32 R5, RZ, RZ, 0x40000040 ;  /* 0x40000040ff057424 */ /* 0x000fe400078e00ff */
[----:B------:R-:W-:Y:S01]  /*1f9f0*/  VIADD R7, R4, 0x80 ;  /* 0x0000008004077836 */ /* 0x000fe20000000000 */
[----:B-1----:R-:W-:Y:S06]  /*1fa00*/  @P1 BRA `(.L_x_2889) ;  /* 0x0000000000081947 */ /* 0x002fec0003800000 */
[----:B------:R-:W1:Y:S02]  /*1fa10*/  SYNCS.PHASECHK.TRANS64.TRYWAIT P1, [R3+URZ+0x38830], R6 ;  /* 0x03883006030075a7 */ /* 0x000e64000802017f */
[----:B-1----:R-:W-:Y:S05]  /*1fa20*/  @!P1 BRA `(.L_x_2890) ;  /* 0x0000014400489947 */ /* 0x002fea0003800000 */
.L_x_2889:
[----:B------:R-:W-:Y:S05]  /*1fa30*/  BSYNC B1 ;  /* 0x0000000000017941 */ /* 0x000fea0003800000 */
.L_x_2888:
[----:B------:R-:W2:Y:S04]  /*1fa40*/  LDL.64 R152, [R1+0x38] ;  /* 0x0000380001987983 */ /* 0x000ea80000100a00 */
[----:B------:R-:W3:Y:S04]  /*1fa50*/  LDL.64 R156, [R1+0x48] ;  /* 0x00004800019c7983 */ /* 0x000ee80000100a00 */
[----:B------:R-:W4:Y:S01]  /*1fa60*/  LDL.64 R154, [R1+0x40] ;  /* 0x00004000019a7983 */ /* 0x000f220000100a00 */
[----:B------:R-:W-:Y:S02]  /*1fa70*/  R2UR UR10, R4 ;  /* 0x00000000040a72ca */ /* 0x000fe400000e0000 */
[----:B------:R-:W-:Y:S01]  /*1fa80*/  R2UR UR11, R5 ;  /* 0x00000000050b72ca */ /* 0x000fe200000e0000 */
[----:B------:R-:W-:Y:S01]  /*1fa90*/  WARPGROUP.ARRIVE ;  /* 0x00000000000079c5 */ /* 0x000fe20000000000 */
[----:B01----:R-:W-:-:S02]  /*1faa0*/  IMAD.MOV.U32 R6, RZ, RZ, R7 ;  /* 0x000000ffff067224 */ /* 0x003fc400078e0007 */
[----:B------:R-:W-:-:S03]  /*1fab0*/  IMAD.MOV.U32 R7, RZ, RZ, 0x40000040 ;  /* 0x40000040ff077424 */ /* 0x000fc600078e00ff */
[----:B------:R-:W-:Y:S02]  /*1fac0*/  R2UR UR6, R6 ;  /* 0x00000000060672ca */ /* 0x000fe400000e0000 */
[----:B------:R-:W-:Y:S02]  /*1fad0*/  R2UR UR7, R7 ;  /* 0x00000000070772ca */ /* 0x000fe400000e0000 */
[C---:B------:R-:W-:Y:S01]  /*1fae0*/  IADD3 R6, R4.reuse, 0x100, RZ ;  /* 0x0000010004067810 */ /* 0x040fe20007ffe0ff */
        /* <DEDUP_REMOVED lines=29> */
[----:B------:R-:W-:Y:S01]  /*1fcc0*/  VIADD R6, R4, 0x200 ;  /* 0x0000020004067836 */ /* 0x000fe20000000000 */
[----:B------:R-:W-:-:S04]  /*1fcd0*/  MOV R7, 0x40000040 ;  /* 0x4000004000077802 */ /* 0x000fc80000000f00 */
        /* <DEDUP_REMOVED lines=73> */
[----:B------:R-:W-:Y:S01]  /*20170*/  IMAD.MOV.U32 R7, RZ, RZ, 0x40000040 ;  /* 0x40000040ff077424 */ /* 0x000fe200078e00ff */
[----:B------:R-:W-:-:S04]  /*20180*/  R2UR UR6, R6 ;  /* 0x00000000060672ca */ /* 0x000fc800000e0000 */
        /* <DEDUP_REMOVED lines=263> */
[----:B------:R-:W-:Y:S02]  /*21200*/  IADD3 R6, R4, 0x500, RZ ;  /* 0x0000050004067810 */ /* 0x000fe40007ffe0ff */
        /* <DEDUP_REMOVED lines=494> */
.L_x_2891:
[----:B------:R-:W-:Y:S02]  /*230f0*/  SHF.L.U32 R0, R10, 0x1f, RZ ;  /* 0x0000001f0a007819 */ /* 0x000fe400000006ff */
[----:B------:R-:W-:-:S04]  /*23100*/  LEA R6, R8, R23, 0x3 ;  /* 0x0000001708067211 */ /* 0x000fc800078e18ff */
[----:B------:R0:W1:Y:S01]  /*23110*/  SYNCS.PHASECHK.TRANS64.TRYWAIT P1, [R6+URZ+0x38850], R0 ;  /* 0x03885000060075a7 */ /* 0x000062000802017f */
[----:B------:R-:W-:Y:S05]  /*23120*/  @!P0 BRA `(.L_x_2892) ;  /* 0x0000000000048947 */ /* 0x000fea0003800000 */
[----:B------:R-:W-:Y:S01]  /*23130*/  BPT.TRAP 0x1 ;  /* 0x000000040000795c */ /* 0x000fe20000300000 */
.L_x_2892:
[----:B------:R-:W-:Y:S04]  /*23140*/  BSSY B1, `(.L_x_2893) ;  /* 0x0000004000017945 */ /* 0x000fe80003800000 */
[----:B-1----:R-:W-:Y:S05]  /*23150*/  @P1 BRA `(.L_x_2894) ;  /* 0x0000000000081947 */ /* 0x002fea0003800000 */
[----:B------:R-:W1:Y:S02]  /*23160*/  SYNCS.PHASECHK.TRANS64.TRYWAIT P1, [R6+URZ+0x38850], R0 ;  /* 0x03885000060075a7 */ /* 0x000e64000802017f */
[----:B-1----:R-:W-:Y:S05]  /*23170*/  @!P1 BRA `(.L_x_2895) ;  /* 0x0000010c00889947 */ /* 0x002fea0003800000 */
.L_x_2894:
[----:B------:R-:W-:Y:S05]  /*23180*/  BSYNC B1 ;  /* 0x0000000000017941 */ /* 0x000fea0003800000 */
.L_x_2893:
[----:B01----:R-:W-:Y:S01]  /*23190*/  VIADD R0, R23, 0x400 ;  /* 0x0000040017007836 */ /* 0x003fe20000000000 */
[----:B------:R-:W-:Y:S01]  /*231a0*/  WARPGROUP.ARRIVE ;  /* 0x00000000000079c5 */ /* 0x000fe20000000000 */
[----:B------:R-:W-:Y:S02]  /*231b0*/  IMAD.MOV.U32 R3, RZ, RZ, 0x40000040 ;  /* 0x40000040ff037424 */ /* 0x000fe400078e00ff */
[----:B------:R-:W-:Y:S01]  /*231c0*/  IMAD.MOV.U32 R5, RZ, RZ, 0x40000040 ;  /* 0x40000040ff057424 */ /* 0x000fe200078e00ff */
[----:B------:R-:W-:Y:S02]  /*231d0*/  SHF.R.U32.HI R0, RZ, 0x4, R0 ;  /* 0x00000004ff007819 */ /* 0x000fe40000011600 */
[----:B------:R-:W-:Y:S02]  /*231e0*/  R2UR UR7, R3 ;  /* 0x00000000030772ca */ /* 0x000fe400000e0000 */
[----:B------:R-:W-:Y:S02]  /*231f0*/  LOP3.LUT R0, R0, 0x3fff, RZ, 0xc0, !PT ;  /* 0x00003fff00007812 */ /* 0x000fe400078ec0ff */
[----:B------:R-:W-:-:S02]  /*23200*/  MOV R3, 0x40000040 ;  /* 0x4000004000037802 */ /* 0x000fc40000000f00 */
        /* <DEDUP_REMOVED lines=37> */
.L_x_2896:
[----:B------:R-:W-:Y:S01]  /*23460*/  FMNMX.FTZ R0, R184, R11, !PT ;  /* 0x0000000bb8007209 */ /* 0x000fe20007810000 */
[----:B------:R-:W-:Y:S02]  /*23470*/  IMAD R2, R15, 0x8, R23 ;  /* 0x000000080f027824 */ /* 0x000fe400078e0217 */
[----:B------:R-:W-:Y:S01]  /*23480*/  IMAD.U32 R3, RZ, RZ, UR38 ;  /* 0x00000026ff037e24 */ /* 0x000fe2000f8e00ff */
[----:B------:R-:W-:Y:S01]  /*23490*/  FMNMX.FTZ R0, R185, R0, !PT ;  /* 0x00000000b9007209 */ /* 0x000fe20007810000 */
[----:B------:R-:W-:-:S03]  /*234a0*/  VIADD R2, R2, 0x38840 ;  /* 0x0003884002027836 */ /* 0x000fc60000000000 */
[----:B------:R-:W-:Y:S02]  /*234b0*/  FMNMX.FTZ R0, R188, R0, !PT ;  /* 0x00000000bc007209 */ /* 0x000fe40007810000 */
[----:B------:R-:W-:Y:S02]  /*234c0*/  PRMT R2, R228, 0x654, R2 ;  /* 0x00000654e4027816 */ /* 0x000fe40000000002 */
[----:B------:R-:W-:Y:S02]  /*234d0*/  FMNMX.FTZ R0, R189, R0, !PT ;  /* 0x00000000bd007209 */ /* 0x000fe40007810000 */
[----:B------:R0:W-:Y:S02]  /*234e0*/  SYNCS.ARRIVE.TRANS64.RED.A1T0 RZ, [R2+URZ], RZ ;  /* 0x000000ff02ff79a7 */ /* 0x0001e4000810043f */
        /* <DEDUP_REMOVED lines=16> */
[----:B0-----:R-:W0:Y:S02]  /*235f0*/  SHFL.BFLY PT, R2, R0, 0x2, 0x1f ;  /* 0x0c401f0000027f89 */ /* 0x001e2400000e0000 */
        /* <DEDUP_REMOVED lines=88> */
[----:B------:R-:W-:Y:S01]  /*23b80*/  FFMA.FTZ R195, R159, R3, -R10 ;  /* 0x000000039fc37223 */ /* 0x000fe2000001080a */
        /* <DEDUP_REMOVED lines=68> */
.L_x_2897:
        /* <DEDUP_REMOVED lines=8> */
[----:B------:R-:W-:Y:S01]  /*24050*/  F2FP.F16.F32.PACK_AB R209, R187, R186 ;  /* 0x000000babbd1723e */ /* 0x000fe200000000ff */
[----:B------:R-:W-:Y:S01]  /*24060*/  IMAD.MOV.U32 R8, RZ, RZ, R220 ;  /* 0x000000ffff087224 */ /* 0x000fe200078e00dc */
        /* <DEDUP_REMOVED lines=18> */
[C---:B--2---:R-:W-:Y:S02]  /*24190*/  ISETP.GT.AND P1, PT, R9.reuse, R7, PT ;  /* 0x000000070900720c */ /* 0x044fe40003f24270 */
[----:B------:R-:W-:-:S11]  /*241a0*/  IADD3 R9, R9, -0x1, RZ ;  /* 0xffffffff09097810 */ /* 0x000fd60007ffe0ff */
[----:B0-----:R-:W-:Y:S05]  /*241b0*/  @P1 BRA `(.L_x_2898) ;  /* 0xffffffb400cc1947 */ /* 0x001fea000383ffff */
.L_x_2885:
[----:B------:R-:W-:Y:S05]  /*241c0*/  BSYNC B0 ;  /* 0x0000000000007941 */ /* 0x000fea0003800000 */
.L_x_2884:
        /* <DEDUP_REMOVED lines=131> */
.L_x_2899:
[----:B------:R-:W-:Y:S02]  /*24a00*/  LEA R10, R220, R23, 0x3 ;  /* 0x00000017dc0a7211 */ /* 0x000fe400078e18ff */
[----:B------:R-:W-:-:S04]  /*24a10*/  SHF.L.U32 R0, R226, 0x1f, RZ ;  /* 0x0000001fe2007819 */ /* 0x000fc800000006ff */
[----:B------:R0:W1:Y:S01]  /*24a20*/  SYNCS.PHASECHK.TRANS64.TRYWAIT P1, [R10+URZ+0x38850], R0 ;  /* 0x038850000a0075a7 */ /* 0x000062000802017f */
[----:B------:R-:W-:Y:S05]  /*24a30*/  @!P0 BRA `(.L_x_2900) ;  /* 0x0000000000048947 */ /* 0x000fea0003800000 */
[----:B------:R-:W-:Y:S01]  /*24a40*/  BPT.TRAP 0x1 ;  /* 0x000000040000795c */ /* 0x000fe20000300000 */
.L_x_2900:
[----:B------:R-:W-:Y:S04]  /*24a50*/  BSSY B0, `(.L_x_2901) ;  /* 0x0000004000007945 */ /* 0x000fe80003800000 */
[----:B-1----:R-:W-:Y:S05]  /*24a60*/  @P1 BRA `(.L_x_2902) ;  /* 0x0000000000081947 */ /* 0x002fea0003800000 */
[----:B------:R-:W1:Y:S02]  /*24a70*/  SYNCS.PHASECHK.TRANS64.TRYWAIT P1, [R10+URZ+0x38850], R0 ;  /* 0x038850000a0075a7 */ /* 0x000e64000802017f */
[----:B-1----:R-:W-:Y:S05]  /*24a80*/  @!P1 BRA `(.L_x_2903) ;  /* 0x000000f400589947 */ /* 0x002fea0003800000 */
.L_x_2902:
[----:B------:R-:W-:Y:S05]  /*24a90*/  BSYNC B0 ;  /* 0x0000000000007941 */ /* 0x000fea0003800000 */
.L_x_2901:
[----:B------:R-:W-:Y:S01]  /*24aa0*/  VIADD R23, R23, 0x400 ;  /* 0x0000040017177836 */ /* 0x000fe20000000000 */
[----:B------:R-:W-:Y:S01]  /*24ab0*/  WARPGROUP.ARRIVE ;  /* 0x00000000000079c5 */ /* 0x000fe20000000000 */
[----:B------:R-:W-:Y:S01]  /*24ac0*/  IMAD.MOV.U32 R7, RZ, RZ, 0x40000040 ;  /* 0x40000040ff077424 */ /* 0x000fe200078e00ff */
[----:B01----:R-:W0:Y:S01]  /*24ad0*/  SHFL.BFLY PT, R0, R21, 0x2, 0x1f ;  /* 0x0c401f0015007f89 */ /* 0x003e2200000e0000 */
[----:B------:R-:W-:Y:S01]  /*24ae0*/  IMAD.MOV.U32 R9, RZ, RZ, 0x40000040 ;  /* 0x40000040ff097424 */ /* 0x000fe200078e00ff */
[----:B------:R-:W-:Y:S01]  /*24af0*/  SHF.R.U32.HI R23, RZ, 0x4, R23 ;  /* 0x00000004ff177819 */ /* 0x000fe20000011617 */
[----:B------:R-:W-:Y:S01]  /*24b00*/  IMAD.MOV.U32 R154, RZ, RZ, -0x800000 ;  /* 0xff800000ff9a7424 */ /* 0x000fe200078e00ff */
[----:B------:R-:W-:Y:S01]  /*24b10*/  R2UR UR7, R7 ;  /* 0x00000000070772ca */ /* 0x000fe200000e0000 */
[----:B------:R-:W-:Y:S01]  /*24b20*/  IMAD.MOV.U32 R153, RZ, RZ, -0x800000 ;  /* 0xff800000ff997424 */ /* 0x000fe200078e00ff */
[----:B------:R-:W-:Y:S02]  /*24b30*/  LOP3.LUT R23, R23, 0x3fff, RZ, 0xc0, !PT ;  /* 0x00003fff17177812 */ /* 0x000fe400078ec0ff */
[----:B------:R-:W-:-:S02]  /*24b40*/  MOV R7, 0x40000040 ;  /* 0x4000004000077802 */ /* 0x000fc40000000f00 */
[----:B------:R-:W-:-:S05]  /*24b50*/  LOP3.LUT R23, R23, 0x2800000, RZ, 0xfc, !PT ;  /* 0x0280000017177812 */ /* 0x000fca00078efcff */
[----:B------:R-:W-:-:S04]  /*24b60*/  IMAD R6, R220, 0xa00, R23 ;  /* 0x00000a00dc067824 */ /* 0x000fc800078e0217 */
[C---:B------:R-:W-:Y:S01]  /*24b70*/  VIADD R8, R6.reuse, 0x80 ;  /* 0x0000008006087836 */ /* 0x040fe20000000000 */
[----:B------:R-:W-:Y:S01]  /*24b80*/  R2UR UR6, R6 ;  /* 0x00000000060672ca */ /* 0x000fe200000e0000 */
[----:B0-----:R-:W-:-:S05]  /*24b90*/  FADD.FTZ R0, R0, R21 ;  /* 0x0000001500007221 */ /* 0x001fca0000010000 */
[----:B------:R-:W0:Y:S07]  /*24ba0*/  SHFL.BFLY PT, R2, R0, 0x1, 0x1f ;  /* 0x0c201f0000027f89 */ /* 0x000e2e00000e0000 */
[----:B------:R-:W-:Y:S01]  /*24bb0*/  HGMMA.64x256x16.F32 R24, R208, gdesc[UR4].tnspB, R24, gsb0 ;  /* 0x43e00004d0187df0 */ /* 0x000fe20008000818 */
[----:B------:R-:W-:Y:S02]  /*24bc0*/  R2UR UR6, R8 ;  /* 0x00000000080672ca */ /* 0x000fe400000e0000 */
[----:B------:R-:W-:Y:S01]  /*24bd0*/  R2UR UR7, R9 ;  /* 0x00000000090772ca */ /* 0x000fe200000e0000 */
[----:B------:R-:W-:Y:S01]  /*24be0*/  IMAD.MOV.U32 R9, RZ, RZ, 0x40000040 ;  /* 0x40000040ff097424 */ /* 0x000fe200078e00ff */
[----:B------:R-:W-:Y:S01]  /*24bf0*/  IADD3 R8, R6, 0x100, RZ ;  /* 0x0000010006087810 */ /* 0x000fe20007ffe0ff */
[----:B0-----:R-:W-:-:S05]  /*24c00*/  FADD.FTZ R0, R0, R2 ;  /* 0x0000000200007221 */ /* 0x001fca0000010000 */
[----:B------:R-:W-:-:S13]  /*24c10*/  FSETP.NE.FTZ.AND P1, PT, R0, RZ, PT ;  /* 0x000000ff0000720b */ /* 0x000fda0003f35000 */
[----:B------:R-:W0:Y:S02]  /*24c20*/  @P1 MUFU.LG2 R2, R0 ;  /* 0x0000000000021308 */ /* 0x000e240000000c00 */
[----:B0-----:R-:W-:Y:S01]  /*24c30*/  @P1 FMUL.FTZ R2, R2, 0.69314718246459960938 ;  /* 0x3f31721802021820 */ /* 0x001fe20000410000 */
[----:B------:R-:W-:Y:S02]  /*24c40*/  WARPGROUP.DEPBAR.LE gsb0, 0x0 ;  /* 0x00008000000079c5 */ /* 0x000fe40000010000 */
[----:B------:R-:W-:-:S06]  /*24c50*/  WARPGROUP.ARRIVE ;  /* 0x00000000000079c5 */ /* 0x000fcc0000000000 */
        /* <DEDUP_REMOVED lines=18> */
[----:B------:R-:W0:Y:S02]  /*24d80*/  SHFL.BFLY PT, R6, R20, 0x2, 0x1f ;  /* 0x0c401f0014067f89 */ /* 0x000e2400000e0000 */
[----:B0-----:R-:W-:-:S05]  /*24d90*/  FADD.FTZ R6, R6, R20 ;  /* 0x0000001406067221 */ /* 0x001fca0000010000 */
[----:B------:R-:W0:Y:S02]  /*24da0*/  SHFL.BFLY PT, R7, R6, 0x1, 0x1f ;  /* 0x0c201f0006077f89 */ /* 0x000e2400000e0000 */
[----:B0-----:R-:W-:Y:S01]  /*24db0*/  FADD.FTZ R6, R6, R7 ;  /* 0x0000000706067221 */ /* 0x001fe20000010000 */
[----:B------:R-:W-:-:S04]  /*24dc0*/  @P1 FMUL.FTZ R7, R3, 0.69314718246459960938 ;  /* 0x3f31721803071820 */ /* 0x000fc80000410000 */
[----:B------:R-:W-:Y:S01]  /*24dd0*/  FSETP.NE.FTZ.AND P2, PT, R6, RZ, PT ;  /* 0x000000ff0600720b */ /* 0x000fe20003f55000 */
[----:B------:R-:W-:Y:S01]  /*24de0*/  @P1 FFMA.FTZ R154, R7, R5, R2 ;  /* 0x00000005079a1223 */ /* 0x000fe20000010002 */
[----:B------:R-:W-:-:S06]  /*24df0*/  IMAD.MOV.U32 R2, RZ, RZ, RZ ;  /* 0x000000ffff027224 */ /* 0x000fcc00078e00ff */
[----:B------:R0:W-:Y:S05]  /*24e00*/  @P1 MUFU.RCP R2, R0 ;  /* 0x0000000000021308 */ /* 0x0001ea0000001000 */
[----:B------:R-:W-:-:S03]  /*24e10*/  @P2 FMUL.FTZ R3, R3, 0.69314718246459960938 ;  /* 0x3f31721803032820 */ /* 0x000fc60000410000 */
[----:B------:R-:W1:Y:S01]  /*24e20*/  @P2 MUFU.LG2 R5, R6 ;  /* 0x0000000600052308 */ /* 0x000e620000000c00 */
[----:B0-----:R-:W-:-:S07]  /*24e30*/  IMAD.MOV.U32 R0, RZ, RZ, RZ ;  /* 0x000000ffff007224 */ /* 0x001fce00078e00ff */
[----:B------:R0:W2:Y:S01]  /*24e40*/  @P2 MUFU.RCP R0, R6 ;  /* 0x0000000600002308 */ /* 0x0000a20000001000 */
[----:B-1----:R-:W-:-:S04]  /*24e50*/  @P2 FMUL.FTZ R5, R5, 0.69314718246459960938 ;  /* 0x3f31721805052820 */ /* 0x002fc80000410000 */
[----:B------:R-:W-:Y:S01]  /*24e60*/  @P2 FFMA.FTZ R153, R3, R4, R5 ;  /* 0x0000000403992223 */ /* 0x000fe20000010005 */
[----:B------:R-:W-:Y:S02]  /*24e70*/  WARPGROUP.DEPBAR.LE gsb0, 0x0 ;  /* 0x00008000000079c5 */ /* 0x000fe40000010000 */
[----:B------:R-:W-:-:S06]  /*24e80*/  WARPGROUP.ARRIVE ;  /* 0x00000000000079c5 */ /* 0x000fcc0000000000 */
[----:B------:R-:W-:Y:S03]  /*24e90*/  HGMMA.64x256x16.F32 R24, R192, gdesc[UR4].tnspB, R24, gsb0 ;  /* 0x43e00004c0187df0 */ /* 0x000fe60008000818 */
[----:B------:R-:W-:Y:S02]  /*24ea0*/  WARPGROUP.DEPBAR.LE gsb0, 0x0 ;  /* 0x00008000000079c5 */ /* 0x000fe40000010000 */
[----:B0-2---:R-:W-:Y:S05]  /*24eb0*/  @!P0 BRA `(.L_x_2904) ;  /* 0x0000000000048947 */ /* 0x005fea0003800000 */
[----:B------:R-:W-:Y:S01]  /*24ec0*/  BPT.TRAP 0x1 ;  /* 0x000000040000795c */ /* 0x000fe20000300000 */
.L_x_2904:
[----:B------:R-:W2:Y:S01]  /*24ed0*/  LDL.LU R3, [R1+0x94] ;  /* 0x0000940001037983 */ /* 0x000ea20000300800 */
[----:B------:R-:W-:Y:S01]  /*24ee0*/  IADD3 R10, R10, 0x38860, RZ ;  /* 0x000388600a0a7810 */ /* 0x000fe20007ffe0ff */
[----:B------:R-:W-:Y:S02]  /*24ef0*/  VIADD R220, R220, 0x1 ;  /* 0x00000001dcdc7836 */ /* 0x000fe40000000000 */
[-C--:B------:R-:W-:Y:S01]  /*24f00*/  FMUL.FTZ R26, R26, R0.reuse ;  /* 0x000000001a1a7220 */ /* 0x080fe20000410000 */
[-C--:B------:R-:W-:Y:S01]  /*24f10*/  FMUL.FTZ R27, R27, R0.reuse ;  /* 0x000000001b1b7220 */ /* 0x080fe20000410000 */
[----:B------:R-:W-:Y:S01]  /*24f20*/  PRMT R10, R228, 0x654, R10 ;  /* 0x00000654e40a7816 */ /* 0x000fe2000000000a */
[-C--:B------:R-:W-:Y:S01]  /*24f30*/  FMUL.FTZ R30, R30, R0.reuse ;  /* 0x000000001e1e7220 */ /* 0x080fe20000410000 */
[----:B------:R-:W-:Y:S01]  /*24f40*/  ISETP.NE.AND P1, PT, R220, 0x2, PT ;  /* 0x00000002dc00780c */ /* 0x000fe20003f25270 */
[-C--:B------:R-:W-:Y:S01]  /*24f50*/  FMUL.FTZ R31, R31, R0.reuse ;  /* 0x000000001f1f7220 */ /* 0x080fe20000410000 */
[----:B------:R1:W-:Y:S01]  /*24f60*/  SYNCS.ARRIVE.TRANS64.RED.A1T0 RZ, [R10+URZ], RZ ;  /* 0x000000ff0aff79a7 */ /* 0x0003e2000810043f */
        /* <DEDUP_REMOVED lines=60> */
[----:B------:R-:W-:Y:S01]  /*25330*/  SEL R0, RZ, 0x1, P1 ;  /* 0x00000001ff007807 */ /* 0x000fe20000800000 */
        /* <DEDUP_REMOVED lines=65> */
[----:B------:R-:W-:Y:S02]  /*25750*/  LOP3.LUT R226, R226, R0, RZ, 0x3c, !PT ;  /* 0x00000000e2e27212 */ /* 0x000fe400078e3cff */
[----:B------:R-:W-:Y:S01]  /*25760*/  SEL R220, R220, RZ, P1 ;  /* 0x000000ffdcdc7207 */ /* 0x000fe20000800000 */
[----:B--2---:R-:W-:-:S05]  /*25770*/  VIADD R3, R3, 0x1 ;  /* 0x0000000103037836 */ /* 0x004fca0000000000 */
[----:B------:R1:W-:Y:S03]  /*25780*/  STL [R1+0x94], R3 ;  /* 0x0000940301007387 */ /* 0x0003e60000100800 */
.L_x_2781:
[----:B------:R-:W2:Y:S08]  /*25790*/  S2UR UR4, SR_CgaCtaId ;  /* 0x00000000000479c3 */ /* 0x000eb00000008800 */
[----:B------:R-:W-:Y:S01]  /*257a0*/  BAR.SYNC.DEFER_BLOCKING 0x5, 0x180 ;  /* 0x0146000000007b1d */ /* 0x000fe20000010000 */
[----:B------:R-:W-:-:S05]  /*257b0*/  MOV R23, 0x400 ;  /* 0x0000040000177802 */ /* 0x000fca0000000f00 */
[----:B------:R-:W-:Y:S01]  /*257c0*/  BSSY B0, `(.L_x_2905) ;  /* 0x0000477000007945 */ /* 0x000fe20003800000 */
[----:B--2---:R-:W-:-:S05]  /*257d0*/  IMAD.U32 R228, RZ, RZ, UR4 ;  /* 0x00000004ffe47e24 */ /* 0x004fca000f8e00ff */
[----:B------:R-:W-:-:S05]  /*257e0*/  LEA R23, R228, R23, 0x18 ;  /* 0x00000017e4177211 */ /* 0x000fca00078ec0ff */
[----:B------:R2:W3:Y:S01]  /*257f0*/  LDS.128 R4, [R23+0x388d0] ;  /* 0x0388d00017047984 */ /* 0x0004e20000000c00 */
[----:B------:R-:W-:Y:S06]  /*25800*/  BAR.ARV 0x4, 0x180 ;  /* 0x0106000000007b1d */ /* 0x000fec0000002000 */
[----:B------:R-:W-:Y:S05]  /*25810*/  @P0 BRA `(.L_x_2906) ;  /* 0x0000003800200947 */ /* 0x000fea0003800000 */
[----:B------:R-:W4:Y:S01]  /*25820*/  LDL R2, [R1+0x1c4] ;  /* 0x0001c40001027983 */ /* 0x000f220000100800 */
[----:B------:R-:W2:Y:S01]  /*25830*/  S2R R0, SR_SWINHI ;  /* 0x0000000000007919 */ /* 0x000ea20000002f00 */
[----:B01----:R-:W-:Y:S01]  /*25840*/  F2FP.F16.F32.PACK_AB R10, R29, R28 ;  /* 0x0000001c1d0a723e */ /* 0x003fe200000000ff */
[----:B------:R-:W-:Y:S01]  /*25850*/  ULDC.64 UR6, c[0x0][0xc00] ;  /* 0x0003000000067ab9 */ /* 0x000fe20000000a00 */
[----:B------:R-:W-:Y:S01]  /*25860*/  F2FP.F16.F32.PACK_AB R11, R31, R30 ;  /* 0x0000001e1f0b723e */ /* 0x000fe200000000ff */
[----:B------:R-:W4:Y:S01]  /*25870*/  LDL.LU R155, [R1+0x8c] ;  /* 0x00008c00019b7983 */ /* 0x000f220000300800 */
[----:B------:R-:W-:Y:S01]  /*25880*/  F2FP.F16.F32.PACK_AB R12, R33, R32 ;  /* 0x00000020210c723e */ /* 0x000fe200000000ff */
[----:B------:R-:W-:Y:S01]  /*25890*/  ULDC.64 UR4, c[0x0][0xc08] ;  /* 0x0003020000047ab9 */ /* 0x000fe20000000a00 */
[----:B------:R-:W-:Y:S01]  /*258a0*/  F2FP.F16.F32.PACK_AB R13, R35, R34 ;  /* 0x00000022230d723e */ /* 0x000fe200000000ff */
[----:B-----5:R-:W4:Y:S01]  /*258b0*/  LDL.LU R152, [R1+0x90] ;  /* 0x0000900001987983 */ /* 0x020f220000300800 */
[----:B------:R-:W-:-:S02]  /*258c0*/  F2FP.F16.F32.PACK_AB R14, R37, R36 ;  /* 0x00000024250e723e */ /* 0x000fc400000000ff */
[----:B------:R-:W-:Y:S01]  /*258d0*/  F2FP.F16.F32.PACK_AB R15, R39, R38 ;  /* 0x00000026270f723e */ /* 0x000fe200000000ff */
[----:B---3--:R-:W3:Y:S01]  /*258e0*/  LDL.LU R4, [R1+0x84] ;  /* 0x0000840001047983 */ /* 0x008ee20000300800 */
[----:B------:R-:W-:Y:S02]  /*258f0*/  MOV R20, R23 ;  /* 0x0000001700147202 */ /* 0x000fe40000000f00 */
[----:B--2---:R-:W-:Y:S01]  /*25900*/  MOV R21, R0 ;  /* 0x0000000000157202 */ /* 0x004fe20000000f00 */
[----:B------:R-:W-:Y:S02]  /*25910*/  BAR.SYNC.DEFER_BLOCKING 0x1, 0x100 ;  /* 0x0044000000007b1d */ /* 0x000fe40000010000 */
[----:B----4-:R-:W-:-:S03]  /*25920*/  IMAD.WIDE R2, R2, 0x2, R20 ;  /* 0x0000000202027825 */ /* 0x010fc600078e0214 */
        /* <DEDUP_REMOVED lines=160> */
[----:B------:R-:W-:Y:S01]  /*26330*/  IMAD.X R3, RZ, RZ, R3, P0 ;  /* 0x000000ffff037224 */ /* 0x000fe200000e0603 */
[----:B------:R-:W-:Y:S02]  /*26340*/  IADD3 R10, P0, R155, UR6, RZ ;  /* 0x000000069b0a7c10 */ /* 0x000fe4000ff1e0ff */
[----:B------:R-:W-:Y:S02]  /*26350*/  SHF.R.U64 R2, R2, 0x3, RZ ;  /* 0x0000000302027819 */ /* 0x000fe400000012ff */
[----:B------:R-:W-:Y:S02]  /*26360*/  IADD3.X R11, R152, UR7, RZ, P0, !PT ;  /* 0x00000007980b7c10 */ /* 0x000fe400087fe4ff */
[----:B------:R-:W-:Y:S02]  /*26370*/  ISETP.NE.U32.AND P0, PT, RZ, UR4, PT ;  /* 0x00000004ff007c0c */ /* 0x000fe4000bf05070 */
[----:B------:R-:W-:-:S02]  /*26380*/  LOP3.LUT R2, R2, R0, RZ, 0x3c, !PT ;  /* 0x0000000002027212 */ /* 0x000fc400078e3cff */
[----:B------:R-:W-:Y:S02]  /*26390*/  ISETP.NE.AND.EX P0, PT, RZ, UR5, PT, P0 ;  /* 0x00000005ff007c0c */ /* 0x000fe4000bf05300 */
[----:B------:R-:W-:Y:S02]  /*263a0*/  MOV R2, R2 ;  /* 0x0000000200027202 */ /* 0x000fe40000000f00 */
[----:B------:R-:W-:Y:S02]  /*263b0*/  F2FP.F16.F32.PACK_AB R12, R145, R144 ;  /* 0x00000090910c723e */ /* 0x000fe400000000ff */
[----:B------:R-:W-:Y:S02]  /*263c0*/  F2FP.F16.F32.PACK_AB R13, R147, R146 ;  /* 0x00000092930d723e */ /* 0x000fe400000000ff */
[----:B------:R-:W-:Y:S02]  /*263d0*/  F2FP.F16.F32.PACK_AB R14, R149, R148 ;  /* 0x00000094950e723e */ /* 0x000fe400000000ff */
[----:B------:R-:W-:-:S05]  /*263e0*/  F2FP.F16.F32.PACK_AB R15, R151, R150 ;  /* 0x00000096970f723e */ /* 0x000fca00000000ff */
[----:B------:R0:W-:Y:S01]  /*263f0*/  STSM.16.M88.4 [R2], R12 ;  /* 0x0000000c02007844 */ /* 0x0001e20000000200 */
[----:B------:R-:W-:Y:S01]  /*26400*/  BAR.SYNC.DEFER_BLOCKING 0x1, 0x100 ;  /* 0x0044000000007b1d */ /* 0x000fe20000010000 */
[----:B------:R-:W-:-:S04]  /*26410*/  @P0 IADD3 R8, P2, R155, UR4, RZ ;  /* 0x000000049b080c10 */ /* 0x000fc8000ff5e0ff */
[----:B------:R-:W-:Y:S01]  /*26420*/  @P0 IADD3.X R9, R152, UR5, RZ, P2, !PT ;  /* 0x0000000598090c10 */ /* 0x000fe200097fe4ff */
[----:B------:R-:W-:Y:S01]  /*26430*/  ULDC UR4, c[0x0][0xa88] ;  /* 0x0002a20000047ab9 */ /* 0x000fe20000000800 */
[C---:B---3--:R-:W-:Y:S01]  /*26440*/  ISETP.NE.AND P2, PT, R4.reuse, RZ, PT ;  /* 0x000000ff0400720c */ /* 0x048fe20003f45270 */
[----:B------:R-:W-:Y:S01]  /*26450*/  IMAD.U32 R0, RZ, RZ, UR4 ;  /* 0x00000004ff007e24 */ /* 0x000fe2000f8e00ff */
[----:B------:R-:W-:Y:S02]  /*26460*/  ULDC UR4, c[0x0][0xad4] ;  /* 0x0002b50000047ab9 */ /* 0x000fe40000000800 */
[----:B0-----:R-:W-:Y:S01]  /*26470*/  SEL R2, R4, UR4, P2 ;  /* 0x0000000404027c07 */ /* 0x001fe20009000000 */
[----:B------:R-:W-:-:S03]  /*26480*/  IMAD.MOV.U32 R15, RZ, RZ, 0x9b8 ;  /* 0x000009b8ff0f7424 */ /* 0x000fc600078e00ff */
[----:B------:R-:W-:Y:S01]  /*26490*/  ISETP.GT.AND P2, PT, R2, 0x1, PT ;  /* 0x000000010200780c */ /* 0x000fe20003f44270 */
[----:B------:R-:W-:-:S03]  /*264a0*/  ULDC.64 UR8, c[0x0][0x208] ;  /* 0x0000820000087ab9 */ /* 0x000fc60000000a00 */
[----:B------:R-:W-:Y:S01]  /*264b0*/  SEL R15, R15, 0x978, P2 ;  /* 0x000009780f0f7807 */ /* 0x000fe20001000000 */
[----:B------:R0:W5:Y:S03]  /*264c0*/  @P0 LDG.E R0, desc[UR8][R8.64] ;  /* 0x0000000808000981 */ /* 0x000166000c1e1900 */
[----:B------:R1:W2:Y:S08]  /*264d0*/  LDC.64 R12, c[0x0][R15+0x220] ;  /* 0x000088000f0c7b82 */ /* 0x0002b00000000a00 */
        /* <DEDUP_REMOVED lines=8> */
[----:B-----5:R-:W3:Y:S04]  /*26560*/  LDG.E R0, desc[UR4][R10.64] ;  /* 0x000000040a007981 */ /* 0x020ee8000c1e1900 */
[----:B-1----:R-:W3:Y:S02]  /*26570*/  LDG.E R10, desc[UR4][R10.64+0x4] ;  /* 0x000004040a0a7981 */ /* 0x002ee4000c1e1900 */
[----:B---3--:R-:W-:-:S07]  /*26580*/  IMAD.IADD R0, R10, 0x1, -R0 ;  /* 0x000000010a007824 */ /* 0x008fce00078e0a00 */
.L_x_2907:
[----:B------:R-:W3:Y:S01]  /*26590*/  LDL.LU R2, [R1+0x88] ;  /* 0x0000880001027983 */ /* 0x000ee20000300800 */
[----:B------:R-:W4:Y:S03]  /*265a0*/  LDC R156, c[0x0][0xbe8] ;  /* 0x0002fa00ff9c7b82 */ /* 0x000f260000000800 */
[----:B------:R-:W2:Y:S04]  /*265b0*/  LDL.LU R4, [R1+0x118] ;  /* 0x0001180001047983 */ /* 0x000ea80000300800 */
[----:B------:R-:W2:Y:S04]  /*265c0*/  LDL R157, [R1+0x98] ;  /* 0x00009800019d7983 */ /* 0x000ea80000100800 */
[----:B------:R-:W2:Y:S04]  /*265d0*/  LDL R155, [R1+0x78] ;  /* 0x00007800019b7983 */ /* 0x000ea80000100800 */
[----:B------:R-:W2:Y:S04]  /*265e0*/  LDL R158, [R1+0x68] ;  /* 0x00006800019e7983 */ /* 0x000ea80000100800 */
[----:B------:R-:W2:Y:S04]  /*265f0*/  LDL R160, [R1+0x1c0] ;  /* 0x0001c00001a07983 */ /* 0x000ea80000100800 */
[----:B------:R-:W2:Y:S01]  /*26600*/  LDL R159, [R1+0x130] ;  /* 0x00013000019f7983 */ /* 0x000ea20000100800 */
[----:B-1----:R-:W1:Y:S01]  /*26610*/  LDC.64 R10, c[0x0][R15+0x228] ;  /* 0x00008a000f0a7b82 */ /* 0x002e620000000a00 */
[----:B------:R-:W-:-:S02]  /*26620*/  ISETP.NE.U32.AND P0, PT, RZ, UR6, PT ;  /* 0x00000006ff007c0c */ /* 0x000fc4000bf05070 */
[----:B----4-:R-:W-:Y:S02]  /*26630*/  ISETP.NE.AND P1, PT, R156, 0x1, PT ;  /* 0x000000019c00780c */ /* 0x010fe40003f25270 */
[----:B------:R-:W-:Y:S01]  /*26640*/  ISETP.NE.AND.EX P0, PT, RZ, UR7, PT, P0 ;  /* 0x00000007ff007c0c */ /* 0x000fe2000bf05300 */
[-C--:B0-----:R-:W-:Y:S02]  /*26650*/  IMAD R14, R9, R224.reuse, RZ ;  /* 0x000000e0090e7224 */ /* 0x081fe400078e02ff */
[----:B------:R-:W-:-:S05]  /*26660*/  IMAD.WIDE.U32 R8, R8, R224, RZ ;  /* 0x000000e008087225 */ /* 0x000fca00078e00ff */
[----:B------:R-:W-:-:S03]  /*26670*/  IADD3 R14, R9, R14, RZ ;  /* 0x0000000e090e7210 */ /* 0x000fc60007ffe0ff */
[----:B------:R-:W0:Y:S01]  /*26680*/  @P1 LDC R9, c[0x0][0xbec] ;  /* 0x0002fb00ff091b82 */ /* 0x000e220000000800 */
[----:B-----5:R-:W-:Y:S01]  /*26690*/  IMAD R0, R0, R156, RZ ;  /* 0x0000009c00007224 */ /* 0x020fe200078e02ff */
[----:B------:R-:W-:Y:S01]  /*266a0*/  ULDC.64 UR4, c[0x0][0x208] ;  /* 0x0000820000047ab9 */ /* 0x000fe20000000a00 */
[----:B---3--:R-:W-:Y:S02]  /*266b0*/  SEL R2, R2, RZ, !P0 ;  /* 0x000000ff02027207 */ /* 0x008fe40004000000 */
[----:B--2---:R-:W-:-:S03]  /*266c0*/  SEL R4, R4, RZ, !P0 ;  /* 0x000000ff04047207 */ /* 0x004fc60004000000 */
[----:B------:R-:W-:-:S04]  /*266d0*/  IMAD R13, R13, R2, RZ ;  /* 0x000000020d0d7224 */ /* 0x000fc800078e02ff */
[C---:B------:R-:W-:Y:S02]  /*266e0*/  IMAD R4, R12.reuse, R4, R13 ;  /* 0x000000040c047224 */ /* 0x040fe400078e020d */
[----:B------:R-:W-:-:S03]  /*266f0*/  IMAD.WIDE.U32 R12, R12, R2, RZ ;  /* 0x000000020c0c7225 */ /* 0x000fc600078e00ff */
[----:B------:R-:W-:Y:S02]  /*26700*/  IADD3 R12, P0, P3, R12, R8, R3 ;  /* 0x000000080c0c7210 */ /* 0x000fe40007b1e003 */
[----:B------:R-:W2:Y:S01]  /*26710*/  @P1 LDC R8, c[0x0][0xbf0] ;  /* 0x0002fc00ff081b82 */ /* 0x000ea20000000800 */
[----:B------:R-:W-:Y:S01]  /*26720*/  IMAD.IADD R13, R13, 0x1, R4 ;  /* 0x000000010d0d7824 */ /* 0x000fe200078e0204 */
[----:B------:R-:W-:-:S05]  /*26730*/  SEL R4, R157, RZ, P2 ;  /* 0x000000ff9d047207 */ /* 0x000fca0001000000 */
[-C--:B-1----:R-:W-:Y:S02]  /*26740*/  IMAD R152, R11, R4.reuse, RZ ;  /* 0x000000040b987224 */ /* 0x082fe400078e02ff */
[----:B------:R-:W-:Y:S01]  /*26750*/  IMAD.WIDE.U32 R10, R10, R4, RZ ;  /* 0x000000040a0a7225 */ /* 0x000fe200078e00ff */
[----:B------:R-:W-:-:S04]  /*26760*/  SHF.R.S32.HI R4, RZ, 0x1f, R3 ;  /* 0x0000001fff047819 */ /* 0x000fc80000011403 */
[----:B------:R-:W-:Y:S01]  /*26770*/  IADD3.X R13, R13, R14, R4, P0, P3 ;  /* 0x0000000e0d0d7210 */ /* 0x000fe200007e6404 */
[----:B------:R-:W-:-:S04]  /*26780*/  IMAD.IADD R14, R155, 0x1, R158 ;  /* 0x000000019b0e7824 */ /* 0x000fc800078e029e */
[----:B0-----:R-:W-:-:S04]  /*26790*/  @P1 IMAD.HI.U32 R9, R14, R9, RZ ;  /* 0x000000090e091227 */ /* 0x001fc800078e00ff */
[----:B------:R-:W-:Y:S01]  /*267a0*/  IMAD.MOV.U32 R155, RZ, RZ, R14 ;  /* 0x000000ffff9b7224 */ /* 0x000fe200078e000e */
[----:B--2---:R-:W-:Y:S02]  /*267b0*/  @P1 SHF.R.U32.HI R155, RZ, R8, R9 ;  /* 0x00000008ff9b1219 */ /* 0x004fe40000011609 */
[----:B------:R0:W1:Y:S03]  /*267c0*/  LDC.64 R8, c[0x0][R15+0x210] ;  /* 0x000084000f087b82 */ /* 0x0000660000000a00 */
[----:B0-----:R-:W-:-:S04]  /*267d0*/  IMAD.MOV R15, RZ, RZ, -R155 ;  /* 0x000000ffff0f7224 */ /* 0x001fc800078e0a9b */
[----:B------:R-:W-:Y:S01]  /*267e0*/  IMAD R15, R156, R15, R14 ;  /* 0x0000000f9c0f7224 */ /* 0x000fe200078e020e */
[----:B------:R-:W-:Y:S01]  /*267f0*/  IADD3 R10, P0, P3, R155, R12, R10 ;  /* 0x0000000c9b0a7210 */ /* 0x000fe20007b1e00a */
[----:B------:R-:W-:Y:S01]  /*26800*/  IMAD.IADD R152, R11, 0x1, R152 ;  /* 0x000000010b987824 */ /* 0x000fe200078e0298 */
[----:B------:R-:W-:Y:S02]  /*26810*/  SHF.R.S32.HI R11, RZ, 0x1f, R155 ;  /* 0x0000001fff0b7819 */ /* 0x000fe4000001149b */
[----:B------:R-:W-:Y:S02]  /*26820*/  SHF.R.S32.HI R12, RZ, 0x1f, R15 ;  /* 0x0000001fff0c7819 */ /* 0x000fe4000001140f */
[----:B------:R-:W-:Y:S01]  /*26830*/  IADD3.X R11, R11, R13, R152, P0, P3 ;  /* 0x0000000d0b0b7210 */ /* 0x000fe200007e6498 */
[----:B-1----:R-:W-:-:S04]  /*26840*/  IMAD R9, R9, R15, RZ ;  /* 0x0000000f09097224 */ /* 0x002fc800078e02ff */
[C---:B------:R-:W-:Y:S02]  /*26850*/  IMAD R9, R8.reuse, R12, R9 ;  /* 0x0000000c08097224 */ /* 0x040fe400078e0209 */
[----:B------:R-:W0:Y:S01]  /*26860*/  LDC.64 R12, c[0x0][0xba8] ;  /* 0x0002ea00ff0c7b82 */ /* 0x000e220000000a00 */
[----:B------:R-:W-:-:S07]  /*26870*/  IMAD.WIDE.U32 R10, R8, R15, R10 ;  /* 0x0000000f080a7225 */ /* 0x000fce00078e000a */
[----:B0-----:R-:W0:Y:S08]  /*26880*/  @!P2 LDC R12, c[0x0][0xb50] ;  /* 0x0002d400ff0cab82 */ /* 0x001e300000000800 */
[----:B------:R-:W1:Y:S01]  /*26890*/  @!P2 LDC R13, c[0x0][0xb54] ;  /* 0x0002d500ff0dab82 */ /* 0x000e620000000800 */
[----:B------:R-:W-:Y:S02]  /*268a0*/  IADD3 R9, R11, R9, RZ ;  /* 0x000000090b097210 */ /* 0x000fe40007ffe0ff */
[----:B0-----:R-:W-:-:S04]  /*268b0*/  LEA R12, P0, R10, R12, 0x2 ;  /* 0x0000000c0a0c7211 */ /* 0x001fc800078010ff */
[----:B-1----:R-:W-:Y:S01]  /*268c0*/  LEA.HI.X R13, R10, R13, R9, 0x2, P0 ;  /* 0x0000000d0a0d7211 */ /* 0x002fe200000f1409 */
[----:B------:R-:W-:Y:S04]  /*268d0*/  SHFL.IDX PT, R8, R12, RZ, 0x1c1f ;  /* 0x001c1fff0c087589 */ /* 0x000fe800000e0000 */
[----:B------:R-:W0:Y:S04]  /*268e0*/  SHFL.IDX PT, R9, R13, RZ, 0x1c1f ;  /* 0x001c1fff0d097589 */ /* 0x000e2800000e0000 */
[----:B------:R-:W-:Y:S04]  /*268f0*/  SHFL.IDX PT, R10, R12, 0x1, 0x1c1f ;  /* 0x003c1f000c0a7f89 */ /* 0x000fe800000e0000 */
[----:B------:R1:W2:Y:S01]  /*26900*/  SHFL.IDX PT, R11, R13, 0x1, 0x1c1f ;  /* 0x003c1f000d0b7f89 */ /* 0x0002a200000e0000 */
[----:B------:R-:W-:Y:S01]  /*26910*/  LOP3.LUT P0, RZ, R159, 0x3, RZ, 0xc0, !PT ;  /* 0x000000039fff7812 */ /* 0x000fe2000780c0ff */
[----:B-1----:R-:W-:-:S04]  /*26920*/  IMAD.IADD R13, R160, 0x1, R158 ;  /* 0x00000001a00d7824 */ /* 0x002fc800078e029e */
[C---:B------:R-:W-:Y:S01]  /*26930*/  VIADD R12, R13.reuse, 0x8 ;  /* 0x000000080d0c7836 */ /* 0x040fe20000000000 */
[----:B------:R-:W-:-:S04]  /*26940*/  ISETP.GE.OR P3, PT, R13, R0, P0 ;  /* 0x000000000d00720c */ /* 0x000fc80000766670 */
[----:B------:R-:W-:-:S09]  /*26950*/  ISETP.GE.OR P0, PT, R12, R0, P0 ;  /* 0x000000000c00720c */ /* 0x000fd20000706670 */
[----:B0-----:R0:W-:Y:S04]  /*26960*/  @!P3 ST.E desc[UR4][R8.64], R154 ;  /* 0x0000009a0800b985 */ /* 0x0011e8000c101904 */
[----:B--2---:R0:W-:Y:S01]  /*26970*/  @!P0 ST.E desc[UR4][R10.64], R153 ;  /* 0x000000990a008985 */ /* 0x0041e2000c101904 */
[----:B------:R-:W-:Y:S05]  /*26980*/  @P2 BRA `(.L_x_2908) ;  /* 0x0000000c00e02947 */ /* 0x000fea0003800000 */
[----:B------:R-:W0:Y:S01]  /*26990*/  LDL R159, [R1+0x80] ;  /* 0x00008000019f7983 */ /* 0x000e220000100800 */
[----:B------:R-:W1:Y:S01]  /*269a0*/  @P1 LDC R85, c[0x0][0xbec] ;  /* 0x0002fb00ff551b82 */ /* 0x000e620000000800 */
[----:B------:R-:W-:-:S07]  /*269b0*/  ULDC.64 UR4, c[0x0][0x208] ;  /* 0x0000820000047ab9 */ /* 0x000fce0000000a00 */
[----:B------:R-:W2:Y:S01]  /*269c0*/  @P1 LDC R82, c[0x0][0xbf0] ;  /* 0x0002fc00ff521b82 */ /* 0x000ea20000000800 */
[----:B------:R-:W-:Y:S01]  /*269d0*/  SHF.R.S32.HI R83, RZ, 0x1f, R2 ;  /* 0x0000001fff537819 */ /* 0x000fe20000011402 */
[----:B------:R-:W-:Y:S01]  /*269e0*/  BSSY B1, `(.L_x_2909) ;  /* 0x00000aa000017945 */ /* 0x000fe20003800000 */
[----:B0-----:R-:W-:-:S04]  /*269f0*/  IMAD R9, R225, 0x8, R159 ;  /* 0x00000008e1097824 */ /* 0x001fc800078e029f */
        /* <DEDUP_REMOVED lines=38> */
[----:B------:R-:W-:Y:S01]  /*26c60*/  LOP3.LUT R32, R32, R33, RZ, 0x3c, !PT ;  /* 0x0000002120207212 */ /* 0x000fe200078e3cff */
[--C-:B------:R-:W-:Y:S01]  /*26c70*/  IMAD.X R33, RZ, RZ, R21.reuse, P0 ;  /* 0x000000ffff217224 */ /* 0x100fe200000e0615 */
        /* <DEDUP_REMOVED lines=9> */
[----:B------:R-:W-:Y:S01]  /*26d10*/  IADD3.X R41, RZ, R21, RZ, P5, !PT ;  /* 0x00000015ff297210 */ /* 0x000fe20002ffe4ff */
[----:B------:R-:W5:Y:S01]  /*26d20*/  LD.E.128 R32, desc[UR4][R32.64] ;  /* 0x0000000420207980 */ /* 0x000f62000c101d00 */
[----:B------:R-:W-:-:S02]  /*26d30*/  IADD3 R57, P0, R20, 0xa000, RZ ;  /* 0x0000a00014397810 */ /* 0x000fc40007f1e0ff */
[C---:B------:R-:W-:Y:S01]  /*26d40*/  IADD3 R61, P6, R20.reuse, 0xb000, RZ ;  /* 0x0000b000143d7810 */ /* 0x040fe20007fde0ff */
        /* <DEDUP_REMOVED lines=13> */
[----:B------:R-:W-:Y:S01]  /*26e20*/  LOP3.LUT R72, R73, 0x380, RZ, 0xc0, !PT ;  /* 0x0000038049487812 */ /* 0x000fe200078ec0ff */
[----:B------:R-:W5:Y:S01]  /*26e30*/  LD.E.128 R52, desc[UR4][R52.64] ;  /* 0x0000000434347980 */ /* 0x000f62000c101d00 */
        /* <DEDUP_REMOVED lines=19> */
[----:B------:R-:W5:Y:S01]  /*26f70*/  LD.E.128 R56, desc[UR4][R56.64] ;  /* 0x0000000438387980 */ /* 0x000f62000c101d00 */
[----:B------:R-:W-:-:S02]  /*26f80*/  IADD3.X R61, RZ, R21, RZ, P6, !PT ;  /* 0x00000015ff3d7210 */ /* 0x000fc400037fe4ff */
[----:B------:R-:W-:Y:S01]  /*26f90*/  MOV R9, R21 ;  /* 0x0000001500097202 */ /* 0x000fe20000000f00 */
[----:B------:R-:W5:Y:S01]  /*26fa0*/  LD.E.128 R64, desc[UR4][R64.64] ;  /* 0x0000000440407980 */ /* 0x000f62000c101d00 */
[----:B------:R-:W-:-:S03]  /*26fb0*/  LOP3.LUT R76, R10, R11, RZ, 0x3c, !PT ;  /* 0x0000000b0a4c7212 */ /* 0x000fc600078e3cff */
        /* <DEDUP_REMOVED lines=17> */
[----:B------:R-:W-:Y:S02]  /*270d0*/  IMAD.IADD R21, R21, 0x1, R81 ;  /* 0x0000000115157824 */ /* 0x000fe400078e0251 */
[----:B------:R-:W-:Y:S02]  /*270e0*/  IMAD.IADD R80, R158, 0x1, R80 ;  /* 0x000000019e507824 */ /* 0x000fe400078e0250 */
[----:B------:R-:W-:-:S04]  /*270f0*/  IMAD.WIDE.U32 R20, R224, UR4, R20 ;  /* 0x00000004e0147c25 */ /* 0x000fc8000f8e0014 */
[----:B------:R-:W-:Y:S01]  /*27100*/  IMAD R21, R224, UR5, R21 ;  /* 0x00000005e0157c24 */ /* 0x000fe2000f8e0215 */
[----:B------:R-:W-:Y:S01]  /*27110*/  ULDC.64 UR4, c[0x0][0xaf0] ;  /* 0x0002bc0000047ab9 */ /* 0x000fe20000000a00 */
[----:B-1----:R-:W-:-:S04]  /*27120*/  @P1 IMAD.HI.U32 R3, R80, R85, RZ ;  /* 0x0000005550031227 */ /* 0x002fc800078e00ff */
[----:B------:R-:W-:Y:S02]  /*27130*/  IMAD R83, R83, UR4, RZ ;  /* 0x0000000453537c24 */ /* 0x000fe4000f8e02ff */
[----:B------:R-:W-:Y:S01]  /*27140*/  IMAD.MOV.U32 R81, RZ, RZ, R80 ;  /* 0x000000ffff517224 */ /* 0x000fe200078e0050 */
[----:B--2---:R-:W-:Y:S01]  /*27150*/  @P1 SHF.R.U32.HI R81, RZ, R82, R3 ;  /* 0x00000052ff511219 */ /* 0x004fe20000011603 */
[C---:B------:R-:W-:Y:S02]  /*27160*/  IMAD R83, R2.reuse, UR5, R83 ;  /* 0x0000000502537c24 */ /* 0x040fe4000f8e0253 */
[----:B------:R-:W-:Y:S01]  /*27170*/  IMAD.WIDE.U32 R2, R2, UR4, R20 ;  /* 0x0000000402027c25 */ /* 0x000fe2000f8e0014 */
[----:B------:R-:W-:Y:S01]  /*27180*/  IADD3 R21, -R81, RZ, RZ ;  /* 0x000000ff51157210 */ /* 0x000fe20007ffe1ff */
[----:B------:R-:W-:Y:S01]  /*27190*/  ULDC.64 UR4, c[0x0][0xae0] ;  /* 0x0002b80000047ab9 */ /* 0x000fe20000000a00 */
[----:B------:R-:W-:Y:S01]  /*271a0*/  SHF.R.S32.HI R4, RZ, 0x1f, R81 ;  /* 0x0000001fff047819 */ /* 0x000fe20000011451 */
[----:B------:R-:W-:-:S02]  /*271b0*/  IMAD.IADD R3, R3, 0x1, R83 ;  /* 0x0000000103037824 */ /* 0x000fc400078e0253 */
[----:B------:R-:W-:Y:S02]  /*271c0*/  IMAD R21, R156, R21, R80 ;  /* 0x000000159c157224 */ /* 0x000fe400078e0250 */
[----:B------:R-:W-:Y:S02]  /*271d0*/  IMAD R4, R4, UR4, RZ ;  /* 0x0000000404047c24 */ /* 0x000fe4000f8e02ff */
[----:B------:R-:W-:Y:S01]  /*271e0*/  IMAD.WIDE.U32 R2, R81, UR4, R2 ;  /* 0x0000000451027c25 */ /* 0x000fe2000f8e0002 */
[----:B------:R-:W-:-:S03]  /*271f0*/  SHF.R.S32.HI R20, RZ, 0x1f, R21 ;  /* 0x0000001fff147819 */ /* 0x000fc60000011415 */
[----:B------:R-:W-:Y:S01]  /*27200*/  IMAD R83, R81, UR5, R4 ;  /* 0x0000000551537c24 */ /* 0x000fe2000f8e0204 */
[----:B------:R-:W-:Y:S01]  /*27210*/  ULDC.64 UR4, c[0x0][0xad8] ;  /* 0x0002b60000047ab9 */ /* 0x000fe20000000a00 */
[----:B------:R-:W-:Y:S02]  /*27220*/  IMAD.IADD R4, R225, 0x1, R158 ;  /* 0x00000001e1047824 */ /* 0x000fe400078e029e */
[----:B------:R-:W-:Y:S02]  /*27230*/  IMAD.IADD R3, R3, 0x1, R83 ;  /* 0x0000000103037824 */ /* 0x000fe400078e0253 */
[----:B------:R-:W-:Y:S02]  /*27240*/  IMAD R20, R20, UR4, RZ ;  /* 0x0000000414147c24 */ /* 0x000fe4000f8e02ff */
[----:B------:R-:W-:Y:S01]  /*27250*/  IMAD.WIDE.U32 R2, R21, UR4, R2 ;  /* 0x0000000415027c25 */ /* 0x000fe2000f8e0002 */
[----:B------:R-:W-:-:S03]  /*27260*/  ISETP.GE.AND P2, PT, R4, R0, PT ;  /* 0x000000000400720c */ /* 0x000fc60003f46270 */
[----:B------:R-:W-:Y:S01]  /*27270*/  IMAD R85, R21, UR5, R20 ;  /* 0x0000000515557c24 */ /* 0x000fe2000f8e0214 */
[----:B------:R-:W-:Y:S01]  /*27280*/  ULDC.64 UR4, c[0x0][0xa80] ;  /* 0x0002a00000047ab9 */ /* 0x000fe20000000a00 */
[----:B------:R-:W-:Y:S02]  /*27290*/  IADD3 R20, R23, 0x38820, RZ ;  /* 0x0003882017147810 */ /* 0x000fe40007ffe0ff */
[----:B------:R-:W-:Y:S01]  /*272a0*/  IMAD.IADD R85, R3, 0x1, R85 ;  /* 0x0000000103557824 */ /* 0x000fe200078e0255 */
[C---:B------:R-:W-:Y:S02]  /*272b0*/  LEA R84, P3, R2.reuse, UR4, 0x1 ;  /* 0x0000000402547c11 */ /* 0x040fe4000f8608ff */
[----:B------:R-:W-:Y:S02]  /*272c0*/  PRMT R20, RZ, 0x654, R20 ;  /* 0x00000654ff147816 */ /* 0x000fe40000000014 */
[----:B------:R-:W-:Y:S01]  /*272d0*/  LEA.HI.X R85, R2, UR5, R85, 0x1, P3 ;  /* 0x0000000502557c11 */ /* 0x000fe200098f0c55 */
[C---:B------:R-:W-:Y:S01]  /*272e0*/  VIADD R81, R4.reuse, 0x20 ;  /* 0x0000002004517836 */ /* 0x040fe20000000000 */
[----:B0-----:R0:W-:Y:S01]  /*272f0*/  SYNCS.ARRIVE.TRANS64.RED.A1T0 RZ, [R20+URZ], RZ ;  /* 0x000000ff14ff79a7 */ /* 0x0011e2000810043f */
[----:B------:R-:W-:Y:S01]  /*27300*/  VIADD R21, R4, 0x40 ;  /* 0x0000004004157836 */ /* 0x000fe20000000000 */
[----:B------:R0:W1:Y:S04]  /*27310*/  SHFL.IDX PT, R87, R84, RZ, 0x181f ;  /* 0x00181fff54577589 */ /* 0x00006800000e0000 */
[----:B------:R0:W2:Y:S01]  /*27320*/  SHFL.IDX PT, R83, R85, RZ, 0x181f ;  /* 0x00181fff55537589 */ /* 0x0000a200000e0000 */
[----:B------:R-:W-:-:S02]  /*27330*/  ISETP.GE.AND P1, PT, R81, R0, PT ;  /* 0x000000005100720c */ /* 0x000fc40003f26270 */
        /* <DEDUP_REMOVED lines=20> */
.L_x_2910:
[----:B------:R-:W-:Y:S05]  /*27480*/  BSYNC B1 ;  /* 0x0000000000017941 */ /* 0x000fea0003800000 */
.L_x_2909:
        /* <DEDUP_REMOVED lines=22> */
.L_x_2912:
[----:B------:R-:W-:Y:S05]  /*275f0*/  BSYNC B1 ;  /* 0x0000000000017941 */ /* 0x000fea0003800000 */
.L_x_2911:
        /* <DEDUP_REMOVED lines=22> */
.L_x_2914:
[----:B------:R-:W-:Y:S05]  /*27760*/  BSYNC B1 ;  /* 0x0000000000017941 */ /* 0x000fea0003800000 */
.L_x_2913:
[----:B0-----:R-:W-:Y:S01]  /*27770*/  VIADD R3, R4, 0x60 ;  /* 0x0000006004037836 */ /* 0x001fe20000000000 */
[----:B---3--:R-:W0:Y:S04]  /*27780*/  SHFL.IDX PT, R85, R85, 0x3, 0x181f ;  /* 0x00781f0055557f89 */ /* 0x008e2800000e0000 */
[----:B------:R-:W-:Y:S01]  /*27790*/  ISETP.GE.AND P0, PT, R3, R0, PT ;  /* 0x000000000300720c */ /* 0x000fe20003f06270 */
[----:B------:R3:W0:-:S12]  /*277a0*/  SHFL.IDX PT, R13, R84, 0x3, 0x181f ;  /* 0x00781f00540d7f89 */ /* 0x00061800000e0000 */
[----:B---3--:R-:W-:Y:S05]  /*277b0*/  @P0 BRA `(.L_x_2915) ;  /* 0x0000002400dc0947 */ /* 0x008fea0003800000 */
[----:B------:R-:W-:Y:S01]  /*277c0*/  ULDC UR4, c[0x0][0xac8] ;  /* 0x0002b20000047ab9 */ /* 0x000fe20000000800 */
[----:B------:R-:W-:Y:S01]  /*277d0*/  ULDC.64 UR6, c[0x0][0x208] ;  /* 0x0000820000067ab9 */ /* 0x000fe20000000a00 */
[----:B------:R-:W-:Y:S02]  /*277e0*/  ISETP.GE.AND P3, PT, R16, UR4, PT ;  /* 0x0000000410007c0c */ /* 0x000fe4000bf66270 */
[----:B------:R-:W-:Y:S02]  /*277f0*/  ISETP.GE.AND P4, PT, R214, UR4, PT ;  /* 0x00000004d6007c0c */ /* 0x000fe4000bf86270 */
[----:B------:R-:W-:-:S09]  /*27800*/  ISETP.GE.AND P5, PT, R19, UR4, PT ;  /* 0x0000000413007c0c */ /* 0x000fd2000bfa6270 */
[-C--:B0-----:R-:W-:Y:S02]  /*27810*/  @!P3 LEA R2, P0, R16, R13.reuse, 0x1 ;  /* 0x0000000d1002b211 */ /* 0x081fe400078008ff */
[----:B------:R-:W-:Y:S02]  /*27820*/  @!P4 LEA R8, P1, R212, R13, 0x1 ;  /* 0x0000000dd408c211 */ /* 0x000fe400078208ff */
[----:B------:R-:W-:Y:S02]  /*27830*/  @!P3 LEA.HI.X R3, R16, R85, R17, 0x1, P0 ;  /* 0x000000551003b211 */ /* 0x000fe400000f0c11 */
        /* <DEDUP_REMOVED lines=8> */
[----:B---3--:R-:W-:Y:S01]  /*278c0*/  LEA R2, P0, R22, R13, 0x1 ;  /* 0x0000000d16027211 */ /* 0x008fe200078008ff */
[----:B------:R-:W-:-:S03]  /*278d0*/  ULDC.64 UR4, c[0x0][0x208] ;  /* 0x0000820000047ab9 */ /* 0x000fc60000000a00 */
[----:B------:R-:W-:-:S05]  /*278e0*/  LEA.HI.X R3, R22, R85, R218, 0x1, P0 ;  /* 0x0000005516037211 */ /* 0x000fca00000f0cda */
[----:B------:R0:W-:Y:S01]  /*278f0*/  ST.E.128 desc[UR4][R2.64], R76 ;  /* 0x0000004c02007985 */ /* 0x0001e2000c101d04 */
[----:B------:R-:W-:Y:S05]  /*27900*/  BRA `(.L_x_2915) ;  /* 0x0000002400887947 */ /* 0x000fea0003800000 */
.L_x_2908:
[----:B0-----:R-:W0:Y:S01]  /*27910*/  @P1 LDC R9, c[0x0][0xbec] ;  /* 0x0002fb00ff091b82 */ /* 0x001e220000000800 */
[----:B------:R-:W-:Y:S01]  /*27920*/  ULDC.64 UR4, c[0x0][0xb08] ;  /* 0x0002c20000047ab9 */ /* 0x000fe20000000a00 */
[----:B------:R-:W-:Y:S01]  /*27930*/  IMAD.MOV.U32 R10, RZ, RZ, R14 ;  /* 0x000000ffff0a7224 */ /* 0x000fe200078e000e */
[----:B------:R1:W5:Y:S01]  /*27940*/  LDL R211, [R1+0x1a8] ;  /* 0x0001a80001d37983 */ /* 0x0003620000100800 */
[----:B------:R-:W-:-:S03]  /*27950*/  IMAD R4, R4, UR4, RZ ;  /* 0x0000000404047c24 */ /* 0x000fc6000f8e02ff */
[----:B------:R1:W5:Y:S01]  /*27960*/  LDL R210, [R1+0x110] ;  /* 0x0001100001d27983 */ /* 0x0003620000100800 */
[----:B------:R-:W2:Y:S01]  /*27970*/  @P1 LDC R8, c[0x0][0xbf0] ;  /* 0x0002fc00ff081b82 */ /* 0x000ea20000000800 */
[----:B------:R-:W-:Y:S02]  /*27980*/  IMAD R4, R3, UR5, R4 ;  /* 0x0000000503047c24 */ /* 0x000fe4000f8e0204 */
        /* <DEDUP_REMOVED lines=8> */
[----:B------:R-:W-:Y:S01]  /*27a10*/  IMAD.WIDE.U32 R8, R3, UR4, RZ ;  /* 0x0000000403087c25 */ /* 0x000fe2000f8e00ff */
        /* <DEDUP_REMOVED lines=26> */
[----:B------:R-:W-:Y:S01]  /*27bc0*/  SHF.R.S32.HI R4, RZ, 0x1f, R2 ;  /* 0x0000001fff047819 */ /* 0x000fe20000011402 */
[C---:B------:R-:W-:Y:S01]  /*27bd0*/  IMAD.WIDE.U32 R8, R10.reuse, UR4, R8 ;  /* 0x000000040a087c25 */ /* 0x040fe2000f8e0008 */
[----:B------:R1:W5:Y:S03]  /*27be0*/  LDL R196, [R1+0xf4] ;  /* 0x0000f40001c47983 */ /* 0x0003660000100800 */
[----:B------:R-:W-:Y:S01]  /*27bf0*/  IMAD R3, R10, UR5, R3 ;  /* 0x000000050a037c24 */ /* 0x000fe2000f8e0203 */
[----:B------:R-:W-:Y:S01]  /*27c00*/  ULDC.64 UR4, c[0x0][0xb28] ;  /* 0x0002ca0000047ab9 */ /* 0x000fe20000000a00 */
[----:B------:R1:W5:Y:S01]  /*27c10*/  LDL R195, [R1+0x188] ;  /* 0x0001880001c37983 */ /* 0x0003620000100800 */
[----:B------:R-:W-:-:S02]  /*27c20*/  IMAD R4, R4, UR4, RZ ;  /* 0x0000000404047c24 */ /* 0x000fc4000f8e02ff */
[----:B------:R-:W-:Y:S01]  /*27c30*/  IMAD.IADD R9, R9, 0x1, R3 ;  /* 0x0000000109097824 */ /* 0x000fe200078e0203 */
[----:B------:R1:W5:Y:S01]  /*27c40*/  LDL R194, [R1+0xf0] ;  /* 0x0000f00001c27983 */ /* 0x0003620000100800 */
[C---:B------:R-:W-:Y:S02]  /*27c50*/  IMAD R4, R2.reuse, UR5, R4 ;  /* 0x0000000502047c24 */ /* 0x040fe4000f8e0204 */
[----:B------:R-:W-:Y:S01]  /*27c60*/  IMAD.WIDE.U32 R8, R2, UR4, R8 ;  /* 0x0000000402087c25 */ /* 0x000fe2000f8e0008 */
[----:B------:R-:W-:Y:S01]  /*27c70*/  ULDC.64 UR4, c[0x0][0xb00] ;  /* 0x0002c00000047ab9 */ /* 0x000fe20000000a00 */
[----:B------:R1:W5:Y:S02]  /*27c80*/  LDL R193, [R1+0x184] ;  /* 0x0001840001c17983 */ /* 0x0003640000100800 */
[----:B------:R-:W-:Y:S01]  /*27c90*/  IMAD.IADD R20, R9, 0x1, R4 ;  /* 0x0000000109147824 */ /* 0x000fe200078e0204 */
[C---:B------:R-:W-:Y:S01]  /*27ca0*/  LEA R4, P0, R8.reuse, UR4, 0x2 ;  /* 0x0000000408047c11 */ /* 0x040fe2000f8010ff */
[----:B------:R1:W5:Y:S03]  /*27cb0*/  LDL R192, [R1+0xec] ;  /* 0x0000ec0001c07983 */ /* 0x0003660000100800 */
[----:B------:R-:W-:Y:S01]  /*27cc0*/  LEA.HI.X R20, R8, UR5, R20, 0x2, P0 ;  /* 0x0000000508147c11 */ /* 0x000fe200080f1414 */
[----:B------:R1:W5:Y:S01]  /*27cd0*/  LDL R191, [R1+0x180] ;  /* 0x0001800001bf7983 */ /* 0x0003620000100800 */
[----:B------:R-:W-:-:S03]  /*27ce0*/  ISETP.GE.AND P0, PT, R13, R0, PT ;  /* 0x000000000d00720c */ /* 0x000fc60003f06270 */
        /* <DEDUP_REMOVED lines=40> */
[----:B------:R-:W-:-:S04]  /*27f70*/  IADD3 R2, R23, 0x38820, RZ ;  /* 0x0003882017027810 */ /* 0x000fc80007ffe0ff */
[----:B------:R-:W-:Y:S01]  /*27f80*/  PRMT R2, RZ, 0x654, R2 ;  /* 0x00000654ff027816 */ /* 0x000fe20000000002 */
[----:B------:R1:W0:Y:S01]  /*27f90*/  SHFL.IDX PT, R3, R20, RZ, 0x1c1f ;  /* 0x001c1fff14037589 */ /* 0x00022200000e0000 */
[----:B------:R-:W-:Y:S02]  /*27fa0*/  BSSY B1, `(.L_x_2916) ;  /* 0x0000086000017945 */ /* 0x000fe40003800000 */
[----:B------:R2:W-:Y:S02]  /*27fb0*/  SYNCS.ARRIVE.TRANS64.RED.A1T0 RZ, [R2+URZ], RZ ;  /* 0x000000ff02ff79a7 */ /* 0x0005e4000810043f */
[----:B--2---:R1:W2:Y:S01]  /*27fc0*/  SHFL.IDX PT, R2, R4, RZ, 0x1c1f ;  /* 0x001c1fff04027589 */ /* 0x0042a200000e0000 */
[----:B------:R-:W-:Y:S05]  /*27fd0*/  @P0 BRA `(.L_x_2917) ;  /* 0x0000000800080947 */ /* 0x000fea0003800000 */
[----:B------:R-:W3:Y:S01]  /*27fe0*/  LDL R11, [R1+0x74] ;  /* 0x00007400010b7983 */ /* 0x000ee20000100800 */
[----:B------:R-:W-:Y:S01]  /*27ff0*/  ULDC UR4, c[0x0][0xac8] ;  /* 0x0002b20000047ab9 */ /* 0x000fe20000000800 */
[----:B------:R-:W-:Y:S01]  /*28000*/  ULDC.64 UR6, c[0x0][0x208] ;  /* 0x0000820000067ab9 */ /* 0x000fe20000000a00 */
[----:B-----5:R-:W-:Y:S02]  /*28010*/  ISETP.GE.AND P5, PT, R192, UR4, PT ;  /* 0x00000004c0007c0c */ /* 0x020fe4000bfa6270 */
[----:B------:R-:W-:Y:S02]  /*28020*/  ISETP.GE.AND P4, PT, R190, UR4, PT ;  /* 0x00000004be007c0c */ /* 0x000fe4000bf86270 */
[----:B------:R-:W-:Y:S02]  /*28030*/  ISETP.GE.AND P3, PT, R188, UR4, PT ;  /* 0x00000004bc007c0c */ /* 0x000fe4000bf66270 */
[----:B---3--:R-:W-:-:S13]  /*28040*/  ISETP.GE.AND P0, PT, R11, UR4, PT ;  /* 0x000000040b007c0c */ /* 0x008fda000bf06270 */
        /* <DEDUP_REMOVED lines=70> */
[----:B--2---:R-:W-:-:S03]  /*284b0*/  @!P4 LEA R10, P0, R178, R2, 0x2 ;  /* 0x00000002b20ac211 */ /* 0x004fc600078010ff */
[----:B------:R0:W-:Y:S01]  /*284c0*/  @!P3 ST.E.64 desc[UR6][R8.64], R92 ;  /* 0x0000005c0800b985 */ /* 0x0001e2000c101b06 */
[-C--:B------:R-:W-:Y:S02]  /*284d0*/  @!P4 LEA.HI.X R11, R178, R3.reuse, R179, 0x2, P0 ;  /* 0x00000003b20bc211 */ /* 0x080fe400000f14b3 */
[----:B------:R-:W-:Y:S02]  /*284e0*/  ISETP.GE.AND P0, PT, R170, UR4, PT ;  /* 0x00000004aa007c0c */ /* 0x000fe4000bf06270 */
[-C--:B---3--:R-:W-:Y:S01]  /*284f0*/  @!P5 LEA R14, P6, R176, R2.reuse, 0x2 ;  /* 0x00000002b00ed211 */ /* 0x088fe200078c10ff */
[----:B------:R2:W-:Y:S01]  /*28500*/  @!P4 ST.E.64 desc[UR6][R10.64], R96 ;  /* 0x000000600a00c985 */ /* 0x0005e2000c101b06 */
[----:B------:R-:W-:Y:S02]  /*28510*/  ISETP.GE.AND P4, PT, R166, UR4, PT ;  /* 0x00000004a6007c0c */ /* 0x000fe4000bf86270 */
[----:B------:R-:W-:Y:S02]  /*28520*/  @!P5 LEA.HI.X R15, R176, R3, R177, 0x2, P6 ;  /* 0x00000003b00fd211 */ /* 0x000fe400030f14b1 */
[----:B0-----:R-:W-:-:S03]  /*28530*/  @!P2 LEA R8, P6, R174, R2, 0x2 ;  /* 0x00000002ae08a211 */ /* 0x001fc600078c10ff */
[----:B------:R0:W-:Y:S01]  /*28540*/  @!P5 ST.E.64 desc[UR6][R14.64], R100 ;  /* 0x000000640e00d985 */ /* 0x0001e2000c101b06 */
[----:B------:R-:W-:Y:S02]  /*28550*/  ISETP.GE.AND P5, PT, R168, UR4, PT ;  /* 0x00000004a8007c0c */ /* 0x000fe4000bfa6270 */
[----:B------:R-:W-:Y:S02]  /*28560*/  @!P2 LEA.HI.X R9, R174, R3, R175, 0x2, P6 ;  /* 0x00000003ae09a211 */ /* 0x000fe400030f14af */
[----:B--2---:R-:W-:-:S03]  /*28570*/  @!P1 LEA R10, P3, R172, R2, 0x2 ;  /* 0x00000002ac0a9211 */ /* 0x004fc600078610ff */
[----:B------:R2:W-:Y:S01]  /*28580*/  @!P2 ST.E.64 desc[UR6][R8.64], R104 ;  /* 0x000000680800a985 */ /* 0x0005e2000c101b06 */
[-C--:B------:R-:W-:Y:S02]  /*28590*/  @!P1 LEA.HI.X R11, R172, R3.reuse, R173, 0x2, P3 ;  /* 0x00000003ac0b9211 */ /* 0x080fe400018f14ad */
[----:B------:R-:W-:Y:S02]  /*285a0*/  ISETP.GE.AND P3, PT, R164, UR4, PT ;  /* 0x00000004a4007c0c */ /* 0x000fe4000bf66270 */
[CC--:B0-----:R-:W-:Y:S01]  /*285b0*/  @!P0 LEA R14, P6, R170.reuse, R2.reuse, 0x2 ;  /* 0x00000002aa0e8211 */ /* 0x0c1fe200078c10ff */
[----:B------:R0:W-:Y:S03]  /*285c0*/  @!P1 ST.E.64 desc[UR6][R10.64], R108 ;  /* 0x0000006c0a009985 */ /* 0x0001e6000c101b06 */
[----:B------:R-:W-:Y:S02]  /*285d0*/  @!P0 LEA.HI.X R15, R170, R3, R171, 0x2, P6 ;  /* 0x00000003aa0f8211 */ /* 0x000fe400030f14ab */
[----:B--2---:R-:W-:-:S03]  /*285e0*/  @!P5 LEA R8, P1, R168, R2, 0x2 ;  /* 0x00000002a808d211 */ /* 0x004fc600078210ff */
        /* <DEDUP_REMOVED lines=8> */
[-C--:B--2---:R-:W-:Y:S01]  /*28670*/  @!P3 LEA R14, P6, R164, R2.reuse, 0x2 ;  /* 0x00000002a40eb211 */ /* 0x084fe200078c10ff */
[----:B------:R2:W-:Y:S01]  /*28680*/  @!P4 ST.E.64 desc[UR6][R10.64], R120 ;  /* 0x000000780a00c985 */ /* 0x0005e2000c101b06 */
[----:B------:R-:W-:Y:S02]  /*28690*/  ISETP.GE.AND P4, PT, R158, UR4, PT ;  /* 0x000000049e007c0c */ /* 0x000fe4000bf86270 */
[----:B------:R-:W-:Y:S02]  /*286a0*/  @!P3 LEA.HI.X R15, R164, R3, R165, 0x2, P6 ;  /* 0x00000003a40fb211 */ /* 0x000fe400030f14a5 */
[----:B0-----:R-:W-:-:S03]  /*286b0*/  @!P0 LEA R8, P5, R162, R2, 0x2 ;  /* 0x00000002a2088211 */ /* 0x001fc600078a10ff */
[----:B------:R0:W-:Y:S01]  /*286c0*/  @!P3 ST.E.64 desc[UR6][R14.64], R124 ;  /* 0x0000007c0e00b985 */ /* 0x0001e2000c101b06 */
[----:B------:R-:W-:Y:S02]  /*286d0*/  ISETP.GE.AND P3, PT, R156, UR4, PT ;  /* 0x000000049c007c0c */ /* 0x000fe4000bf66270 */
[-C--:B------:R-:W-:Y:S02]  /*286e0*/  @!P0 LEA.HI.X R9, R162, R3.reuse, R163, 0x2, P5 ;  /* 0x00000003a2098211 */ /* 0x080fe400028f14a3 */
[----:B------:R-:W-:Y:S02]  /*286f0*/  ISETP.GE.AND P5, PT, R152, UR4, PT ;  /* 0x0000000498007c0c */ /* 0x000fe4000bfa6270 */
[C---:B--2---:R-:W-:Y:S01]  /*28700*/  @!P1 LEA R10, P6, R160.reuse, R2, 0x2 ;  /* 0x00000002a00a9211 */ /* 0x044fe200078c10ff */
[----:B------:R2:W-:Y:S03]  /*28710*/  @!P0 ST.E.64 desc[UR6][R8.64], R128 ;  /* 0x0000008008008985 */ /* 0x0005e6000c101b06 */
[----:B------:R-:W-:-:S03]  /*28720*/  @!P1 LEA.HI.X R11, R160, R3, R161, 0x2, P6 ;  /* 0x00000003a00b9211 */ /* 0x000fc600030f14a1 */
[CC--:B0-----:R-:W-:Y:S02]  /*28730*/  @!P3 LEA R14, P6, R156.reuse, R2.reuse, 0x2 ;  /* 0x000000029c0eb211 */ /* 0x0c1fe400078c10ff */
[----:B------:R0:W-:Y:S02]  /*28740*/  @!P1 ST.E.64 desc[UR6][R10.64], R132 ;  /* 0x000000840a009985 */ /* 0x0001e4000c101b06 */
[----:B------:R-:W-:Y:S02]  /*28750*/  @!P3 LEA.HI.X R15, R156, R3, R157, 0x2, P6 ;  /* 0x000000039c0fb211 */ /* 0x000fe400030f149d */
[----:B--2---:R-:W-:-:S04]  /*28760*/  @!P4 LEA R8, P0, R158, R2, 0x2 ;  /* 0x000000029e08c211 */ /* 0x004fc800078010ff */
[----:B------:R-:W-:Y:S02]  /*28770*/  @!P4 LEA.HI.X R9, R158, R3, R159, 0x2, P0 ;  /* 0x000000039e09c211 */ /* 0x000fe400000f149f */
[----:B0-----:R-:W-:-:S03]  /*28780*/  @!P2 LEA R10, P1, R154, R2, 0x2 ;  /* 0x000000029a0aa211 */ /* 0x001fc600078210ff */
[----:B------:R3:W-:Y:S01]  /*28790*/  @!P4 ST.E.64 desc[UR6][R8.64], R136 ;  /* 0x000000880800c985 */ /* 0x0007e2000c101b06 */
[----:B------:R-:W-:Y:S02]  /*287a0*/  @!P5 LEA R2, P0, R152, R2, 0x2 ;  /* 0x000000029802d211 */ /* 0x000fe400078010ff */
[-C--:B------:R-:W-:Y:S01]  /*287b0*/  @!P2 LEA.HI.X R11, R154, R3.reuse, R155, 0x2, P1 ;  /* 0x000000039a0ba211 */ /* 0x080fe200008f149b */
[----:B------:R3:W-:Y:S01]  /*287c0*/  @!P3 ST.E.64 desc[UR6][R14.64], R140 ;  /* 0x0000008c0e00b985 */ /* 0x0007e2000c101b06 */
[----:B------:R-:W-:-:S03]  /*287d0*/  @!P5 LEA.HI.X R3, R152, R3, R153, 0x2, P0 ;  /* 0x000000039803d211 */ /* 0x000fc600000f1499 */
[----:B------:R3:W-:Y:S04]  /*287e0*/  @!P2 ST.E.64 desc[UR6][R10.64], R144 ;  /* 0x000000900a00a985 */ /* 0x0007e8000c101b06 */
[----:B------:R3:W-:Y:S02]  /*287f0*/  @!P5 ST.E.64 desc[UR6][R2.64], R148 ;  /* 0x000000940200d985 */ /* 0x0007e4000c101b06 */
.L_x_2917:
[----:B------:R-:W-:Y:S05]  /*28800*/  BSYNC B1 ;  /* 0x0000000000017941 */ /* 0x000fea0003800000 */
.L_x_2916:
[----:B------:R-:W-:Y:S01]  /*28810*/  ISETP.GE.AND P0, PT, R12, R0, PT ;  /* 0x000000000c00720c */ /* 0x000fe20003f06270 */
[----:B------:R4:W0:Y:S04]  /*28820*/  SHFL.IDX PT, R21, R20, 0x1, 0x1c1f ;  /* 0x003c1f0014157f89 */ /* 0x00082800000e0000 */
[----:B-1----:R4:W1:Y:S08]  /*28830*/  SHFL.IDX PT, R20, R4, 0x1, 0x1c1f ;  /* 0x003c1f0004147f89 */ /* 0x00287000000e0000 */
[----:B----4-:R-:W-:Y:S05]  /*28840*/  @P0 BRA `(.L_x_2915) ;  /* 0x0000001400b80947 */ /* 0x010fea0003800000 */
[----:B--23--:R-:W2:Y:S01]  /*28850*/  LDL R2, [R1+0x74] ;  /* 0x0000740001027983 */ /* 0x00cea20000100800 */
[----:B------:R-:W-:Y:S01]  /*28860*/  ULDC UR4, c[0x0][0xac8] ;  /* 0x0002b20000047ab9 */ /* 0x000fe20000000800 */
[----:B------:R-:W-:Y:S01]  /*28870*/  ULDC.64 UR6, c[0x0][0x208] ;  /* 0x0000820000067ab9 */ /* 0x000fe20000000a00 */
[----:B-----5:R-:W-:Y:S02]  /*28880*/  ISETP.GE.AND P2, PT, R224, UR4, PT ;  /* 0x00000004e0007c0c */ /* 0x020fe4000bf46270 */
[----:B------:R-:W-:Y:S02]  /*28890*/  ISETP.GE.AND P1, PT, R210, UR4, PT ;  /* 0x00000004d2007c0c */ /* 0x000fe4000bf26270 */
[----:B------:R-:W-:Y:S02]  /*288a0*/  ISETP.GE.AND P0, PT, R208, UR4, PT ;  /* 0x00000004d0007c0c */ /* 0x000fe4000bf06270 */
[----:B------:R-:W-:-:S09]  /*288b0*/  ISETP.GE.AND P4, PT, R204, UR4, PT ;  /* 0x00000004cc007c0c */ /* 0x000fd2000bf86270 */
[----:B-1----:R-:W-:-:S04]  /*288c0*/  @!P1 LEA R8, P5, R210, R20, 0x2 ;  /* 0x00000014d2089211 */ /* 0x002fc800078a10ff */
[----:B0-----:R-:W-:Y:S02]  /*288d0*/  @!P1 LEA.HI.X R9, R210, R21, R211, 0x2, P5 ;  /* 0x00000015d2099211 */ /* 0x001fe400028f14d3 */
[----:B------:R-:W-:Y:S02]  /*288e0*/  ISETP.GE.AND P5, PT, R202, UR4, PT ;  /* 0x00000004ca007c0c */ /* 0x000fe4000bfa6270 */
[----:B--2---:R-:W-:-:S13]  /*288f0*/  ISETP.GE.AND P3, PT, R2, UR4, PT ;  /* 0x0000000402007c0c */ /* 0x004fda000bf66270 */
[----:B------:R-:W-:-:S05]  /*28900*/  @!P3 IMAD.WIDE R2, R2, 0x4, R20 ;  /* 0x000000040202b825 */ /* 0x000fca00078e0214 */
        /* <DEDUP_REMOVED lines=11> */
[----:B-1----:R-:W-:Y:S02]  /*289c0*/  @!P4 LEA R8, P2, R204, R20, 0x2 ;  /* 0x00000014cc08c211 */ /* 0x002fe400078410ff */
[----:B------:R-:W-:-:S02]  /*289d0*/  @!P3 LEA.HI.X R3, R206, R21, R207, 0x2, P1 ;  /* 0x00000015ce03b211 */ /* 0x000fc400008f14cf */
[----:B------:R-:W-:Y:S02]  /*289e0*/  ISETP.GE.AND P1, PT, R198, UR4, PT ;  /* 0x00000004c6007c0c */ /* 0x000fe4000bf26270 */
[-C--:B------:R-:W-:Y:S01]  /*289f0*/  @!P4 LEA.HI.X R9, R204, R21.reuse, R205, 0x2, P2 ;  /* 0x00000015cc09c211 */ /* 0x080fe200010f14cd */
[----:B------:R0:W-:Y:S01]  /*28a00*/  @!P3 ST.E.64 desc[UR6][R2.64], R42 ;  /* 0x0000002a0200b985 */ /* 0x0001e2000c101b06 */
[----:B------:R-:W-:Y:S02]  /*28a10*/  ISETP.GE.AND P2, PT, R196, UR4, PT ;  /* 0x00000004c4007c0c */ /* 0x000fe4000bf46270 */
[----:B--2---:R-:W-:Y:S01]  /*28a20*/  @!P5 LEA R10, P6, R202, R20, 0x2 ;  /* 0x00000014ca0ad211 */ /* 0x004fe200078c10ff */
[----:B------:R1:W-:Y:S01]  /*28a30*/  @!P4 ST.E.64 desc[UR6][R8.64], R46 ;  /* 0x0000002e0800c985 */ /* 0x0003e2000c101b06 */
[----:B------:R-:W-:Y:S02]  /*28a40*/  ISETP.GE.AND P3, PT, R194, UR4, PT ;  /* 0x00000004c2007c0c */ /* 0x000fe4000bf66270 */
[----:B------:R-:W-:-:S02]  /*28a50*/  @!P5 LEA.HI.X R11, R202, R21, R203, 0x2, P6 ;  /* 0x00000015ca0bd211 */ /* 0x000fc400030f14cb */
        /* <DEDUP_REMOVED lines=82> */
[----:B------:R-:W-:Y:S02]  /*28f80*/  @!P2 LEA.HI.X R11, R156, R21, R157, 0x2, P1 ;  /* 0x000000159c0ba211 */ /* 0x000fe400008f149d */
[----:B-1----:R-:W-:-:S04]  /*28f90*/  @!P4 LEA R8, P0, R160, R20, 0x2 ;  /* 0x00000014a008c211 */ /* 0x002fc800078010ff */
[-C--:B------:R-:W-:Y:S02]  /*28fa0*/  @!P4 LEA.HI.X R9, R160, R21.reuse, R161, 0x2, P0 ;  /* 0x00000015a009c211 */ /* 0x080fe400000f14a1 */
[-C--:B------:R-:W-:Y:S02]  /*28fb0*/  @!P5 LEA R12, P0, R154, R20.reuse, 0x2 ;  /* 0x000000149a0cd211 */ /* 0x080fe400078010ff */
[----:B--2---:R-:W-:Y:S01]  /*28fc0*/  @!P3 LEA R2, P6, R158, R20, 0x2 ;  /* 0x000000149e02b211 */ /* 0x004fe200078c10ff */
        /* <DEDUP_REMOVED lines=8> */
[----:B0-----:R-:W-:Y:S01]  /*29050*/  LEA R2, P0, R152, R20, 0x2 ;  /* 0x0000001498027211 */ /* 0x001fe200078010ff */
[----:B------:R-:W-:-:S03]  /*29060*/  ULDC.64 UR4, c[0x0][0x208] ;  /* 0x0000820000047ab9 */ /* 0x000fc60000000a00 */
[----:B------:R-:W-:-:S05]  /*29070*/  LEA.HI.X R3, R152, R21, R153, 0x2, P0 ;  /* 0x0000001598037211 */ /* 0x000fca00000f1499 */
[----:B------:R0:W-:Y:S01]  /*29080*/  ST.E.64 desc[UR4][R2.64], R150 ;  /* 0x0000009602007985 */ /* 0x0001e2000c101b04 */
[----:B------:R-:W-:Y:S05]  /*29090*/  BRA `(.L_x_2915) ;  /* 0x0000000c00a47947 */ /* 0x000fea0003800000 */
.L_x_2906:
[----:B---3--:R-:W3:Y:S01]  /*290a0*/  LDL.LU R4, [R1+0x8c] ;  /* 0x00008c0001047983 */ /* 0x008ee20000300800 */
[----:B------:R-:W-:Y:S01]  /*290b0*/  ULDC.64 UR6, c[0x0][0xc08] ;  /* 0x0003020000067ab9 */ /* 0x000fe20000000a00 */
[----:B------:R-:W-:Y:S02]  /*290c0*/  ULDC.64 UR4, c[0x0][0xc00] ;  /* 0x0003000000047ab9 */ /* 0x000fe40000000a00 */
[----:B------:R-:W4:Y:S04]  /*290d0*/  LDL.LU R0, [R1+0x90] ;  /* 0x0000900001007983 */ /* 0x000f280000300800 */
[----:B01----:R-:W2:Y:S01]  /*290e0*/  LDL R10, [R1+0x84] ;  /* 0x00008400010a7983 */ /* 0x003ea20000100800 */
[----:B------:R-:W-:Y:S01]  /*290f0*/  ISETP.NE.U32.AND P1, PT, RZ, UR6, PT ;  /* 0x00000006ff007c0c */ /* 0x000fe2000bf25070 */
[----:B------:R-:W-:Y:S01]  /*29100*/  IMAD.MOV.U32 R25, RZ, RZ, RZ ;  /* 0x000000ffff197224 */ /* 0x000fe200078e00ff */
[----:B------:R-:W-:Y:S01]  /*29110*/  ISETP.NE.U32.AND P0, PT, RZ, UR4, PT ;  /* 0x00000004ff007c0c */ /* 0x000fe2000bf05070 */
[----:B------:R-:W-:Y:S01]  /*29120*/  ULDC.64 UR8, c[0x0][0x208] ;  /* 0x0000820000087ab9 */ /* 0x000fe20000000a00 */
[----:B------:R-:W-:Y:S01]  /*29130*/  ISETP.NE.AND.EX P1, PT, RZ, UR7, PT, P1 ;  /* 0x00000007ff007c0c */ /* 0x000fe2000bf25310 */
[----:B------:R-:W0:Y:S01]  /*29140*/  S2R R35, SR_TID.X ;  /* 0x0000000000237919 */ /* 0x000e220000002100 */
[----:B------:R-:W-:-:S02]  /*29150*/  ISETP.NE.AND.EX P0, PT, RZ, UR5, PT, P0 ;  /* 0x00000005ff007c0c */ /* 0x000fc4000bf05300 */
[----:B---3--:R-:W-:-:S04]  /*29160*/  IADD3 R2, P2, R4, UR4, RZ ;  /* 0x0000000404027c10 */ /* 0x008fc8000ff5e0ff */
[----:B----4-:R-:W-:-:S05]  /*29170*/  IADD3.X R3, R0, UR5, RZ, P2, !PT ;  /* 0x0000000500037c10 */ /* 0x010fca00097fe4ff */
[----:B------:R-:W-:Y:S01]  /*29180*/  @P1 IADD3 R8, P2, R4, UR6, RZ ;  /* 0x0000000604081c10 */ /* 0x000fe2000ff5e0ff */
[----:B------:R-:W-:Y:S01]  /*29190*/  ULDC UR4, c[0x0][0xa88] ;  /* 0x0002a20000047ab9 */ /* 0x000fe20000000800 */
[----:B------:R1:W5:Y:S02]  /*291a0*/  @P0 LDG.E R25, desc[UR8][R2.64] ;  /* 0x0000000802190981 */ /* 0x000364000c1e1900 */
[----:B------:R-:W-:Y:S01]  /*291b0*/  @P1 IADD3.X R9, R0, UR7, RZ, P2, !PT ;  /* 0x0000000700091c10 */ /* 0x000fe200097fe4ff */
[----:B------:R-:W-:Y:S01]  /*291c0*/  IMAD.U32 R0, RZ, RZ, UR4 ;  /* 0x00000004ff007e24 */ /* 0x000fe2000f8e00ff */
[----:B--2---:R-:W-:Y:S01]  /*291d0*/  ISETP.NE.AND P2, PT, R10, RZ, PT ;  /* 0x000000ff0a00720c */ /* 0x004fe20003f45270 */
[----:B0-----:R-:W-:-:S04]  /*291e0*/  VIADD R4, R35, 0xffffff80 ;  /* 0xffffff8023047836 */ /* 0x001fc80000000000 */
[----:B------:R1:W5:Y:S01]  /*291f0*/  @P1 LDG.E R0, desc[UR8][R8.64] ;  /* 0x0000000808001981 */ /* 0x000362000c1e1900 */
[----:B------:R-:W-:-:S07]  /*29200*/  ISETP.GT.AND P3, PT, R4, 0x7f, PT ;  /* 0x0000007f0400780c */ /* 0x000fce0003f64270 */
[----:B------:R-:W0:Y:S02]  /*29210*/  @!P2 LDC R10, c[0x0][0xad4] ;  /* 0x0002b500ff0aab82 */ /* 0x000e240000000800 */
[----:B0-----:R1:W-:Y:S01]  /*29220*/  @!P2 STL [R1+0x84], R10 ;  /* 0x0000840a0100a387 */ /* 0x0013e20000100800 */
[----:B------:R-:W-:Y:S01]  /*29230*/  ISETP.GT.AND P2, PT, R10, 0x1, PT ;  /* 0x000000010a00780c */ /* 0x000fe20003f44270 */
[----:B------:R-:W-:-:S12]  /*29240*/  @P1 BRA `(.L_x_2918) ;  /* 0x0000000000141947 */ /* 0x000fd80003800000 */
[----:B------:R-:W-:Y:S05]  /*29250*/  @!P0 BRA `(.L_x_2918) ;  /* 0x0000000000108947 */ /* 0x000fea0003800000 */
[----:B------:R-:W-:Y:S02]  /*29260*/  ULDC.64 UR4, c[0x0][0x208] ;  /* 0x0000820000047ab9 */ /* 0x000fe40000000a00 */
[----:B-1----:R-:W2:Y:S04]  /*29270*/  LDG.E R9, desc[UR4][R2.64] ;  /* 0x0000000402097981 */ /* 0x002ea8000c1e1900 */
[----:B-----5:R-:W2:Y:S02]  /*29280*/  LDG.E R0, desc[UR4][R2.64+0x4] ;  /* 0x0000040402007981 */ /* 0x020ea4000c1e1900 */
[----:B--2---:R-:W-:-:S07]  /*29290*/  IMAD.IADD R0, R0, 0x1, -R9 ;  /* 0x0000000100007824 */ /* 0x004fce00078e0a09 */
.L_x_2918:
[----:B-1----:R-:W2:Y:S04]  /*292a0*/  LDL.LU R3, [R1+0x88] ;  /* 0x0000880001037983 */ /* 0x002ea80000300800 */
        /* <DEDUP_REMOVED lines=8> */
[----:B0-----:R-:W-:Y:S01]  /*29330*/  IMAD R2, R0, R37, RZ ;  /* 0x0000002500027224 */ /* 0x001fe200078e02ff */
[----:B--2---:R-:W-:-:S04]  /*29340*/  IADD3 R35, R3, -0x80, R35 ;  /* 0xffffff8003237810 */ /* 0x004fc80007ffe023 */
[----:B------:R-:W-:-:S13]  /*29350*/  ISETP.GE.AND P0, PT, R35, R2, PT ;  /* 0x000000022300720c */ /* 0x000fda0003f06270 */
[----:B------:R-:W-:Y:S05]  /*29360*/  @P0 BRA `(.L_x_2920) ;  /* 0x0000000000b40947 */ /* 0x000fea0003800000 */
[----:B------:R-:W2:Y:S01]  /*29370*/  LDL.LU R30, [R1+0x98] ;  /* 0x00009800011e7983 */ /* 0x000ea20000300800 */
[----:B------:R-:W-:Y:S01]  /*29380*/  ISETP.GT.AND P0, PT, R10, 0x1, PT ;  /* 0x000000010a00780c */ /* 0x000fe20003f04270 */
[----:B------:R-:W0:Y:S01]  /*29390*/  LDC.64 R12, c[0x0][0xba8] ;  /* 0x0002ea00ff0c7b82 */ /* 0x000e220000000a00 */
[----:B------:R-:W-:Y:S01]  /*293a0*/  MOV R24, 0x9b8 ;  /* 0x000009b800187802 */ /* 0x000fe20000000f00 */
[----:B------:R-:W-:Y:S01]  /*293b0*/  IMAD.MOV.U32 R27, RZ, RZ, R35 ;  /* 0x000000ffff1b7224 */ /* 0x000fe200078e0023 */
[----:B------:R-:W-:Y:S01]  /*293c0*/  ISETP.NE.AND P1, PT, R37, 0x1, PT ;  /* 0x000000012500780c */ /* 0x000fe20003f25270 */
[----:B------:R-:W-:Y:S01]  /*293d0*/  ULDC.64 UR4, c[0x0][0x208] ;  /* 0x0000820000047ab9 */ /* 0x000fe20000000a00 */
[----:B------:R-:W-:-:S04]  /*293e0*/  SEL R24, R24, 0x978, P0 ;  /* 0x0000097818187807 */ /* 0x000fc80000000000 */
        /* <DEDUP_REMOVED lines=16> */
[----:B------:R-:W-:Y:S02]  /*294f0*/  IMAD.IADD R29, R15, 0x1, R29 ;  /* 0x000000010f1d7824 */ /* 0x000fe400078e021d */
[----:B------:R-:W-:Y:S02]  /*29500*/  IMAD.MOV R2, RZ, RZ, -R27 ;  /* 0x000000ffff027224 */ /* 0x000fe400078e0a1b */
[----:B------:R-:W-:Y:S01]  /*29510*/  IMAD.IADD R31, R21, 0x1, R31 ;  /* 0x00000001151f7824 */ /* 0x000fe200078e021f */
[----:B--2---:R-:W-:-:S05]  /*29520*/  SEL R3, R30, RZ, P0 ;  /* 0x000000ff1e037207 */ /* 0x004fca0000000000 */
[-C--:B------:R-:W-:Y:S02]  /*29530*/  IMAD R15, R9, R3.reuse, RZ ;  /* 0x00000003090f7224 */ /* 0x080fe400078e02ff */
[----:B------:R-:W-:-:S04]  /*29540*/  IMAD.WIDE.U32 R8, R8, R3, RZ ;  /* 0x0000000308087225 */ /* 0x000fc800078e00ff */
[----:B------:R-:W-:Y:S01]  /*29550*/  IMAD R3, R37, R2, R35 ;  /* 0x0000000225037224 */ /* 0x000fe200078e0223 */
[----:B------:R-:W-:Y:S02]  /*29560*/  IADD3.X R2, R31, R29, R26, P1, P3 ;  /* 0x0000001d1f027210 */ /* 0x000fe40000fe641a */
[----:B------:R-:W-:Y:S02]  /*29570*/  IADD3 R8, P0, P1, R27, R14, R8 ;  /* 0x0000000e1b087210 */ /* 0x000fe4000791e008 */
[----:B------:R-:W-:Y:S02]  /*29580*/  IADD3 R15, R9, R15, RZ ;  /* 0x0000000f090f7210 */ /* 0x000fe40007ffe0ff */
        /* <DEDUP_REMOVED lines=11> */
.L_x_2920:
[----:B------:R-:W-:Y:S05]  /*29640*/  BSYNC B1 ;  /* 0x0000000000017941 */ /* 0x000fea0003800000 */
.L_x_2919:
[----:B------:R-:W-:Y:S05]  /*29650*/  @P2 BRA `(.L_x_2915) ;  /* 0x0000000800342947 */ /* 0x000fea0003800000 */
[----:B------:R-:W2:Y:S01]  /*29660*/  LDL.LU R2, [R1+0x68] ;  /* 0x0000680001027983 */ /* 0x000ea20000300800 */
[----:B------:R-:W1:Y:S01]  /*29670*/  LDC R15, c[0x0][0xbe8] ;  /* 0x0002fa00ff0f7b82 */ /* 0x000e620000000800 */
[----:B------:R-:W-:Y:S01]  /*29680*/  ULDC.64 UR4, c[0x0][0xaa0] ;  /* 0x0002a80000047ab9 */ /* 0x000fe20000000a00 */
[----:B------:R-:W-:Y:S01]  /*29690*/  ULDC.64 UR6, c[0x0][0xaf0] ;  /* 0x0002bc0000067ab9 */ /* 0x000fe20000000a00 */
[----:B------:R-:W3:Y:S01]  /*296a0*/  LDL R4, [R1+0x80] ;  /* 0x0000800001047983 */ /* 0x000ee20000100800 */
[----:B------:R-:W-:Y:S01]  /*296b0*/  BSSY B1, `(.L_x_2921) ;  /* 0x0000042000017945 */ /* 0x000fe20003800000 */
[----:B-1----:R-:W-:Y:S01]  /*296c0*/  ISETP.NE.AND P0, PT, R15, 0x1, PT ;  /* 0x000000010f00780c */ /* 0x002fe20003f05270 */
[----:B------:R-:W-:-:S12]  /*296d0*/  IMAD R21, R0, R15, RZ ;  /* 0x0000000f00157224 */ /* 0x000fd800078e02ff */
[----:B------:R-:W1:Y:S08]  /*296e0*/  @P0 LDC R8, c[0x0][0xbec] ;  /* 0x0002fb00ff080b82 */ /* 0x000e700000000800 */
[----:B------:R-:W4:Y:S01]  /*296f0*/  @P0 LDC R11, c[0x0][0xbf0] ;  /* 0x0002fc00ff0b0b82 */ /* 0x000f220000000800 */
[----:B--2---:R-:W-:Y:S02]  /*29700*/  IMAD.MOV.U32 R10, RZ, RZ, R2 ;  /* 0x000000ffff0a7224 */ /* 0x004fe400078e0002 */
[----:B------:R-:W-:-:S02]  /*29710*/  IMAD R2, R26, UR4, RZ ;  /* 0x000000041a027c24 */ /* 0x000fc4000f8e02ff */
[----:B---3--:R-:W-:Y:S02]  /*29720*/  IMAD R4, R4, 0x20, R225 ;  /* 0x0000002004047824 */ /* 0x008fe400078e02e1 */
[C---:B------:R-:W-:Y:S02]  /*29730*/  IMAD R9, R25.reuse, UR5, R2 ;  /* 0x0000000519097c24 */ /* 0x040fe4000f8e0202 */
[----:B0-----:R-:W-:Y:S01]  /*29740*/  IMAD.WIDE.U32 R2, R25, UR4, RZ ;  /* 0x0000000419027c25 */ /* 0x001fe2000f8e00ff */
[----:B------:R-:W-:-:S03]  /*29750*/  ULDC.64 UR4, c[0x0][0xae8] ;  /* 0x0002ba0000047ab9 */ /* 0x000fc60000000a00 */
[----:B------:R-:W-:Y:S01]  /*29760*/  IMAD.IADD R13, R10, 0x1, R4 ;  /* 0x000000010a0d7824 */ /* 0x000fe200078e0204 */
[----:B------:R-:W-:Y:S01]  /*29770*/  IADD3 R3, R3, R9, RZ ;  /* 0x0000000903037210 */ /* 0x000fe20007ffe0ff */
[----:B------:R-:W-:Y:S02]  /*29780*/  IMAD.IADD R20, R225, 0x1, R10 ;  /* 0x00000001e1147824 */ /* 0x000fe400078e020a */
[----:B-1----:R-:W-:-:S03]  /*29790*/  @P0 IMAD.HI.U32 R4, R13, R8, RZ ;  /* 0x000000080d040227 */ /* 0x002fc600078e00ff */
[----:B------:R-:W-:Y:S01]  /*297a0*/  ISETP.GE.AND P2, PT, R20, R21, PT ;  /* 0x000000151400720c */ /* 0x000fe20003f46270 */
[----:B------:R-:W-:-:S04]  /*297b0*/  IMAD.WIDE.U32 R2, R224, UR4, R2 ;  /* 0x00000004e0027c25 */ /* 0x000fc8000f8e0002 */
[----:B------:R-:W-:Y:S01]  /*297c0*/  IMAD.MOV.U32 R9, RZ, RZ, R13 ;  /* 0x000000ffff097224 */ /* 0x000fe200078e000d */
[----:B----4-:R-:W-:Y:S01]  /*297d0*/  @P0 SHF.R.U32.HI R9, RZ, R11, R4 ;  /* 0x0000000bff090219 */ /* 0x010fe20000011604 */
[----:B------:R-:W-:Y:S02]  /*297e0*/  IMAD R8, R28, UR6, RZ ;  /* 0x000000061c087c24 */ /* 0x000fe4000f8e02ff */
[----:B------:R-:W-:Y:S01]  /*297f0*/  IMAD R3, R224, UR5, R3 ;  /* 0x00000005e0037c24 */ /* 0x000fe2000f8e0203 */
[----:B------:R-:W-:Y:S01]  /*29800*/  SHF.R.S32.HI R4, RZ, 0x1f, R9 ;  /* 0x0000001fff047819 */ /* 0x000fe20000011409 */
[C---:B------:R-:W-:Y:S01]  /*29810*/  IMAD R11, R33.reuse, UR7, R8 ;  /* 0x00000007210b7c24 */ /* 0x040fe2000f8e0208 */
[----:B------:R-:W-:Y:S01]  /*29820*/  ULDC.64 UR4, c[0x0][0xae0] ;  /* 0x0002b80000047ab9 */ /* 0x000fe20000000a00 */
        /* <DEDUP_REMOVED lines=9> */
[----:B------:R-:W-:Y:S01]  /*298c0*/  VIADD R0, R20, 0x20 ;  /* 0x0000002014007836 */ /* 0x000fe20000000000 */
[----:B------:R-:W-:Y:S01]  /*298d0*/  IADD3 R3, R3, R13, RZ ;  /* 0x0000000d03037210 */ /* 0x000fe20007ffe0ff */
[----:B------:R-:W-:-:S03]  /*298e0*/  IMAD R4, R4, UR4, RZ ;  /* 0x0000000404047c24 */ /* 0x000fc6000f8e02ff */
[----:B------:R-:W-:Y:S01]  /*298f0*/  ISETP.GE.AND P1, PT, R0, R21, PT ;  /* 0x000000150000720c */ /* 0x000fe20003f26270 */
[C---:B------:R-:W-:Y:S02]  /*29900*/  IMAD R9, R11.reuse, UR5, R4 ;  /* 0x000000050b097c24 */ /* 0x040fe4000f8e0204 */
[----:B------:R-:W-:Y:S01]  /*29910*/  IMAD.WIDE.U32 R2, R11, UR4, R2 ;  /* 0x000000040b027c25 */ /* 0x000fe2000f8e0002 */
[----:B------:R-:W-:-:S03]  /*29920*/  ULDC.64 UR4, c[0x0][0xa80] ;  /* 0x0002a00000047ab9 */ /* 0x000fc60000000a00 */
[----:B------:R-:W-:Y:S01]  /*29930*/  IMAD.IADD R3, R3, 0x1, R9 ;  /* 0x0000000103037824 */ /* 0x000fe200078e0209 */
[----:B------:R-:W-:Y:S01]  /*29940*/  LEA R4, P3, R2, UR4, 0x1 ;  /* 0x0000000402047c11 */ /* 0x000fe2000f8608ff */
[----:B------:R-:W-:-:S03]  /*29950*/  VIADD R0, R20, 0x40 ;  /* 0x0000004014007836 */ /* 0x000fc60000000000 */
[----:B------:R-:W-:Y:S01]  /*29960*/  LEA.HI.X R14, R2, UR5, R3, 0x1, P3 ;  /* 0x00000005020e7c11 */ /* 0x000fe200098f0c03 */
[----:B------:R0:W1:Y:S01]  /*29970*/  SHFL.IDX PT, R15, R4, RZ, 0x181f ;  /* 0x00181fff040f7589 */ /* 0x00006200000e0000 */
[----:B------:R-:W-:-:S03]  /*29980*/  ISETP.GE.AND P0, PT, R0, R21, PT ;  /* 0x000000150000720c */ /* 0x000fc60003f06270 */
[----:B------:R0:W2:Y:S01]  /*29990*/  SHFL.IDX PT, R13, R14, RZ, 0x181f ;  /* 0x00181fff0e0d7589 */ /* 0x0000a200000e0000 */
[----:B------:R-:W-:Y:S09]  /*299a0*/  @P2 BRA `(.L_x_2922) ;  /* 0x0000000000482947 */ /* 0x000ff20003800000 */
        /* <DEDUP_REMOVED lines=18> */
.L_x_2922:
[----:B------:R-:W-:Y:S05]  /*29ad0*/  BSYNC B1 ;  /* 0x0000000000017941 */ /* 0x000fea0003800000 */
.L_x_2921:
[----:B--23--:R2:W3:Y:S01]  /*29ae0*/  SHFL.IDX PT, R13, R14, 0x1, 0x181f ;  /* 0x00381f000e0d7f89 */ /* 0x00c4e200000e0000 */
[----:B------:R-:W-:Y:S03]  /*29af0*/  BSSY B1, `(.L_x_2923) ;  /* 0x0000015000017945 */ /* 0x000fe60003800000 */
[----:B------:R2:W4:Y:S01]  /*29b00*/  SHFL.IDX PT, R11, R4, 0x1, 0x181f ;  /* 0x00381f00040b7f89 */ /* 0x00052200000e0000 */
[----:B------:R-:W-:Y:S05]  /*29b10*/  @P1 BRA `(.L_x_2924) ;  /* 0x0000000000481947 */ /* 0x000fea0003800000 */
[----:B------:R-:W-:Y:S01]  /*29b20*/  ULDC UR4, c[0x0][0xac8] ;  /* 0x0002b20000047ab9 */ /* 0x000fe20000000800 */
[----:B------:R-:W-:Y:S01]  /*29b30*/  ULDC.64 UR6, c[0x0][0x208] ;  /* 0x0000820000067ab9 */ /* 0x000fe20000000a00 */
        /* <DEDUP_REMOVED lines=16> */
.L_x_2924:
[----:B------:R-:W-:Y:S05]  /*29c40*/  BSYNC B1 ;  /* 0x0000000000017941 */ /* 0x000fea0003800000 */
.L_x_2923:
[----:B---3--:R3:W0:Y:S01]  /*29c50*/  SHFL.IDX PT, R13, R14, 0x2, 0x181f ;  /* 0x00581f000e0d7f89 */ /* 0x00862200000e0000 */
        /* <DEDUP_REMOVED lines=15> */
[----:B------:R0:W-:Y:S01]  /*29d50*/  @!P3 ST.E.128 desc[UR6][R2.64], RZ ;  /* 0x000000ff0200b985 */ /* 0x0001e2000c101d06 */
[----:B----4-:R-:W-:-:S02]  /*29d60*/  @!P1 LEA.HI.X R11, R19, R13, R219, 0x1, P4 ;  /* 0x0000000d130b9211 */ /* 0x010fc400020f0cdb */
[----:B------:R-:W-:Y:S01]  /*29d70*/  @!P0 LEA.HI.X R13, R22, R13, R218, 0x1, P6 ;  /* 0x0000000d160d8211 */ /* 0x000fe200030f0cda */
[----:B------:R0:W-:Y:S04]  /*29d80*/  @!P2 ST.E.128 desc[UR6][R8.64], RZ ;  /* 0x000000ff0800a985 */ /* 0x0001e8000c101d06 */
[----:B------:R0:W-:Y:S04]  /*29d90*/  @!P1 ST.E.128 desc[UR6][R10.64], RZ ;  /* 0x000000ff0a009985 */ /* 0x0001e8000c101d06 */
[----:B------:R0:W-:Y:S02]  /*29da0*/  @!P0 ST.E.128 desc[UR6][R12.64], RZ ;  /* 0x000000ff0c008985 */ /* 0x0001e4000c101d06 */
.L_x_2926:
[----:B------:R-:W-:Y:S05]  /*29db0*/  BSYNC B1 ;  /* 0x0000000000017941 */ /* 0x000fea0003800000 */
.L_x_2925:
[----:B------:R-:W-:Y:S01]  /*29dc0*/  IADD3 R0, R20, 0x60, RZ ;  /* 0x0000006014007810 */ /* 0x000fe20007ffe0ff */
[----:B0-----:R0:W0:Y:S03]  /*29dd0*/  SHFL.IDX PT, R13, R14, 0x3, 0x181f ;  /* 0x00781f000e0d7f89 */ /* 0x00102600000e0000 */
[----:B------:R-:W-:Y:S01]  /*29de0*/  ISETP.GE.AND P0, PT, R0, R21, PT ;  /* 0x000000150000720c */ /* 0x000fe20003f06270 */
[----:B------:R0:W0:-:S12]  /*29df0*/  SHFL.IDX PT, R9, R4, 0x3, 0x181f ;  /* 0x00781f0004097f89 */ /* 0x00001800000e0000 */
        /* <DEDUP_REMOVED lines=19> */
.L_x_2915:
[----:B------:R-:W-:Y:S05]  /*29f30*/  BSYNC B0 ;  /* 0x0000000000007941 */ /* 0x000fea0003800000 */
.L_x_2905:
[----:B------:R-:W-:Y:S02]  /*29f40*/  ULDC UR4, c[0x0][0xc3c] ;  /* 0x00030f0000047ab9 */ /* 0x000fe40000000800 */
[----:B------:R-:W-:-:S13]  /*29f50*/  ISETP.GE.AND P0, PT, R7, UR4, PT ;  /* 0x0000000407007c0c */ /* 0x000fda000bf06270 */
[----:B------:R-:W-:Y:S05]  /*29f60*/  @!P0 BRA `(.L_x_2927) ;  /* 0xfffffd7800dc8947 */ /* 0x000fea000383ffff */
[----:B------:R-:W-:Y:S05]  /*29f70*/  BRA `(.L_x_2649) ;  /* 0x0000008000f47947 */ /* 0x000fea0003800000 */
.L_x_2647:
[----:B------:R-:W-:-:S08]  /*29f80*/  NOP ;  /* 0x0000000000007918 */ /* 0x000fd00000000000 */
[----:B------:R-:W0:-:S00]  /*29f90*/  USETMAXREG.DEALLOC.CTAPOOL 0x28 ;  /* 0x00000028000079c8 */ /* 0x000e0000080e0500 */
        /* <DEDUP_REMOVED lines=14> */
.L_x_2928:
        /* <DEDUP_REMOVED lines=44> */
.L_x_2932:
        /* <DEDUP_REMOVED lines=38> */
.L_x_2930:
        /* <DEDUP_REMOVED lines=13> */
.L_x_2933:
        /* <DEDUP_REMOVED lines=14> */
[----:B0-----:R-:W-:Y:S01]  /*2a750*/  IMAD.MOV.U32 R2, RZ, RZ, RZ ;  /* 0x000000ffff027224 */ /* 0x001fe200078e00ff */
[----:B-1----:R-:W-:-:S05]  /*2a760*/  IADD3 R11, RZ, -R3, RZ ;  /* 0x80000003ff0b7210 */ /* 0x002fca0007ffe0ff */
        /* <DEDUP_REMOVED lines=9> */
[----:B------:R-:W-:Y:S01]  /*2a800*/  @!P1 IMAD.IADD R3, R3, 0x1, -R12 ;  /* 0x0000000103039824 */ /* 0x000fe200078e0a0c */
[----:B------:R-:W-:Y:S02]  /*2a810*/  @!P1 IADD3 R2, R2, 0x1, RZ ;  /* 0x0000000102029810 */ /* 0x000fe40007ffe0ff */
[----:B------:R-:W-:Y:S02]  /*2a820*/  ISETP.NE.AND P1, PT, R6, RZ, PT ;  /* 0x000000ff0600720c */ /* 0x000fe40003f25270 */
[----:B------:R-:W-:Y:S02]  /*2a830*/  ISETP.GE.U32.AND P0, PT, R3, R12, PT ;  /* 0x0000000c0300720c */ /* 0x000fe40003f06070 */
[----:B------:R-:W0:Y:S11]  /*2a840*/  F2I.FTZ.U32.TRUNC.NTZ R3, R11 ;  /* 0x0000000b00037305 */ /* 0x000e36000021f000 */
[----:B------:R-:W-:-:S04]  /*2a850*/  @P0 VIADD R2, R2, 0x1 ;  /* 0x0000000102020836 */ /* 0x000fc80000000000 */
[----:B------:R-:W-:Y:S01]  /*2a860*/  IMAD.MOV.U32 R10, RZ, RZ, R2 ;  /* 0x000000ffff0a7224 */ /* 0x000fe200078e0002 */
[----:B------:R-:W-:Y:S01]  /*2a870*/  IABS R2, R9 ;  /* 0x0000000900027213 */ /* 0x000fe20000000000 */
[----:B0-----:R-:W-:-:S03]  /*2a880*/  IMAD.MOV R13, RZ, RZ, -R3 ;  /* 0x000000ffff0d7224 */ /* 0x001fc600078e0a03 */
[----:B------:R-:W-:Y:S01]  /*2a890*/  @!P2 IADD3 R10, -R10, RZ, RZ ;  /* 0x000000ff0a0aa210 */ /* 0x000fe20007ffe1ff */
[----:B------:R-:W-:Y:S01]  /*2a8a0*/  IMAD.MOV R12, RZ, RZ, -R2 ;  /* 0x000000ffff0c7224 */ /* 0x000fe200078e0a02 */
        /* <DEDUP_REMOVED lines=18> */
[----:B------:R-:W-:Y:S02]  /*2a9d0*/  @!P2 IADD3 R2, -R2, RZ, RZ ;  /* 0x000000ff0202a210 */ /* 0x000fe40007ffe1ff */
[----:B------:R-:W-:-:S05]  /*2a9e0*/  @!P1 LOP3.LUT R2, RZ, R9, RZ, 0x33, !PT ;  /* 0x00000009ff029212 */ /* 0x000fca00078e33ff */
[----:B------:R-:W-:-:S04]  /*2a9f0*/  IMAD.MOV R26, RZ, RZ, -R2 ;  /* 0x000000ffff1a7224 */ /* 0x000fc800078e0a02 */
[C---:B------:R-:W-:Y:S02]  /*2aa00*/  IMAD R26, R9.reuse, R26, R10 ;  /* 0x0000001a091a7224 */ /* 0x040fe400078e020a */
[----:B------:R-:W-:Y:S02]  /*2aa10*/  IMAD R9, R9, 0x1000000, R2 ;  /* 0x0100000009097824 */ /* 0x000fe400078e0202 */
[----:B------:R-:W-:-:S03]  /*2aa20*/  IMAD R2, R6, R3, R5 ;  /* 0x0000000306027224 */ /* 0x000fc600078e0205 */
[----:B------:R-:W-:Y:S01]  /*2aa30*/  LEA R26, R26, R9, 0x10 ;  /* 0x000000091a1a7211 */ /* 0x000fe200078e80ff */
[----:B------:R-:W-:Y:S06]  /*2aa40*/  BRA `(.L_x_2935) ;  /* 0x0000000000f87947 */ /* 0x000fec0003800000 */
.L_x_2934:
[----:B------:R-:W0:Y:S01]  /*2aa50*/  LDC.64 R2, c[0x0][0xc90] ;  /* 0x00032400ff027b82 */ /* 0x000e220000000a00 */
[----:B------:R-:W-:Y:S01]  /*2aa60*/  ULDC.64 UR6, c[0x0][0x208] ;  /* 0x0000820000067ab9 */ /* 0x000fe20000000a00 */
        /* <DEDUP_REMOVED lines=27> */
[----:B------:R-:W-:Y:S02]  /*2ac20*/  IMAD R11, R13, R2, RZ ;  /* 0x000000020d0b7224 */ /* 0x000fe400078e02ff */
[----:B------:R-:W-:Y:S02]  /*2ac30*/  IMAD.MOV R2, RZ, RZ, -R2 ;  /* 0x000000ffff027224 */ /* 0x000fe400078e0a02 */
[----:B------:R-:W-:Y:S02]  /*2ac40*/  IMAD.MOV R3, RZ, RZ, -R11 ;  /* 0x000000ffff037224 */ /* 0x000fe400078e0a0b */
[----:B------:R-:W-:Y:S02]  /*2ac50*/  IMAD R4, R4, R2, R5 ;  /* 0x0000000204047224 */ /* 0x000fe400078e0205 */
[----:B------:R-:W-:Y:S01]  /*2ac60*/  IMAD.MOV.U32 R2, RZ, RZ, RZ ;  /* 0x000000ffff027224 */ /* 0x000fe200078e00ff */
[----:B------:R-:W-:-:S04]  /*2ac70*/  VIADDMNMX R13, R3, UR5, R13, PT ;  /* 0x00000005030d7c46 */ /* 0x000fc8000b80010d */
[-C--:B------:R-:W-:Y:S02]  /*2ac80*/  IABS R10, R13.reuse ;  /* 0x0000000d000a7213 */ /* 0x080fe40000000000 */
[----:B------:R-:W-:Y:S02]  /*2ac90*/  IABS R12, R13 ;  /* 0x0000000d000c7213 */ /* 0x000fe40000000000 */
[----:B------:R-:W0:Y:S01]  /*2aca0*/  I2F.RP R8, R10 ;  /* 0x0000000a00087306 */ /* 0x000e220000209400 */
[----:B------:R-:W-:-:S07]  /*2acb0*/  IADD3 R26, -R13, RZ, RZ ;  /* 0x000000ff0d1a7210 */ /* 0x000fce0007ffe1ff */
[----:B0-----:R-:W0:Y:S02]  /*2acc0*/  MUFU.RCP R8, R8 ;  /* 0x0000000800087308 */ /* 0x001e240000001000 */
[----:B0-----:R-:W-:-:S06]  /*2acd0*/  VIADD R3, R8, 0xffffffe ;  /* 0x0ffffffe08037836 */ /* 0x001fcc0000000000 */
[----:B------:R-:W0:Y:S02]  /*2ace0*/  F2I.FTZ.U32.TRUNC.NTZ R3, R3 ;  /* 0x0000000300037305 */ /* 0x000e24000021f000 */
[----:B0-----:R-:W-:-:S05]  /*2acf0*/  IADD3 R9, RZ, -R3, RZ ;  /* 0x80000003ff097210 */ /* 0x001fca0007ffe0ff */
        /* <DEDUP_REMOVED lines=19> */
.L_x_2935:
[----:B------:R-:W-:-:S05]  /*2ae30*/  LOP3.LUT R25, RZ, R2, RZ, 0x33, !PT ;  /* 0x00000002ff197212 */ /* 0x000fca00078e33ff */
[----:B------:R-:W-:Y:S01]  /*2ae40*/  IMAD.IADD R25, R6, 0x1, R25 ;  /* 0x0000000106197824 */ /* 0x000fe200078e0219 */
[----:B------:R-:W-:Y:S06]  /*2ae50*/  BRA `(.L_x_2936) ;  /* 0x00000000000c7947 */ /* 0x000fec0003800000 */
.L_x_2931:
[----:B------:R-:W-:Y:S01]  /*2ae60*/  IMAD.MOV.U32 R25, RZ, RZ, RZ ;  /* 0x000000ffff197224 */ /* 0x000fe200078e00ff */
[----:B------:R-:W-:Y:S01]  /*2ae70*/  MOV R26, RZ ;  /* 0x000000ff001a7202 */ /* 0x000fe20000000f00 */
[----:B------:R-:W-:-:S07]  /*2ae80*/  IMAD.U32 R24, RZ, RZ, UR6 ;  /* 0x00000006ff187e24 */ /* 0x000fce000f8e00ff */
.L_x_2936:
[----:B------:R-:W-:-:S13]  /*2ae90*/  ISETP.NE.AND P0, PT, R7, RZ, PT ;  /* 0x000000ff0700720c */ /* 0x000fda0003f05270 */
[----:B------:R-:W0:Y:S01]  /*2aea0*/  @!P0 S2R R3, SR_CgaCtaId ;  /* 0x0000000000038919 */ /* 0x000e220000008800 */
[----:B------:R-:W-:-:S04]  /*2aeb0*/  @!P0 MOV R2, 0x400 ;  /* 0x0000040000028802 */ /* 0x000fc80000000f00 */
[----:B0-----:R-:W-:-:S05]  /*2aec0*/  @!P0 LEA R2, R3, R2, 0x18 ;  /* 0x0000000203028211 */ /* 0x001fca00078ec0ff */
[----:B------:R1:W-:Y:S01]  /*2aed0*/  @!P0 STS.128 [R2+0x388d0], R24 ;  /* 0x0388d01802008388 */ /* 0x0003e20000000c00 */
[----:B------:R-:W-:Y:S06]  /*2aee0*/  BAR.ARV 0x5, 0x180 ;  /* 0x0146000000007b1d */ /* 0x000fec0000002000 */
.L_x_2929:
        /* <DEDUP_REMOVED lines=8> */
[C---:B------:R-:W-:Y:S01]  /*2af70*/  IMAD.SHL.U32 R34, R0.reuse, 0x8, RZ ;  /* 0x0000000800227824 */ /* 0x040fe200078e00ff */
[----:B------:R-:W-:Y:S01]  /*2af80*/  LOP3.LUT R4, R0, 0x7f, RZ, 0xc0, !PT ;  /* 0x0000007f00047812 */ /* 0x000fe200078ec0ff */
[----:B------:R-:W-:Y:S01]  /*2af90*/  UMOV UR4, 0x400 ;  /* 0x0000040000047882 */ /* 0x000fe20000000000 */
[----:B------:R-:W-:Y:S01]  /*2afa0*/  BSSY B8, `(.L_x_2937) ;  /* 0x0000703000087945 */ /* 0x000fe20003800000 */
[----:B------:R-:W-:Y:S01]  /*2afb0*/  IMAD.MOV.U32 R30, RZ, RZ, 0x1 ;  /* 0x00000001ff1e7424 */ /* 0x000fe200078e00ff */
[----:B------:R-:W-:Y:S01]  /*2afc0*/  LOP3.LUT R3, R34, 0x1f8, RZ, 0xc0, !PT ;  /* 0x000001f822037812 */ /* 0x000fe200078ec0ff */
[----:B------:R-:W-:Y:S01]  /*2afd0*/  IMAD.MOV.U32 R28, RZ, RZ, RZ ;  /* 0x000000ffff1c7224 */ /* 0x000fe200078e00ff */
[----:B------:R-:W-:Y:S01]  /*2afe0*/  SHF.L.U32 R33, R4, 0x3, RZ ;  /* 0x0000000304217819 */ /* 0x000fe200000006ff */
[----:B------:R-:W-:Y:S01]  /*2aff0*/  IMAD.MOV.U32 R29, RZ, RZ, 0x1 ;  /* 0x00000001ff1d7424 */ /* 0x000fe200078e00ff */
[----:B-1----:R-:W-:Y:S01]  /*2b000*/  LOP3.LUT R2, R3, 0x38, R0, 0x78, !PT ;  /* 0x0000003803027812 */ /* 0x002fe200078e7800 */
[----:B------:R-:W-:Y:S01]  /*2b010*/  IMAD.SHL.U32 R0, R0, 0x10, RZ ;  /* 0x0000001000007824 */ /* 0x000fe200078e00ff */
[----:B------:R-:W-:Y:S01]  /*2b020*/  LOP3.LUT R34, R34, 0x38, RZ, 0xc0, !PT ;  /* 0x0000003822227812 */ /* 0x000fe200078ec0ff */
[----:B------:R-:W-:Y:S01]  /*2b030*/  ULDC.64 UR38, c[0x0][0x198] ;  /* 0x0000660000267ab9 */ /* 0x000fe20000000a00 */
[----:B------:R-:W-:Y:S01]  /*2b040*/  LOP3.LUT R33, R2, 0x200, R33, 0xf8, !PT ;  /* 0x0000020002217812 */ /* 0x000fe200078ef821 */
[----:B------:R-:W-:Y:S01]  /*2b050*/  ULOP3.LUT UR37, UR60, 0x2, URZ, 0xfc, !UPT ;  /* 0x000000023c257892 */ /* 0x000fe2000f8efc3f */
[----:B------:R-:W-:Y:S01]  /*2b060*/  SHF.R.U32.HI R2, RZ, 0x3, R4 ;  /* 0x00000003ff027819 */ /* 0x000fe20000011604 */
[----:B------:R-:W-:Y:S01]  /*2b070*/  ULDC UR36, c[0x0][0xc] ;  /* 0x0000030000247ab9 */ /* 0x000fe20000000800 */
[----:B------:R-:W-:-:S02]  /*2b080*/  MOV R23, RZ ;  /* 0x000000ff00177202 */ /* 0x000fc40000000f00 */
[----:B------:R-:W-:Y:S02]  /*2b090*/  LOP3.LUT R0, R2, 0x70, R0, 0xf8, !PT ;  /* 0x0000007002007812 */ /* 0x000fe400078ef800 */
[C---:B------:R-:W-:Y:S01]  /*2b0a0*/  LOP3.LUT R2, R34.reuse, 0x40, RZ, 0xfc, !PT ;  /* 0x0000004022027812 */ /* 0x040fe200078efcff */
[----:B0-----:R-:W-:Y:S01]  /*2b0b0*/  ULEA UR4, UR5, UR4, 0x18 ;  /* 0x0000000405047291 */ /* 0x001fe2000f8ec03f */
[C---:B------:R-:W-:Y:S02]  /*2b0c0*/  LOP3.LUT R0, R34.reuse, 0x80, RZ, 0xfc, !PT ;  /* 0x0000008022007812 */ /* 0x040fe400078efcff */
[----:B------:R-:W-:-:S03]  /*2b0d0*/  LOP3.LUT R37, R34, 0xc0, RZ, 0xfc, !PT ;  /* 0x000000c022257812 */ /* 0x000fc600078efcff */
[----:B------:R-:W-:-:S04]  /*2b0e0*/  IMAD.U32 R16, RZ, RZ, UR4 ;  /* 0x00000004ff107e24 */ /* 0x000fc8000f8e00ff */
[----:B--2---:R-:W-:-:S07]  /*2b0f0*/  IMAD R36, R33, 0x2, R16 ;  /* 0x0000000221247824 */ /* 0x004fce00078e0210 */
.L_x_3050:
[----:B0-----:R-:W0:Y:S01]  /*2b100*/  LDC.64 R2, c[0x0][0xc88] ;  /* 0x00032200ff027b82 */ /* 0x001e220000000a00 */
[----:B------:R-:W-:Y:S01]  /*2b110*/  ULDC.64 UR4, c[0x0][0x208] ;  /* 0x0000820000047ab9 */ /* 0x000fe20000000a00 */
[----:B0-----:R-:W-:-:S05]  /*2b120*/  IMAD.WIDE R2, R27, 0x4, R2 ;  /* 0x000000041b027825 */ /* 0x001fca00078e0202 */
[----:B------:R-:W2:Y:S01]  /*2b130*/  LDG.E R31, desc[UR4][R2.64] ;  /* 0x00000004021f7981 */ /* 0x000ea2000c1e1900 */
        /* <DEDUP_REMOVED lines=8> */
[----:B------:R-:W-:-:S04]  /*2b1c0*/  ISETP.NE.U32.AND P2, PT, RZ, UR8, PT ;  /* 0x00000008ff007c0c */ /* 0x000fc8000bf45070 */
[----:B------:R-:W-:Y:S02]  /*2b1d0*/  ISETP.NE.AND.EX P2, PT, RZ, UR9, PT, P2 ;  /* 0x00000009ff007c0c */ /* 0x000fe4000bf45320 */
[----:B--2---:R-:W-:-:S05]  /*2b1e0*/  SHF.R.S32.HI R0, RZ, 0x1f, R31 ;  /* 0x0000001fff007819 */ /* 0x004fca000001141f */
[C---:B------:R-:W-:Y:S01]  /*2b1f0*/  @P0 LEA R2, P1, R31.reuse, UR4, 0x2 ;  /* 0x000000041f020c11 */ /* 0x040fe2000f8210ff */
[C---:B------:R-:W-:Y:S01]  /*2b200*/  IMAD.SHL.U32 R17, R31.reuse, 0x4, RZ ;  /* 0x000000041f117824 */ /* 0x040fe200078e00ff */
[C-C-:B------:R-:W-:Y:S01]  /*2b210*/  SHF.L.U64.HI R19, R31.reuse, 0x2, R0.reuse ;  /* 0x000000021f137819 */ /* 0x140fe20000010200 */
[----:B------:R0:W-:Y:S01]  /*2b220*/  STL [R1+0x20], R0 ;  /* 0x0000200001007387 */ /* 0x0001e20000100800 */
[----:B------:R-:W-:Y:S01]  /*2b230*/  @P0 LEA.HI.X R3, R31, UR5, R0, 0x2, P1 ;  /* 0x000000051f030c11 */ /* 0x000fe200088f1400 */
[----:B------:R-:W-:-:S04]  /*2b240*/  ULDC.64 UR4, c[0x0][0xa00] ;  /* 0x0002800000047ab9 */ /* 0x000fc80000000a00 */
[----:B-1----:R1:W2:Y:S01]  /*2b250*/  @P0 LDG.E R12, desc[UR10][R2.64] ;  /* 0x0000000a020c0981 */ /* 0x0022a2000c1e1900 */
[----:B------:R-:W-:Y:S01]  /*2b260*/  ISETP.NE.U32.AND P0, PT, RZ, UR4, PT ;  /* 0x00000004ff007c0c */ /* 0x000fe2000bf05070 */
[----:B------:R-:W-:Y:S01]  /*2b270*/  IMAD.MOV.U32 R35, RZ, RZ, RZ ;  /* 0x000000ffff237224 */ /* 0x000fe200078e00ff */
[----:B------:R-:W-:Y:S01]  /*2b280*/  ISETP.NE.U32.AND P1, PT, RZ, UR6, PT ;  /* 0x00000006ff007c0c */ /* 0x000fe2000bf25070 */
[----:B0-----:R-:W-:Y:S01]  /*2b290*/  IMAD.MOV.U32 R0, RZ, RZ, RZ ;  /* 0x000000ffff007224 */ /* 0x001fe200078e00ff */
[----:B------:R-:W-:Y:S02]  /*2b2a0*/  ISETP.NE.AND.EX P0, PT, RZ, UR5, PT, P0 ;  /* 0x00000005ff007c0c */ /* 0x000fe4000bf05300 */
[----:B------:R-:W-:Y:S02]  /*2b2b0*/  ISETP.NE.AND.EX P1, PT, RZ, UR7, PT, P1 ;  /* 0x00000007ff007c0c */ /* 0x000fe4000bf25310 */
[C---:B------:R-:W-:Y:S02]  /*2b2c0*/  IADD3 R4, P4, R17.reuse, UR6, RZ ;  /* 0x0000000611047c10 */ /* 0x040fe4000ff9e0ff */
[----:B-1----:R-:W-:Y:S01]  /*2b2d0*/  IADD3 R2, P3, R17, UR4, RZ ;  /* 0x0000000411027c10 */ /* 0x002fe2000ff7e0ff */
[----:B------:R-:W-:Y:S01]  /*2b2e0*/  ULDC UR4, c[0x0][0x288] ;  /* 0x0000a20000047ab9 */ /* 0x000fe20000000800 */
[----:B------:R-:W-:-:S02]  /*2b2f0*/  IADD3.X R5, R19, UR7, RZ, P4, !PT ;  /* 0x0000000713057c10 */ /* 0x000fc4000a7fe4ff */
[----:B------:R-:W-:Y:S02]  /*2b300*/  IADD3.X R3, R19, UR5, RZ, P3, !PT ;  /* 0x0000000513037c10 */ /* 0x000fe40009ffe4ff */
[----:B------:R-:W-:Y:S02]  /*2b310*/  @P2 IADD3 R6, P3, R17, UR8, RZ ;  /* 0x0000000811062c10 */ /* 0x000fe4000ff7e0ff */
[----:B------:R-:W-:Y:S01]  /*2b320*/  MOV R8, UR4 ;  /* 0x0000000400087c02 */ /* 0x000fe20008000f00 */
[----:B------:R-:W-:Y:S01]  /*2b330*/  ULDC.64 UR4, c[0x0][0x418] ;  /* 0x0001060000047ab9 */ /* 0x000fe20000000a00 */
[----:B------:R-:W-:Y:S01]  /*2b340*/  @P2 IADD3.X R7, R19, UR9, RZ, P3, !PT ;  /* 0x0000000913072c10 */ /* 0x000fe20009ffe4ff */
[----:B------:R-:W5:Y:S04]  /*2b350*/  @P0 LDG.E R35, desc[UR10][R2.64] ;  /* 0x0000000a02230981 */ /* 0x000f68000c1e1900 */
[----:B---3--:R0:W3:Y:S01]  /*2b360*/  @P2 LDG.E R8, desc[UR10][R6.64] ;  /* 0x0000000a06082981 */ /* 0x0080e2000c1e1900 */
        /* <DEDUP_REMOVED lines=9> */
[----:B---3--:R0:W-:Y:S04]  /*2b400*/  STL [R1+0x1c], R8 ;  /* 0x00001c0801007387 */ /* 0x0081e80000100800 */
[----:B--2---:R1:W-:Y:S01]  /*2b410*/  STL [R1+0x10], R12 ;  /* 0x0000100c01007387 */ /* 0x0043e20000100800 */
[----:B------:R-:W-:Y:S02]  /*2b420*/  IMAD.MOV.U32 R11, RZ, RZ, R8 ;  /* 0x000000ffff0b7224 */ /* 0x000fe400078e0008 */
[----:B0-----:R-:W-:Y:S01]  /*2b430*/  IMAD.U32 R8, RZ, RZ, UR4 ;  /* 0x00000004ff087e24 */ /* 0x001fe2000f8e00ff */
[----:B------:R-:W-:Y:S06]  /*2b440*/  @P2 BRA `(.L_x_2938) ;  /* 0x0000000000182947 */ /* 0x000fec0003800000 */
[----:B------:R-:W-:Y:S05]  /*2b450*/  @!P0 BRA `(.L_x_2938) ;  /* 0x0000000000148947 */ /* 0x000fea0003800000 */
[----:B------:R-:W-:Y:S02]  /*2b460*/  ULDC.64 UR4, c[0x0][0x208] ;  /* 0x0000820000047ab9 */ /* 0x000fe40000000a00 */
[----:B------:R-:W2:Y:S04]  /*2b470*/  LDG.E R10, desc[UR4][R2.64] ;  /* 0x00000004020a7981 */ /* 0x000ea8000c1e1900 */
[----:B------:R-:W2:Y:S02]  /*2b480*/  LDG.E R7, desc[UR4][R2.64+0x4] ;  /* 0x0000040402077981 */ /* 0x000ea4000c1e1900 */
[----:B--2---:R-:W-:-:S05]  /*2b490*/  IADD3 R11, -R10, R7, RZ ;  /* 0x000000070a0b7210 */ /* 0x004fca0007ffe1ff */
[----:B------:R0:W-:Y:S02]  /*2b4a0*/  STL [R1+0x1c], R11 ;  /* 0x00001c0b01007387 */ /* 0x0001e40000100800 */
.L_x_2938:
[----:B------:R-:W-:Y:S01]  /*2b4b0*/  ULDC.64 UR4, c[0x0][0xa20] ;  /* 0x0002880000047ab9 */ /* 0x000fe20000000a00 */
[C---:B------:R-:W-:Y:S01]  /*2b4c0*/  LOP3.LUT R2, R26.reuse, 0xff000000, RZ, 0xc0, !PT ;  /* 0xff0000001a027812 */ /* 0x040fe200078ec0ff */
[----:B------:R-:W-:Y:S01]  /*2b4d0*/  IMAD.MOV.U32 R32, RZ, RZ, R31 ;  /* 0x000000ffff207224 */ /* 0x000fe200078e001f */
[----:B------:R-:W-:Y:S02]  /*2b4e0*/  ISETP.NE.U32.AND P0, PT, RZ, UR4, PT ;  /* 0x00000004ff007c0c */ /* 0x000fe4000bf05070 */
[----:B------:R-:W-:Y:S02]  /*2b4f0*/  SHF.R.U32.HI R2, RZ, 0x8, R2 ;  /* 0x00000008ff027819 */ /* 0x000fe40000011602 */
[----:B------:R-:W-:Y:S02]  /*2b500*/  ISETP.NE.AND.EX P0, PT, RZ, UR5, PT, P0 ;  /* 0x00000005ff007c0c */ /* 0x000fe4000bf05300 */
[C---:B------:R-:W-:Y:S02]  /*2b510*/  LOP3.LUT R7, R26.reuse, 0xff0000, RZ, 0xc0, !PT ;  /* 0x00ff00001a077812 */ /* 0x040fe400078ec0ff */
        /* <DEDUP_REMOVED lines=8> */
.L_x_2939:
[----:B------:R-:W-:Y:S02]  /*2b5a0*/  ULDC.64 UR4, c[0x0][0xa08] ;  /* 0x0002820000047ab9 */ /* 0x000fe40000000a00 */
[----:B------:R-:W-:-:S04]  /*2b5b0*/  ISETP.NE.U32.AND P0, PT, RZ, UR4, PT ;  /* 0x00000004ff007c0c */ /* 0x000fc8000bf05070 */
[----:B------:R-:W-:-:S13]  /*2b5c0*/  ISETP.NE.AND.EX P0, PT, RZ, UR5, PT, P0 ;  /* 0x00000005ff007c0c */ /* 0x000fda000bf05300 */
[----:B------:R-:W-:Y:S05]  /*2b5d0*/  @!P0 BRA `(.L_x_2940) ;  /* 0x0000000000188947 */ /* 0x000fea0003800000 */
[----:B------:R-:W2:Y:S01]  /*2b5e0*/  LDC.64 R2, c[0x0][0xa08] ;  /* 0x00028200ff027b82 */ /* 0x000ea20000000a00 */
[----:B------:R-:W-:Y:S01]  /*2b5f0*/  ULDC.64 UR4, c[0x0][0x208] ;  /* 0x0000820000047ab9 */ /* 0x000fe20000000a00 */
[----:B--2---:R-:W-:-:S05]  /*2b600*/  IMAD.WIDE R2, R32, 0x4, R2 ;  /* 0x0000000420027825 */ /* 0x004fca00078e0202 */
[----:B------:R-:W2:Y:S04]  /*2b610*/  LDG.E R8, desc[UR4][R2.64] ;  /* 0x0000000402087981 */ /* 0x000ea8000c1e1900 */
[----:B------:R-:W2:Y:S02]  /*2b620*/  LDG.E R9, desc[UR4][R2.64+0x4] ;  /* 0x0000040402097981 */ /* 0x000ea4000c1e1900 */
[----:B--2---:R-:W-:-:S07]  /*2b630*/  IMAD.IADD R8, R9, 0x1, -R8 ;  /* 0x0000000109087824 */ /* 0x004fce00078e0a08 */
.L_x_2940:
[----:B------:R-:W-:Y:S01]  /*2b640*/  ULDC.64 UR4, c[0x0][0x208] ;  /* 0x0000820000047ab9 */ /* 0x000fe20000000a00 */
[----:B--2---:R-:W2:Y:S01]  /*2b650*/  LDC R3, c[0x0][0x448] ;  /* 0x00011200ff037b82 */ /* 0x004ea20000000800 */
[----:B------:R-:W3:Y:S04]  /*2b660*/  @P1 LDG.E R2, desc[UR4][R4.64] ;  /* 0x0000000404021981 */ /* 0x000ee8000c1e1900 */
[----:B-1----:R1:W3:Y:S01]  /*2b670*/  @P1 LDG.E R5, desc[UR4][R4.64+0x4] ;  /* 0x0000040404051981 */ /* 0x0022e2000c1e1900 */
[----:B-----5:R-:W-:Y:S01]  /*2b680*/  IMAD.IADD R8, R8, 0x1, -R12 ;  /* 0x0000000108087824 */ /* 0x020fe200078e0a0c */
[----:B------:R-:W-:Y:S01]  /*2b690*/  BSSY B0, `(.L_x_2941) ;  /* 0x0000037000007945 */ /* 0x000fe20003800000 */
[----:B------:R-:W-:Y:S02]  /*2b6a0*/  LOP3.LUT R21, R7, 0xff, RZ, 0xc0, !PT ;  /* 0x000000ff07157812 */ /* 0x000fe400078ec0ff */
[----:B--2---:R-:W-:-:S13]  /*2b6b0*/  ISETP.NE.AND P0, PT, R3, 0x1, PT ;  /* 0x000000010300780c */ /* 0x004fda0003f05270 */
[----:B-1----:R-:W1:Y:S08]  /*2b6c0*/  @P0 LDC R4, c[0x0][0x44c] ;  /* 0x00011300ff040b82 */ /* 0x002e700000000800 */
[----:B------:R-:W2:Y:S01]  /*2b6d0*/  @P0 LDC R3, c[0x0][0x450] ;  /* 0x00011400ff030b82 */ /* 0x000ea20000000800 */
[----:B---3--:R-:W-:Y:S01]  /*2b6e0*/  @P1 IMAD.IADD R6, R5, 0x1, -R2 ;  /* 0x0000000105061824 */ /* 0x008fe200078e0a02 */
[----:B------:R-:W-:-:S05]  /*2b6f0*/  SHF.L.U32 R2, R25, 0x7, RZ ;  /* 0x0000000719027819 */ /* 0x000fca00000006ff */
[----:B------:R-:W-:-:S04]  /*2b700*/  VIADD R2, R2, 0x7f ;  /* 0x0000007f02027836 */ /* 0x000fc80000000000 */
[----:B-1----:R-:W-:-:S05]  /*2b710*/  @P0 IMAD.HI.U32 R4, R2, R4, RZ ;  /* 0x0000000402040227 */ /* 0x002fca00078e00ff */
[----:B--2---:R-:W-:Y:S01]  /*2b720*/  @P0 SHF.R.U32.HI R2, RZ, R3, R4 ;  /* 0x00000003ff020219 */ /* 0x004fe20000011604 */
[----:B------:R-:W-:Y:S01]  /*2b730*/  IMAD.IADD R3, R8, 0x1, R6 ;  /* 0x0000000108037824 */ /* 0x000fe200078e0206 */
[----:B------:R-:W-:-:S04]  /*2b740*/  SHF.R.U32.HI R4, RZ, 0x10, R7 ;  /* 0x00000010ff047819 */ /* 0x000fc80000011607 */
[C---:B------:R-:W-:Y:S01]  /*2b750*/  IADD3 R20, R3.reuse, 0x4f, RZ ;  /* 0x0000004f03147810 */ /* 0x040fe20007ffe0ff */
[----:B------:R1:W-:Y:S01]  /*2b760*/  STL [R1+0x8], R3 ;  /* 0x0000080301007387 */ /* 0x0003e20000100800 */
[----:B------:R-:W-:-:S03]  /*2b770*/  IADD3 R5, R3, 0x50, -R11 ;  /* 0x0000005003057810 */ /* 0x000fc60007ffe80b */
[----:B------:R-:W-:-:S04]  /*2b780*/  IMAD.HI R20, R20, 0x66666667, RZ ;  /* 0x6666666714147827 */ /* 0x000fc800078e02ff */
[----:B------:R-:W-:Y:S01]  /*2b790*/  IMAD.IADD R2, R5, 0x1, R2 ;  /* 0x0000000105027824 */ /* 0x000fe200078e0202 */
[----:B-1----:R-:W-:-:S03]  /*2b7a0*/  SHF.R.U32.HI R3, RZ, 0x1f, R20 ;  /* 0x0000001fff037819 */ /* 0x002fc60000011614 */
[----:B------:R-:W-:Y:S01]  /*2b7b0*/  IMAD.HI R2, R2, 0x66666667, RZ ;  /* 0x6666666702027827 */ /* 0x000fe200078e02ff */
[----:B------:R-:W-:-:S04]  /*2b7c0*/  LEA.HI.SX32 R20, R20, R3, 0x1b ;  /* 0x0000000314147211 */ /* 0x000fc800078fdaff */
[----:B------:R-:W-:-:S04]  /*2b7d0*/  SHF.R.U32.HI R3, RZ, 0x1f, R2 ;  /* 0x0000001fff037819 */ /* 0x000fc80000011602 */
[----:B------:R-:W-:Y:S01]  /*2b7e0*/  LEA.HI.SX32 R3, R2, R3, 0x1b ;  /* 0x0000000302037211 */ /* 0x000fe200078fdaff */
[----:B------:R-:W-:-:S03]  /*2b7f0*/  IMAD.MOV.U32 R2, RZ, RZ, RZ ;  /* 0x000000ffff027224 */ /* 0x000fc600078e00ff */
[----:B------:R-:W-:-:S04]  /*2b800*/  VIMNMX R9, R20, R3, PT ;  /* 0x0000000314097248 */ /* 0x000fc80003fe0100 */
[----:B------:R-:W-:-:S13]  /*2b810*/  ISETP.GE.AND P0, PT, R9, 0x1, PT ;  /* 0x000000010900780c */ /* 0x000fda0003f06270 */
[----:B------:R-:W-:Y:S05]  /*2b820*/  @!P0 BRA `(.L_x_2942) ;  /* 0x0000000000748947 */ /* 0x000fea0003800000 */
[----:B------:R-:W-:Y:S01]  /*2b830*/  ISETP.NE.AND P0, PT, R4, RZ, PT ;  /* 0x000000ff0400720c */ /* 0x000fe20003f05270 */
[----:B------:R-:W-:-:S03]  /*2b840*/  ULDC UR4, c[0x0][0x9f0] ;  /* 0x00027c0000047ab9 */ /* 0x000fc60000000800 */
[----:B------:R-:W-:-:S04]  /*2b850*/  SEL R7, R4, UR4, P0 ;  /* 0x0000000404077c07 */ /* 0x000fc80008000000 */
[----:B------:R-:W-:Y:S02]  /*2b860*/  IABS R10, R7 ;  /* 0x00000007000a7213 */ /* 0x000fe40000000000 */
[----:B0-----:R-:W-:Y:S02]  /*2b870*/  IADD3 R11, R7, -0x1, R9 ;  /* 0xffffffff070b7810 */ /* 0x001fe40007ffe009 */
[----:B------:R-:W0:Y:S08]  /*2b880*/  I2F.RP R2, R10 ;  /* 0x0000000a00027306 */ /* 0x000e300000209400 */
[----:B0-----:R-:W0:Y:S02]  /*2b890*/  MUFU.RCP R2, R2 ;  /* 0x0000000200027308 */ /* 0x001e240000001000 */
[----:B0-----:R-:W-:-:S06]  /*2b8a0*/  VIADD R2, R2, 0xffffffe ;  /* 0x0ffffffe02027836 */ /* 0x001fcc0000000000 */
[----:B------:R0:W1:Y:S02]  /*2b8b0*/  F2I.FTZ.U32.TRUNC.NTZ R3, R2 ;  /* 0x0000000200037305 */ /* 0x000064000021f000 */
[----:B0-----:R-:W-:-:S04]  /*2b8c0*/  LOP3.LUT R2, R11, R7, RZ, 0x3c, !PT ;  /* 0x000000070b027212 */ /* 0x001fc800078e3cff */
[----:B------:R-:W-:Y:S02]  /*2b8d0*/  ISETP.GE.AND P3, PT, R2, RZ, PT ;  /* 0x000000ff0200720c */ /* 0x000fe40003f66270 */
[----:B-1----:R-:W-:-:S05]  /*2b8e0*/  IADD3 R2, RZ, -R3, RZ ;  /* 0x80000003ff027210 */ /* 0x002fca0007ffe0ff */
[----:B------:R-:W-:Y:S02]  /*2b8f0*/  IMAD R12, R2, R10, RZ ;  /* 0x0000000a020c7224 */ /* 0x000fe400078e02ff */
[----:B------:R-:W-:-:S04]  /*2b900*/  IMAD.MOV.U32 R2, RZ, RZ, RZ ;  /* 0x000000ffff027224 */ /* 0x000fc800078e00ff */
[----:B------:R-:W-:Y:S01]  /*2b910*/  IMAD.HI.U32 R12, R3, R12, R2 ;  /* 0x0000000c030c7227 */ /* 0x000fe200078e0002 */
[----:B------:R-:W-:Y:S02]  /*2b920*/  IABS R2, R7 ;  /* 0x0000000700027213 */ /* 0x000fe40000000000 */
[----:B------:R-:W-:-:S03]  /*2b930*/  IABS R3, R11 ;  /* 0x0000000b00037213 */ /* 0x000fc60000000000 */
[----:B------:R-:W-:-:S04]  /*2b940*/  IMAD.MOV R2, RZ, RZ, -R2 ;  /* 0x000000ffff027224 */ /* 0x000fc800078e0a02 */
        /* <DEDUP_REMOVED lines=11> */
.L_x_2942:
[----:B------:R-:W-:Y:S05]  /*2ba00*/  BSYNC B0 ;  /* 0x0000000000007941 */ /* 0x000fea0003800000 */
.L_x_2941:
[-C--:B------:R-:W-:Y:S01]  /*2ba10*/  IMAD R3, R21, R2.reuse, RZ ;  /* 0x0000000215037224 */ /* 0x080fe200078e02ff */
[----:B------:R-:W-:Y:S04]  /*2ba20*/  BSSY B0, `(.L_x_2943) ;  /* 0x0000191000007945 */ /* 0x000fe80003800000 */
        /* <DEDUP_REMOVED lines=9> */
[----:B------:R-:W-:-:S05]  /*2bac0*/  @P0 IADD3 R2, R2, 0x4f, RZ ;  /* 0x0000004f02020810 */ /* 0x000fca0007ffe0ff */
[----:B------:R-:W-:-:S05]  /*2bad0*/  @P0 IMAD.HI R2, R2, 0x66666667, RZ ;  /* 0x6666666702020827 */ /* 0x000fca00078e02ff */
[----:B------:R-:W-:-:S04]  /*2bae0*/  @P0 SHF.R.U32.HI R7, RZ, 0x1f, R2 ;  /* 0x0000001fff070819 */ /* 0x000fc80000011602 */
[----:B------:R-:W-:Y:S02]  /*2baf0*/  @P0 LEA.HI.SX32 R3, R2, R7, 0x1b ;  /* 0x0000000702030211 */ /* 0x000fe400078fdaff */
[----:B------:R-:W-:Y:S02]  /*2bb00*/  PLOP3.LUT P0, PT, PT, PT, PT, 0x80, 0x0 ;  /* 0x000000000000781c */ /* 0x000fe40003f0f070 */
[----:B------:R-:W-:-:S13]  /*2bb10*/  ISETP.GT.AND P2, PT, R3, R6, PT ;  /* 0x000000060300720c */ /* 0x000fda0003f44270 */
[----:B------:R-:W-:Y:S05]  /*2bb20*/  @!P2 BRA `(.L_x_2944) ;  /* 0x000000180000a947 */ /* 0x000fea0003800000 */
[----:B------:R-:W-:Y:S01]  /*2bb30*/  UMOV UR4, 0xffffffff ;  /* 0xffffffff00047882 */ /* 0x000fe20000000000 */
[----:B------:R-:W-:Y:S02]  /*2bb40*/  SEL R2, R32, RZ, !P1 ;  /* 0x000000ff20027207 */ /* 0x000fe40004800000 */
[----:B------:R-:W-:Y:S05]  /*2bb50*/  BRA.DIV UR4, `(.L_x_2945) ;  /* 0x0000008604387947 */ /* 0x000fea000b800000 */
[----:B------:R-:W1:Y:S02]  /*2bb60*/  S2R R7, SR_TID.X ;  /* 0x0000000000077919 */ /* 0x000e640000002100 */
[----:B-1----:R-:W-:-:S04]  /*2bb70*/  SHF.R.U32.HI R7, RZ, 0x5, R7 ;  /* 0x00000005ff077819 */ /* 0x002fc80000011607 */
[----:B------:R-:W-:-:S05]  /*2bb80*/  LOP3.LUT R7, R7, 0x3, RZ, 0xc0, !PT ;  /* 0x0000000307077812 */ /* 0x000fca00078ec0ff */
[----:B------:R1:W2:Y:S02]  /*2bb90*/  SHFL.IDX PT, R14, R7, RZ, 0x1f ;  /* 0x00001fff070e7589 */ /* 0x0002a400000e0000 */
.L_x_3154:
[----:B--2---:R-:W-:Y:S02]  /*2bba0*/  ISETP.NE.AND P0, PT, R14, RZ, PT ;  /* 0x000000ff0e00720c */ /* 0x004fe40003f05270 */
[----:B------:R-:W-:-:S11]  /*2bbb0*/  PLOP3.LUT P6, PT, PT, PT, PT, 0x8, 0x0 ;  /* 0x000000000000781c */ /* 0x000fd60003fce170 */
[----:B------:R-:W-:Y:S05]  /*2bbc0*/  @P0 BRA `(.L_x_2946) ;  /* 0x00000000000c0947 */ /* 0x000fea0003800000 */
[----:B------:R-:W-:-:S03]  /*2bbd0*/  UMOV UR4, 0xffffffff ;  /* 0xffffffff00047882 */ /* 0x000fc60000000000 */
[----:B------:R-:W-:Y:S05]  /*2bbe0*/  BRA.DIV UR4, `(.L_x_2947) ;  /* 0x0000008604487947 */ /* 0x000fea000b800000 */
[----:B------:R-:W-:-:S13]  /*2bbf0*/  ELECT P6, URZ, PT ;  /* 0x00000000003f782f */ /* 0x000fda00038c0000 */
.L_x_2946:
[----:B-1----:R-:W2:Y:S01]  /*2bc00*/  LDL R7, [R1+0x2c] ;  /* 0x00002c0001077983 */ /* 0x002ea20000100800 */
[----:B------:R-:W-:Y:S01]  /*2bc10*/  BSSY B1, `(.L_x_2948) ;  /* 0x0000008000017945 */ /* 0x000fe20003800000 */
[----:B--2---:R-:W-:-:S05]  /*2bc20*/  VIADD R7, R7, 0x1 ;  /* 0x0000000107077836 */ /* 0x004fca0000000000 */
[----:B------:R-:W-:-:S04]  /*2bc30*/  LEA.HI R8, R7, R7, RZ, 0x1 ;  /* 0x0000000707087211 */ /* 0x000fc800078f08ff */
[----:B------:R-:W-:-:S05]  /*2bc40*/  LOP3.LUT R8, R8, 0xfffffffe, RZ, 0xc0, !PT ;  /* 0xfffffffe08087812 */ /* 0x000fca00078ec0ff */
[----:B------:R-:W-:-:S05]  /*2bc50*/  IMAD.IADD R7, R7, 0x1, -R8 ;  /* 0x0000000107077824 */ /* 0x000fca00078e0a08 */
[----:B------:R-:W-:-:S04]  /*2bc60*/  SHF.L.U32 R7, R7, 0x1f, RZ ;  /* 0x0000001f07077819 */ /* 0x000fc800000006ff */
[----:B------:R-:W1:Y:S02]  /*2bc70*/  SYNCS.PHASECHK.TRANS64.TRYWAIT P0, [R16+URZ+0x38820], R7 ;  /* 0x03882007100075a7 */ /* 0x000e64000800017f */
[----:B-1----:R-:W-:Y:S05]  /*2bc80*/  @!P0 BRA `(.L_x_2949) ;  /* 0x0000008400408947 */ /* 0x002fea0003800000 */
.L_x_3157:
[----:B------:R-:W-:Y:S05]  /*2bc90*/  BSYNC B1 ;  /* 0x0000000000017941 */ /* 0x000fea0003800000 */
.L_x_2948:
[----:B------:R-:W-:Y:S04]  /*2bca0*/  BSSY B1, `(.L_x_2950) ;  /* 0x00000ab000017945 */ /* 0x000fe80003800000 */
[----:B------:R-:W-:Y:S05]  /*2bcb0*/  @!P6 BRA `(.L_x_2951) ;  /* 0x0000000800a4e947 */ /* 0x000fea0003800000 */
[----:B0-----:R-:W-:Y:S01]  /*2bcc0*/  LEA R11, R28, R16, 0x3 ;  /* 0x000000101c0b7211 */ /* 0x001fe200078e18ff */
[----:B------:R-:W0:Y:S01]  /*2bcd0*/  S2R R8, SR_TID.X ;  /* 0x0000000000087919 */ /* 0x000e220000002100 */
[----:B------:R-:W-:Y:S01]  /*2bce0*/  SHF.L.U32 R10, R30, 0x1f, RZ ;  /* 0x0000001f1e0a7819 */ /* 0x000fe200000006ff */
[----:B------:R-:W-:Y:S03]  /*2bcf0*/  BSSY B2, `(.L_x_2952) ;  /* 0x0000005000027945 */ /* 0x000fe60003800000 */
[----:B------:R-:W2:Y:S01]  /*2bd00*/  SYNCS.PHASECHK.TRANS64.TRYWAIT P0, [R11+URZ+0x388a0], R10 ;  /* 0x0388a00a0b0075a7 */ /* 0x000ea2000800017f */
[----:B0-----:R-:W-:-:S04]  /*2bd10*/  LOP3.LUT R8, R8, 0x7f, RZ, 0xc0, !PT ;  /* 0x0000007f08087812 */ /* 0x001fc800078ec0ff */
[----:B------:R-:W-:Y:S01]  /*2bd20*/  ISETP.NE.AND P1, PT, R8, RZ, PT ;  /* 0x000000ff0800720c */ /* 0x000fe20003f25270 */
[----:B--2---:R-:W-:-:S12]  /*2bd30*/  @!P0 BRA `(.L_x_2953) ;  /* 0x0000008400288947 */ /* 0x004fd80003800000 */
.L_x_3158:
[----:B------:R-:W-:Y:S05]  /*2bd40*/  BSYNC B2 ;  /* 0x0000000000027941 */ /* 0x000fea0003800000 */
.L_x_2952:
[----:B------:R-:W-:Y:S04]  /*2bd50*/  BSSY B2, `(.L_x_2954) ;  /* 0x0000009000027945 */ /* 0x000fe80003800000 */
[----:B------:R-:W-:Y:S05]  /*2bd60*/  @P1 BRA `(.L_x_2955) ;  /* 0x00000000001c1947 */ /* 0x000fea0003800000 */
[----:B------:R-:W2:Y:S01]  /*2bd70*/  S2R R8, SR_TID.X ;  /* 0x0000000000087919 */ /* 0x000ea20000002100 */
[----:B-1----:R-:W-:-:S04]  /*2bd80*/  IMAD.MOV.U32 R7, RZ, RZ, 0xa000 ;  /* 0x0000a000ff077424 */ /* 0x002fc800078e00ff */
[----:B------:R3:W-:Y:S01]  /*2bd90*/  SYNCS.ARRIVE.TRANS64 RZ, [R11+URZ+0x38890], R7 ;  /* 0x038890070bff79a7 */ /* 0x0007e2000800003f */
[----:B--2---:R-:W-:-:S04]  /*2bda0*/  LOP3.LUT R8, R8, 0x1f, RZ, 0xc0, !PT ;  /* 0x0000001f08087812 */ /* 0x004fc800078ec0ff */
[----:B------:R-:W-:-:S13]  /*2bdb0*/  ISETP.NE.AND P0, PT, R8, RZ, PT ;  /* 0x000000ff0800720c */ /* 0x000fda0003f05270 */
[----:B---3--:R-:W-:Y:S05]  /*2bdc0*/  @!P0 BRA `(.L_x_2955) ;  /* 0x0000000000048947 */ /* 0x008fea0003800000 */
[----:B------:R-:W-:Y:S01]  /*2bdd0*/  BPT.TRAP 0x1 ;  /* 0x000000040000795c */ /* 0x000fe20000300000 */
.L_x_2955:
[----:B------:R-:W-:Y:S05]  /*2bde0*/  BSYNC B2 ;  /* 0x0000000000027941 */ /* 0x000fea0003800000 */
.L_x_2954:
[----:B-1----:R-:W-:Y:S01]  /*2bdf0*/  IMAD.MOV.U32 R7, RZ, RZ, RZ ;  /* 0x000000ffff077224 */ /* 0x002fe200078e00ff */
[----:B------:R-:W-:Y:S01]  /*2be00*/  UIADD3 UR4, UP0, UR38, 0x570, URZ ;  /* 0x0000057026047890 */ /* 0x000fe2000ff1e03f */
[----:B------:R-:W-:Y:S01]  /*2be10*/  IMAD R8, R3, 0x50, R0 ;  /* 0x0000005003087824 */ /* 0x000fe200078e0200 */
[----:B------:R-:W-:Y:S01]  /*2be20*/  PLOP3.LUT P0, PT, PT, PT, PT, 0x80, 0x0 ;  /* 0x000000000000781c */ /* 0x000fe20003f0f070 */
[----:B------:R-:W-:Y:S01]  /*2be30*/  IMAD R9, R28, 0xa000, R16 ;  /* 0x0000a0001c097824 */ /* 0x000fe200078e0210 */
[----:B------:R-:W-:Y:S01]  /*2be40*/  R2UR UR10, R7 ;  /* 0x00000000070a72ca */ /* 0x000fe200000e0000 */
[----:B------:R-:W-:Y:S01]  /*2be50*/  VIADD R8, R8, 0xffffffb0 ;  /* 0xffffffb008087836 */ /* 0x000fe20000000000 */
[----:B------:R-:W-:Y:S01]  /*2be60*/  IADD3 R7, R11, 0x38890, RZ ;  /* 0x000388900b077810 */ /* 0x000fe20007ffe0ff */
[----:B------:R-:W-:Y:S01]  /*2be70*/  VIADD R12, R9, 0x24400 ;  /* 0x00024400090c7836 */ /* 0x000fe20000000000 */
[----:B------:R-:W-:Y:S01]  /*2be80*/  UIADD3.X UR5, URZ, UR39, URZ, UP0, !UPT ;  /* 0x000000273f057290 */ /* 0x000fe200087fe43f */
[----:B------:R-:W-:Y:S01]  /*2be90*/  UMOV UR6, 0x0 ;  /* 0x0000000000067882 */ /* 0x000fe20000000000 */
[----:B------:R-:W-:-:S10]  /*2bea0*/  UMOV UR7, 0x12f00000 ;  /* 0x12f0000000077882 */ /* 0x000fd40000000000 */
.L_x_2956:
        /* <DEDUP_REMOVED lines=16> */
.L_x_2957:
        /* <DEDUP_REMOVED lines=16> */
.L_x_2958:
        /* <DEDUP_REMOVED lines=16> */
.L_x_2959:
        /* <DEDUP_REMOVED lines=13> */
.L_x_3159:
[----:B------:R-:W-:Y:S05]  /*2c280*/  BSYNC B2 ;  /* 0x0000000000027941 */ /* 0x000fea0003800000 */
.L_x_2960:
[----:B------:R-:W-:Y:S01]  /*2c290*/  BSSY B2, `(.L_x_2962) ;  /* 0x000000b000027945 */ /* 0x000fe20003800000 */
[----:B------:R-:W-:Y:S01]  /*2c2a0*/  MOV R12, 0x0 ;  /* 0x00000000000c7802 */ /* 0x000fe20000000f00 */
[----:B------:R-:W-:Y:S02]  /*2c2b0*/  IMAD.MOV.U32 R13, RZ, RZ, 0x12f00000 ;  /* 0x12f00000ff0d7424 */ /* 0x000fe400078e00ff */
[----:B------:R-:W-:Y:S05]  /*2c2c0*/  @P1 BRA `(.L_x_2963) ;  /* 0x00000000001c1947 */ /* 0x000fea0003800000 */
[----:B01----:R-:W0:Y:S01]  /*2c2d0*/  S2R R10, SR_TID.X ;  /* 0x00000000000a7919 */ /* 0x003e220000002100 */
[----:B------:R-:W-:-:S04]  /*2c2e0*/  IMAD.MOV.U32 R7, RZ, RZ, 0xa000 ;  /* 0x0000a000ff077424 */ /* 0x000fc800078e00ff */
[----:B------:R2:W-:Y:S01]  /*2c2f0*/  SYNCS.ARRIVE.TRANS64 RZ, [R11+URZ+0x388b0], R7 ;  /* 0x0388b0070bff79a7 */ /* 0x0005e2000800003f */
[----:B0-----:R-:W-:-:S04]  /*2c300*/  LOP3.LUT R10, R10, 0x1f, RZ, 0xc0, !PT ;  /* 0x0000001f0a0a7812 */ /* 0x001fc800078ec0ff */
[----:B------:R-:W-:-:S13]  /*2c310*/  ISETP.NE.AND P0, PT, R10, RZ, PT ;  /* 0x000000ff0a00720c */ /* 0x000fda0003f05270 */
[----:B--2---:R-:W-:Y:S05]  /*2c320*/  @!P0 BRA `(.L_x_2963) ;  /* 0x0000000000048947 */ /* 0x004fea0003800000 */
[----:B------:R-:W-:Y:S01]  /*2c330*/  BPT.TRAP 0x1 ;  /* 0x000000040000795c */ /* 0x000fe20000300000 */
.L_x_2963:
[----:B------:R-:W-:Y:S05]  /*2c340*/  BSYNC B2 ;  /* 0x0000000000027941 */ /* 0x000fea0003800000 */
.L_x_2962:
[----:B------:R-:W-:Y:S01]  /*2c350*/  R2UR UR6, R12 ;  /* 0x000000000c0672ca */ /* 0x000fe200000e0000 */
[----:B------:R-:W-:Y:S01]  /*2c360*/  IMAD.MOV.U32 R7, RZ, RZ, RZ ;  /* 0x000000ffff077224 */ /* 0x000fe200078e00ff */
[----:B------:R-:W-:Y:S01]  /*2c370*/  R2UR UR7, R13 ;  /* 0x000000000d0772ca */ /* 0x000fe200000e0000 */
[----:B------:R-:W-:Y:S01]  /*2c380*/  UIADD3 UR4, UP0, UR38, 0x670, URZ ;  /* 0x0000067026047890 */ /* 0x000fe2000ff1e03f */
[----:B------:R-:W-:Y:S02]  /*2c390*/  PLOP3.LUT P0, PT, PT, PT, PT, 0x80, 0x0 ;  /* 0x000000000000781c */ /* 0x000fe40003f0f070 */
[----:B------:R-:W-:Y:S01]  /*2c3a0*/  R2UR UR10, R7 ;  /* 0x00000000070a72ca */ /* 0x000fe200000e0000 */
[----:B------:R-:W-:Y:S01]  /*2c3b0*/  VIADD R7, R9, 0x400 ;  /* 0x0000040009077836 */ /* 0x000fe20000000000 */
[----:B01----:R-:W-:Y:S01]  /*2c3c0*/  IADD3 R11, R11, 0x388b0, RZ ;  /* 0x000388b00b0b7810 */ /* 0x003fe20007ffe0ff */
[----:B------:R-:W-:-:S12]  /*2c3d0*/  UIADD3.X UR5, URZ, UR39, URZ, UP0, !UPT ;  /* 0x000000273f057290 */ /* 0x000fd800087fe43f */
.L_x_2964:
        /* <DEDUP_REMOVED lines=15> */
.L_x_2965:
        /* <DEDUP_REMOVED lines=15> */
.L_x_2966:
        /* <DEDUP_REMOVED lines=15> */
.L_x_2967:
        /* <DEDUP_REMOVED lines=9> */
[----:B--2---:R-:W-:Y:S05]  /*2c740*/  @P0 BRA.U.ANY `(.L_x_2967) ;  /* 0xfffffffd00d80947 */ /* 0x004fea000393ffff */
.L_x_2951:
[----:B------:R-:W-:Y:S05]  /*2c750*/  BSYNC B1 ;  /* 0x0000000000017941 */ /* 0x000fea0003800000 */
.L_x_2950:
[----:B0-----:R-:W-:Y:S01]  /*2c760*/  VIADD R11, R3, 0xfffffffe ;  /* 0xfffffffe030b7836 */ /* 0x001fe20000000000 */
        /* <DEDUP_REMOVED lines=8> */
.L_x_2986:
[----:B------:R-:W-:Y:S05]  /*2c7f0*/  YIELD ;  /* 0x0000000000007946 */ /* 0x000fea0003800000 */
[----:B------:R-:W-:Y:S04]  /*2c800*/  BSSY B1, `(.L_x_2968) ;  /* 0x00000aa000017945 */ /* 0x000fe80003800000 */
[----:B------:R-:W-:Y:S05]  /*2c810*/  @!P6 BRA `(.L_x_2969) ;  /* 0x0000000800a0e947 */ /* 0x000fea0003800000 */
[----:B------:R-:W-:Y:S01]  /*2c820*/  IMAD R10, R28, 0x8, R16 ;  /* 0x000000081c0a7824 */ /* 0x000fe200078e0210 */
[----:B------:R-:W-:Y:S01]  /*2c830*/  SHF.L.U32 R9, R30, 0x1f, RZ ;  /* 0x0000001f1e097819 */ /* 0x000fe200000006ff */
[----:B------:R-:W0:Y:S01]  /*2c840*/  S2R R3, SR_TID.X ;  /* 0x0000000000037919 */ /* 0x000e220000002100 */
[----:B------:R-:W-:Y:S02]  /*2c850*/  BSSY B2, `(.L_x_2970) ;  /* 0x0000005000027945 */ /* 0x000fe40003800000 */
[----:B------:R-:W2:Y:S01]  /*2c860*/  SYNCS.PHASECHK.TRANS64.TRYWAIT P1, [R10+URZ+0x388a0], R9 ;  /* 0x0388a0090a0075a7 */ /* 0x000ea2000802017f */
[----:B0-----:R-:W-:-:S04]  /*2c870*/  LOP3.LUT R3, R3, 0x7f, RZ, 0xc0, !PT ;  /* 0x0000007f03037812 */ /* 0x001fc800078ec0ff */
[----:B------:R-:W-:Y:S01]  /*2c880*/  ISETP.NE.AND P2, PT, R3, RZ, PT ;  /* 0x000000ff0300720c */ /* 0x000fe20003f45270 */
[----:B--2---:R-:W-:-:S12]  /*2c890*/  @!P1 BRA `(.L_x_2971) ;  /* 0x0000007800789947 */ /* 0x004fd80003800000 */
.L_x_3160:
[----:B------:R-:W-:Y:S05]  /*2c8a0*/  BSYNC B2 ;  /* 0x0000000000027941 */ /* 0x000fea0003800000 */
.L_x_2970:
[----:B------:R-:W-:Y:S04]  /*2c8b0*/  BSSY B2, `(.L_x_2972) ;  /* 0x0000009000027945 */ /* 0x000fe80003800000 */
[----:B------:R-:W-:Y:S05]  /*2c8c0*/  @P2 BRA `(.L_x_2973) ;  /* 0x00000000001c2947 */ /* 0x000fea0003800000 */
[----:B-1----:R-:W1:Y:S01]  /*2c8d0*/  S2R R7, SR_TID.X ;  /* 0x0000000000077919 */ /* 0x002e620000002100 */
[----:B------:R-:W-:-:S04]  /*2c8e0*/  MOV R3, 0xa000 ;  /* 0x0000a00000037802 */ /* 0x000fc80000000f00 */
[----:B------:R2:W-:Y:S01]  /*2c8f0*/  SYNCS.ARRIVE.TRANS64 RZ, [R10+URZ+0x38890], R3 ;  /* 0x038890030aff79a7 */ /* 0x0005e2000800003f */
[----:B-1----:R-:W-:-:S04]  /*2c900*/  LOP3.LUT R7, R7, 0x1f, RZ, 0xc0, !PT ;  /* 0x0000001f07077812 */ /* 0x002fc800078ec0ff */
[----:B------:R-:W-:-:S13]  /*2c910*/  ISETP.NE.AND P1, PT, R7, RZ, PT ;  /* 0x000000ff0700720c */ /* 0x000fda0003f25270 */
[----:B--2---:R-:W-:Y:S05]  /*2c920*/  @!P1 BRA `(.L_x_2973) ;  /* 0x0000000000049947 */ /* 0x004fea0003800000 */
[----:B------:R-:W-:Y:S01]  /*2c930*/  BPT.TRAP 0x1 ;  /* 0x000000040000795c */ /* 0x000fe20000300000 */
.L_x_2973:
[----:B------:R-:W-:Y:S05]  /*2c940*/  BSYNC B2 ;  /* 0x0000000000027941 */ /* 0x000fea0003800000 */
.L_x_2972:
[----:B------:R-:W-:Y:S01]  /*2c950*/  IMAD.MOV.U32 R14, RZ, RZ, RZ ;  /* 0x000000ffff0e7224 */ /* 0x000fe200078e00ff */
[----:B------:R-:W-:Y:S01]  /*2c960*/  UIADD3 UR4, UP0, UR38, 0x570, URZ ;  /* 0x0000057026047890 */ /* 0x000fe2000ff1e03f */
[----:B------:R-:W-:Y:S01]  /*2c970*/  IMAD R8, R28, 0xa000, R16 ;  /* 0x0000a0001c087824 */ /* 0x000fe200078e0210 */
[----:B------:R-:W-:Y:S01]  /*2c980*/  PLOP3.LUT P1, PT, PT, PT, PT, 0x80, 0x0 ;  /* 0x000000000000781c */ /* 0x000fe20003f2f070 */
[----:B-1----:R-:W-:Y:S01]  /*2c990*/  IMAD R7, R11, 0x50, R0 ;  /* 0x000000500b077824 */ /* 0x002fe200078e0200 */
[----:B------:R-:W-:Y:S01]  /*2c9a0*/  R2UR UR10, R14 ;  /* 0x000000000e0a72ca */ /* 0x000fe200000e0000 */
[----:B------:R-:W-:Y:S01]  /*2c9b0*/  VIADD R3, R10, 0x38890 ;  /* 0x000388900a037836 */ /* 0x000fe20000000000 */
[----:B------:R-:W-:Y:S01]  /*2c9c0*/  UIADD3.X UR5, URZ, UR39, URZ, UP0, !UPT ;  /* 0x000000273f057290 */ /* 0x000fe200087fe43f */
[----:B------:R-:W-:Y:S01]  /*2c9d0*/  VIADD R12, R8, 0x24400 ;  /* 0x00024400080c7836 */ /* 0x000fe20000000000 */
[----:B------:R-:W-:Y:S01]  /*2c9e0*/  UMOV UR6, 0x0 ;  /* 0x0000000000067882 */ /* 0x000fe20000000000 */
[----:B------:R-:W-:-:S10]  /*2c9f0*/  UMOV UR7, 0x12f00000 ;  /* 0x12f0000000077882 */ /* 0x000fd40000000000 */
.L_x_2974:
        /* <DEDUP_REMOVED lines=11> */
[----:B------:R-:W-:Y:S01]  /*2cab0*/  UMOV UR6, 0x0 ;  /* 0x0000000000067882 */ /* 0x000fe20000000000 */
[----:B------:R-:W-:Y:S01]  /*2cac0*/  PLOP3.LUT P1, PT, PT, PT, PT, 0x80, 0x0 ;  /* 0x000000000000781c */ /* 0x000fe20003f2f070 */
[----:B------:R-:W-:Y:S01]  /*2cad0*/  UMOV UR7, 0x12f00000 ;  /* 0x12f0000000077882 */ /* 0x000fe20000000000 */
[----:B------:R-:W-:Y:S01]  /*2cae0*/  R2UR UR10, R12 ;  /* 0x000000000c0a72ca */ /* 0x000fe200000e0000 */
[----:B------:R-:W-:-:S14]  /*2caf0*/  VIADD R12, R8, 0x26c00 ;  /* 0x00026c00080c7836 */ /* 0x000fdc0000000000 */
.L_x_2975:
        /* <DEDUP_REMOVED lines=16> */
.L_x_2976:
        /* <DEDUP_REMOVED lines=16> */
.L_x_2977:
        /* <DEDUP_REMOVED lines=13> */
.L_x_3161:
[----:B------:R-:W-:Y:S05]  /*2cdd0*/  BSYNC B2 ;  /* 0x0000000000027941 */ /* 0x000fea0003800000 */
.L_x_2978:
[----:B------:R-:W-:Y:S01]  /*2cde0*/  BSSY B2, `(.L_x_2980) ;  /* 0x000000b000027945 */ /* 0x000fe20003800000 */
[----:B------:R-:W-:Y:S02]  /*2cdf0*/  IMAD.MOV.U32 R12, RZ, RZ, 0x0 ;  /* 0x00000000ff0c7424 */ /* 0x000fe400078e00ff */
[----:B------:R-:W-:Y:S01]  /*2ce00*/  IMAD.MOV.U32 R13, RZ, RZ, 0x12f00000 ;  /* 0x12f00000ff0d7424 */ /* 0x000fe200078e00ff */
[----:B------:R-:W-:Y:S06]  /*2ce10*/  @P2 BRA `(.L_x_2981) ;  /* 0x00000000001c2947 */ /* 0x000fec0003800000 */
[----:B01----:R-:W0:Y:S01]  /*2ce20*/  S2R R9, SR_TID.X ;  /* 0x0000000000097919 */ /* 0x003e220000002100 */
[----:B------:R-:W-:-:S04]  /*2ce30*/  MOV R3, 0xa000 ;  /* 0x0000a00000037802 */ /* 0x000fc80000000f00 */
[----:B------:R2:W-:Y:S01]  /*2ce40*/  SYNCS.ARRIVE.TRANS64 RZ, [R10+URZ+0x388b0], R3 ;  /* 0x0388b0030aff79a7 */ /* 0x0005e2000800003f */
[----:B0-----:R-:W-:-:S04]  /*2ce50*/  LOP3.LUT R9, R9, 0x1f, RZ, 0xc0, !PT ;  /* 0x0000001f09097812 */ /* 0x001fc800078ec0ff */
[----:B------:R-:W-:-:S13]  /*2ce60*/  ISETP.NE.AND P1, PT, R9, RZ, PT ;  /* 0x000000ff0900720c */ /* 0x000fda0003f25270 */
[----:B--2---:R-:W-:Y:S05]  /*2ce70*/  @!P1 BRA `(.L_x_2981) ;  /* 0x0000000000049947 */ /* 0x004fea0003800000 */
[----:B------:R-:W-:Y:S01]  /*2ce80*/  BPT.TRAP 0x1 ;  /* 0x000000040000795c */ /* 0x000fe20000300000 */
.L_x_2981:
[----:B------:R-:W-:Y:S05]  /*2ce90*/  BSYNC B2 ;  /* 0x0000000000027941 */ /* 0x000fea0003800000 */
.L_x_2980:
[----:B------:R-:W-:Y:S01]  /*2cea0*/  R2UR UR10, R14 ;  /* 0x000000000e0a72ca */ /* 0x000fe200000e0000 */
[----:B------:R-:W-:Y:S01]  /*2ceb0*/  UIADD3 UR4, UP0, UR38, 0x670, URZ ;  /* 0x0000067026047890 */ /* 0x000fe2000ff1e03f */
[----:B------:R-:W-:Y:S01]  /*2cec0*/  R2UR UR6, R12 ;  /* 0x000000000c0672ca */ /* 0x000fe200000e0000 */
[----:B01----:R-:W-:Y:S01]  /*2ced0*/  VIADD R10, R10, 0x388b0 ;  /* 0x000388b00a0a7836 */ /* 0x003fe20000000000 */
[----:B------:R-:W-:Y:S01]  /*2cee0*/  R2UR UR7, R13 ;  /* 0x000000000d0772ca */ /* 0x000fe200000e0000 */
[----:B------:R-:W-:Y:S01]  /*2cef0*/  VIADD R3, R8, 0x400 ;  /* 0x0000040008037836 */ /* 0x000fe20000000000 */
[----:B------:R-:W-:Y:S01]  /*2cf00*/  PLOP3.LUT P1, PT, PT, PT, PT, 0x80, 0x0 ;  /* 0x000000000000781c */ /* 0x000fe20003f2f070 */
[----:B------:R-:W-:-:S12]  /*2cf10*/  UIADD3.X UR5, URZ, UR39, URZ, UP0, !UPT ;  /* 0x000000273f057290 */ /* 0x000fd800087fe43f */
.L_x_2982:
        /* <DEDUP_REMOVED lines=11> */
[----:B------:R-:W-:Y:S02]  /*2cfd0*/  R2UR UR6, R12 ;  /* 0x000000000c0672ca */ /* 0x000fe400000e0000 */
[----:B------:R-:W-:Y:S02]  /*2cfe0*/  R2UR UR7, R13 ;  /* 0x000000000d0772ca */ /* 0x000fe400000e0000 */
[----:B------:R-:W-:Y:S02]  /*2cff0*/  R2UR UR10, R9 ;  /* 0x00000000090a72ca */ /* 0x000fe400000e0000 */
[----:B------:R-:W-:Y:S02]  /*2d000*/  PLOP3.LUT P1, PT, PT, PT, PT, 0x80, 0x0 ;  /* 0x000000000000781c */ /* 0x000fe40003f2f070 */
[----:B------:R-:W-:-:S11]  /*2d010*/  IADD3 R3, R8, 0x2c00, RZ ;  /* 0x00002c0008037810 */ /* 0x000fd60007ffe0ff */
.L_x_2983:
        /* <DEDUP_REMOVED lines=15> */
.L_x_2984:
        /* <DEDUP_REMOVED lines=15> */
.L_x_2985:
        /* <DEDUP_REMOVED lines=10> */
.L_x_2969:
[----:B------:R-:W-:Y:S05]  /*2d2a0*/  BSYNC B1 ;  /* 0x0000000000017941 */ /* 0x000fea0003800000 */
.L_x_2968:
[C---:B------:R-:W-:Y:S01]  /*2d2b0*/  ISETP.GT.AND P2, PT, R11.reuse, R6, PT ;  /* 0x000000060b00720c */ /* 0x040fe20003f44270 */
[----:B------:R-:W-:Y:S01]  /*2d2c0*/  VIADD R28, R28, 0x1 ;  /* 0x000000011c1c7836 */ /* 0x000fe20000000000 */
[----:B------:R-:W-:-:S04]  /*2d2d0*/  IADD3 R11, R11, -0x1, RZ ;  /* 0xffffffff0b0b7810 */ /* 0x000fc80007ffe0ff */
[----:B------:R-:W-:-:S04]  /*2d2e0*/  ISETP.NE.AND P1, PT, R28, 0x2, PT ;  /* 0x000000021c00780c */ /* 0x000fc80003f25270 */
[----:B------:R-:W-:Y:S02]  /*2d2f0*/  SEL R3, RZ, 0x1, P1 ;  /* 0x00000001ff037807 */ /* 0x000fe40000800000 */
[----:B------:R-:W-:Y:S02]  /*2d300*/  SEL R28, R28, RZ, P1 ;  /* 0x000000ff1c1c7207 */ /* 0x000fe40000800000 */
[----:B------:R-:W-:Y:S01]  /*2d310*/  LOP3.LUT R30, R30, R3, RZ, 0x3c, !PT ;  /* 0x000000031e1e7212 */ /* 0x000fe200078e3cff */
[----:B------:R-:W-:Y:S06]  /*2d320*/  @P2 BRA `(.L_x_2986) ;  /* 0xfffffff400302947 */ /* 0x000fec000383ffff */
.L_x_2944:
[----:B------:R-:W-:Y:S05]  /*2d330*/  BSYNC B0 ;  /* 0x0000000000007941 */ /* 0x000fea0003800000 */
.L_x_2943:
[----:B------:R-:W2:Y:S01]  /*2d340*/  LDC R0, c[0x0][0x448] ;  /* 0x00011200ff007b82 */ /* 0x000ea20000000800 */
[----:B------:R-:W-:Y:S01]  /*2d350*/  LEA R2, R25, 0x7f, 0x7 ;  /* 0x0000007f19027811 */ /* 0x000fe200078e38ff */
[----:B------:R-:W-:Y:S06]  /*2d360*/  @!P0 WARPSYNC.ALL ;  /* 0x0000000000008948 */ /* 0x000fec0003800000 */
[----:B------:R-:W-:Y:S01]  /*2d370*/  @!P0 BAR.SYNC.DEFER_BLOCKING 0xc, 0x180 ;  /* 0x0306000000008b1d */ /* 0x000fe20000010000 */
[----:B------:R-:W-:-:S05]  /*2d380*/  ISETP.NE.AND P2, PT, R4, RZ, PT ;  /* 0x000000ff0400720c */ /* 0x000fca0003f45270 */
[----:B------:R-:W-:Y:S08]  /*2d390*/  BSSY B0, `(.L_x_2987) ;  /* 0x0000029000007945 */ /* 0x000ff00003800000 */
[----:B------:R-:W3:Y:S01]  /*2d3a0*/  @!P2 LDC R4, c[0x0][0x9f0] ;  /* 0x00027c00ff04ab82 */ /* 0x000ee20000000800 */
[----:B--2---:R-:W-:-:S13]  /*2d3b0*/  ISETP.NE.AND P1, PT, R0, 0x1, PT ;  /* 0x000000010000780c */ /* 0x004fda0003f25270 */
[----:B------:R-:W2:Y:S08]  /*2d3c0*/  @P1 LDC R3, c[0x0][0x44c] ;  /* 0x00011300ff031b82 */ /* 0x000eb00000000800 */
[----:B------:R-:W4:Y:S01]  /*2d3d0*/  @P1 LDC R0, c[0x0][0x450] ;  /* 0x00011400ff001b82 */ /* 0x000f220000000800 */
[----:B--2---:R-:W-:-:S05]  /*2d3e0*/  @P1 IMAD.HI.U32 R3, R2, R3, RZ ;  /* 0x0000000302031227 */ /* 0x004fca00078e00ff */
[----:B----4-:R-:W-:Y:S01]  /*2d3f0*/  @P1 SHF.R.U32.HI R2, RZ, R0, R3 ;  /* 0x00000000ff021219 */ /* 0x010fe20000011603 */
[----:B------:R-:W-:-:S04]  /*2d400*/  IMAD.MOV.U32 R0, RZ, RZ, RZ ;  /* 0x000000ffff007224 */ /* 0x000fc800078e00ff */
[----:B------:R-:W-:-:S04]  /*2d410*/  IMAD.IADD R2, R5, 0x1, R2 ;  /* 0x0000000105027824 */ /* 0x000fc800078e0202 */
[----:B------:R-:W-:-:S05]  /*2d420*/  IMAD.HI R2, R2, 0x66666667, RZ ;  /* 0x6666666702027827 */ /* 0x000fca00078e02ff */
[----:B------:R-:W-:-:S04]  /*2d430*/  SHF.R.U32.HI R3, RZ, 0x1f, R2 ;  /* 0x0000001fff037819 */ /* 0x000fc80000011602 */
[----:B------:R-:W-:-:S04]  /*2d440*/  LEA.HI.SX32 R3, R2, R3, 0x1b ;  /* 0x0000000302037211 */ /* 0x000fc800078fdaff */
[----:B------:R-:W-:-:S04]  /*2d450*/  VIMNMX R20, R20, R3, PT ;  /* 0x0000000314147248 */ /* 0x000fc80003fe0100 */
[----:B------:R-:W-:-:S13]  /*2d460*/  ISETP.GE.AND P1, PT, R20, 0x1, PT ;  /* 0x000000011400780c */ /* 0x000fda0003f26270 */
[----:B---3--:R-:W-:Y:S05]  /*2d470*/  @!P1 BRA `(.L_x_2988) ;  /* 0x0000000000689947 */ /* 0x008fea0003800000 */
[-C--:B------:R-:W-:Y:S02]  /*2d480*/  IABS R0, R4.reuse ;  /* 0x0000000400007213 */ /* 0x080fe40000000000 */
[----:B------:R-:W-:Y:S02]  /*2d490*/  IABS R6, R4 ;  /* 0x0000000400067213 */ /* 0x000fe40000000000 */
[----:B-1----:R-:W1:Y:S03]  /*2d4a0*/  I2F.RP R7, R0 ;  /* 0x0000000000077306 */ /* 0x002e660000209400 */
[----:B------:R-:W-:-:S05]  /*2d4b0*/  IMAD.MOV R6, RZ, RZ, -R6 ;  /* 0x000000ffff067224 */ /* 0x000fca00078e0a06 */
[----:B-1----:R-:W1:Y:S02]  /*2d4c0*/  MUFU.RCP R7, R7 ;  /* 0x0000000700077308 */ /* 0x002e640000001000 */
[----:B-1----:R-:W-:-:S06]  /*2d4d0*/  VIADD R8, R7, 0xffffffe ;  /* 0x0ffffffe07087836 */ /* 0x002fcc0000000000 */
[----:B------:R-:W1:Y:S02]  /*2d4e0*/  F2I.FTZ.U32.TRUNC.NTZ R3, R8 ;  /* 0x0000000800037305 */ /* 0x000e64000021f000 */
[----:B-1----:R-:W-:-:S05]  /*2d4f0*/  IADD3 R2, RZ, -R3, RZ ;  /* 0x80000003ff027210 */ /* 0x002fca0007ffe0ff */
        /* <DEDUP_REMOVED lines=10> */
[----:B------:R-:W-:Y:S01]  /*2d5a0*/  @!P1 IMAD.IADD R2, R2, 0x1, -R0 ;  /* 0x0000000102029824 */ /* 0x000fe200078e0a00 */
[----:B------:R-:W-:Y:S02]  /*2d5b0*/  @!P1 IADD3 R5, R5, 0x1, RZ ;  /* 0x0000000105059810 */ /* 0x000fe40007ffe0ff */
[----:B------:R-:W-:Y:S02]  /*2d5c0*/  ISETP.NE.AND P1, PT, R4, RZ, PT ;  /* 0x000000ff0400720c */ /* 0x000fe40003f25270 */
[----:B------:R-:W-:-:S13]  /*2d5d0*/  ISETP.GE.U32.AND P0, PT, R2, R0, PT ;  /* 0x000000000200720c */ /* 0x000fda0003f06070 */
[----:B------:R-:W-:-:S04]  /*2d5e0*/  @P0 VIADD R5, R5, 0x1 ;  /* 0x0000000105050836 */ /* 0x000fc80000000000 */
[----:B------:R-:W-:-:S04]  /*2d5f0*/  IMAD.MOV.U32 R0, RZ, RZ, R5 ;  /* 0x000000ffff007224 */ /* 0x000fc800078e0005 */
[----:B------:R-:W-:Y:S01]  /*2d600*/  @!P2 IMAD.MOV R0, RZ, RZ, -R0 ;  /* 0x000000ffff00a224 */ /* 0x000fe200078e0a00 */
[----:B------:R-:W-:-:S07]  /*2d610*/  @!P1 LOP3.LUT R0, RZ, R4, RZ, 0x33, !PT ;  /* 0x00000004ff009212 */ /* 0x000fce00078e33ff */
.L_x_2988:
[----:B------:R-:W-:Y:S05]  /*2d620*/  BSYNC B0 ;  /* 0x0000000000007941 */ /* 0x000fea0003800000 */
.L_x_2987:
[-C--:B------:R-:W-:Y:S01]  /*2d630*/  IMAD R3, R21, R0.reuse, RZ ;  /* 0x0000000015037224 */ /* 0x080fe200078e02ff */
[----:B------:R-:W-:Y:S04]  /*2d640*/  BSSY B7, `(.L_x_2989) ;  /* 0x0000392000077945 */ /* 0x000fe80003800000 */
[----:B------:R-:W-:Y:S01]  /*2d650*/  VIADDMNMX R2, R3, R0, R20, PT ;  /* 0x0000000003027246 */ /* 0x000fe20003800114 */
[----:B------:R2:W-:Y:S03]  /*2d660*/  STL [R1+0xc], R3 ;  /* 0x00000c0301007387 */ /* 0x0005e60000100800 */
[----:B------:R-:W-:Y:S01]  /*2d670*/  ISETP.GT.AND P0, PT, R2, R3, PT ;  /* 0x000000030200720c */ /* 0x000fe20003f04270 */
[----:B------:R2:W-:-:S12]  /*2d680*/  STL [R1+0x28], R2 ;  /* 0x0000280201007387 */ /* 0x0005d80000100800 */
[----:B--2---:R-:W-:Y:S05]  /*2d690*/  @P0 BRA `(.L_x_2990) ;  /* 0x0000000000480947 */ /* 0x004fea0003800000 */
[----:B------:R-:W2:Y:S02]  /*2d6a0*/  S2R R2, SR_TID.X ;  /* 0x0000000000027919 */ /* 0x000ea40000002100 */
[----:B--2---:R-:W-:-:S04]  /*2d6b0*/  LOP3.LUT R2, R2, 0x7f, RZ, 0xc0, !PT ;  /* 0x0000007f02027812 */ /* 0x004fc800078ec0ff */
[----:B------:R-:W-:-:S13]  /*2d6c0*/  ISETP.NE.AND P0, PT, R2, RZ, PT ;  /* 0x000000ff0200720c */ /* 0x000fda0003f05270 */
[----:B------:R-:W-:Y:S05]  /*2d6d0*/  @P0 BRA `(.L_x_2991) ;  /* 0x0000003800200947 */ /* 0x000fea0003800000 */
[----:B------:R-:W2:Y:S01]  /*2d6e0*/  S2R R5, SR_LANEID ;  /* 0x0000000000057919 */ /* 0x000ea20000000000 */
[----:B------:R-:W-:Y:S01]  /*2d6f0*/  VOTEU.ANY UR4, UPT, PT ;  /* 0x0000000000047886 */ /* 0x000fe200038e0100 */
[----:B------:R-:W3:Y:S01]  /*2d700*/  LDC.64 R2, c[0x0][0xc60] ;  /* 0x00031800ff027b82 */ /* 0x000ee20000000a00 */
[----:B------:R-:W2:Y:S01]  /*2d710*/  FLO.U32 R0, UR4 ;  /* 0x0000000400007d00 */ /* 0x000ea200080e0000 */
[----:B------:R-:W-:Y:S01]  /*2d720*/  ULDC.64 UR6, c[0x0][0x208] ;  /* 0x0000820000067ab9 */ /* 0x000fe20000000a00 */
[----:B--2---:R-:W-:-:S06]  /*2d730*/  ISETP.EQ.U32.AND P0, PT, R0, R5, PT ;  /* 0x000000050000720c */ /* 0x004fcc0003f02070 */
[----:B------:R-:W3:Y:S07]  /*2d740*/  POPC R5, UR4 ;  /* 0x0000000400057d09 */ /* 0x000eee0008000000 */
[----:B---3--:R-:W2:Y:S01]  /*2d750*/  @P0 ATOMG.E.ADD.STRONG.GPU PT, R3, desc[UR6][R2.64], R5 ;  /* 0x00000005020309a8 */ /* 0x008ea200081ee1c6 */
[----:B------:R-:W3:Y:S02]  /*2d760*/  S2R R4, SR_LTMASK ;  /* 0x0000000000047919 */ /* 0x000ee40000003900 */
[----:B---3--:R-:W-:-:S04]  /*2d770*/  LOP3.LUT R4, R4, UR4, RZ, 0xc0, !PT ;  /* 0x0000000404047c12 */ /* 0x008fc8000f8ec0ff */
[----:B-1----:R-:W1:Y:S01]  /*2d780*/  POPC R7, R4 ;  /* 0x0000000400077309 */ /* 0x002e620000000000 */
[----:B--2---:R-:W1:Y:S02]  /*2d790*/  SHFL.IDX PT, R0, R3, R0, 0x1f ;  /* 0x00001f0003007589 */ /* 0x004e6400000e0000 */
[----:B-1----:R-:W-:Y:S01]  /*2d7a0*/  IADD3 R24, R0, UR36, R7 ;  /* 0x0000002400187c10 */ /* 0x002fe2000fffe007 */
[----:B------:R-:W-:Y:S06]  /*2d7b0*/  BRA `(.L_x_2991) ;  /* 0x0000003400e87947 */ /* 0x000fec0003800000 */
.L_x_2990:
        /* <DEDUP_REMOVED lines=8> */
[----:B------:R-:W-:Y:S01]  /*2d840*/  IMAD.U32 R4, RZ, RZ, UR6 ;  /* 0x00000006ff047e24 */ /* 0x000fe2000f8e00ff */
[----:B-1----:R-:W-:Y:S01]  /*2d850*/  MOV R7, UR9 ;  /* 0x0000000900077c02 */ /* 0x002fe20008000f00 */
[----:B------:R-:W1:Y:S01]  /*2d860*/  LDC.64 R2, c[0x4][R2] ;  /* 0x0100000002027b82 */ /* 0x000e620000000a00 */
[----:B------:R-:W-:Y:S01]  /*2d870*/  IMAD.U32 R5, RZ, RZ, UR7 ;  /* 0x00000007ff057e24 */ /* 0x000fe2000f8e00ff */
[----:B------:R-:W-:Y:S01]  /*2d880*/  MOV R12, 0x1 ;  /* 0x00000001000c7802 */ /* 0x000fe20000000f00 */
[----:B------:R-:W-:Y:S02]  /*2d890*/  IMAD.U32 R6, RZ, RZ, UR8 ;  /* 0x00000008ff067e24 */ /* 0x000fe4000f8e00ff */
[----:B------:R-:W-:-:S02]  /*2d8a0*/  IMAD.U32 R10, RZ, RZ, UR4 ;  /* 0x00000004ff0a7e24 */ /* 0x000fc4000f8e00ff */
[----:B0-----:R-:W-:Y:S02]  /*2d8b0*/  IMAD.U32 R11, RZ, RZ, UR5 ;  /* 0x00000005ff0b7e24 */ /* 0x001fe4000f8e00ff */
[----:B------:R-:W-:Y:S02]  /*2d8c0*/  IMAD.MOV.U32 R8, RZ, RZ, 0x70 ;  /* 0x00000070ff087424 */ /* 0x000fe400078e00ff */
[----:B------:R-:W-:-:S07]  /*2d8d0*/  IMAD.MOV.U32 R13, RZ, RZ, RZ ;  /* 0x000000ffff0d7224 */ /* 0x000fce00078e00ff */
[----:B------:R-:W-:-:S07]  /*2d8e0*/  LEPC R20, `(.L_x_2993) ;  /* 0x000000001014794e */ /* 0x000fce0000000000 */
[----:B-1----:R-:W-:Y:S05]  /*2d8f0*/  CALL.ABS.NOINC R2 ;  /* 0x0000000002007343 */ /* 0x002fea0003c00000 */
.L_x_2993:
[----:B------:R-:W-:Y:S05]  /*2d900*/  BSYNC B6 ;  /* 0x0000000000067941 */ /* 0x000fea0003800000 */
.L_x_2992:
        /* <DEDUP_REMOVED lines=8> */
[----:B------:R2:W3:Y:S01]  /*2d990*/  LDC.64 R2, c[0x4][R22] ;  /* 0x0100000016027b82 */ /* 0x0004e20000000a00 */
[----:B------:R-:W-:Y:S01]  /*2d9a0*/  IMAD.U32 R4, RZ, RZ, UR6 ;  /* 0x00000006ff047e24 */ /* 0x000fe2000f8e00ff */
[----:B------:R-:W-:Y:S01]  /*2d9b0*/  MOV R5, UR7 ;  /* 0x0000000700057c02 */ /* 0x000fe20008000f00 */
[----:B------:R-:W-:Y:S01]  /*2d9c0*/  IMAD.U32 R6, RZ, RZ, UR8 ;  /* 0x00000008ff067e24 */ /* 0x000fe2000f8e00ff */
[----:B0-----:R-:W-:Y:S01]  /*2d9d0*/  MOV R11, UR5 ;  /* 0x00000005000b7c02 */ /* 0x001fe20008000f00 */
[----:B-1----:R-:W-:Y:S02]  /*2d9e0*/  IMAD.U32 R7, RZ, RZ, UR9 ;  /* 0x00000009ff077e24 */ /* 0x002fe4000f8e00ff */
[----:B------:R-:W-:-:S02]  /*2d9f0*/  IMAD.U32 R10, RZ, RZ, UR4 ;  /* 0x00000004ff0a7e24 */ /* 0x000fc4000f8e00ff */
[----:B------:R-:W-:Y:S02]  /*2da00*/  IMAD.MOV.U32 R8, RZ, RZ, 0x70 ;  /* 0x00000070ff087424 */ /* 0x000fe400078e00ff */
[----:B------:R-:W-:Y:S02]  /*2da10*/  IMAD.MOV.U32 R12, RZ, RZ, 0x1 ;  /* 0x00000001ff0c7424 */ /* 0x000fe400078e00ff */
[----:B--2---:R-:W-:-:S07]  /*2da20*/  IMAD.MOV.U32 R13, RZ, RZ, RZ ;  /* 0x000000ffff0d7224 */ /* 0x004fce00078e00ff */
[----:B------:R-:W-:-:S07]  /*2da30*/  LEPC R20, `(.L_x_2996) ;  /* 0x000000001014794e */ /* 0x000fce0000000000 */
[----:B---3--:R-:W-:Y:S05]  /*2da40*/  CALL.ABS.NOINC R2 ;  /* 0x0000000002007343 */ /* 0x008fea0003c00000 */
.L_x_2996:
[----:B------:R0:W1:Y:S01]  /*2da50*/  LDC.64 R2, c[0x4][R22] ;  /* 0x0100000016027b82 */ /* 0x0000620000000a00 */
[----:B------:R-:W-:Y:S01]  /*2da60*/  ULDC.64 UR4, c[0x4][0xa8] ;  /* 0x01002a0000047ab9 */ /* 0x000fe20000000a00 */
[----:B------:R-:W-:Y:S01]  /*2da70*/  ULDC.64 UR6, c[0x4][0xb0] ;  /* 0x01002c0000067ab9 */ /* 0x000fe20000000a00 */
[----:B------:R-:W-:Y:S01]  /*2da80*/  ULDC.64 UR8, c[0x4][0x18] ;  /* 0x0100060000087ab9 */ /* 0x000fe20000000a00 */
[----:B------:R-:W-:Y:S01]  /*2da90*/  MOV R4, UR4 ;  /* 0x0000000400047c02 */ /* 0x000fe20008000f00 */
[----:B------:R-:W-:Y:S01]  /*2daa0*/  IMAD.U32 R5, RZ, RZ, UR5 ;  /* 0x00000005ff057e24 */ /* 0x000fe2000f8e00ff */
[----:B------:R-:W-:Y:S01]  /*2dab0*/  MOV R10, UR8 ;  /* 0x00000008000a7c02 */ /* 0x000fe20008000f00 */
[----:B------:R-:W-:Y:S01]  /*2dac0*/  IMAD.U32 R6, RZ, RZ, UR6 ;  /* 0x00000006ff067e24 */ /* 0x000fe2000f8e00ff */
[----:B------:R-:W-:Y:S01]  /*2dad0*/  MOV R13, RZ ;  /* 0x000000ff000d7202 */ /* 0x000fe20000000f00 */
[----:B------:R-:W-:Y:S02]  /*2dae0*/  IMAD.U32 R7, RZ, RZ, UR7 ;  /* 0x00000007ff077e24 */ /* 0x000fe4000f8e00ff */
[----:B------:R-:W-:-:S02]  /*2daf0*/  IMAD.U32 R11, RZ, RZ, UR9 ;  /* 0x00000009ff0b7e24 */ /* 0x000fc4000f8e00ff */
[----:B------:R-:W-:Y:S02]  /*2db00*/  IMAD.MOV.U32 R8, RZ, RZ, 0x70 ;  /* 0x00000070ff087424 */ /* 0x000fe400078e00ff */
[----:B0-----:R-:W-:-:S07]  /*2db10*/  IMAD.MOV.U32 R12, RZ, RZ, 0x1 ;  /* 0x00000001ff0c7424 */ /* 0x001fce00078e00ff */
[----:B------:R-:W-:-:S07]  /*2db20*/  LEPC R20, `(.L_x_2995) ;  /* 0x000000001014794e */ /* 0x000fce0000000000 */
[----:B-1----:R-:W-:Y:S05]  /*2db30*/  CALL.ABS.NOINC R2 ;  /* 0x0000000002007343 */ /* 0x002fea0003c00000 */
.L_x_2995:
[----:B------:R-:W-:Y:S05]  /*2db40*/  BSYNC B6 ;  /* 0x0000000000067941 */ /* 0x000fea0003800000 */
.L_x_2994:
[----:B------:R-:W2:Y:S01]  /*2db50*/  LDL R22, [R1+0x28] ;  /* 0x0000280001167983 */ /* 0x000ea20000100800 */
[----:B------:R-:W-:-:S03]  /*2db60*/  ULDC.64 UR4, c[0x0][0x9f8] ;  /* 0x00027e0000047ab9 */ /* 0x000fc60000000a00 */
[----:B-1----:R-:W3:Y:S01]  /*2db70*/  LDL R7, [R1+0x8] ;  /* 0x0000080001077983 */ /* 0x002ee20000100800 */
        /* <DEDUP_REMOVED lines=25> */
[----:B------:R-:W-:Y:S01]  /*2dd10*/  ISETP.GT.U32.OR P0, PT, R20, 0x4f, P0 ;  /* 0x0000004f1400780c */ /* 0x000fe20000704470 */
[----:B----4-:R-:W-:-:S04]  /*2dd20*/  IMAD.IADD R5, R5, 0x1, R21 ;  /* 0x0000000105057824 */ /* 0x010fc800078e0215 */
[----:B0-----:R-:W-:-:S08]  /*2dd30*/  @P1 IMAD.HI.U32 R7, R5, R4, RZ ;  /* 0x0000000405071227 */ /* 0x001fd000078e00ff */
[----:B------:R-:W0:Y:S01]  /*2dd40*/  @!P0 LDC.64 R2, c[0x0][0x428] ;  /* 0x00010a00ff028b82 */ /* 0x000e220000000a00 */
[----:B------:R-:W-:Y:S02]  /*2dd50*/  MOV R4, R5 ;  /* 0x0000000500047202 */ /* 0x000fe40000000f00 */
[----:B-1----:R-:W-:Y:S02]  /*2dd60*/  @P1 SHF.R.U32.HI R4, RZ, R6, R7 ;  /* 0x00000006ff041219 */ /* 0x002fe40000011607 */
[----:B------:R-:W-:-:S03]  /*2dd70*/  SHF.R.S32.HI R8, RZ, 0x1f, R32 ;  /* 0x0000001fff087819 */ /* 0x000fc60000011420 */
[----:B------:R-:W-:-:S04]  /*2dd80*/  IMAD.MOV R6, RZ, RZ, -R4 ;  /* 0x000000ffff067224 */ /* 0x000fc800078e0a04 */
[----:B------:R-:W-:Y:S01]  /*2dd90*/  IMAD R0, R0, R6, R5 ;  /* 0x0000000600007224 */ /* 0x000fe200078e0205 */
[--C-:B------:R-:W-:Y:S01]  /*2dda0*/  @!P0 SHF.R.S32.HI R5, RZ, 0x1f, R4.reuse ;  /* 0x0000001fff058819 */ /* 0x100fe20000011404 */
[-C--:B0-----:R-:W-:Y:S02]  /*2ddb0*/  @!P0 IMAD R6, R8, R2.reuse, RZ ;  /* 0x0000000208068224 */ /* 0x081fe400078e02ff */
[----:B------:R-:W-:-:S04]  /*2ddc0*/  @!P0 IMAD.WIDE.U32 R4, R32, R2, R4 ;  /* 0x0000000220048225 */ /* 0x000fc800078e0004 */
[----:B------:R-:W-:Y:S02]  /*2ddd0*/  @!P0 IMAD R6, R32, R3, R6 ;  /* 0x0000000320068224 */ /* 0x000fe400078e0206 */
[----:B------:R-:W0:Y:S02]  /*2dde0*/  @!P0 LDC.64 R2, c[0x0][0x418] ;  /* 0x00010600ff028b82 */ /* 0x000e240000000a00 */
[----:B------:R-:W-:Y:S01]  /*2ddf0*/  @!P0 IMAD.IADD R6, R5, 0x1, R6 ;  /* 0x0000000105068824 */ /* 0x000fe200078e0206 */
[----:B------:R-:W-:Y:S02]  /*2de00*/  MOV R7, UR37 ;  /* 0x0000002500077c02 */ /* 0x000fe40008000f00 */
        /* <DEDUP_REMOVED lines=23> */
.L_x_3164:
[----:B------:R-:W-:Y:S05]  /*2df80*/  @!P2 BRA `(.L_x_2998) ;  /* 0x000000000004a947 */ /* 0x000fea0003800000 */
[----:B------:R-:W-:Y:S01]  /*2df90*/  BPT.TRAP 0x1 ;  /* 0x000000040000795c */ /* 0x000fe20000300000 */
.L_x_2998:
        /* <DEDUP_REMOVED lines=23> */
.L_x_3165:
[----:B------:R-:W-:Y:S05]  /*2e110*/  BSYNC B0 ;  /* 0x0000000000007941 */ /* 0x000fea0003800000 */
.L_x_2999:
        /* <DEDUP_REMOVED lines=28> */
[----:B------:R-:W-:Y:S01]  /*2e2e0*/  ULDC.64 UR4, c[0x0][0x208] ;  /* 0x0000820000047ab9 */ /* 0x000fe20000000a00 */
[C---:B------:R-:W-:Y:S01]  /*2e2f0*/  LOP3.LUT P4, RZ, R18.reuse, 0x8, RZ, 0xc0, !PT ;  /* 0x0000000812ff7812 */ /* 0x040fe2000788c0ff */
[----:B------:R-:W1:Y:S01]  /*2e300*/  SHFL.IDX PT, R2, R6, RZ, 0x181f ;  /* 0x00181fff06027589 */ /* 0x000e6200000e0000 */
[C---:B------:R-:W-:Y:S02]  /*2e310*/  LOP3.LUT P3, RZ, R18.reuse, 0x4, RZ, 0xc0, !PT ;  /* 0x0000000412ff7812 */ /* 0x040fe4000786c0ff */
[----:B------:R-:W-:Y:S01]  /*2e320*/  LOP3.LUT P2, RZ, R18, 0x2, RZ, 0xc0, !PT ;  /* 0x0000000212ff7812 */ /* 0x000fe2000784c0ff */
[----:B------:R-:W-:Y:S01]  /*2e330*/  SHFL.IDX PT, R8, R6, 0x1, 0x181f ;  /* 0x00381f0006087f89 */ /* 0x000fe200000e0000 */
[----:B------:R-:W-:Y:S02]  /*2e340*/  @P0 LEA R9, R7, R16, 0x1 ;  /* 0x0000001007090211 */ /* 0x000fe400078e08ff */
[----:B0-----:R-:W-:-:S05]  /*2e350*/  @P0 LEA R3, P1, R34, R3, 0x1 ;  /* 0x0000000322030211 */ /* 0x001fca00078208ff */
[----:B-1----:R-:W-:Y:S01]  /*2e360*/  @P0 IMAD.X R2, RZ, RZ, R2, P1 ;  /* 0x000000ffff020224 */ /* 0x002fe200008e0602 */
[----:B------:R-:W-:-:S04]  /*2e370*/  ISETP.GE.AND P1, PT, R4, 0x11, PT ;  /* 0x000000110400780c */ /* 0x000fc80003f26270 */
[----:B------:R-:W-:-:S04]  /*2e380*/  @P0 LOP3.LUT R3, R3, R2, RZ, 0x3c, !PT ;  /* 0x0000000203030212 */ /* 0x000fc800078e3cff */
[----:B------:R-:W-:-:S04]  /*2e390*/  @P0 LOP3.LUT R2, R3, R2, RZ, 0x3c, !PT ;  /* 0x0000000203020212 */ /* 0x000fc800078e3cff */
[----:B------:R-:W-:Y:S01]  /*2e3a0*/  @P0 LOP3.LUT R3, R3, R2, RZ, 0x3c, !PT ;  /* 0x0000000203030212 */ /* 0x000fe200078e3cff */
[----:B------:R-:W-:-:S04]  /*2e3b0*/  @P1 IMAD R21, R7, 0x2, R16 ;  /* 0x0000000207151824 */ /* 0x000fc800078e0210 */
        /* <DEDUP_REMOVED lines=14> */
[----:B------:R-:W-:-:S02]  /*2e4a0*/  @P1 LEA R9, R7, R16, 0x1 ;  /* 0x0000001007091211 */ /* 0x000fc400078e08ff */
        /* <DEDUP_REMOVED lines=18> */
.L_x_3177:
        /* <DEDUP_REMOVED lines=18> */
.L_x_3003:
[----:B------:R-:W-:Y:S05]  /*2e6f0*/  BSYNC B0 ;  /* 0x0000000000007941 */ /* 0x000fea0003800000 */
.L_x_3002:
[----:B------:R-:W-:Y:S01]  /*2e700*/  NOP ;  /* 0x0000000000007918 */ /* 0x000fe20000000000 */
[----:B------:R-:W-:-:S13]  /*2e710*/  PLOP3.LUT P0, PT, PT, PT, PT, 0x80, 0x0 ;  /* 0x000000000000781c */ /* 0x000fda0003f0f070 */
.L_x_3004:
        /* <DEDUP_REMOVED lines=11> */
.L_x_3005:
        /* <DEDUP_REMOVED lines=17> */
[----:B0-----:R-:W-:Y:S02]  /*2e8e0*/  VIADD R2, R16, 0x14400 ;  /* 0x0001440010027836 */ /* 0x001fe40000000000 */
[----:B------:R-:W-:-:S03]  /*2e8f0*/  IMAD.IADD R35, R5, 0x1, R0 ;  /* 0x0000000105237824 */ /* 0x000fc600078e0200 */
[----:B------:R-:W-:-:S13]  /*2e900*/  LOP3.LUT P0, RZ, R2, 0x3ff, RZ, 0xc0, !PT ;  /* 0x000003ff02ff7812 */ /* 0x000fda000780c0ff */
[----:B-1----:R-:W-:Y:S05]  /*2e910*/  @!P0 BRA `(.L_x_3007) ;  /* 0x0000000000408947 */ /* 0x002fea0003800000 */
[----:B------:R-:W-:Y:S01]  /*2e920*/  MOV R2, 0x0 ;  /* 0x0000000000027802 */ /* 0x000fe20000000f00 */
        /* <DEDUP_REMOVED lines=15> */
.L_x_3007:
[----:B------:R-:W-:Y:S05]  /*2ea20*/  BSYNC B6 ;  /* 0x0000000000067941 */ /* 0x000fea0003800000 */
.L_x_3006:
[----:B------:R-:W3:Y:S01]  /*2ea30*/  LDL.LU R20, [R1+0x30] ;  /* 0x0000300001147983 */ /* 0x000ee20000300800 */
[----:B------:R-:W-:Y:S01]  /*2ea40*/  ULDC.64 UR4, c[0x0][0x2d8] ;  /* 0x0000b60000047ab9 */ /* 0x000fe20000000a00 */
[----:B------:R-:W0:Y:S02]  /*2ea50*/  LDC R7, c[0x0][0x448] ;  /* 0x00011200ff077b82 */ /* 0x000e240000000800 */
[----:B------:R-:W4:Y:S04]  /*2ea60*/  LDL.LU.64 R2, [R1+0x20] ;  /* 0x0000200001027983 */ /* 0x000f280000300a00 */
[----:B------:R1:W5:Y:S01]  /*2ea70*/  LDL R9, [R1+0x1c] ;  /* 0x00001c0001097983 */ /* 0x0003620000100800 */
[----:B0-----:R-:W-:-:S13]  /*2ea80*/  ISETP.NE.AND P0, PT, R7, 0x1, PT ;  /* 0x000000010700780c */ /* 0x001fda0003f05270 */
[----:B------:R-:W0:Y:S01]  /*2ea90*/  @P0 LDC R6, c[0x0][0x44c] ;  /* 0x00011300ff060b82 */ /* 0x000e220000000800 */
[C---:B------:R-:W-:Y:S02]  /*2eaa0*/  LOP3.LUT R10, R34.reuse, 0x40, RZ, 0xfc, !PT ;  /* 0x00000040220a7812 */ /* 0x040fe400078efcff */
[----:B--2---:R-:W-:Y:S01]  /*2eab0*/  LOP3.LUT R8, R34, 0x80, RZ, 0xfc, !PT ;  /* 0x0000008022087812 */ /* 0x004fe200078efcff */
[----:B----4-:R-:W-:Y:S02]  /*2eac0*/  IMAD.MOV.U32 R3, RZ, RZ, R35 ;  /* 0x000000ffff037224 */ /* 0x010fe400078e0023 */
        /* <DEDUP_REMOVED lines=14> */
[----:B------:R-:W-:-:S04]  /*2ebb0*/  LOP3.LUT R20, R21, 0x70, R20, 0xf8, !PT ;  /* 0x0000007015147812 */ /* 0x000fc800078ef814 */
[----:B------:R-:W-:-:S05]  /*2ebc0*/  LEA R5, R25, R20, 0x7 ;  /* 0x0000001419057211 */ /* 0x000fca00078e38ff */
        /* <DEDUP_REMOVED lines=20> */
[----:B0-----:R-:W-:Y:S02]  /*2ed10*/  LOP3.LUT R20, R20, 0x7f, RZ, 0xc0, !PT ;  /* 0x0000007f14147812 */ /* 0x001fe400078ec0ff */
[----:B------:R-:W-:Y:S01]  /*2ed20*/  LEA.HI.X R0, R2, UR5, R0, 0x1, P0 ;  /* 0x0000000502007c11 */ /* 0x000fe200080f0c00 */
[----:B------:R-:W-:Y:S01]  /*2ed30*/  UMOV UR5, 0xffffffff ;  /* 0xffffffff00057882 */ /* 0x000fe20000000000 */
[----:B------:R-:W-:-:S02]  /*2ed40*/  ISETP.GE.AND P4, PT, R34, UR4, PT ;  /* 0x0000000422007c0c */ /* 0x000fc4000bf86270 */
[----:B------:R-:W-:Y:S02]  /*2ed50*/  ISETP.GE.AND P3, PT, R10, UR4, PT ;  /* 0x000000040a007c0c */ /* 0x000fe4000bf66270 */
[----:B------:R-:W-:Y:S02]  /*2ed60*/  ISETP.GE.AND P2, PT, R8, UR4, PT ;  /* 0x0000000408007c0c */ /* 0x000fe4000bf46270 */
[----:B------:R-:W-:Y:S02]  /*2ed70*/  ISETP.GE.AND P0, PT, R37, UR4, PT ;  /* 0x0000000425007c0c */ /* 0x000fe4000bf06270 */
[----:B------:R-:W-:Y:S01]  /*2ed80*/  SHF.R.U32.HI R8, RZ, 0x3, R20 ;  /* 0x00000003ff087819 */ /* 0x000fe20000011614 */
[----:B-1----:R-:W-:Y:S10]  /*2ed90*/  BRA.DIV UR5, `(.L_x_3008) ;  /* 0x0000005e057c7947 */ /* 0x002ff4000b800000 */
[----:B------:R-:W0:Y:S01]  /*2eda0*/  SHFL.IDX PT, R3, R4, RZ, 0x181f ;  /* 0x00181fff04037589 */ /* 0x000e2200000e0000 */
[----:B-----5:R-:W-:Y:S01]  /*2edb0*/  IMAD R5, R9, R7, RZ ;  /* 0x0000000709057224 */ /* 0x020fe200078e02ff */
[----:B------:R-:W-:Y:S01]  /*2edc0*/  ULDC.64 UR4, c[0x0][0x208] ;  /* 0x0000820000047ab9 */ /* 0x000fe20000000a00 */
[----:B------:R-:W-:Y:S01]  /*2edd0*/  IMAD R25, R25, 0x80, R8 ;  /* 0x0000008019197824 */ /* 0x000fe200078e0208 */
[----:B------:R-:W1:Y:S04]  /*2ede0*/  SHFL.IDX PT, R2, R0, RZ, 0x181f ;  /* 0x00181fff00027589 */ /* 0x000e6800000e0000 */
[----:B------:R-:W-:Y:S01]  /*2edf0*/  ISETP.GE.AND P1, PT, R25, R5, PT ;  /* 0x000000051900720c */ /* 0x000fe20003f26270 */
[----:B------:R-:W-:-:S12]  /*2ee00*/  SHFL.IDX PT, R14, R4, 0x7, 0x181f ;  /* 0x00f81f00040e7f89 */ /* 0x000fd800000e0000 */
        /* <DEDUP_REMOVED lines=13> */
[----:B------:R-:W-:Y:S01]  /*2eee0*/  @!P1 IMAD.MOV.U32 R2, RZ, RZ, R6 ;  /* 0x000000ffff029224 */ /* 0x000fe200078e0006 */
[----:B------:R-:W-:Y:S01]  /*2eef0*/  IADD3 R6, R25, 0x20, RZ ;  /* 0x0000002019067810 */ /* 0x000fe20007ffe0ff */
        /* <DEDUP_REMOVED lines=65> */
.L_x_3194:
        /* <DEDUP_REMOVED lines=14> */
.L_x_3010:
[----:B------:R-:W-:Y:S05]  /*2f3f0*/  BSYNC B0 ;  /* 0x0000000000007941 */ /* 0x000fea0003800000 */
.L_x_3009:
[----:B------:R-:W-:Y:S01]  /*2f400*/  NOP ;  /* 0x0000000000007918 */ /* 0x000fe20000000000 */
[----:B------:R-:W-:-:S13]  /*2f410*/  PLOP3.LUT P0, PT, PT, PT, PT, 0x80, 0x0 ;  /* 0x000000000000781c */ /* 0x000fda0003f0f070 */
.L_x_3011:
        /* <DEDUP_REMOVED lines=11> */
[----:B------:R-:W-:-:S05]  /*2f4d0*/  LOP3.LUT R0, R0, 0xfffffffe, RZ, 0xc0, !PT ;  /* 0xfffffffe00007812 */ /* 0x000fca00078ec0ff */
[----:B0-----:R-:W-:Y:S01]  /*2f4e0*/  IMAD.IADD R3, R3, 0x1, -R0 ;  /* 0x0000000103037824 */ /* 0x001fe200078e0a00 */
[----:B---3--:R-:W-:-:S04]  /*2f4f0*/  IADD3 R0, R2, -0x2, RZ ;  /* 0xfffffffe02007810 */ /* 0x008fc80007ffe0ff */
[----:B------:R-:W-:Y:S01]  /*2f500*/  SHF.L.U32 R3, R3, 0x1f, RZ ;  /* 0x0000001f03037819 */ /* 0x000fe200000006ff */
[----:B------:R-:W-:Y:S01]  /*2f510*/  NOP ;  /* 0x0000000000007918 */ /* 0x000fe20000000000 */
[----:B------:R0:W-:Y:S01]  /*2f520*/  SYNCS.ARRIVE.TRANS64.A1T0 RZ, [R16+URZ+0x38800], RZ ;  /* 0x038800ff10ff79a7 */ /* 0x0001e2000810003f */
[----:B------:R-:W-:Y:S01]  /*2f530*/  BSSY B0, `(.L_x_3012) ;  /* 0x0000003000007945 */ /* 0x000fe20003800000 */
[----:B------:R-:W2:Y:S03]  /*2f540*/  SYNCS.PHASECHK.TRANS64.TRYWAIT P0, [R16+URZ+0x38820], R3 ;  /* 0x03882003100075a7 */ /* 0x000ea6000800017f */
[----:B0-2---:R-:W-:Y:S05]  /*2f550*/  @!P0 BRA `(.L_x_3013) ;  /* 0x00000060007c8947 */ /* 0x005fea0003800000 */
.L_x_3195:
[----:B------:R-:W-:Y:S05]  /*2f560*/  BSYNC B0 ;  /* 0x0000000000007941 */ /* 0x000fea0003800000 */
.L_x_3012:
        /* <DEDUP_REMOVED lines=8> */
[----:B------:R-:W-:Y:S01]  /*2f5f0*/  ISETP.GE.AND P4, PT, R34, UR4, PT ;  /* 0x0000000422007c0c */ /* 0x000fe2000bf86270 */
[----:B------:R-:W-:Y:S01]  /*2f600*/  IMAD.MOV.U32 R20, RZ, RZ, R29 ;  /* 0x000000ffff147224 */ /* 0x000fe200078e001d */
[----:B------:R-:W-:Y:S01]  /*2f610*/  ISETP.GE.AND P3, PT, R4, UR4, PT ;  /* 0x0000000404007c0c */ /* 0x000fe2000bf66270 */
[----:B------:R-:W-:Y:S01]  /*2f620*/  IMAD.MOV.U32 R31, RZ, RZ, R22 ;  /* 0x000000ffff1f7224 */ /* 0x000fe200078e0016 */
[----:B------:R-:W-:Y:S02]  /*2f630*/  ISETP.GE.AND P2, PT, R2, UR4, PT ;  /* 0x0000000402007c0c */ /* 0x000fe4000bf46270 */
[----:B------:R-:W-:-:S13]  /*2f640*/  ISETP.GE.AND P1, PT, R37, UR4, PT ;  /* 0x0000000425007c0c */ /* 0x000fda000bf26270 */
.L_x_3028:
[----:B------:R-:W1:Y:S01]  /*2f650*/  LDL R5, [R1+0x10] ;  /* 0x0000100001057983 */ /* 0x000e620000100800 */
[----:B------:R-:W2:Y:S03]  /*2f660*/  LDC R11, c[0x0][0x430] ;  /* 0x00010c00ff0b7b82 */ /* 0x000ea60000000800 */
[----:B------:R-:W3:Y:S01]  /*2f670*/  LDL R8, [R1+0x14] ;  /* 0x0000140001087983 */ /* 0x000ee20000100800 */
[----:B------:R-:W4:Y:S01]  /*2f680*/  S2R R2, SR_TID.X ;  /* 0x0000000000027919 */ /* 0x000f220000002100 */
[----:B------:R-:W4:Y:S01]  /*2f690*/  S2R R4, SR_TID.X ;  /* 0x0000000000047919 */ /* 0x000f220000002100 */
[----:B--2---:R-:W-:-:S13]  /*2f6a0*/  ISETP.NE.AND P0, PT, R11, 0x1, PT ;  /* 0x000000010b00780c */ /* 0x004fda0003f05270 */
[----:B0-----:R-:W0:Y:S01]  /*2f6b0*/  @P0 LDC R3, c[0x0][0x434] ;  /* 0x00010d00ff030b82 */ /* 0x001e220000000800 */
[----:B----4-:R-:W-:-:S04]  /*2f6c0*/  LOP3.LUT R2, R2, 0x7f, RZ, 0xc0, !PT ;  /* 0x0000007f02027812 */ /* 0x010fc800078ec0ff */
[----:B------:R-:W-:Y:S02]  /*2f6d0*/  SHF.R.U32.HI R2, RZ, 0x3, R2 ;  /* 0x00000003ff027819 */ /* 0x000fe40000011602 */
[----:B------:R-:W-:-:S04]  /*2f6e0*/  SHF.L.U32 R4, R4, 0x4, RZ ;  /* 0x0000000404047819 */ /* 0x000fc800000006ff */
[----:B------:R-:W-:Y:S02]  /*2f6f0*/  LOP3.LUT R4, R2, 0x70, R4, 0xf8, !PT ;  /* 0x0000007002047812 */ /* 0x000fe400078ef804 */
[----:B------:R-:W2:Y:S02]  /*2f700*/  @P0 LDC R2, c[0x0][0x438] ;  /* 0x00010e00ff020b82 */ /* 0x000ea40000000800 */
[----:B------:R-:W-:Y:S01]  /*2f710*/  ISETP.GT.U32.AND P5, PT, R4, 0x4f, PT ;  /* 0x0000004f0400780c */ /* 0x000fe20003fa4070 */
[----:B------:R-:W-:Y:S01]  /*2f720*/  IMAD.U32 R12, RZ, RZ, UR37 ;  /* 0x00000025ff0c7e24 */ /* 0x000fe2000f8e00ff */
[----:B------:R-:W-:Y:S01]  /*2f730*/  ULDC.64 UR4, c[0x0][0x208] ;  /* 0x0000820000047ab9 */ /* 0x000fe20000000a00 */
[----:B------:R-:W-:Y:S02]  /*2f740*/  VIADD R23, R7, 0x1 ;  /* 0x0000000107177836 */ /* 0x000fe40000000000 */
[----:B------:R-:W-:Y:S02]  /*2f750*/  IMAD.MOV.U32 R22, RZ, RZ, R0 ;  /* 0x000000ffff167224 */ /* 0x000fe400078e0000 */
[----:B-1----:R-:W-:-:S04]  /*2f760*/  IMAD R6, R0, 0x50, R5 ;  /* 0x0000005000067824 */ /* 0x002fc800078e0205 */
[----:B------:R-:W-:Y:S02]  /*2f770*/  IMAD.IADD R6, R4, 0x1, R6 ;  /* 0x0000000104067824 */ /* 0x000fe400078e0206 */
[----:B------:R-:W1:Y:S02]  /*2f780*/  @!P5 LDC.64 R4, c[0x0][0x428] ;  /* 0x00010a00ff04db82 */ /* 0x000e640000000a00 */
[----:B0-----:R-:W-:-:S04]  /*2f790*/  @P0 IMAD.HI.U32 R3, R6, R3, RZ ;  /* 0x0000000306030227 */ /* 0x001fc800078e00ff */
[----:B------:R-:W-:Y:S01]  /*2f7a0*/  IMAD.MOV.U32 R10, RZ, RZ, R6 ;  /* 0x000000ffff0a7224 */ /* 0x000fe200078e0006 */
[----:B--2---:R-:W-:-:S04]  /*2f7b0*/  @P0 SHF.R.U32.HI R10, RZ, R2, R3 ;  /* 0x00000002ff0a0219 */ /* 0x004fc80000011603 */
[--C-:B------:R-:W-:Y:S01]  /*2f7c0*/  @!P5 SHF.R.S32.HI R3, RZ, 0x1f, R10.reuse ;  /* 0x0000001fff03d819 */ /* 0x100fe2000001140a */
[----:B------:R-:W-:-:S04]  /*2f7d0*/  @!P5 IMAD.MOV.U32 R2, RZ, RZ, R10 ;  /* 0x000000ffff02d224 */ /* 0x000fc800078e000a */
[----:B-1----:R-:W-:-:S04]  /*2f7e0*/  @!P5 IMAD.WIDE.U32 R2, R32, R4, R2 ;  /* 0x000000042002d225 */ /* 0x002fc800078e0002 */
[----:B---3--:R-:W-:Y:S02]  /*2f7f0*/  @!P5 IMAD R4, R8, R4, RZ ;  /* 0x000000040804d224 */ /* 0x008fe400078e02ff */
[----:B------:R-:W0:Y:S02]  /*2f800*/  @!P5 LDC.64 R8, c[0x0][0x418] ;  /* 0x00010600ff08db82 */ /* 0x000e240000000a00 */
[----:B------:R-:W-:Y:S01]  /*2f810*/  @!P5 IMAD R5, R32, R5, R4 ;  /* 0x000000052005d224 */ /* 0x000fe200078e0204 */
[----:B------:R-:W-:-:S04]  /*2f820*/  MOV R4, RZ ;  /* 0x000000ff00047202 */ /* 0x000fc80000000f00 */
        /* <DEDUP_REMOVED lines=14> */
.L_x_3016:
[----:B------:R-:W-:Y:S01]  /*2f910*/  IMAD R6, R23, 0x8, R16 ;  /* 0x0000000817067824 */ /* 0x000fe200078e0210 */
[----:B------:R-:W-:Y:S01]  /*2f920*/  SHF.L.U32 R3, R29, 0x1f, RZ ;  /* 0x0000001f1d037819 */ /* 0x000fe200000006ff */
[----:B------:R-:W-:Y:S03]  /*2f930*/  BSSY B1, `(.L_x_3017) ;  /* 0x0000003000017945 */ /* 0x000fe60003800000 */
[----:B------:R-:W0:Y:S02]  /*2f940*/  SYNCS.PHASECHK.TRANS64.TRYWAIT P0, [R6+URZ+0x38840], R3 ;  /* 0x03884003060075a7 */ /* 0x000e24000800017f */
[----:B0-----:R-:W-:Y:S05]  /*2f950*/  @!P0 BRA `(.L_x_3018) ;  /* 0x0000005c00908947 */ /* 0x001fea0003800000 */
.L_x_3196:
[----:B------:R-:W-:Y:S05]  /*2f960*/  BSYNC B1 ;  /* 0x0000000000017941 */ /* 0x000fea0003800000 */
.L_x_3017:
        /* <DEDUP_REMOVED lines=14> */
[----:B------:R-:W-:-:S04]  /*2fa50*/  ULDC.64 UR4, c[0x0][0x308] ;  /* 0x0000c20000047ab9 */ /* 0x000fc80000000a00 */
[----:B------:R-:W-:-:S03]  /*2fa60*/  IADD3 R3, R3, R0, RZ ;  /* 0x0000000003037210 */ /* 0x000fc60007ffe0ff */
        /* <DEDUP_REMOVED lines=8> */
[----:B------:R-:W-:Y:S01]  /*2faf0*/  IMAD.SHL.U32 R0, R34, 0x2, RZ ;  /* 0x0000000222007824 */ /* 0x000fe200078e00ff */
[----:B------:R-:W-:Y:S01]  /*2fb00*/  ULDC.64 UR4, c[0x0][0x208] ;  /* 0x0000820000047ab9 */ /* 0x000fe20000000a00 */
        /* <DEDUP_REMOVED lines=42> */
.L_x_3208:
[----:B------:R-:W-:Y:S01]  /*2fdb0*/  LOP3.LUT R18, R18, 0xffffff7f, RZ, 0xc0, !PT ;  /* 0xffffff7f12127812 */ /* 0x000fe200078ec0ff */
[----:B------:R-:W-:Y:S01]  /*2fdc0*/  ULDC.64 UR4, c[0x0][0x208] ;  /* 0x0000820000047ab9 */ /* 0x000fe20000000a00 */
        /* <DEDUP_REMOVED lines=16> */
.L_x_3020:
[----:B------:R-:W-:Y:S02]  /*2fed0*/  PLOP3.LUT P5, PT, P5, P0, PT, 0xa2, 0x0 ;  /* 0x000000000000781c */ /* 0x000fe40002fa1472 */
[----:B------:R-:W-:-:S08]  /*2fee0*/  @P0 R2UR P5, UR4, R6 ;  /* 0x00000000060402ca */ /* 0x000fd000000a0000 */
[----:B------:R-:W-:-:S05]  /*2fef0*/  @P0 PLOP3.LUT P0, PT, P5, PT, PT, 0x80, 0x0 ;  /* 0x000000000000081c */ /* 0x000fca0002f0f070 */
[----:B------:R-:W-:Y:S01]  /*2ff00*/  @!P5 SYNCS.ARRIVE.TRANS64.RED.A0T1 RZ, [UR4+0x38830], RZ ;  /* 0x038830ffffffd9a7 */ /* 0x000fe20008200404 */
[----:B------:R-:W-:Y:S07]  /*2ff10*/  @!P5 ARRIVES.LDGSTSBAR.64.TRANSCNT [UR4+0x38830] ;  /* 0x03883000ff00d9b0 */ /* 0x000fee0008000a84 */
[----:B------:R-:W-:Y:S05]  /*2ff20*/  @P0 BRA.U.ANY `(.L_x_3020) ;  /* 0xfffffffd00e80947 */ /* 0x000fea000393ffff */
[----:B------:R-:W-:Y:S01]  /*2ff30*/  NOP ;  /* 0x0000000000007918 */ /* 0x000fe20000000000 */
[----:B-1----:R-:W-:-:S04]  /*2ff40*/  MOV R2, UR37 ;  /* 0x0000002500027c02 */ /* 0x002fc80008000f00 */
[----:B------:R-:W-:-:S13]  /*2ff50*/  ISETP.NE.AND P6, PT, R2, 0x3, PT ;  /* 0x000000030200780c */ /* 0x000fda0003fc5270 */
[----:B------:R-:W-:Y:S05]  /*2ff60*/  @!P6 BRA `(.L_x_3021) ;  /* 0x000000000004e947 */ /* 0x000fea0003800000 */
[----:B------:R-:W-:Y:S01]  /*2ff70*/  BPT.TRAP 0x1 ;  /* 0x000000040000795c */ /* 0x000fe20000300000 */
.L_x_3021:
[----:B------:R1:W-:Y:S01]  /*2ff80*/  SYNCS.ARRIVE.TRANS64.A1T0 RZ, [R6+URZ+0x38830], RZ ;  /* 0x038830ff06ff79a7 */ /* 0x0003e2000810003f */
[----:B------:R-:W-:Y:S05]  /*2ff90*/  @!P6 BRA `(.L_x_3022) ;  /* 0x000000000004e947 */ /* 0x000fea0003800000 */
[----:B------:R-:W-:Y:S01]  /*2ffa0*/  BPT.TRAP 0x1 ;  /* 0x000000040000795c */ /* 0x000fe20000300000 */
.L_x_3022:
[----:B------:R-:W-:Y:S01]  /*2ffb0*/  SHF.L.U32 R2, R20, 0x1f, RZ ;  /* 0x0000001f14027819 */ /* 0x000fe200000006ff */
[----:B-1----:R-:W-:Y:S01]  /*2ffc0*/  IMAD R6, R7, 0x8, R16 ;  /* 0x0000000807067824 */ /* 0x002fe200078e0210 */
[----:B------:R-:W-:Y:S03]  /*2ffd0*/  BSSY B1, `(.L_x_3023) ;  /* 0x0000003000017945 */ /* 0x000fe60003800000 */
[----:B------:R-:W1:Y:S02]  /*2ffe0*/  SYNCS.PHASECHK.TRANS64.TRYWAIT P0, [R6+URZ+0x38860], R2 ;  /* 0x03886002060075a7 */ /* 0x000e64000800017f */
[----:B-1----:R-:W-:Y:S05]  /*2fff0*/  @!P0 BRA `(.L_x_3024) ;  /* 0x0000005c00d08947 */ /* 0x002fea0003800000 */
.L_x_3209:
[----:B------:R-:W-:Y:S05]  /*30000*/  BSYNC B1 ;  /* 0x0000000000017941 */ /* 0x000fea0003800000 */
.L_x_3023:
[----:B0-----:R-:W2:Y:S01]  /*30010*/  LDL R8, [R1+0x8] ;  /* 0x0000080001087983 */ /* 0x001ea20000100800 */
        /* <DEDUP_REMOVED lines=9> */
[----:B------:R-:W-:Y:S01]  /*300b0*/  LEA R7, R7, R16, 0x1 ;  /* 0x0000001007077211 */ /* 0x000fe200078e08ff */
        /* <DEDUP_REMOVED lines=51> */
.L_x_3221:
        /* <DEDUP_REMOVED lines=32> */
.L_x_3026:
        /* <DEDUP_REMOVED lines=11> */
.L_x_3027:
[----:B------:R-:W2:Y:S01]  /*306a0*/  LDL R2, [R1+0xc] ;  /* 0x00000c0001027983 */ /* 0x000ea20000100800 */
[----:B------:R3:W-:Y:S01]  /*306b0*/  SYNCS.ARRIVE.TRANS64.A1T0 RZ, [R6+URZ+0x38850], RZ ;  /* 0x038850ff06ff79a7 */ /* 0x0007e2000810003f */
[C---:B------:R-:W-:Y:S01]  /*306c0*/  IADD3 R0, R22.reuse, -0x1, RZ ;  /* 0xffffffff16007810 */ /* 0x040fe20007ffe0ff */
[----:B------:R-:W-:Y:S02]  /*306d0*/  IMAD.MOV.U32 R7, RZ, RZ, R23 ;  /* 0x000000ffff077224 */ /* 0x000fe400078e0017 */
[----:B------:R-:W-:Y:S02]  /*306e0*/  IMAD.MOV.U32 R20, RZ, RZ, R29 ;  /* 0x000000ffff147224 */ /* 0x000fe400078e001d */
[----:B------:R-:W-:Y:S01]  /*306f0*/  IMAD.MOV.U32 R31, RZ, RZ, R22 ;  /* 0x000000ffff1f7224 */ /* 0x000fe200078e0016 */
[----:B--2---:R-:W-:-:S13]  /*30700*/  ISETP.GT.AND P0, PT, R22, R2, PT ;  /* 0x000000021600720c */ /* 0x004fda0003f04270 */
[----:B---3--:R-:W-:Y:S05]  /*30710*/  @P0 BRA `(.L_x_3028) ;  /* 0xffffffec00cc0947 */ /* 0x008fea000383ffff */
.L_x_3015:
[----:B------:R-:W-:Y:S05]  /*30720*/  BSYNC B0 ;  /* 0x0000000000007941 */ /* 0x000fea0003800000 */
.L_x_3014:
        /* <DEDUP_REMOVED lines=15> */
[----:B------:R-:W0:Y:S01]  /*30820*/  POPC R7, R4 ;  /* 0x0000000400077309 */ /* 0x000e220000000000 */
[----:B--2---:R-:W0:Y:S02]  /*30830*/  SHFL.IDX PT, R0, R3, R0, 0x1f ;  /* 0x00001f0003007589 */ /* 0x004e2400000e0000 */
[----:B0-----:R-:W-:-:S07]  /*30840*/  IADD3 R24, R0, UR36, R7 ;  /* 0x0000002400187c10 */ /* 0x001fce000fffe007 */
.L_x_3030:
[----:B------:R-:W-:Y:S05]  /*30850*/  BSYNC B0 ;  /* 0x0000000000007941 */ /* 0x000fea0003800000 */
.L_x_3029:
[----:B------:R-:W-:-:S04]  /*30860*/  MOV R0, UR37 ;  /* 0x0000002500007c02 */ /* 0x000fc80008000f00 */
[----:B------:R-:W-:-:S13]  /*30870*/  ISETP.NE.AND P0, PT, R0, 0x3, PT ;  /* 0x000000030000780c */ /* 0x000fda0003f05270 */
[----:B------:R-:W-:Y:S05]  /*30880*/  @!P0 BRA `(.L_x_3031) ;  /* 0x0000000000048947 */ /* 0x000fea0003800000 */
[----:B------:R-:W-:Y:S01]  /*30890*/  BPT.TRAP 0x1 ;  /* 0x000000040000795c */ /* 0x000fe20000300000 */
.L_x_3031:
[----:B------:R-:W2:Y:S01]  /*308a0*/  LDL.LU R0, [R1+0x8] ;  /* 0x0000080001007983 */ /* 0x000ea20000300800 */
[----:B------:R-:W-:Y:S01]  /*308b0*/  IMAD R4, R23, 0x8, R16 ;  /* 0x0000000817047824 */ /* 0x000fe200078e0210 */
[----:B0-----:R-:W-:Y:S01]  /*308c0*/  SHF.L.U32 R3, R29, 0x1f, RZ ;  /* 0x0000001f1d037819 */ /* 0x001fe200000006ff */
[----:B------:R-:W-:Y:S03]  /*308d0*/  BSSY B0, `(.L_x_3032) ;  /* 0x0000004000007945 */ /* 0x000fe60003800000 */
[----:B------:R-:W0:Y:S01]  /*308e0*/  SYNCS.PHASECHK.TRANS64.TRYWAIT P0, [R4+URZ+0x38860], R3 ;  /* 0x03886003040075a7 */ /* 0x000e22000800017f */
[----:B--2---:R-:W-:Y:S01]  /*308f0*/  IMAD R5, R22, -0x50, R0 ;  /* 0xffffffb016057824 */ /* 0x004fe200078e0200 */
[----:B0-----:R-:W-:Y:S06]  /*30900*/  @!P0 BRA `(.L_x_3033) ;  /* 0x0000005c00808947 */ /* 0x001fec0003800000 */
.L_x_3222:
[----:B------:R-:W-:Y:S05]  /*30910*/  BSYNC B0 ;  /* 0x0000000000007941 */ /* 0x000fea0003800000 */
.L_x_3032:
[----:B------:R-:W2:Y:S01]  /*30920*/  S2R R0, SR_TID.X ;  /* 0x0000000000007919 */ /* 0x000ea20000002100 */
[----:B------:R-:W-:Y:S01]  /*30930*/  UMOV UR4, 0xffffffff ;  /* 0xffffffff00047882 */ /* 0x000fe20000000000 */
[----:B------:R-:W-:Y:S01]  /*30940*/  IMAD R7, R23, 0x5000, R33 ;  /* 0x0000500017077824 */ /* 0x000fe200078e0221 */
        /* <DEDUP_REMOVED lines=54> */
[----:B------:R3:W1:Y:S01]  /*30cb0*/  SHFL.IDX PT, R14, R17, 0x4, 0x181f ;  /* 0x00981f00110e7f89 */ /* 0x00066200000e0000 */
        /* <DEDUP_REMOVED lines=9> */
.L_x_3234:
        /* <DEDUP_REMOVED lines=16> */
.L_x_3035:
[----:B------:R-:W-:Y:S02]  /*30e50*/  PLOP3.LUT P1, PT, P1, P0, PT, 0xa2, 0x0 ;  /* 0x000000000000781c */ /* 0x000fe40000f21472 */
[----:B------:R-:W-:-:S08]  /*30e60*/  @P0 R2UR P1, UR4, R4 ;  /* 0x00000000040402ca */ /* 0x000fd00000020000 */
[----:B------:R-:W-:-:S05]  /*30e70*/  @P0 PLOP3.LUT P0, PT, P1, PT, PT, 0x80, 0x0 ;  /* 0x000000000000081c */ /* 0x000fca0000f0f070 */
[----:B------:R-:W-:Y:S01]  /*30e80*/  @!P1 SYNCS.ARRIVE.TRANS64.RED.A0T1 RZ, [UR4+0x38850], RZ ;  /* 0x038850ffffff99a7 */ /* 0x000fe20008200404 */
[----:B------:R-:W-:Y:S07]  /*30e90*/  @!P1 ARRIVES.LDGSTSBAR.64.TRANSCNT [UR4+0x38850] ;  /* 0x03885000ff0099b0 */ /* 0x000fee0008000a84 */
[----:B------:R-:W-:Y:S05]  /*30ea0*/  @P0 BRA.U.ANY `(.L_x_3035) ;  /* 0xfffffffd00e80947 */ /* 0x000fea000393ffff */
[----:B------:R-:W-:Y:S01]  /*30eb0*/  NOP ;  /* 0x0000000000007918 */ /* 0x000fe20000000000 */
[----:B0-----:R-:W-:-:S05]  /*30ec0*/  IMAD.U32 R0, RZ, RZ, UR37 ;  /* 0x00000025ff007e24 */ /* 0x001fca000f8e00ff */
[----:B------:R-:W-:-:S13]  /*30ed0*/  ISETP.NE.AND P2, PT, R0, 0x3, PT ;  /* 0x000000030000780c */ /* 0x000fda0003f45270 */
[----:B------:R-:W-:Y:S05]  /*30ee0*/  @!P2 BRA `(.L_x_3036) ;  /* 0x000000000004a947 */ /* 0x000fea0003800000 */
[----:B------:R-:W-:Y:S01]  /*30ef0*/  BPT.TRAP 0x1 ;  /* 0x000000040000795c */ /* 0x000fe20000300000 */
.L_x_3036:
[----:B------:R0:W-:Y:S01]  /*30f00*/  SYNCS.ARRIVE.TRANS64.A1T0 RZ, [R4+URZ+0x38850], RZ ;  /* 0x038850ff04ff79a7 */ /* 0x0001e2000810003f */
[----:B------:R-:W-:-:S05]  /*30f10*/  VIADD R23, R23, 0x1 ;  /* 0x0000000117177836 */ /* 0x000fca0000000000 */
[----:B------:R-:W-:-:S04]  /*30f20*/  ISETP.NE.AND P0, PT, R23, 0x2, PT ;  /* 0x000000021700780c */ /* 0x000fc80003f05270 */
[----:B------:R-:W-:Y:S02]  /*30f30*/  SEL R0, RZ, 0x1, P0 ;  /* 0x00000001ff007807 */ /* 0x000fe40000000000 */
[----:B------:R-:W-:Y:S02]  /*30f40*/  SEL R23, R23, RZ, P0 ;  /* 0x000000ff17177207 */ /* 0x000fe40000000000 */
[----:B0-----:R-:W-:-:S07]  /*30f50*/  LOP3.LUT R29, R29, R0, RZ, 0x3c, !PT ;  /* 0x000000001d1d7212 */ /* 0x001fce00078e3cff */
.L_x_2991:
[----:B------:R-:W-:Y:S05]  /*30f60*/  BSYNC B7 ;  /* 0x0000000000077941 */ /* 0x000fea0003800000 */
.L_x_2989:
[----:B------:R-:W-:-:S13]  /*30f70*/  LOP3.LUT P0, RZ, R18, 0x40, RZ, 0xc0, !PT ;  /* 0x0000004012ff7812 */ /* 0x000fda000780c0ff */
[----:B------:R-:W-:Y:S05]  /*30f80*/  @!P0 BRA `(.L_x_3037) ;  /* 0x0000000000248947 */ /* 0x000fea0003800000 */
[----:B------:R-:W-:Y:S05]  /*30f90*/  WARPSYNC.ALL ;  /* 0x0000000000007948 */ /* 0x000fea0003800000 */
[----:B------:R-:W2:Y:S08]  /*30fa0*/  S2UR UR5, SR_CgaCtaId ;  /* 0x00000000000579c3 */ /* 0x000eb00000008800 */
[----:B------:R-:W-:Y:S06]  /*30fb0*/  BAR.SYNC.DEFER_BLOCKING 0x5, 0x180 ;  /* 0x0146000000007b1d */ /* 0x000fec0000010000 */
[----:B------:R-:W-:-:S02]  /*30fc0*/  UMOV UR4, 0x400 ;  /* 0x0000040000047882 */ /* 0x000fc40000000000 */
[----:B--2---:R-:W-:-:S06]  /*30fd0*/  ULEA UR4, UR5, UR4, 0x18 ;  /* 0x0000000405047291 */ /* 0x004fcc000f8ec03f */
[----:B-1----:R-:W-:-:S05]  /*30fe0*/  MOV R16, UR4 ;  /* 0x0000000400107c02 */ /* 0x002fca0008000f00 */
[----:B------:R1:W2:Y:S01]  /*30ff0*/  LDS.128 R24, [R16+0x388d0] ;  /* 0x0388d00010187984 */ /* 0x0002a20000000c00 */
[----:B------:R-:W-:Y:S06]  /*31000*/  BAR.ARV 0x4, 0x180 ;  /* 0x0106000000007b1d */ /* 0x000fec0000002000 */
[----:B------:R-:W-:Y:S05]  /*31010*/  BRA `(.L_x_3038) ;  /* 0x0000000c00e07947 */ /* 0x000fea0003800000 */
.L_x_3037:
[----:B------:R-:W2:Y:S01]  /*31020*/  S2R R8, SR_TID.X ;  /* 0x0000000000087919 */ /* 0x000ea20000002100 */
[----:B------:R-:W-:Y:S01]  /*31030*/  UMOV UR4, 0xffffffff ;  /* 0xffffffff00047882 */ /* 0x000fe20000000000 */
[----:B--2---:R-:W-:-:S04]  /*31040*/  LOP3.LUT R8, R8, 0x1f, RZ, 0xc0, !PT ;  /* 0x0000001f08087812 */ /* 0x004fc800078ec0ff */
[----:B------:R-:W-:Y:S01]  /*31050*/  ISETP.NE.AND P0, PT, R8, 0x1f, PT ;  /* 0x0000001f0800780c */ /* 0x000fe20003f05270 */
[----:B------:R-:W-:-:S12]  /*31060*/  BRA.DIV UR4, `(.L_x_3039) ;  /* 0x0000005e04a87947 */ /* 0x000fd8000b800000 */
[----:B-1----:R-:W-:Y:S01]  /*31070*/  IMAD.IADD R7, R27, 0x1, R8 ;  /* 0x000000011b077824 */ /* 0x002fe200078e0208 */
[----:B------:R-:W-:Y:S01]  /*31080*/  ULDC UR4, c[0x0][0xc3c] ;  /* 0x00030f0000047ab9 */ /* 0x000fe20000000800 */
[----:B------:R-:W-:-:S03]  /*31090*/  ULDC.64 UR6, c[0x0][0x208] ;  /* 0x0000820000067ab9 */ /* 0x000fc60000000a00 */
        /* <DEDUP_REMOVED lines=13> */
[----:B------:R-:W-:Y:S01]  /*31170*/  SHFL.IDX PT, R7, R24, 0x1, 0x1f ;  /* 0x00201f0018077f89 */ /* 0x000fe200000e0000 */
[----:B------:R-:W-:Y:S01]  /*31180*/  ISETP.GE.U32.AND P5, PT, R8, 0x10, PT ;  /* 0x000000100800780c */ /* 0x000fe20003fa6070 */
[----:B---3--:R-:W-:-:S02]  /*31190*/  @!P1 IMAD.MOV.U32 R25, RZ, RZ, R6 ;  /* 0x000000ffff199224 */ /* 0x008fc400078e0006 */
[----:B------:R-:W-:Y:S02]  /*311a0*/  IMAD.MOV.U32 R6, RZ, RZ, RZ ;  /* 0x000000ffff067224 */ /* 0x000fe400078e00ff */
[----:B--2---:R-:W-:Y:S01]  /*311b0*/  @!P1 IMAD.MOV.U32 R4, RZ, RZ, R5 ;  /* 0x000000ffff049224 */ /* 0x004fe200078e0005 */
[----:B------:R-:W-:-:S03]  /*311c0*/  ISETP.NE.AND P1, PT, R8, RZ, PT ;  /* 0x000000ff0800720c */ /* 0x000fc60003f25270 */
[----:B------:R-:W-:-:S05]  /*311d0*/  IMAD R13, R4, R25, RZ ;  /* 0x00000019040d7224 */ /* 0x000fca00078e02ff */
        /* <DEDUP_REMOVED lines=15> */
[----:B------:R1:W2:Y:S02]  /*312d0*/  SHFL.IDX PT, R14, R2, 0x1f, 0x1f ;  /* 0x03e01f00020e7f89 */ /* 0x0002a400000e0000 */
.L_x_3244:
[----:B------:R-:W-:Y:S02]  /*312e0*/  ULDC UR4, c[0x0][0xc38] ;  /* 0x00030e0000047ab9 */ /* 0x000fe40000000800 */
[----:B------:R-:W-:-:S05]  /*312f0*/  MOV R5, UR4 ;  /* 0x0000000400057c02 */ /* 0x000fca0008000f00 */
[----:B--2---:R-:W-:-:S04]  /*31300*/  IMAD R14, R14, R5, RZ ;  /* 0x000000050e0e7224 */ /* 0x004fc800078e02ff */
[----:B------:R-:W-:-:S05]  /*31310*/  IMAD.IADD R7, R7, 0x1, R14 ;  /* 0x0000000107077824 */ /* 0x000fca00078e020e */
[----:B------:R-:W-:-:S13]  /*31320*/  ISETP.GT.AND P6, PT, R7, R0, PT ;  /* 0x000000000700720c */ /* 0x000fda0003fc4270 */
[----:B------:R-:W-:Y:S05]  /*31330*/  @P6 BRA `(.L_x_3040) ;  /* 0x0000000000a86947 */ /* 0x000fea0003800000 */
.L_x_3043:
[----:B-1----:R-:W1:Y:S01]  /*31340*/  LDC R2, c[0x0][0xc3c] ;  /* 0x00030f00ff027b82 */ /* 0x002e620000000800 */
[----:B------:R-:W-:-:S05]  /*31350*/  VIADD R27, R27, 0x1f ;  /* 0x0000001f1b1b7836 */ /* 0x000fca0000000000 */
[----:B-1----:R-:W-:-:S13]  /*31360*/  ISETP.GE.AND P6, PT, R27, R2, PT ;  /* 0x000000021b00720c */ /* 0x002fda0003fc6270 */
[----:B------:R-:W-:Y:S05]  /*31370*/  @P6 BRA `(.L_x_3041) ;  /* 0x0000000800c46947 */ /* 0x000fea0003800000 */
[----:B------:R-:W1:Y:S01]  /*31380*/  S2R R3, SR_TID.X ;  /* 0x0000000000037919 */ /* 0x000e620000002100 */
[----:B------:R-:W-:Y:S01]  /*31390*/  MOV R25, RZ ;  /* 0x000000ff00197202 */ /* 0x000fe20000000f00 */
[----:B------:R-:W-:Y:S01]  /*313a0*/  ULDC.64 UR4, c[0x0][0x208] ;  /* 0x0000820000047ab9 */ /* 0x000fe20000000a00 */
[----:B-1----:R-:W-:-:S05]  /*313b0*/  LOP3.LUT R3, R3, 0x1f, RZ, 0xc0, !PT ;  /* 0x0000001f03037812 */ /* 0x002fca00078ec0ff */
[----:B------:R-:W-:-:S05]  /*313c0*/  IMAD.IADD R9, R27, 0x1, R3 ;  /* 0x000000011b097824 */ /* 0x000fca00078e0203 */
[----:B------:R-:W-:-:S13]  /*313d0*/  ISETP.GE.OR P6, PT, R9, R2, !P0 ;  /* 0x000000020900720c */ /* 0x000fda00047c6670 */
[----:B------:R-:W1:Y:S08]  /*313e0*/  @!P6 LDC.64 R2, c[0x0][0xc80] ;  /* 0x00032000ff02eb82 */ /* 0x000e700000000a00 */
[----:B------:R-:W2:Y:S01]  /*313f0*/  @!P6 LDC.64 R4, c[0x0][0xc78] ;  /* 0x00031e00ff04eb82 */ /* 0x000ea20000000a00 */
[----:B-1----:R-:W-:-:S05]  /*31400*/  @!P6 IMAD.WIDE R2, R9, 0x4, R2 ;  /* 0x000000040902e825 */ /* 0x002fca00078e0202 */
[----:B------:R2:W3:Y:S02]  /*31410*/  @!P6 LDG.E R25, desc[UR4][R2.64] ;  /* 0x000000040219e981 */ /* 0x0004e4000c1e1900 */
[----:B--2---:R-:W-:-:S04]  /*31420*/  @!P6 IMAD.WIDE R2, R9, 0x4, R4 ;  /* 0x000000040902e825 */ /* 0x004fc800078e0204 */
[----:B------:R-:W-:-:S06]  /*31430*/  IMAD.MOV.U32 R4, RZ, RZ, RZ ;  /* 0x000000ffff047224 */ /* 0x000fcc00078e00ff */
[----:B------:R-:W3:Y:S01]  /*31440*/  @!P6 LDG.E R4, desc[UR4][R2.64] ;  /* 0x000000040204e981 */ /* 0x000ee2000c1e1900 */
[----:B------:R-:W-:Y:S01]  /*31450*/  UMOV UR4, 0xffffffff ;  /* 0xffffffff00047882 */ /* 0x000fe20000000000 */
[----:B---3--:R-:W-:Y:S02]  /*31460*/  IMAD R13, R4, R25, RZ ;  /* 0x00000019040d7224 */ /* 0x008fe400078e02ff */
[----:B------:R-:W-:Y:S05]  /*31470*/  BRA.DIV UR4, `(.L_x_3042) ;  /* 0x0000005e04e47947 */ /* 0x000fea000b800000 */
        /* <DEDUP_REMOVED lines=16> */
.L_x_3252:
[----:B------:R-:W-:Y:S02]  /*31580*/  ULDC UR4, c[0x0][0xc38] ;  /* 0x00030e0000047ab9 */ /* 0x000fe40000000800 */
[----:B------:R-:W-:-:S04]  /*31590*/  IMAD.U32 R5, RZ, RZ, UR4 ;  /* 0x00000004ff057e24 */ /* 0x000fc8000f8e00ff */
[----:B--2---:R-:W-:-:S05]  /*315a0*/  IMAD R14, R14, R5, RZ ;  /* 0x000000050e0e7224 */ /* 0x004fca00078e02ff */
[----:B------:R-:W-:-:S04]  /*315b0*/  IADD3 R7, R14, R7, RZ ;  /* 0x000000070e077210 */ /* 0x000fc80007ffe0ff */
[----:B------:R-:W-:-:S13]  /*315c0*/  ISETP.GT.AND P6, PT, R7, R0, PT ;  /* 0x000000000700720c */ /* 0x000fda0003fc4270 */
[----:B------:R-:W-:Y:S05]  /*315d0*/  @!P6 BRA `(.L_x_3043) ;  /* 0xfffffffc0058e947 */ /* 0x000fea000383ffff */
.L_x_3040:
[----:B------:R-:W-:Y:S01]  /*315e0*/  IMAD.IADD R7, R7, 0x1, -R14 ;  /* 0x0000000107077824 */ /* 0x000fe200078e0a0e */
[----:B------:R-:W-:-:S03]  /*315f0*/  UMOV UR4, 0xffffffff ;  /* 0xffffffff00047882 */ /* 0x000fc60000000000 */
[----:B------:R-:W-:-:S05]  /*31600*/  IMAD R3, R2, R5, R7 ;  /* 0x0000000502037224 */ /* 0x000fca00078e0207 */
[----:B------:R-:W-:Y:S01]  /*31610*/  ISETP.GT.AND P6, PT, R3, R0, PT ;  /* 0x000000000300720c */ /* 0x000fe20003fc4270 */
[----:B------:R-:W-:-:S12]  /*31620*/  BRA.DIV UR4, `(.L_x_3044) ;  /* 0x0000006204307947 */ /* 0x000fd8000b800000 */
[----:B------:R-:W-:-:S04]  /*31630*/  VOTE.ANY R3, PT, !P6 ;  /* 0x0000000000037806 */ /* 0x000fc800070e0100 */
[----:B------:R-:W2:Y:S02]  /*31640*/  POPC R12, R3 ;  /* 0x00000003000c7309 */ /* 0x000ea40000000000 */
[----:B--2---:R2:W3:Y:S01]  /*31650*/  SHFL.IDX PT, R25, R25, R12, 0x1f ;  /* 0x00001f0c19197589 */ /* 0x0044e200000e0000 */
[----:B------:R-:W-:-:S03]  /*31660*/  IMAD.IADD R27, R12, 0x1, R27 ;  /* 0x000000010c1b7824 */ /* 0x000fc600078e021b */
[----:B------:R2:W4:Y:S04]  /*31670*/  SHFL.IDX PT, R4, R4, R12, 0x1f ;  /* 0x00001f0c04047589 */ /* 0x00052800000e0000 */
.L_x_3257:
[----:B------:R-:W-:-:S13]  /*31680*/  ISETP.NE.AND P0, PT, R3, RZ, PT ;  /* 0x000000ff0300720c */ /* 0x000fda0003f05270 */
[----:B------:R-:W-:Y:S05]  /*31690*/  @!P0 BRA `(.L_x_3045) ;  /* 0x0000000000108947 */ /* 0x000fea0003800000 */
[----:B------:R-:W-:Y:S01]  /*316a0*/  UMOV UR4, 0xffffffff ;  /* 0xffffffff00047882 */ /* 0x000fe20000000000 */
[----:B--2---:R-:W-:Y:S02]  /*316b0*/  VIADD R12, R12, 0xffffffff ;  /* 0xffffffff0c0c7836 */ /* 0x004fe40000000000 */
[----:B------:R-:W-:Y:S05]  /*316c0*/  BRA.DIV UR4, `(.L_x_3046) ;  /* 0x0000006204647947 */ /* 0x000fea000b800000 */
[----:B------:R2:W0:Y:S02]  /*316d0*/  SHFL.IDX PT, R6, R2, R12, 0x1f ;  /* 0x00001f0c02067589 */ /* 0x00042400000e0000 */
.L_x_3045:
[----:B----4-:R-:W-:Y:S01]  /*316e0*/  ISETP.NE.AND P0, PT, R4, 0x1, PT ;  /* 0x000000010400780c */ /* 0x010fe20003f05270 */
[----:B0-----:R-:W-:-:S05]  /*316f0*/  IMAD R24, R6, R5, R7 ;  /* 0x0000000506187224 */ /* 0x001fca00078e0207 */
[----:B------:R-:W-:-:S07]  /*31700*/  IADD3 R0, R0, -R24, RZ ;  /* 0x8000001800007210 */ /* 0x000fce0007ffe0ff */
[----:B------:R-:W-:Y:S05]  /*31710*/  @!P0 BRA `(.L_x_3047) ;  /* 0x0000000000dc8947 */ /* 0x000fea0003800000 */
[-C--:B---3--:R-:W-:Y:S02]  /*31720*/  IABS R5, R25.reuse ;  /* 0x0000001900057213 */ /* 0x088fe40000000000 */
[----:B------:R-:W-:Y:S02]  /*31730*/  IABS R6, R4 ;  /* 0x0000000400067213 */ /* 0x000fe40000000000 */
[----:B------:R-:W0:Y:S08]  /*31740*/  I2F.RP R7, R5 ;  /* 0x0000000500077306 */ /* 0x000e300000209400 */
[----:B------:R-:W3:Y:S08]  /*31750*/  I2F.RP R8, R6 ;  /* 0x0000000600087306 */ /* 0x000ef00000209400 */
[----:B0-----:R-:W1:Y:S08]  /*31760*/  MUFU.RCP R7, R7 ;  /* 0x0000000700077308 */ /* 0x001e700000001000 */
[----:B---3--:R-:W-:Y:S01]  /*31770*/  MUFU.RCP R8, R8 ;  /* 0x0000000800087308 */ /* 0x008fe20000001000 */
[----:B-12---:R-:W-:Y:S01]  /*31780*/  VIADD R2, R7, 0xffffffe ;  /* 0x0ffffffe07027836 */ /* 0x006fe20000000000 */
[----:B------:R-:W-:-:S06]  /*31790*/  IABS R7, R25 ;  /* 0x0000001900077213 */ /* 0x000fcc0000000000 */
[----:B------:R0:W1:Y:S02]  /*317a0*/  F2I.FTZ.U32.TRUNC.NTZ R3, R2 ;  /* 0x0000000200037305 */ /* 0x000064000021f000 */
[----:B0-----:R-:W-:Y:S02]  /*317b0*/  IMAD.MOV.U32 R2, RZ, RZ, RZ ;  /* 0x000000ffff027224 */ /* 0x001fe400078e00ff */
[----:B-1----:R-:W-:-:S04]  /*317c0*/  IMAD.MOV R10, RZ, RZ, -R3 ;  /* 0x000000ffff0a7224 */ /* 0x002fc800078e0a03 */
[----:B------:R-:W-:-:S04]  /*317d0*/  IMAD R9, R10, R5, RZ ;  /* 0x000000050a097224 */ /* 0x000fc800078e02ff */
[----:B------:R-:W-:Y:S01]  /*317e0*/  IMAD.HI.U32 R3, R3, R9, R2 ;  /* 0x0000000903037227 */ /* 0x000fe200078e0002 */
[----:B------:R-:W-:Y:S02]  /*317f0*/  IABS R2, R0 ;  /* 0x0000000000027213 */ /* 0x000fe40000000000 */
[----:B------:R-:W-:-:S03]  /*31800*/  IADD3 R9, RZ, -R7, RZ ;  /* 0x80000007ff097210 */ /* 0x000fc60007ffe0ff */
[----:B------:R-:W-:-:S04]  /*31810*/  IMAD.HI.U32 R7, R3, R2, RZ ;  /* 0x0000000203077227 */ /* 0x000fc800078e00ff */
[----:B------:R-:W-:Y:S02]  /*31820*/  IMAD R2, R7, R9, R2 ;  /* 0x0000000907027224 */ /* 0x000fe400078e0202 */
[----:B------:R-:W-:-:S03]  /*31830*/  VIADD R3, R8, 0xffffffe ;  /* 0x0ffffffe08037836 */ /* 0x000fc60000000000 */
[----:B------:R-:W-:-:S03]  /*31840*/  ISETP.GT.U32.AND P1, PT, R5, R2, PT ;  /* 0x000000020500720c */ /* 0x000fc60003f24070 */
[----:B------:R-:W0:Y:S10]  /*31850*/  F2I.FTZ.U32.TRUNC.NTZ R3, R3 ;  /* 0x0000000300037305 */ /* 0x000e34000021f000 */
[----:B------:R-:W-:-:S02]  /*31860*/  @!P1 IMAD.IADD R2, R2, 0x1, -R5 ;  /* 0x0000000102029824 */ /* 0x000fc400078e0a05 */
[----:B------:R-:W-:Y:S01]  /*31870*/  @!P1 VIADD R7, R7, 0x1 ;  /* 0x0000000107079836 */ /* 0x000fe20000000000 */
[----:B------:R-:W-:Y:S02]  /*31880*/  ISETP.NE.AND P1, PT, R25, RZ, PT ;  /* 0x000000ff1900720c */ /* 0x000fe40003f25270 */
[----:B------:R-:W-:Y:S01]  /*31890*/  ISETP.GE.U32.AND P0, PT, R2, R5, PT ;  /* 0x000000050200720c */ /* 0x000fe20003f06070 */
[----:B0-----:R-:W-:Y:S01]  /*318a0*/  IMAD.MOV R5, RZ, RZ, -R3 ;  /* 0x000000ffff057224 */ /* 0x001fe200078e0a03 */
[----:B------:R-:W-:-:S03]  /*318b0*/  MOV R2, RZ ;  /* 0x000000ff00027202 */ /* 0x000fc60000000f00 */
[----:B------:R-:W-:-:S04]  /*318c0*/  IMAD R5, R5, R6, RZ ;  /* 0x0000000605057224 */ /* 0x000fc800078e02ff */
[----:B------:R-:W-:Y:S01]  /*318d0*/  IMAD.HI.U32 R5, R3, R5, R2 ;  /* 0x0000000503057227 */ /* 0x000fe200078e0002 */
[----:B------:R-:W-:Y:S02]  /*318e0*/  LOP3.LUT R2, R0, R25, RZ, 0x3c, !PT ;  /* 0x0000001900027212 */ /* 0x000fe400078e3cff */
[----:B------:R-:W-:Y:S01]  /*318f0*/  IABS R3, R4 ;  /* 0x0000000400037213 */ /* 0x000fe20000000000 */
[----:B------:R-:W-:Y:S01]  /*31900*/  @P0 VIADD R7, R7, 0x1 ;  /* 0x0000000107070836 */ /* 0x000fe20000000000 */
[----:B------:R-:W-:Y:S02]  /*31910*/  ISETP.GE.AND P2, PT, R2, RZ, PT ;  /* 0x000000ff0200720c */ /* 0x000fe40003f46270 */
[----:B------:R-:W-:-:S11]  /*31920*/  IADD3 R3, RZ, -R3, RZ ;  /* 0x80000003ff037210 */ /* 0x000fd60007ffe0ff */
[----:B------:R-:W-:Y:S01]  /*31930*/  @!P2 IMAD.MOV R7, RZ, RZ, -R7 ;  /* 0x000000ffff07a224 */ /* 0x000fe200078e0a07 */
[----:B------:R-:W-:-:S04]  /*31940*/  @!P1 LOP3.LUT R7, RZ, R25, RZ, 0x33, !PT ;  /* 0x00000019ff079212 */ /* 0x000fc800078e33ff */
[----:B------:R-:W-:-:S05]  /*31950*/  IABS R2, R7 ;  /* 0x0000000700027213 */ /* 0x000fca0000000000 */
        /* <DEDUP_REMOVED lines=9> */
[----:B------:R-:W-:-:S05]  /*319f0*/  @P0 VIADD R5, R5, 0x1 ;  /* 0x0000000105050836 */ /* 0x000fca0000000000 */
[----:B------:R-:W-:Y:S02]  /*31a00*/  @!P2 IADD3 R5, -R5, RZ, RZ ;  /* 0x000000ff0505a210 */ /* 0x000fe40007ffe1ff */
[----:B------:R-:W-:-:S05]  /*31a10*/  @!P1 LOP3.LUT R5, RZ, R4, RZ, 0x33, !PT ;  /* 0x00000004ff059212 */ /* 0x000fca00078e33ff */
[--C-:B------:R-:W-:Y:S02]  /*31a20*/  IMAD.MOV R2, RZ, RZ, -R5.reuse ;  /* 0x000000ffff027224 */ /* 0x100fe400078e0a05 */
[C---:B------:R-:W-:Y:S02]  /*31a30*/  IMAD R5, R4.reuse, 0x1000000, R5 ;  /* 0x0100000004057824 */ /* 0x040fe400078e0205 */
[--C-:B------:R-:W-:Y:S02]  /*31a40*/  IMAD R4, R4, R2, R7.reuse ;  /* 0x0000000204047224 */ /* 0x100fe400078e0207 */
[----:B------:R-:W-:-:S03]  /*31a50*/  IMAD.MOV R2, RZ, RZ, -R7 ;  /* 0x000000ffff027224 */ /* 0x000fc600078e0a07 */
[----:B------:R-:W-:Y:S01]  /*31a60*/  LEA R26, R4, R5, 0x10 ;  /* 0x00000005041a7211 */ /* 0x000fe200078e80ff */
[----:B------:R-:W-:Y:S01]  /*31a70*/  IMAD R2, R25, R2, R0 ;  /* 0x0000000219027224 */ /* 0x000fe200078e0200 */
[----:B------:R-:W-:Y:S06]  /*31a80*/  BRA `(.L_x_3048) ;  /* 0x0000000000f47947 */ /* 0x000fec0003800000 */
.L_x_3047:
[----:B-12---:R-:W0:Y:S01]  /*31a90*/  LDC.64 R2, c[0x0][0xc90] ;  /* 0x00032400ff027b82 */ /* 0x006e220000000a00 */
[----:B------:R-:W-:Y:S01]  /*31aa0*/  ULDC.64 UR4, c[0x0][0x208] ;  /* 0x0000820000047ab9 */ /* 0x000fe20000000a00 */
[----:B0-----:R-:W-:-:S05]  /*31ab0*/  IMAD.WIDE R2, R27, 0x4, R2 ;  /* 0x000000041b027825 */ /* 0x001fca00078e0202 */
[----:B------:R0:W3:Y:S02]  /*31ac0*/  LDG.E R6, desc[UR4][R2.64] ;  /* 0x0000000402067981 */ /* 0x0000e4000c1e1900 */
[----:B0-----:R-:W-:Y:S02]  /*31ad0*/  IMAD.MOV.U32 R2, RZ, RZ, RZ ;  /* 0x000000ffff027224 */ /* 0x001fe400078e00ff */
[----:B---3--:R-:W-:-:S05]  /*31ae0*/  IMAD R7, R25, R6, RZ ;  /* 0x0000000619077224 */ /* 0x008fca00078e02ff */
        /* <DEDUP_REMOVED lines=35> */
[----:B0-----:R-:W-:-:S05]  /*31d20*/  IADD3 R7, RZ, -R3, RZ ;  /* 0x80000003ff077210 */ /* 0x001fca0007ffe0ff */
[----:B------:R-:W-:-:S04]  /*31d30*/  IMAD R7, R7, R6, RZ ;  /* 0x0000000607077224 */ /* 0x000fc800078e02ff */
[----:B------:R-:W-:Y:S01]  /*31d40*/  IMAD.HI.U32 R2, R3, R7, R2 ;  /* 0x0000000703027227 */ /* 0x000fe200078e0002 */
[----:B------:R-:W-:-:S03]  /*31d50*/  IABS R7, R0 ;  /* 0x0000000000077213 */ /* 0x000fc60000000000 */
[----:B------:R-:W-:Y:S02]  /*31d60*/  IMAD.MOV R3, RZ, RZ, -R8 ;  /* 0x000000ffff037224 */ /* 0x000fe400078e0a08 */
[----:B------:R-:W-:-:S04]  /*31d70*/  IMAD.HI.U32 R2, R2, R7, RZ ;  /* 0x0000000702027227 */ /* 0x000fc800078e00ff */
[----:B------:R-:W-:-:S05]  /*31d80*/  IMAD R3, R2, R3, R7 ;  /* 0x0000000302037224 */ /* 0x000fca00078e0207 */
[----:B------:R-:W-:-:S13]  /*31d90*/  ISETP.GT.U32.AND P1, PT, R6, R3, PT ;  /* 0x000000030600720c */ /* 0x000fda0003f24070 */
[----:B------:R-:W-:Y:S01]  /*31da0*/  @!P1 IMAD.IADD R3, R3, 0x1, -R6 ;  /* 0x0000000103039824 */ /* 0x000fe200078e0a06 */
[----:B------:R-:W-:Y:S02]  /*31db0*/  @!P1 IADD3 R2, R2, 0x1, RZ ;  /* 0x0000000102029810 */ /* 0x000fe40007ffe0ff */
        /* <DEDUP_REMOVED lines=10> */
.L_x_3048:
[----:B------:R-:W-:-:S04]  /*31e60*/  LOP3.LUT R2, RZ, R2, RZ, 0x33, !PT ;  /* 0x00000002ff027212 */ /* 0x000fc800078e33ff */
[----:B------:R-:W-:Y:S01]  /*31e70*/  IADD3 R25, R25, R2, RZ ;  /* 0x0000000219197210 */ /* 0x000fe20007ffe0ff */
[----:B------:R-:W-:Y:S06]  /*31e80*/  BRA `(.L_x_3049) ;  /* 0x00000000001c7947 */ /* 0x000fec0003800000 */
.L_x_3041:
[----:B------:R-:W-:Y:S01]  /*31e90*/  UMOV UR4, URZ ;  /* 0x0000003f00047c82 */ /* 0x000fe20008000000 */
[----:B------:R-:W-:Y:S01]  /*31ea0*/  UMOV UR5, URZ ;  /* 0x0000003f00057c82 */ /* 0x000fe20008000000 */
[----:B------:R-:W-:Y:S01]  /*31eb0*/  ULDC UR6, c[0x0][0xc3c] ;  /* 0x00030f0000067ab9 */ /* 0x000fe20000000800 */
[----:B------:R-:W-:Y:S01]  /*31ec0*/  IMAD.MOV.U32 R24, RZ, RZ, R0 ;  /* 0x000000ffff187224 */ /* 0x000fe200078e0000 */
[----:B------:R-:W-:Y:S01]  /*31ed0*/  MOV R27, UR6 ;  /* 0x00000006001b7c02 */ /* 0x000fe20008000f00 */
[----:B------:R-:W-:Y:S02]  /*31ee0*/  IMAD.U32 R25, RZ, RZ, UR4 ;  /* 0x00000004ff197e24 */ /* 0x000fe4000f8e00ff */
[----:B------:R-:W-:-:S07]  /*31ef0*/  IMAD.U32 R26, RZ, RZ, UR5 ;  /* 0x00000005ff1a7e24 */ /* 0x000fce000f8e00ff */
.L_x_3049:
[----:B------:R-:W1:Y:S01]  /*31f00*/  S2R R0, SR_TID.X ;  /* 0x0000000000007919 */ /* 0x000e620000002100 */
[----:B------:R-:W-:Y:S05]  /*31f10*/  WARPSYNC.ALL ;  /* 0x0000000000007948 */ /* 0x000fea0003800000 */
[----:B------:R-:W-:Y:S01]  /*31f20*/  BAR.SYNC.DEFER_BLOCKING 0x4, 0x180 ;  /* 0x0106000000007b1d */ /* 0x000fe20000010000 */
[----:B-1----:R-:W-:-:S04]  /*31f30*/  LOP3.LUT R0, R0, 0x1f, RZ, 0xc0, !PT ;  /* 0x0000001f00007812 */ /* 0x002fc800078ec0ff */
[----:B------:R-:W-:-:S13]  /*31f40*/  ISETP.NE.AND P0, PT, R0, RZ, PT ;  /* 0x000000ff0000720c */ /* 0x000fda0003f05270 */
[----:B------:R-:W1:Y:S01]  /*31f50*/  @!P0 S2R R3, SR_CgaCtaId ;  /* 0x0000000000038919 */ /* 0x000e620000008800 */
[----:B------:R-:W-:-:S04]  /*31f60*/  @!P0 MOV R0, 0x400 ;  /* 0x0000040000008802 */ /* 0x000fc80000000f00 */
[----:B-1----:R-:W-:-:S05]  /*31f70*/  @!P0 LEA R16, R3, R0, 0x18 ;  /* 0x0000000003108211 */ /* 0x002fca00078ec0ff */
[----:B------:R3:W-:Y:S01]  /*31f80*/  @!P0 STS.128 [R16+0x388d0], R24 ;  /* 0x0388d01810008388 */ /* 0x0007e20000000c00 */
[----:B------:R-:W-:Y:S06]  /*31f90*/  BAR.ARV 0x5, 0x180 ;  /* 0x0146000000007b1d */ /* 0x000fec0000002000 */
.L_x_3038:
[----:B------:R-:W-:Y:S02]  /*31fa0*/  ULDC UR4, c[0x0][0xc3c] ;  /* 0x00030f0000047ab9 */ /* 0x000fe40000000800 */
[----:B--2---:R-:W-:-:S13]  /*31fb0*/  ISETP.GE.AND P0, PT, R27, UR4, PT ;  /* 0x000000041b007c0c */ /* 0x004fda000bf06270 */
[----:B------:R-:W-:Y:S05]  /*31fc0*/  @!P0 BRA `(.L_x_3050) ;  /* 0xffffff90004c8947 */ /* 0x000fea000383ffff */
[----:B------:R-:W-:Y:S05]  /*31fd0*/  BSYNC B8 ;  /* 0x0000000000087941 */ /* 0x000fea0003800000 */
.L_x_2937:
[----:B------:R-:W2:Y:S01]  /*31fe0*/  LDL.LU R0, [R1+0x2c] ;  /* 0x00002c0001007983 */ /* 0x000ea20000300800 */
[----:B------:R-:W-:Y:S01]  /*31ff0*/  BSSY B0, `(.L_x_3051) ;  /* 0x000000b000007945 */ /* 0x000fe20003800000 */
[----:B------:R-:W4:Y:S01]  /*32000*/  S2R R5, SR_CgaCtaId ;  /* 0x0000000000057919 */ /* 0x000f220000008800 */
[----:B--2---:R-:W-:-:S05]  /*32010*/  VIADD R0, R0, 0x1 ;  /* 0x0000000100007836 */ /* 0x004fca0000000000 */
        /* <DEDUP_REMOVED lines=8> */
.L_x_3260:
[----:B------:R-:W-:Y:S05]  /*320a0*/  BSYNC B0 ;  /* 0x0000000000007941 */ /* 0x000fea0003800000 */
.L_x_3051:
[----:B------:R-:W-:-:S03]  /*320b0*/  UMOV UR4, 0xffffffff ;  /* 0xffffffff00047882 */ /* 0x000fc60000000000 */
[----:B------:R-:W-:Y:S05]  /*320c0*/  BRA.DIV UR4, `(.L_x_3053) ;  /* 0x0000005a04207947 */ /* 0x000fea000b800000 */
[----:B-1----:R-:W1:Y:S02]  /*320d0*/  S2R R0, SR_TID.X ;  /* 0x0000000000007919 */ /* 0x002e640000002100 */
[----:B-1----:R-:W-:-:S04]  /*320e0*/  SHF.R.U32.HI R0, RZ, 0x5, R0 ;  /* 0x00000005ff007819 */ /* 0x002fc80000011600 */
[----:B------:R-:W-:-:S05]  /*320f0*/  LOP3.LUT R0, R0, 0x3, RZ, 0xc0, !PT ;  /* 0x0000000300007812 */ /* 0x000fca00078ec0ff */
[----:B------:R1:W2:Y:S02]  /*32100*/  SHFL.IDX PT, R14, R0, RZ, 0x1f ;  /* 0x00001fff000e7589 */ /* 0x0002a400000e0000 */
.L_x_3263:
[----:B--2---:R-:W-:-:S13]  /*32110*/  ISETP.NE.AND P0, PT, R14, RZ, PT ;  /* 0x000000ff0e00720c */ /* 0x004fda0003f05270 */
[----:B------:R-:W-:Y:S05]  /*32120*/  @P0 BRA `(.L_x_2649) ;  /* 0x0000000000880947 */ /* 0x000fea0003800000 */
[----:B------:R-:W-:-:S03]  /*32130*/  UMOV UR4, 0xffffffff ;  /* 0xffffffff00047882 */ /* 0x000fc60000000000 */
[----:B------:R-:W-:Y:S05]  /*32140*/  BRA.DIV UR4, `(.L_x_3054) ;  /* 0x0000005a04347947 */ /* 0x000fea000b800000 */
[----:B------:R-:W-:-:S13]  /*32150*/  ELECT P6, URZ, PT ;  /* 0x00000000003f782f */ /* 0x000fda00038c0000 */
.L_x_3266:
[----:B------:R-:W-:Y:S05]  /*32160*/  @!P6 BRA `(.L_x_2649) ;  /* 0x000000000078e947 */ /* 0x000fea0003800000 */
[----:B------:R-:W-:-:S06]  /*32170*/  ULOP3.LUT UR4, UR60, 0x2, URZ, 0xfc, !UPT ;  /* 0x000000023c047892 */ /* 0x000fcc000f8efc3f */
[----:B-1----:R-:W-:-:S05]  /*32180*/  IMAD.U32 R0, RZ, RZ, UR4 ;  /* 0x00000004ff007e24 */ /* 0x002fca000f8e00ff */
[----:B------:R-:W-:-:S13]  /*32190*/  ISETP.NE.AND P0, PT, R0, 0x3, PT ;  /* 0x000000030000780c */ /* 0x000fda0003f05270 */
[----:B------:R-:W-:Y:S05]  /*321a0*/  @!P0 BRA `(.L_x_3055) ;  /* 0x0000000000048947 */ /* 0x000fea0003800000 */
[----:B------:R-:W-:Y:S01]  /*321b0*/  BPT.TRAP 0x1 ;  /* 0x000000040000795c */ /* 0x000fe20000300000 */
.L_x_3055:
[C---:B------:R-:W-:Y:S01]  /*321c0*/  LEA R3, R23.reuse, R5, 0x3 ;  /* 0x0000000517037211 */ /* 0x040fe200078e18ff */
[----:B------:R-:W-:Y:S01]  /*321d0*/  VIADD R23, R23, 0x1 ;  /* 0x0000000117177836 */ /* 0x000fe20000000000 */
[----:B------:R-:W-:-:S04]  /*321e0*/  SHF.L.U32 R2, R29, 0x1f, RZ ;  /* 0x0000001f1d027819 */ /* 0x000fc800000006ff */
[----:B------:R-:W1:Y:S01]  /*321f0*/  SYNCS.PHASECHK.TRANS64.TRYWAIT P1, [R3+URZ+0x38840], R2 ;  /* 0x03884002030075a7 */ /* 0x000e62000802017f */
[----:B------:R-:W-:-:S04]  /*32200*/  ISETP.NE.AND P2, PT, R23, 0x2, PT ;  /* 0x000000021700780c */ /* 0x000fc80003f45270 */
[----:B------:R-:W-:Y:S01]  /*32210*/  SEL R0, RZ, 0x1, P2 ;  /* 0x00000001ff007807 */ /* 0x000fe20001000000 */
[----:B-1----:R-:W-:Y:S08]  /*32220*/  @!P1 BRA `(.L_x_3056) ;  /* 0x00000058001c9947 */ /* 0x002ff00003800000 */
.L_x_3267:
[----:B------:R-:W-:Y:S02]  /*32230*/  SEL R23, R23, RZ, P2 ;  /* 0x000000ff17177207 */ /* 0x000fe40001000000 */
[----:B------:R-:W-:Y:S01]  /*32240*/  LOP3.LUT R0, R29, R0, RZ, 0x3c, !PT ;  /* 0x000000001d007212 */ /* 0x000fe200078e3cff */
[----:B------:R-:W-:Y:S06]  /*32250*/  @!P0 BRA `(.L_x_3057) ;  /* 0x0000000000048947 */ /* 0x000fec0003800000 */
[----:B------:R-:W-:Y:S01]  /*32260*/  BPT.TRAP 0x1 ;  /* 0x000000040000795c */ /* 0x000fe20000300000 */
.L_x_3057:
[----:B------:R-:W-:Y:S01]  /*32270*/  IMAD R23, R23, 0x8, R5 ;  /* 0x0000000817177824 */ /* 0x000fe200078e0205 */
[----:B------:R-:W-:-:S04]  /*32280*/  SHF.L.U32 R0, R0, 0x1f, RZ ;  /* 0x0000001f00007819 */ /* 0x000fc800000006ff */
[----:B------:R-:W2:Y:S02]  /*32290*/  SYNCS.PHASECHK.TRANS64.TRYWAIT P1, [R23+URZ+0x38840], R0 ;  /* 0x03884000170075a7 */ /* 0x000ea4000802017f */
[----:B--2---:R-:W-:Y:S05]  /*322a0*/  @!P1 BRA `(.L_x_3058) ;  /* 0x0000005800109947 */ /* 0x004fea0003800000 */
.L_x_3268:
[----:B------:R-:W-:Y:S05]  /*322b0*/  @!P0 BRA `(.L_x_3059) ;  /* 0x0000000000048947 */ /* 0x000fea0003800000 */
[----:B------:R-:W-:Y:S01]  /*322c0*/  BPT.TRAP 0x1 ;  /* 0x000000040000795c */ /* 0x000fe20000300000 */
.L_x_3059:
[----:B------:R-:W4:Y:S02]  /*322d0*/  SYNCS.PHASECHK.TRANS64.TRYWAIT P1, [R3+URZ+0x38860], R2 ;  /* 0x03886002030075a7 */ /* 0x000f24000802017f */
[----:B----4-:R-:W-:Y:S05]  /*322e0*/  @!P1 BRA `(.L_x_3060) ;  /* 0x0000005800149947 */ /* 0x010fea0003800000 */
.L_x_3269:
[----:B------:R-:W-:Y:S05]  /*322f0*/  @!P0 BRA `(.L_x_3061) ;  /* 0x0000000000048947 */ /* 0x000fea0003800000 */
[----:B------:R-:W-:Y:S01]  /*32300*/  BPT.TRAP 0x1 ;  /* 0x000000040000795c */ /* 0x000fe20000300000 */
.L_x_3061:
[----:B------:R0:W0:Y:S02]  /*32310*/  SYNCS.PHASECHK.TRANS64.TRYWAIT P0, [R23+URZ+0x38860], R0 ;  /* 0x03886000170075a7 */ /* 0x000024000800017f */
[----:B0-----:R-:W-:Y:S05]  /*32320*/  @!P0 NANOSLEEP.SYNCS 0x989680 ;  /* 0x009896800000895d */ /* 0x001fea0003900000 */
[----:B------:R-:W0:Y:S02]  /*32330*/  @!P0 SYNCS.PHASECHK.TRANS64 P0, [R23+URZ+0x38860], R0 ;  /* 0x03886000170085a7 */ /* 0x000e24000800007f */
[----:B0-----:R-:W-:Y:S05]  /*32340*/  @!P0 BRA `(.L_x_3061) ;  /* 0xfffffffc00f08947 */ /* 0x001fea000383ffff */
.L_x_2649:
[----:B------:R-:W-:Y:S05]  /*32350*/  BSYNC B9 ;  /* 0x0000000000097941 */ /* 0x000fea0003800000 */
.L_x_2646:
[----:B------:R-:W-:Y:S05]  /*32360*/  EXIT ;  /* 0x000000000000794d */ /* 0x000fea0003800000 */
.L_x_2671:
[----:B0-----:R0:W1:Y:S02]  /*32370*/  SYNCS.PHASECHK.TRANS64.TRYWAIT P6, [R88+URZ+0x38890], R89 ;  /* 0x03889059580075a7 */ /* 0x00106400080c017f */
[----:B-1----:R-:W-:Y:S05]  /*32380*/  @!P6 NANOSLEEP.SYNCS 0x989680 ;  /* 0x009896800000e95d */ /* 0x002fea0003900000 */
[----:B------:R-:W1:Y:S02]  /*32390*/  @!P6 SYNCS.PHASECHK.TRANS64 P6, [R88+URZ+0x38890], R89 ;  /* 0x038890595800e5a7 */ /* 0x000e6400080c007f */
[----:B-1----:R-:W-:Y:S05]  /*323a0*/  @!P6 BRA `(.L_x_2671) ;  /* 0xfffffffc00f0e947 */ /* 0x002fea000383ffff */
[----:B------:R-:W-:Y:S05]  /*323b0*/  BRA `(.L_x_3062) ;  /* 0xfffffd1c00e07947 */ /* 0x000fea000383ffff */
.L_x_2672:
        /* <DEDUP_REMOVED lines=8> */
.L_x_3064:
[----:B------:R-:W-:Y:S05]  /*32440*/  BSYNC B1 ;  /* 0x0000000000017941 */ /* 0x000fea0003800000 */
.L_x_3063:
[----:B------:R-:W-:Y:S01]  /*32450*/  MOV R13, R119 ;  /* 0x00000077000d7202 */ /* 0x000fe20000000f00 */
[----:B------:R-:W-:Y:S02]  /*32460*/  IMAD.MOV.U32 R12, RZ, RZ, RZ ;  /* 0x000000ffff0c7224 */ /* 0x000fe400078e00ff */
[----:B------:R-:W-:Y:S02]  /*32470*/  IMAD.MOV.U32 R11, RZ, RZ, 0x181f ;  /* 0x0000181fff0b7424 */ /* 0x000fe400078e00ff */
[----:B------:R-:W-:Y:S02]  /*32480*/  IMAD.MOV.U32 R15, RZ, RZ, -0x1 ;  /* 0xffffffffff0f7424 */ /* 0x000fe400078e00ff */
[----:B------:R-:W-:-:S07]  /*32490*/  IMAD.MOV.U32 R80, RZ, RZ, R14 ;  /* 0x000000ffff507224 */ /* 0x000fce00078e000e */
[----:B------:R-:W-:Y:S05]  /*324a0*/  WARPSYNC.COLLECTIVE R15, `(.L_x_3065) ;  /* 0x000000000f087348 */ /* 0x000fea0003c00000 */
[----:B------:R0:W1:Y:S02]  /*324b0*/  SHFL.IDX P6, R14, R13, R12, R11 ;  /* 0x0000000c0d0e7389 */ /* 0x00006400000c000b */
[----:B01----:R-:W-:Y:S01]  /*324c0*/  ENDCOLLECTIVE ;  /* 0x000000000000791b */ /* 0x003fe20003800000 */
.L_x_3065:
[----:B------:R-:W-:Y:S01]  /*324d0*/  MOV R11, R14 ;  /* 0x0000000e000b7202 */ /* 0x000fe20000000f00 */
[----:B------:R-:W-:Y:S06]  /*324e0*/  BRA `(.L_x_3066) ;  /* 0xfffffd1c00a87947 */ /* 0x000fec000383ffff */
.L_x_2689:
[----:B------:R-:W-:Y:S01]  /*324f0*/  BSSY B1, `(.L_x_3067) ;  /* 0x0000008000017945 */ /* 0x000fe20003800000 */
[----:B0---4-:R-:W-:Y:S01]  /*32500*/  IMAD.MOV.U32 R13, RZ, RZ, R118 ;  /* 0x000000ffff0d7224 */ /* 0x011fe200078e0076 */
[----:B------:R-:W-:Y:S01]  /*32510*/  MOV R15, 0xffffffff ;  /* 0xffffffff000f7802 */ /* 0x000fe20000000f00 */
[----:B------:R-:W-:Y:S02]  /*32520*/  IMAD.MOV.U32 R12, RZ, RZ, 0x1 ;  /* 0x00000001ff0c7424 */ /* 0x000fe400078e00ff */
[----:B---3--:R-:W-:-:S07]  /*32530*/  IMAD.MOV.U32 R11, RZ, RZ, 0x181f ;  /* 0x0000181fff0b7424 */ /* 0x008fce00078e00ff */
[----:B-12---:R-:W-:Y:S05]  /*32540*/  WARPSYNC.COLLECTIVE R15, `(.L_x_3068) ;  /* 0x000000000f087348 */ /* 0x006fea0003c00000 */
[----:B------:R0:W3:Y:S02]  /*32550*/  SHFL.IDX P6, R14, R13, R12, R11 ;  /* 0x0000000c0d0e7389 */ /* 0x0000e400000c000b */
[----:B0123--:R-:W-:Y:S01]  /*32560*/  ENDCOLLECTIVE ;  /* 0x000000000000791b */ /* 0x00ffe20003800000 */
.L_x_3068:
[----:B------:R-:W-:Y:S05]  /*32570*/  BSYNC B1 ;  /* 0x0000000000017941 */ /* 0x000fea0003800000 */
.L_x_3067:
        /* <DEDUP_REMOVED lines=8> */
.L_x_3069:
[----:B------:R-:W-:Y:S01]  /*32600*/  IMAD.MOV.U32 R11, RZ, RZ, R14 ;  /* 0x000000ffff0b7224 */ /* 0x000fe200078e000e */
[----:B------:R-:W-:Y:S06]  /*32610*/  BRA `(.L_x_3070) ;  /* 0xfffffd2800e47947 */ /* 0x000fec000383ffff */
.L_x_2706:
[----:B------:R-:W-:Y:S01]  /*32620*/  BSSY B1, `(.L_x_3071) ;  /* 0x0000008000017945 */ /* 0x000fe20003800000 */
[----:B0---4-:R-:W-:Y:S01]  /*32630*/  IMAD.MOV.U32 R13, RZ, RZ, R118 ;  /* 0x000000ffff0d7224 */ /* 0x011fe200078e0076 */
[----:B------:R-:W-:Y:S01]  /*32640*/  MOV R12, 0x2 ;  /* 0x00000002000c7802 */ /* 0x000fe20000000f00 */
[----:B------:R-:W-:Y:S02]  /*32650*/  IMAD.MOV.U32 R11, RZ, RZ, 0x181f ;  /* 0x0000181fff0b7424 */ /* 0x000fe400078e00ff */
[----:B------:R-:W-:-:S07]  /*32660*/  IMAD.MOV.U32 R15, RZ, RZ, -0x1 ;  /* 0xffffffffff0f7424 */ /* 0x000fce00078e00ff */
[----:B-123--:R-:W-:Y:S05]  /*32670*/  WARPSYNC.COLLECTIVE R15, `(.L_x_3072) ;  /* 0x000000000f087348 */ /* 0x00efea0003c00000 */
[----:B------:R0:W4:Y:S02]  /*32680*/  SHFL.IDX P6, R14, R13, R12, R11 ;  /* 0x0000000c0d0e7389 */ /* 0x00012400000c000b */
[----:B01234-:R-:W-:Y:S01]  /*32690*/  ENDCOLLECTIVE ;  /* 0x000000000000791b */ /* 0x01ffe20003800000 */
.L_x_3072:
[----:B------:R-:W-:Y:S05]  /*326a0*/  BSYNC B1 ;  /* 0x0000000000017941 */ /* 0x000fea0003800000 */
.L_x_3071:
[----:B------:R-:W-:Y:S01]  /*326b0*/  MOV R13, R119 ;  /* 0x00000077000d7202 */ /* 0x000fe20000000f00 */
[----:B------:R-:W-:Y:S02]  /*326c0*/  IMAD.MOV.U32 R12, RZ, RZ, 0x2 ;  /* 0x00000002ff0c7424 */ /* 0x000fe400078e00ff */
[----:B------:R-:W-:Y:S02]  /*326d0*/  IMAD.MOV.U32 R11, RZ, RZ, 0x181f ;  /* 0x0000181fff0b7424 */ /* 0x000fe400078e00ff */
[----:B------:R-:W-:Y:S02]  /*326e0*/  IMAD.MOV.U32 R15, RZ, RZ, -0x1 ;  /* 0xffffffffff0f7424 */ /* 0x000fe400078e00ff */
[----:B------:R-:W-:-:S07]  /*326f0*/  IMAD.MOV.U32 R118, RZ, RZ, R14 ;  /* 0x000000ffff767224 */ /* 0x000fce00078e000e */
[----:B------:R-:W-:Y:S05]  /*32700*/  WARPSYNC.COLLECTIVE R15, `(.L_x_3073) ;  /* 0x000000000f087348 */ /* 0x000fea0003c00000 */
[----:B------:R0:W1:Y:S02]  /*32710*/  SHFL.IDX P6, R14, R13, R12, R11 ;  /* 0x0000000c0d0e7389 */ /* 0x00006400000c000b */
[----:B01----:R-:W-:Y:S01]  /*32720*/  ENDCOLLECTIVE ;  /* 0x000000000000791b */ /* 0x003fe20003800000 */
.L_x_3073:
[----:B------:R-:W-:Y:S01]  /*32730*/  MOV R119, R14 ;  /* 0x0000000e00777202 */ /* 0x000fe20000000f00 */
[----:B------:R-:W-:Y:S06]  /*32740*/  BRA `(.L_x_3074) ;  /* 0xfffffd3800407947 */ /* 0x000fec000383ffff */
.L_x_2730:
[----:B0-----:R0:W1:Y:S02]  /*32750*/  SYNCS.PHASECHK.TRANS64.TRYWAIT P6, [R88+URZ+0x38890], R89 ;  /* 0x03889059580075a7 */ /* 0x00106400080c017f */
[----:B-1----:R-:W-:Y:S05]  /*32760*/  @!P6 NANOSLEEP.SYNCS 0x989680 ;  /* 0x009896800000e95d */ /* 0x002fea0003900000 */
[----:B------:R-:W1:Y:S02]  /*32770*/  @!P6 SYNCS.PHASECHK.TRANS64 P6, [R88+URZ+0x38890], R89 ;  /* 0x038890595800e5a7 */ /* 0x000e6400080c007f */
[----:B-1----:R-:W-:Y:S05]  /*32780*/  @!P6 BRA `(.L_x_2730) ;  /* 0xfffffffc00f0e947 */ /* 0x002fea000383ffff */
[----:B------:R-:W-:Y:S05]  /*32790*/  BRA `(.L_x_3075) ;  /* 0xfffffd5000e47947 */ /* 0x000fea000383ffff */
.L_x_2731:
        /* <DEDUP_REMOVED lines=8> */
.L_x_3077:
[----:B------:R-:W-:Y:S05]  /*32820*/  BSYNC B1 ;  /* 0x0000000000017941 */ /* 0x000fea0003800000 */
.L_x_3076:
[----:B------:R-:W-:Y:S01]  /*32830*/  IMAD.MOV.U32 R13, RZ, RZ, R119 ;  /* 0x000000ffff0d7224 */ /* 0x000fe200078e0077 */
[----:B------:R-:W-:Y:S01]  /*32840*/  MOV R11, 0x181f ;  /* 0x0000181f000b7802 */ /* 0x000fe20000000f00 */
[----:B------:R-:W-:Y:S02]  /*32850*/  IMAD.MOV.U32 R12, RZ, RZ, RZ ;  /* 0x000000ffff0c7224 */ /* 0x000fe400078e00ff */
[----:B------:R-:W-:Y:S02]  /*32860*/  IMAD.MOV.U32 R15, RZ, RZ, -0x1 ;  /* 0xffffffffff0f7424 */ /* 0x000fe400078e00ff */
[----:B------:R-:W-:-:S07]  /*32870*/  IMAD.MOV.U32 R121, RZ, RZ, R14 ;  /* 0x000000ffff797224 */ /* 0x000fce00078e000e */
[----:B------:R-:W-:Y:S05]  /*32880*/  WARPSYNC.COLLECTIVE R15, `(.L_x_3078) ;  /* 0x000000000f087348 */ /* 0x000fea0003c00000 */
[----:B------:R0:W1:Y:S02]  /*32890*/  SHFL.IDX P6, R14, R13, R12, R11 ;  /* 0x0000000c0d0e7389 */ /* 0x00006400000c000b */
[----:B01----:R-:W-:Y:S01]  /*328a0*/  ENDCOLLECTIVE ;  /* 0x000000000000791b */ /* 0x003fe20003800000 */
.L_x_3078:
[----:B------:R-:W-:Y:S01]  /*328b0*/  IMAD.MOV.U32 R11, RZ, RZ, R14 ;  /* 0x000000ffff0b7224 */ /* 0x000fe200078e000e */
[----:B------:R-:W-:Y:S06]  /*328c0*/  BRA `(.L_x_3079) ;  /* 0xfffffd5000b47947 */ /* 0x000fec000383ffff */
.L_x_2740:
        /* <DEDUP_REMOVED lines=8> */
.L_x_3081:
[----:B------:R-:W-:Y:S05]  /*32950*/  BSYNC B1 ;  /* 0x0000000000017941 */ /* 0x000fea0003800000 */
.L_x_3080:
        /* <DEDUP_REMOVED lines=8> */
.L_x_3082:
[----:B------:R-:W-:Y:S01]  /*329e0*/  MOV R11, R14 ;  /* 0x0000000e000b7202 */ /* 0x000fe20000000f00 */
[----:B------:R-:W-:Y:S06]  /*329f0*/  BRA `(.L_x_3083) ;  /* 0xfffffd6000807947 */ /* 0x000fec000383ffff */
.L_x_2749:
[----:B------:R-:W-:Y:S01]  /*32a00*/  BSSY B1, `(.L_x_3084) ;  /* 0x0000008000017945 */ /* 0x000fe20003800000 */
[----:B0--3--:R-:W-:Y:S01]  /*32a10*/  IMAD.MOV.U32 R13, RZ, RZ, R118 ;  /* 0x000000ffff0d7224 */ /* 0x009fe200078e0076 */
[----:B------:R-:W-:Y:S01]  /*32a20*/  MOV R15, 0xffffffff ;  /* 0xffffffff000f7802 */ /* 0x000fe20000000f00 */
[----:B------:R-:W-:Y:S02]  /*32a30*/  IMAD.MOV.U32 R12, RZ, RZ, 0x2 ;  /* 0x00000002ff0c7424 */ /* 0x000fe400078e00ff */
[----:B------:R-:W-:-:S07]  /*32a40*/  IMAD.MOV.U32 R11, RZ, RZ, 0x181f ;  /* 0x0000181fff0b7424 */ /* 0x000fce00078e00ff */
[----:B-12-4-:R-:W-:Y:S05]  /*32a50*/  WARPSYNC.COLLECTIVE R15, `(.L_x_3085) ;  /* 0x000000000f087348 */ /* 0x016fea0003c00000 */
[----:B------:R0:W3:Y:S02]  /*32a60*/  SHFL.IDX P6, R14, R13, R12, R11 ;  /* 0x0000000c0d0e7389 */ /* 0x0000e400000c000b */
[----:B01234-:R-:W-:Y:S01]  /*32a70*/  ENDCOLLECTIVE ;  /* 0x000000000000791b */ /* 0x01ffe20003800000 */
.L_x_3085:
[----:B------:R-:W-:Y:S05]  /*32a80*/  BSYNC B1 ;  /* 0x0000000000017941 */ /* 0x000fea0003800000 */
.L_x_3084:
        /* <DEDUP_REMOVED lines=8> */
.L_x_3086:
[----:B------:R-:W-:Y:S01]  /*32b10*/  IMAD.MOV.U32 R119, RZ, RZ, R14 ;  /* 0x000000ffff777224 */ /* 0x000fe200078e000e */
[----:B------:R-:W-:Y:S06]  /*32b20*/  BRA `(.L_x_3087) ;  /* 0xfffffd7000547947 */ /* 0x000fec000383ffff */
.L_x_2758:
[----:B0-----:R0:W1:Y:S02]  /*32b30*/  SYNCS.PHASECHK.TRANS64.TRYWAIT P3, [R88+URZ+0x38890], R89 ;  /* 0x03889059580075a7 */ /* 0x001064000806017f */
[----:B-1----:R-:W-:Y:S05]  /*32b40*/  @!P3 NANOSLEEP.SYNCS 0x989680 ;  /* 0x009896800000b95d */ /* 0x002fea0003900000 */
[----:B------:R-:W1:Y:S02]  /*32b50*/  @!P3 SYNCS.PHASECHK.TRANS64 P3, [R88+URZ+0x38890], R89 ;  /* 0x038890595800b5a7 */ /* 0x000e64000806007f */
[----:B-1----:R-:W-:Y:S05]  /*32b60*/  @!P3 BRA `(.L_x_2758) ;  /* 0xfffffffc00f0b947 */ /* 0x002fea000383ffff */
[----:B------:R-:W-:Y:S05]  /*32b70*/  BRA `(.L_x_3088) ;  /* 0xfffffd8000787947 */ /* 0x000fea000383ffff */
.L_x_2759:
        /* <DEDUP_REMOVED lines=8> */
.L_x_3090:
[----:B------:R-:W-:Y:S05]  /*32c00*/  BSYNC B1 ;  /* 0x0000000000017941 */ /* 0x000fea0003800000 */
.L_x_3089:
        /* <DEDUP_REMOVED lines=8> */
.L_x_3091:
[----:B------:R-:W-:Y:S01]  /*32c90*/  MOV R11, R14 ;  /* 0x0000000e000b7202 */ /* 0x000fe20000000f00 */
[----:B------:R-:W-:Y:S06]  /*32ca0*/  BRA `(.L_x_3092) ;  /* 0xfffffd8000947947 */ /* 0x000fec000383ffff */
.L_x_2762:
[----:B------:R-:W-:Y:S01]  /*32cb0*/  BSSY B1, `(.L_x_3093) ;  /* 0x0000008000017945 */ /* 0x000fe20003800000 */
[----:B----4-:R-:W-:Y:S01]  /*32cc0*/  IMAD.MOV.U32 R13, RZ, RZ, R35 ;  /* 0x000000ffff0d7224 */ /* 0x010fe200078e0023 */
[----:B------:R-:W-:Y:S01]  /*32cd0*/  MOV R15, 0xffffffff ;  /* 0xffffffff000f7802 */ /* 0x000fe20000000f00 */
[----:B------:R-:W-:Y:S02]  /*32ce0*/  IMAD.MOV.U32 R12, RZ, RZ, 0x1 ;  /* 0x00000001ff0c7424 */ /* 0x000fe400078e00ff */
[----:B---3--:R-:W-:-:S07]  /*32cf0*/  IMAD.MOV.U32 R11, RZ, RZ, 0x181f ;  /* 0x0000181fff0b7424 */ /* 0x008fce00078e00ff */
[----:B012---:R-:W-:Y:S05]  /*32d00*/  WARPSYNC.COLLECTIVE R15, `(.L_x_3094) ;  /* 0x000000000f087348 */ /* 0x007fea0003c00000 */
[----:B------:R3:W4:Y:S02]  /*32d10*/  SHFL.IDX P6, R14, R13, R12, R11 ;  /* 0x0000000c0d0e7389 */ /* 0x00072400000c000b */
[----:B01234-:R-:W-:Y:S01]  /*32d20*/  ENDCOLLECTIVE ;  /* 0x000000000000791b */ /* 0x01ffe20003800000 */
.L_x_3094:
[----:B------:R-:W-:Y:S05]  /*32d30*/  BSYNC B1 ;  /* 0x0000000000017941 */ /* 0x000fea0003800000 */
.L_x_3093:
        /* <DEDUP_REMOVED lines=8> */
.L_x_3095:
[----:B------:R-:W-:Y:S01]  /*32dc0*/  IMAD.MOV.U32 R11, RZ, RZ, R14 ;  /* 0x000000ffff0b7224 */ /* 0x000fe200078e000e */
[----:B------:R-:W-:Y:S06]  /*32dd0*/  BRA `(.L_x_3096) ;  /* 0xfffffd8000bc7947 */ /* 0x000fec000383ffff */
.L_x_2765:
        /* <DEDUP_REMOVED lines=8> */
.L_x_3098:
[----:B------:R-:W-:Y:S05]  /*32e60*/  BSYNC B1 ;  /* 0x0000000000017941 */ /* 0x000fea0003800000 */
.L_x_3097:
        /* <DEDUP_REMOVED lines=8> */
.L_x_3099:
[----:B------:R-:W-:Y:S01]  /*32ef0*/  MOV R34, R14 ;  /* 0x0000000e00227202 */ /* 0x000fe20000000f00 */
[----:B------:R-:W-:Y:S06]  /*32f00*/  BRA `(.L_x_3100) ;  /* 0xfffffd8000e87947 */ /* 0x000fec000383ffff */
.L_x_2769:
[----:B------:R0:W0:Y:S02]  /*32f10*/  SYNCS.PHASECHK.TRANS64.TRYWAIT P0, [R88+URZ+0x388b0], R89 ;  /* 0x0388b059580075a7 */ /* 0x000024000800017f */
[----:B0-----:R-:W-:Y:S05]  /*32f20*/  @!P0 NANOSLEEP.SYNCS 0x989680 ;  /* 0x009896800000895d */ /* 0x001fea0003900000 */
[----:B------:R-:W0:Y:S02]  /*32f30*/  @!P0 SYNCS.PHASECHK.TRANS64 P0, [R88+URZ+0x388b0], R89 ;  /* 0x0388b059580085a7 */ /* 0x000e24000800007f */
[----:B0-----:R-:W-:Y:S05]  /*32f40*/  @!P0 BRA `(.L_x_2769) ;  /* 0xfffffffc00f08947 */ /* 0x001fea000383ffff */
[----:B------:R-:W-:Y:S05]  /*32f50*/  BRA `(.L_x_3101) ;  /* 0xfffffd8400907947 */ /* 0x000fea000383ffff */
.L_x_2791:
[----:B------:R-:W-:Y:S01]  /*32f60*/  BSSY B1, `(.L_x_3102) ;  /* 0x0000008000017945 */ /* 0x000fe20003800000 */
[----:B------:R-:W-:Y:S01]  /*32f70*/  IMAD.MOV.U32 R13, RZ, RZ, R33 ;  /* 0x000000ffff0d7224 */ /* 0x000fe200078e0021 */
[----:B------:R-:W-:Y:S01]  /*32f80*/  MOV R15, 0xffffffff ;  /* 0xffffffff000f7802 */ /* 0x000fe20000000f00 */
[----:B------:R-:W-:Y:S02]  /*32f90*/  IMAD.MOV.U32 R12, RZ, RZ, RZ ;  /* 0x000000ffff0c7224 */ /* 0x000fe400078e00ff */
[----:B------:R-:W-:-:S07]  /*32fa0*/  IMAD.MOV.U32 R11, RZ, RZ, 0x181f ;  /* 0x0000181fff0b7424 */ /* 0x000fce00078e00ff */
[----:B------:R-:W-:Y:S05]  /*32fb0*/  WARPSYNC.COLLECTIVE R15, `(.L_x_3103) ;  /* 0x000000000f087348 */ /* 0x000fea0003c00000 */
[----:B------:R0:W1:Y:S02]  /*32fc0*/  SHFL.IDX P6, R14, R13, R12, R11 ;  /* 0x0000000c0d0e7389 */ /* 0x00006400000c000b */
[----:B01----:R-:W-:Y:S01]  /*32fd0*/  ENDCOLLECTIVE ;  /* 0x000000000000791b */ /* 0x003fe20003800000 */
.L_x_3103:
[----:B------:R-:W-:Y:S05]  /*32fe0*/  BSYNC B1 ;  /* 0x0000000000017941 */ /* 0x000fea0003800000 */
.L_x_3102:
        /* <DEDUP_REMOVED lines=8> */
.L_x_3104:
[----:B------:R-:W-:Y:S02]  /*33070*/  IMAD.MOV.U32 R13, RZ, RZ, R31 ;  /* 0x000000ffff0d7224 */ /* 0x000fe400078e001f */
[----:B------:R-:W-:-:S07]  /*33080*/  IMAD.MOV.U32 R6, RZ, RZ, R14 ;  /* 0x000000ffff067224 */ /* 0x000fce00078e000e */
[----:B------:R-:W-:Y:S05]  /*33090*/  WARPSYNC.COLLECTIVE R15, `(.L_x_3105) ;  /* 0x000000000f087348 */ /* 0x000fea0003c00000 */
[----:B------:R0:W1:Y:S02]  /*330a0*/  SHFL.IDX P6, R14, R13, R12, R11 ;  /* 0x0000000c0d0e7389 */ /* 0x00006400000c000b */
[----:B01----:R-:W-:Y:S01]  /*330b0*/  ENDCOLLECTIVE ;  /* 0x000000000000791b */ /* 0x003fe20003800000 */
.L_x_3105:
[----:B------:R-:W-:Y:S01]  /*330c0*/  IMAD.MOV.U32 R13, RZ, RZ, R30 ;  /* 0x000000ffff0d7224 */ /* 0x000fe200078e001e */
[----:B------:R-:W-:-:S07]  /*330d0*/  MOV R9, R14 ;  /* 0x0000000e00097202 */ /* 0x000fce0000000f00 */
[----:B------:R-:W-:Y:S05]  /*330e0*/  WARPSYNC.COLLECTIVE R15, `(.L_x_3106) ;  /* 0x000000000f087348 */ /* 0x000fea0003c00000 */
[----:B------:R0:W1:Y:S02]  /*330f0*/  SHFL.IDX P6, R14, R13, R12, R11 ;  /* 0x0000000c0d0e7389 */ /* 0x00006400000c000b */
[----:B01----:R-:W-:Y:S01]  /*33100*/  ENDCOLLECTIVE ;  /* 0x000000000000791b */ /* 0x003fe20003800000 */
.L_x_3106:
[----:B------:R-:W-:Y:S01]  /*33110*/  IMAD.MOV.U32 R8, RZ, RZ, R14 ;  /* 0x000000ffff087224 */ /* 0x000fe200078e000e */
[----:B------:R-:W-:Y:S06]  /*33120*/  BRA `(.L_x_3107) ;  /* 0xfffffd9800e07947 */ /* 0x000fec000383ffff */
.L_x_2794:
[----:B------:R-:W-:Y:S01]  /*33130*/  BSSY B1, `(.L_x_3108) ;  /* 0x0000008000017945 */ /* 0x000fe20003800000 */
[----:B------:R-:W-:Y:S01]  /*33140*/  IMAD.MOV.U32 R13, RZ, RZ, R33 ;  /* 0x000000ffff0d7224 */ /* 0x000fe200078e0021 */
[----:B------:R-:W-:Y:S01]  /*33150*/  MOV R12, 0x1 ;  /* 0x00000001000c7802 */ /* 0x000fe20000000f00 */
[----:B------:R-:W-:Y:S02]  /*33160*/  IMAD.MOV.U32 R11, RZ, RZ, 0x181f ;  /* 0x0000181fff0b7424 */ /* 0x000fe400078e00ff */
[----:B------:R-:W-:-:S07]  /*33170*/  IMAD.MOV.U32 R15, RZ, RZ, -0x1 ;  /* 0xffffffffff0f7424 */ /* 0x000fce00078e00ff */
[----:B0--34-:R-:W-:Y:S05]  /*33180*/  WARPSYNC.COLLECTIVE R15, `(.L_x_3109) ;  /* 0x000000000f087348 */ /* 0x019fea0003c00000 */
[----:B------:R1:W2:Y:S02]  /*33190*/  SHFL.IDX P6, R14, R13, R12, R11 ;  /* 0x0000000c0d0e7389 */ /* 0x0002a400000c000b */
[----:B01234-:R-:W-:Y:S01]  /*331a0*/  ENDCOLLECTIVE ;  /* 0x000000000000791b */ /* 0x01ffe20003800000 */
.L_x_3109:
[----:B------:R-:W-:Y:S05]  /*331b0*/  BSYNC B1 ;  /* 0x0000000000017941 */ /* 0x000fea0003800000 */
.L_x_3108:
        /* <DEDUP_REMOVED lines=8> */
.L_x_3110:
[----:B------:R-:W-:Y:S01]  /*33240*/  IMAD.MOV.U32 R13, RZ, RZ, R31 ;  /* 0x000000ffff0d7224 */ /* 0x000fe200078e001f */
[----:B------:R-:W-:-:S07]  /*33250*/  MOV R6, R14 ;  /* 0x0000000e00067202 */ /* 0x000fce0000000f00 */
[----:B------:R-:W-:Y:S05]  /*33260*/  WARPSYNC.COLLECTIVE R15, `(.L_x_3111) ;  /* 0x000000000f087348 */ /* 0x000fea0003c00000 */
[----:B------:R0:W1:Y:S02]  /*33270*/  SHFL.IDX P6, R14, R13, R12, R11 ;  /* 0x0000000c0d0e7389 */ /* 0x00006400000c000b */
[----:B01----:R-:W-:Y:S01]  /*33280*/  ENDCOLLECTIVE ;  /* 0x000000000000791b */ /* 0x003fe20003800000 */
.L_x_3111:
[----:B------:R-:W-:Y:S02]  /*33290*/  IMAD.MOV.U32 R13, RZ, RZ, R30 ;  /* 0x000000ffff0d7224 */ /* 0x000fe400078e001e */
[----:B------:R-:W-:-:S07]  /*332a0*/  IMAD.MOV.U32 R9, RZ, RZ, R14 ;  /* 0x000000ffff097224 */ /* 0x000fce00078e000e */
[----:B------:R-:W-:Y:S05]  /*332b0*/  WARPSYNC.COLLECTIVE R15, `(.L_x_3112) ;  /* 0x000000000f087348 */ /* 0x000fea0003c00000 */
[----:B------:R0:W1:Y:S02]  /*332c0*/  SHFL.IDX P6, R14, R13, R12, R11 ;  /* 0x0000000c0d0e7389 */ /* 0x00006400000c000b */
[----:B01----:R-:W-:Y:S01]  /*332d0*/  ENDCOLLECTIVE ;  /* 0x000000000000791b */ /* 0x003fe20003800000 */
.L_x_3112:
[----:B------:R-:W-:Y:S01]  /*332e0*/  MOV R8, R14 ;  /* 0x0000000e00087202 */ /* 0x000fe20000000f00 */
[----:B------:R-:W-:Y:S06]  /*332f0*/  BRA `(.L_x_3113) ;  /* 0xfffffd9c00fc7947 */ /* 0x000fec000383ffff */
.L_x_2797:
[----:B------:R-:W-:Y:S01]  /*33300*/  BSSY B1, `(.L_x_3114) ;  /* 0x0000008000017945 */ /* 0x000fe20003800000 */
[----:B------:R-:W-:Y:S01]  /*33310*/  IMAD.MOV.U32 R13, RZ, RZ, R33 ;  /* 0x000000ffff0d7224 */ /* 0x000fe200078e0021 */
[----:B------:R-:W-:Y:S01]  /*33320*/  MOV R15, 0xffffffff ;  /* 0xffffffff000f7802 */ /* 0x000fe20000000f00 */
[----:B------:R-:W-:Y:S02]  /*33330*/  IMAD.MOV.U32 R12, RZ, RZ, 0x2 ;  /* 0x00000002ff0c7424 */ /* 0x000fe400078e00ff */
[----:B------:R-:W-:-:S07]  /*33340*/  IMAD.MOV.U32 R11, RZ, RZ, 0x181f ;  /* 0x0000181fff0b7424 */ /* 0x000fce00078e00ff */
[----:B-1-34-:R-:W-:Y:S05]  /*33350*/  WARPSYNC.COLLECTIVE R15, `(.L_x_3115) ;  /* 0x000000000f087348 */ /* 0x01afea0003c00000 */
[----:B------:R0:W2:Y:S02]  /*33360*/  SHFL.IDX P6, R14, R13, R12, R11 ;  /* 0x0000000c0d0e7389 */ /* 0x0000a400000c000b */
[----:B01234-:R-:W-:Y:S01]  /*33370*/  ENDCOLLECTIVE ;  /* 0x000000000000791b */ /* 0x01ffe20003800000 */
.L_x_3115:
[----:B------:R-:W-:Y:S05]  /*33380*/  BSYNC B1 ;  /* 0x0000000000017941 */ /* 0x000fea0003800000 */
.L_x_3114:
        /* <DEDUP_REMOVED lines=8> */
.L_x_3116:
[----:B------:R-:W-:Y:S02]  /*33410*/  IMAD.MOV.U32 R13, RZ, RZ, R31 ;  /* 0x000000ffff0d7224 */ /* 0x000fe400078e001f */
[----:B------:R-:W-:-:S07]  /*33420*/  IMAD.MOV.U32 R6, RZ, RZ, R14 ;  /* 0x000000ffff067224 */ /* 0x000fce00078e000e */
[----:B------:R-:W-:Y:S05]  /*33430*/  WARPSYNC.COLLECTIVE R15, `(.L_x_3117) ;  /* 0x000000000f087348 */ /* 0x000fea0003c00000 */
[----:B------:R0:W1:Y:S02]  /*33440*/  SHFL.IDX P6, R14, R13, R12, R11 ;  /* 0x0000000c0d0e7389 */ /* 0x00006400000c000b */
[----:B01----:R-:W-:Y:S01]  /*33450*/  ENDCOLLECTIVE ;  /* 0x000000000000791b */ /* 0x003fe20003800000 */
.L_x_3117:
[----:B------:R-:W-:Y:S01]  /*33460*/  IMAD.MOV.U32 R13, RZ, RZ, R30 ;  /* 0x000000ffff0d7224 */ /* 0x000fe200078e001e */
[----:B------:R-:W-:-:S07]  /*33470*/  MOV R9, R14 ;  /* 0x0000000e00097202 */ /* 0x000fce0000000f00 */
[----:B------:R-:W-:Y:S05]  /*33480*/  WARPSYNC.COLLECTIVE R15, `(.L_x_3118) ;  /* 0x000000000f087348 */ /* 0x000fea0003c00000 */
[----:B------:R0:W1:Y:S02]  /*33490*/  SHFL.IDX P6, R14, R13, R12, R11 ;  /* 0x0000000c0d0e7389 */ /* 0x00006400000c000b */
[----:B01----:R-:W-:Y:S01]  /*334a0*/  ENDCOLLECTIVE ;  /* 0x000000000000791b */ /* 0x003fe20003800000 */
.L_x_3118:
[----:B------:R-:W-:Y:S01]  /*334b0*/  IMAD.MOV.U32 R8, RZ, RZ, R14 ;  /* 0x000000ffff087224 */ /* 0x000fe200078e000e */
[----:B------:R-:W-:Y:S06]  /*334c0*/  BRA `(.L_x_3119) ;  /* 0xfffffda000fc7947 */ /* 0x000fec000383ffff */
.L_x_2800:
        /* <DEDUP_REMOVED lines=8> */
.L_x_3121:
[----:B------:R-:W-:Y:S05]  /*33550*/  BSYNC B1 ;  /* 0x0000000000017941 */ /* 0x000fea0003800000 */
.L_x_3120:
        /* <DEDUP_REMOVED lines=8> */
.L_x_3122:
[----:B------:R-:W-:Y:S01]  /*335e0*/  IMAD.MOV.U32 R13, RZ, RZ, R31 ;  /* 0x000000ffff0d7224 */ /* 0x000fe200078e001f */
[----:B------:R-:W-:-:S07]  /*335f0*/  MOV R80, R14 ;  /* 0x0000000e00507202 */ /* 0x000fce0000000f00 */
[----:B------:R-:W-:Y:S05]  /*33600*/  WARPSYNC.COLLECTIVE R15, `(.L_x_3123) ;  /* 0x000000000f087348 */ /* 0x000fea0003c00000 */
[----:B------:R0:W1:Y:S02]  /*33610*/  SHFL.IDX P6, R14, R13, R12, R11 ;  /* 0x0000000c0d0e7389 */ /* 0x00006400000c000b */
[----:B01----:R-:W-:Y:S01]  /*33620*/  ENDCOLLECTIVE ;  /* 0x000000000000791b */ /* 0x003fe20003800000 */
.L_x_3123:
[----:B------:R-:W-:Y:S02]  /*33630*/  IMAD.MOV.U32 R13, RZ, RZ, R30 ;  /* 0x000000ffff0d7224 */ /* 0x000fe400078e001e */
[----:B------:R-:W-:-:S07]  /*33640*/  IMAD.MOV.U32 R79, RZ, RZ, R14 ;  /* 0x000000ffff4f7224 */ /* 0x000fce00078e000e */
[----:B------:R-:W-:Y:S05]  /*33650*/  WARPSYNC.COLLECTIVE R15, `(.L_x_3124) ;  /* 0x000000000f087348 */ /* 0x000fea0003c00000 */
[----:B------:R0:W1:Y:S02]  /*33660*/  SHFL.IDX P6, R14, R13, R12, R11 ;  /* 0x0000000c0d0e7389 */ /* 0x00006400000c000b */
[----:B01----:R-:W-:Y:S01]  /*33670*/  ENDCOLLECTIVE ;  /* 0x000000000000791b */ /* 0x003fe20003800000 */
.L_x_3124:
[----:B------:R-:W-:Y:S01]  /*33680*/  MOV R12, R14 ;  /* 0x0000000e000c7202 */ /* 0x000fe20000000f00 */
[----:B------:R-:W-:Y:S06]  /*33690*/  BRA `(.L_x_3125) ;  /* 0xfffffda800047947 */ /* 0x000fec000383ffff */
.L_x_2804:
[----:B0-----:R0:W1:Y:S02]  /*336a0*/  SYNCS.PHASECHK.TRANS64.TRYWAIT P0, [R23+URZ+0x38800], R0 ;  /* 0x03880000170075a7 */ /* 0x001064000800017f */
[----:B-1----:R-:W-:Y:S05]  /*336b0*/  @!P0 NANOSLEEP.SYNCS 0x989680 ;  /* 0x009896800000895d */ /* 0x002fea0003900000 */
[----:B------:R-:W1:Y:S02]  /*336c0*/  @!P0 SYNCS.PHASECHK.TRANS64 P0, [R23+URZ+0x38800], R0 ;  /* 0x03880000170085a7 */ /* 0x000e64000800007f */
[----:B-1----:R-:W-:Y:S05]  /*336d0*/  @!P0 BRA `(.L_x_2804) ;  /* 0xfffffffc00f08947 */ /* 0x002fea000383ffff */
[----:B------:R-:W-:Y:S05]  /*336e0*/  BRA `(.L_x_3126) ;  /* 0xfffffdac00047947 */ /* 0x000fea000383ffff */
.L_x_2836:
        /* <DEDUP_REMOVED lines=8> */
.L_x_3128:
[----:B------:R-:W-:Y:S05]  /*33770*/  BSYNC B1 ;  /* 0x0000000000017941 */ /* 0x000fea0003800000 */
.L_x_3127:
        /* <DEDUP_REMOVED lines=8> */
.L_x_3129:
[----:B------:R-:W-:Y:S02]  /*33800*/  IMAD.MOV.U32 R13, RZ, RZ, R20 ;  /* 0x000000ffff0d7224 */ /* 0x000fe400078e0014 */
[----:B------:R-:W-:-:S07]  /*33810*/  IMAD.MOV.U32 R6, RZ, RZ, R14 ;  /* 0x000000ffff067224 */ /* 0x000fce00078e000e */
[----:B------:R-:W-:Y:S05]  /*33820*/  WARPSYNC.COLLECTIVE R15, `(.L_x_3130) ;  /* 0x000000000f087348 */ /* 0x000fea0003c00000 */
[----:B------:R0:W1:Y:S02]  /*33830*/  SHFL.IDX P6, R14, R13, R12, R11 ;  /* 0x0000000c0d0e7389 */ /* 0x00006400000c000b */
[----:B01----:R-:W-:Y:S01]  /*33840*/  ENDCOLLECTIVE ;  /* 0x000000000000791b */ /* 0x003fe20003800000 */
.L_x_3130:
[----:B------:R-:W-:Y:S01]  /*33850*/  IMAD.MOV.U32 R13, RZ, RZ, R3 ;  /* 0x000000ffff0d7224 */ /* 0x000fe200078e0003 */
[----:B------:R-:W-:-:S07]  /*33860*/  MOV R9, R14 ;  /* 0x0000000e00097202 */ /* 0x000fce0000000f00 */
[----:B------:R-:W-:Y:S05]  /*33870*/  WARPSYNC.COLLECTIVE R15, `(.L_x_3131) ;  /* 0x000000000f087348 */ /* 0x000fea0003c00000 */
[----:B------:R0:W1:Y:S02]  /*33880*/  SHFL.IDX P6, R14, R13, R12, R11 ;  /* 0x0000000c0d0e7389 */ /* 0x00006400000c000b */
[----:B01----:R-:W-:Y:S01]  /*33890*/  ENDCOLLECTIVE ;  /* 0x000000000000791b */ /* 0x003fe20003800000 */
.L_x_3131:
[----:B------:R-:W-:Y:S05]  /*338a0*/  BRA `(.L_x_3132) ;  /* 0xfffffddc004c7947 */ /* 0x000fea000383ffff */
.L_x_2839:
[----:B------:R-:W-:Y:S01]  /*338b0*/  BSSY B1, `(.L_x_3133) ;  /* 0x0000008000017945 */ /* 0x000fe20003800000 */
[----:B------:R-:W-:Y:S01]  /*338c0*/  IMAD.MOV.U32 R13, RZ, RZ, R72 ;  /* 0x000000ffff0d7224 */ /* 0x000fe200078e0048 */
[----:B------:R-:W-:Y:S01]  /*338d0*/  MOV R11, 0x181f ;  /* 0x0000181f000b7802 */ /* 0x000fe20000000f00 */
[----:B------:R-:W-:Y:S02]  /*338e0*/  IMAD.MOV.U32 R12, RZ, RZ, 0x1 ;  /* 0x00000001ff0c7424 */ /* 0x000fe400078e00ff */
[----:B------:R-:W-:-:S07]  /*338f0*/  IMAD.MOV.U32 R15, RZ, RZ, -0x1 ;  /* 0xffffffffff0f7424 */ /* 0x000fce00078e00ff */
[----:B-1--4-:R-:W-:Y:S05]  /*33900*/  WARPSYNC.COLLECTIVE R15, `(.L_x_3134) ;  /* 0x000000000f087348 */ /* 0x012fea0003c00000 */
[----:B------:R0:W2:Y:S02]  /*33910*/  SHFL.IDX P6, R14, R13, R12, R11 ;  /* 0x0000000c0d0e7389 */ /* 0x0000a400000c000b */
[----:B012-4-:R-:W-:Y:S01]  /*33920*/  ENDCOLLECTIVE ;  /* 0x000000000000791b */ /* 0x017fe20003800000 */
.L_x_3134:
[----:B------:R-:W-:Y:S05]  /*33930*/  BSYNC B1 ;  /* 0x0000000000017941 */ /* 0x000fea0003800000 */
.L_x_3133:
        /* <DEDUP_REMOVED lines=8> */
.L_x_3135:
[----:B------:R-:W-:Y:S01]  /*339c0*/  MOV R13, R20 ;  /* 0x00000014000d7202 */ /* 0x000fe20000000f00 */
[----:B------:R-:W-:-:S07]  /*339d0*/  IMAD.MOV.U32 R6, RZ, RZ, R14 ;  /* 0x000000ffff067224 */ /* 0x000fce00078e000e */
[----:B------:R-:W-:Y:S05]  /*339e0*/  WARPSYNC.COLLECTIVE R15, `(.L_x_3136) ;  /* 0x000000000f087348 */ /* 0x000fea0003c00000 */
[----:B------:R0:W1:Y:S02]  /*339f0*/  SHFL.IDX P6, R14, R13, R12, R11 ;  /* 0x0000000c0d0e7389 */ /* 0x00006400000c000b */
[----:B01----:R-:W-:Y:S01]  /*33a00*/  ENDCOLLECTIVE ;  /* 0x000000000000791b */ /* 0x003fe20003800000 */
.L_x_3136:
[----:B------:R-:W-:Y:S02]  /*33a10*/  IMAD.MOV.U32 R13, RZ, RZ, R3 ;  /* 0x000000ffff0d7224 */ /* 0x000fe400078e0003 */
[----:B------:R-:W-:-:S07]  /*33a20*/  IMAD.MOV.U32 R9, RZ, RZ, R14 ;  /* 0x000000ffff097224 */ /* 0x000fce00078e000e */
[----:B------:R-:W-:Y:S05]  /*33a30*/  WARPSYNC.COLLECTIVE R15, `(.L_x_3137) ;  /* 0x000000000f087348 */ /* 0x000fea0003c00000 */
[----:B------:R0:W1:Y:S02]  /*33a40*/  SHFL.IDX P6, R14, R13, R12, R11 ;  /* 0x0000000c0d0e7389 */ /* 0x00006400000c000b */
[----:B01----:R-:W-:Y:S01]  /*33a50*/  ENDCOLLECTIVE ;  /* 0x000000000000791b */ /* 0x003fe20003800000 */
.L_x_3137:
[----:B------:R-:W-:Y:S05]  /*33a60*/  BRA `(.L_x_3138) ;  /* 0xfffffde000187947 */ /* 0x000fea000383ffff */
.L_x_2842:
        /* <DEDUP_REMOVED lines=8> */
.L_x_3140:
[----:B------:R-:W-:Y:S05]  /*33af0*/  BSYNC B1 ;  /* 0x0000000000017941 */ /* 0x000fea0003800000 */
.L_x_3139:
        /* <DEDUP_REMOVED lines=8> */
.L_x_3141:
[----:B------:R-:W-:Y:S01]  /*33b80*/  IMAD.MOV.U32 R13, RZ, RZ, R20 ;  /* 0x000000ffff0d7224 */ /* 0x000fe200078e0014 */
[----:B------:R-:W-:-:S07]  /*33b90*/  MOV R6, R14 ;  /* 0x0000000e00067202 */ /* 0x000fce0000000f00 */
[----:B------:R-:W-:Y:S05]  /*33ba0*/  WARPSYNC.COLLECTIVE R15, `(.L_x_3142) ;  /* 0x000000000f087348 */ /* 0x000fea0003c00000 */
[----:B------:R0:W1:Y:S02]  /*33bb0*/  SHFL.IDX P6, R14, R13, R12, R11 ;  /* 0x0000000c0d0e7389 */ /* 0x00006400000c000b */
[----:B01----:R-:W-:Y:S01]  /*33bc0*/  ENDCOLLECTIVE ;  /* 0x000000000000791b */ /* 0x003fe20003800000 */
.L_x_3142:
[----:B------:R-:W-:Y:S02]  /*33bd0*/  IMAD.MOV.U32 R13, RZ, RZ, R3 ;  /* 0x000000ffff0d7224 */ /* 0x000fe400078e0003 */
[----:B------:R-:W-:-:S07]  /*33be0*/  IMAD.MOV.U32 R9, RZ, RZ, R14 ;  /* 0x000000ffff097224 */ /* 0x000fce00078e000e */
[----:B------:R-:W-:Y:S05]  /*33bf0*/  WARPSYNC.COLLECTIVE R15, `(.L_x_3143) ;  /* 0x000000000f087348 */ /* 0x000fea0003c00000 */
[----:B------:R0:W1:Y:S02]  /*33c00*/  SHFL.IDX P6, R14, R13, R12, R11 ;  /* 0x0000000c0d0e7389 */ /* 0x00006400000c000b */
[----:B01----:R-:W-:Y:S01]  /*33c10*/  ENDCOLLECTIVE ;  /* 0x000000000000791b */ /* 0x003fe20003800000 */
.L_x_3143:
[----:B------:R-:W-:Y:S01]  /*33c20*/  MOV R8, R14 ;  /* 0x0000000e00087202 */ /* 0x000fe20000000f00 */
[----:B------:R-:W-:Y:S06]  /*33c30*/  BRA `(.L_x_3144) ;  /* 0xfffffde000bc7947 */ /* 0x000fec000383ffff */
.L_x_2845:
[----:B------:R-:W-:Y:S01]  /*33c40*/  BSSY B1, `(.L_x_3145) ;  /* 0x0000008000017945 */ /* 0x000fe20003800000 */
[----:B------:R-:W-:Y:S01]  /*33c50*/  IMAD.MOV.U32 R13, RZ, RZ, R72 ;  /* 0x000000ffff0d7224 */ /* 0x000fe200078e0048 */
[----:B------:R-:W-:Y:S01]  /*33c60*/  MOV R15, 0xffffffff ;  /* 0xffffffff000f7802 */ /* 0x000fe20000000f00 */
[----:B------:R-:W-:Y:S02]  /*33c70*/  IMAD.MOV.U32 R12, RZ, RZ, 0x3 ;  /* 0x00000003ff0c7424 */ /* 0x000fe400078e00ff */
[----:B------:R-:W-:-:S07]  /*33c80*/  IMAD.MOV.U32 R11, RZ, RZ, 0x181f ;  /* 0x0000181fff0b7424 */ /* 0x000fce00078e00ff */
[----:B-1--4-:R-:W-:Y:S05]  /*33c90*/  WARPSYNC.COLLECTIVE R15, `(.L_x_3146) ;  /* 0x000000000f087348 */ /* 0x012fea0003c00000 */
[----:B------:R0:W2:Y:S02]  /*33ca0*/  SHFL.IDX P6, R14, R13, R12, R11 ;  /* 0x0000000c0d0e7389 */ /* 0x0000a400000c000b */
[----:B012-4-:R-:W-:Y:S01]  /*33cb0*/  ENDCOLLECTIVE ;  /* 0x000000000000791b */ /* 0x017fe20003800000 */
.L_x_3146:
[----:B------:R-:W-:Y:S05]  /*33cc0*/  BSYNC B1 ;  /* 0x0000000000017941 */ /* 0x000fea0003800000 */
.L_x_3145:
        /* <DEDUP_REMOVED lines=8> */
.L_x_3147:
[----:B------:R-:W-:Y:S02]  /*33d50*/  IMAD.MOV.U32 R13, RZ, RZ, R20 ;  /* 0x000000ffff0d7224 */ /* 0x000fe400078e0014 */
[----:B------:R-:W-:-:S07]  /*33d60*/  IMAD.MOV.U32 R78, RZ, RZ, R14 ;  /* 0x000000ffff4e7224 */ /* 0x000fce00078e000e */
[----:B------:R-:W-:Y:S05]  /*33d70*/  WARPSYNC.COLLECTIVE R15, `(.L_x_3148) ;  /* 0x000000000f087348 */ /* 0x000fea0003c00000 */
[----:B------:R0:W1:Y:S02]  /*33d80*/  SHFL.IDX P6, R14, R13, R12, R11 ;  /* 0x0000000c0d0e7389 */ /* 0x00006400000c000b */
[----:B01----:R-:W-:Y:S01]  /*33d90*/  ENDCOLLECTIVE ;  /* 0x000000000000791b */ /* 0x003fe20003800000 */
.L_x_3148:
[----:B------:R-:W-:Y:S01]  /*33da0*/  IMAD.MOV.U32 R13, RZ, RZ, R3 ;  /* 0x000000ffff0d7224 */ /* 0x000fe200078e0003 */
[----:B------:R-:W-:-:S07]  /*33db0*/  MOV R21, R14 ;  /* 0x0000000e00157202 */ /* 0x000fce0000000f00 */
[----:B------:R-:W-:Y:S05]  /*33dc0*/  WARPSYNC.COLLECTIVE R15, `(.L_x_3149) ;  /* 0x000000000f087348 */ /* 0x000fea0003c00000 */
[----:B------:R0:W1:Y:S02]  /*33dd0*/  SHFL.IDX P6, R14, R13, R12, R11 ;  /* 0x0000000c0d0e7389 */ /* 0x00006400000c000b */
[----:B01----:R-:W-:Y:S01]  /*33de0*/  ENDCOLLECTIVE ;  /* 0x000000000000791b */ /* 0x003fe20003800000 */
.L_x_3149:
[----:B------:R-:W-:Y:S01]  /*33df0*/  IMAD.MOV.U32 R3, RZ, RZ, R14 ;  /* 0x000000ffff037224 */ /* 0x000fe200078e000e */
[----:B------:R-:W-:Y:S06]  /*33e00*/  BRA `(.L_x_3150) ;  /* 0xfffffde400687947 */ /* 0x000fec000383ffff */
.L_x_2849:
[----:B----4-:R4:W0:Y:S02]  /*33e10*/  SYNCS.PHASECHK.TRANS64.TRYWAIT P0, [R23+URZ+0x38800], R0 ;  /* 0x03880000170075a7 */ /* 0x010824000800017f */
[----:B0-----:R-:W-:Y:S05]  /*33e20*/  @!P0 NANOSLEEP.SYNCS 0x989680 ;  /* 0x009896800000895d */ /* 0x001fea0003900000 */
[----:B------:R-:W0:Y:S02]  /*33e30*/  @!P0 SYNCS.PHASECHK.TRANS64 P0, [R23+URZ+0x38800], R0 ;  /* 0x03880000170085a7 */ /* 0x000e24000800007f */
[----:B0-----:R-:W-:Y:S05]  /*33e40*/  @!P0 BRA `(.L_x_2849) ;  /* 0xfffffffc00f08947 */ /* 0x001fea000383ffff */
[----:B------:R-:W-:Y:S05]  /*33e50*/  BRA `(.L_x_3151) ;  /* 0xfffffde800147947 */ /* 0x000fea000383ffff */
.L_x_2867:
[----:B--2---:R2:W4:Y:S02]  /*33e60*/  SYNCS.PHASECHK.TRANS64.TRYWAIT P1, [R0+URZ+0x38830], R3 ;  /* 0x03883003000075a7 */ /* 0x004524000802017f */
[----:B----4-:R-:W-:Y:S05]  /*33e70*/  @!P1 NANOSLEEP.SYNCS 0x989680 ;  /* 0x009896800000995d */ /* 0x010fea0003900000 */
[----:B------:R-:W4:Y:S02]  /*33e80*/  @!P1 SYNCS.PHASECHK.TRANS64 P1, [R0+URZ+0x38830], R3 ;  /* 0x03883003000095a7 */ /* 0x000f24000802007f */
[----:B----4-:R-:W-:Y:S05]  /*33e90*/  @!P1 BRA `(.L_x_2867) ;  /* 0xfffffffc00f09947 */ /* 0x010fea000383ffff */
[----:B------:R-:W-:Y:S05]  /*33ea0*/  BRA `(.L_x_2866) ;  /* 0xfffffe2000687947 */ /* 0x000fea000383ffff */
.L_x_2875:
[----:B-1----:R1:W2:Y:S02]  /*33eb0*/  SYNCS.PHASECHK.TRANS64.TRYWAIT P1, [R10+URZ+0x38830], R3 ;  /* 0x038830030a0075a7 */ /* 0x0022a4000802017f */
[----:B--2---:R-:W-:Y:S05]  /*33ec0*/  @!P1 NANOSLEEP.SYNCS 0x989680 ;  /* 0x009896800000995d */ /* 0x004fea0003900000 */
[----:B------:R-:W2:Y:S02]  /*33ed0*/  @!P1 SYNCS.PHASECHK.TRANS64 P1, [R10+URZ+0x38830], R3 ;  /* 0x038830030a0095a7 */ /* 0x000ea4000802007f */
[----:B--2---:R-:W-:Y:S05]  /*33ee0*/  @!P1 BRA `(.L_x_2875) ;  /* 0xfffffffc00f09947 */ /* 0x004fea000383ffff */
[----:B------:R-:W-:Y:S05]  /*33ef0*/  BRA `(.L_x_2874) ;  /* 0xfffffe6800b07947 */ /* 0x000fea000383ffff */
.L_x_2880:
[----:B---3--:R3:W4:Y:S02]  /*33f00*/  SYNCS.PHASECHK.TRANS64.TRYWAIT P1, [R6+URZ+0x38850], R0 ;  /* 0x03885000060075a7 */ /* 0x008724000802017f */
[----:B----4-:R-:W-:Y:S05]  /*33f10*/  @!P1 NANOSLEEP.SYNCS 0x989680 ;  /* 0x009896800000995d */ /* 0x010fea0003900000 */
[----:B------:R-:W4:Y:S02]  /*33f20*/  @!P1 SYNCS.PHASECHK.TRANS64 P1, [R6+URZ+0x38850], R0 ;  /* 0x03885000060095a7 */ /* 0x000f24000802007f */
[----:B----4-:R-:W-:Y:S05]  /*33f30*/  @!P1 BRA `(.L_x_2880) ;  /* 0xfffffffc00f09947 */ /* 0x010fea000383ffff */
[----:B------:R-:W-:Y:S05]  /*33f40*/  BRA `(.L_x_2879) ;  /* 0xfffffea0006c7947 */ /* 0x000fea000383ffff */
.L_x_2890:
[----:B-1----:R1:W2:Y:S02]  /*33f50*/  SYNCS.PHASECHK.TRANS64.TRYWAIT P1, [R3+URZ+0x38830], R6 ;  /* 0x03883006030075a7 */ /* 0x0022a4000802017f */
[----:B--2---:R-:W-:Y:S05]  /*33f60*/  @!P1 NANOSLEEP.SYNCS 0x989680 ;  /* 0x009896800000995d */ /* 0x004fea0003900000 */
[----:B------:R-:W2:Y:S02]  /*33f70*/  @!P1 SYNCS.PHASECHK.TRANS64 P1, [R3+URZ+0x38830], R6 ;  /* 0x03883006030095a7 */ /* 0x000ea4000802007f */
[----:B--2---:R-:W-:Y:S05]  /*33f80*/  @!P1 BRA `(.L_x_2890) ;  /* 0xfffffffc00f09947 */ /* 0x004fea000383ffff */
[----:B------:R-:W-:Y:S05]  /*33f90*/  BRA `(.L_x_2889) ;  /* 0xfffffeb800a47947 */ /* 0x000fea000383ffff */
.L_x_2895:
[----:B-1----:R1:W2:Y:S02]  /*33fa0*/  SYNCS.PHASECHK.TRANS64.TRYWAIT P1, [R6+URZ+0x38850], R0 ;  /* 0x03885000060075a7 */ /* 0x0022a4000802017f */
[----:B--2---:R-:W-:Y:S05]  /*33fb0*/  @!P1 NANOSLEEP.SYNCS 0x989680 ;  /* 0x009896800000995d */ /* 0x004fea0003900000 */
[----:B------:R-:W2:Y:S02]  /*33fc0*/  @!P1 SYNCS.PHASECHK.TRANS64 P1, [R6+URZ+0x38850], R0 ;  /* 0x03885000060095a7 */ /* 0x000ea4000802007f */
[----:B--2---:R-:W-:Y:S05]  /*33fd0*/  @!P1 BRA `(.L_x_2895) ;  /* 0xfffffffc00f09947 */ /* 0x004fea000383ffff */
[----:B------:R-:W-:Y:S05]  /*33fe0*/  BRA `(.L_x_2894) ;  /* 0xfffffef000647947 */ /* 0x000fea000383ffff */
.L_x_2903:
[----:B-1----:R1:W2:Y:S02]  /*33ff0*/  SYNCS.PHASECHK.TRANS64.TRYWAIT P1, [R10+URZ+0x38850], R0 ;  /* 0x038850000a0075a7 */ /* 0x0022a4000802017f */
[----:B--2---:R-:W-:Y:S05]  /*34000*/  @!P1 NANOSLEEP.SYNCS 0x989680 ;  /* 0x009896800000995d */ /* 0x004fea0003900000 */
[----:B------:R-:W2:Y:S02]  /*34010*/  @!P1 SYNCS.PHASECHK.TRANS64 P1, [R10+URZ+0x38850], R0 ;  /* 0x038850000a0095a7 */ /* 0x000ea4000802007f */
[----:B--2---:R-:W-:Y:S05]  /*34020*/  @!P1 BRA `(.L_x_2903) ;  /* 0xfffffffc00f09947 */ /* 0x004fea000383ffff */
[----:B------:R-:W-:Y:S05]  /*34030*/  BRA `(.L_x_2902) ;  /* 0xffffff0800947947 */ /* 0x000fea000383ffff */
.L_x_2945:
[----:B------:R-:W1:Y:S01]  /*34040*/  S2R R10, SR_TID.X ;  /* 0x00000000000a7919 */ /* 0x000e620000002100 */
[----:B------:R-:W-:Y:S01]  /*34050*/  BSSY B1, `(.L_x_3152) ;  /* 0x000000a000017945 */ /* 0x000fe20003800000 */
[----:B------:R-:W-:Y:S01]  /*34060*/  MOV R12, RZ ;  /* 0x000000ff000c7202 */ /* 0x000fe20000000f00 */
[----:B0-----:R-:W-:Y:S02]  /*34070*/  IMAD.MOV.U32 R11, RZ, RZ, 0x1f ;  /* 0x0000001fff0b7424 */ /* 0x001fe400078e00ff */
[----:B------:R-:W-:Y:S01]  /*34080*/  IMAD.MOV.U32 R15, RZ, RZ, -0x1 ;  /* 0xffffffffff0f7424 */ /* 0x000fe200078e00ff */
[----:B-1----:R-:W-:-:S04]  /*34090*/  SHF.R.U32.HI R10, RZ, 0x5, R10 ;  /* 0x00000005ff0a7819 */ /* 0x002fc8000001160a */
[----:B------:R-:W-:-:S05]  /*340a0*/  LOP3.LUT R10, R10, 0x3, RZ, 0xc0, !PT ;  /* 0x000000030a0a7812 */ /* 0x000fca00078ec0ff */
[----:B------:R-:W-:-:S07]  /*340b0*/  IMAD.MOV.U32 R13, RZ, RZ, R10 ;  /* 0x000000ffff0d7224 */ /* 0x000fce00078e000a */
[----:B------:R-:W-:Y:S05]  /*340c0*/  WARPSYNC.COLLECTIVE R15, `(.L_x_3153) ;  /* 0x000000000f087348 */ /* 0x000fea0003c00000 */
[----:B------:R0:W1:Y:S02]  /*340d0*/  SHFL.IDX P6, R14, R13, R12, R11 ;  /* 0x0000000c0d0e7389 */ /* 0x00006400000c000b */
[----:B01----:R-:W-:Y:S01]  /*340e0*/  ENDCOLLECTIVE ;  /* 0x000000000000791b */ /* 0x003fe20003800000 */
.L_x_3153:
[----:B------:R-:W-:Y:S05]  /*340f0*/  BSYNC B1 ;  /* 0x0000000000017941 */ /* 0x000fea0003800000 */
.L_x_3152:
[----:B------:R-:W-:Y:S05]  /*34100*/  BRA `(.L_x_3154) ;  /* 0xffffff7800a47947 */ /* 0x000fea000383ffff */
.L_x_2947:
[----:B------:R-:W-:Y:S01]  /*34110*/  BSSY B1, `(.L_x_3155) ;  /* 0x0000006000017945 */ /* 0x000fe20003800000 */
[----:B------:R-:W-:-:S07]  /*34120*/  IMAD.MOV.U32 R15, RZ, RZ, -0x1 ;  /* 0xffffffffff0f7424 */ /* 0x000fce00078e00ff */
[----:B01----:R-:W-:Y:S05]  /*34130*/  WARPSYNC.COLLECTIVE R15, `(.L_x_3156) ;  /* 0x000000000f0c7348 */ /* 0x003fea0003c00000 */
[----:B------:R-:W-:Y:S02]  /*34140*/  ELECT P6, UR62, PT ;  /* 0x00000000003e782f */ /* 0x000fe400038c0000 */
[----:B------:R-:W-:Y:S01]  /*34150*/  MOV R14, UR62 ;  /* 0x0000003e000e7c02 */ /* 0x000fe20008000f00 */
[----:B01----:R-:W-:Y:S10]  /*34160*/  ENDCOLLECTIVE ;  /* 0x000000000000791b */ /* 0x003ff40003800000 */
.L_x_3156:
[----:B------:R-:W-:Y:S05]  /*34170*/  BSYNC B1 ;  /* 0x0000000000017941 */ /* 0x000fea0003800000 */
.L_x_3155:
[----:B------:R-:W-:Y:S05]  /*34180*/  BRA `(.L_x_2946) ;  /* 0xffffff78009c7947 */ /* 0x000fea000383ffff */
.L_x_2949:
[----:B-1----:R1:W2:Y:S02]  /*34190*/  SYNCS.PHASECHK.TRANS64.TRYWAIT P0, [R16+URZ+0x38820], R7 ;  /* 0x03882007100075a7 */ /* 0x0022a4000800017f */
[----:B--2---:R-:W-:Y:S05]  /*341a0*/  @!P0 NANOSLEEP.SYNCS 0x989680 ;  /* 0x009896800000895d */ /* 0x004fea0003900000 */
[----:B------:R-:W2:Y:S02]  /*341b0*/  @!P0 SYNCS.PHASECHK.TRANS64 P0, [R16+URZ+0x38820], R7 ;  /* 0x03882007100085a7 */ /* 0x000ea4000800007f */
[----:B--2---:R-:W-:Y:S05]  /*341c0*/  @!P0 BRA `(.L_x_2949) ;  /* 0xfffffffc00f08947 */ /* 0x004fea000383ffff */
[----:B------:R-:W-:Y:S05]  /*341d0*/  BRA `(.L_x_3157) ;  /* 0xffffff7800ac7947 */ /* 0x000fea000383ffff */
.L_x_2953:
[----:B0-----:R0:W2:Y:S02]  /*341e0*/  SYNCS.PHASECHK.TRANS64.TRYWAIT P0, [R11+URZ+0x388a0], R10 ;  /* 0x0388a00a0b0075a7 */ /* 0x0010a4000800017f */
[----:B--2---:R-:W-:Y:S05]  /*341f0*/  @!P0 NANOSLEEP.SYNCS 0x989680 ;  /* 0x009896800000895d */ /* 0x004fea0003900000 */
[----:B------:R-:W2:Y:S02]  /*34200*/  @!P0 SYNCS.PHASECHK.TRANS64 P0, [R11+URZ+0x388a0], R10 ;  /* 0x0388a00a0b0085a7 */ /* 0x000ea4000800007f */
[----:B--2---:R-:W-:Y:S05]  /*34210*/  @!P0 BRA `(.L_x_2953) ;  /* 0xfffffffc00f08947 */ /* 0x004fea000383ffff */
[----:B------:R-:W-:Y:S05]  /*34220*/  BRA `(.L_x_3158) ;  /* 0xffffff7800c47947 */ /* 0x000fea000383ffff */
.L_x_2961:
[----:B-1----:R1:W2:Y:S02]  /*34230*/  SYNCS.PHASECHK.TRANS64.TRYWAIT P0, [R11+URZ+0x388c0], R10 ;  /* 0x0388c00a0b0075a7 */ /* 0x0022a4000800017f */
[----:B--2---:R-:W-:Y:S05]  /*34240*/  @!P0 NANOSLEEP.SYNCS 0x989680 ;  /* 0x009896800000895d */ /* 0x004fea0003900000 */
[----:B------:R-:W2:Y:S02]  /*34250*/  @!P0 SYNCS.PHASECHK.TRANS64 P0, [R11+URZ+0x388c0], R10 ;  /* 0x0388c00a0b0085a7 */ /* 0x000ea4000800007f */
[----:B--2---:R-:W-:Y:S05]  /*34260*/  @!P0 BRA `(.L_x_2961) ;  /* 0xfffffffc00f08947 */ /* 0x004fea000383ffff */
[----:B------:R-:W-:Y:S05]  /*34270*/  BRA `(.L_x_3159) ;  /* 0xffffff8000007947 */ /* 0x000fea000383ffff */
.L_x_2971:
[----:B0-----:R0:W2:Y:S02]  /*34280*/  SYNCS.PHASECHK.TRANS64.TRYWAIT P1, [R10+URZ+0x388a0], R9 ;  /* 0x0388a0090a0075a7 */ /* 0x0010a4000802017f */
[----:B--2---:R-:W-:Y:S05]  /*34290*/  @!P1 NANOSLEEP.SYNCS 0x989680 ;  /* 0x009896800000995d */ /* 0x004fea0003900000 */
[----:B------:R-:W2:Y:S02]  /*342a0*/  @!P1 SYNCS.PHASECHK.TRANS64 P1, [R10+URZ+0x388a0], R9 ;  /* 0x0388a0090a0095a7 */ /* 0x000ea4000802007f */
[----:B--2---:R-:W-:Y:S05]  /*342b0*/  @!P1 BRA `(.L_x_2971) ;  /* 0xfffffffc00f09947 */ /* 0x004fea000383ffff */
[----:B------:R-:W-:Y:S05]  /*342c0*/  BRA `(.L_x_3160) ;  /* 0xffffff8400747947 */ /* 0x000fea000383ffff */
.L_x_2979:
[----:B-1----:R1:W2:Y:S02]  /*342d0*/  SYNCS.PHASECHK.TRANS64.TRYWAIT P1, [R10+URZ+0x388c0], R9 ;  /* 0x0388c0090a0075a7 */ /* 0x0022a4000802017f */
[----:B--2---:R-:W-:Y:S05]  /*342e0*/  @!P1 NANOSLEEP.SYNCS 0x989680 ;  /* 0x009896800000995d */ /* 0x004fea0003900000 */
[----:B------:R-:W2:Y:S02]  /*342f0*/  @!P1 SYNCS.PHASECHK.TRANS64 P1, [R10+URZ+0x388c0], R9 ;  /* 0x0388c0090a0095a7 */ /* 0x000ea4000802007f */
[----:B--2---:R-:W-:Y:S05]  /*34300*/  @!P1 BRA `(.L_x_2979) ;  /* 0xfffffffc00f09947 */ /* 0x004fea000383ffff */
[----:B------:R-:W-:Y:S05]  /*34310*/  BRA `(.L_x_3161) ;  /* 0xffffff8800ac7947 */ /* 0x000fea000383ffff */
.L_x_2997:
        /* <DEDUP_REMOVED lines=11> */
.L_x_3163:
[----:B------:R-:W-:Y:S05]  /*343d0*/  BSYNC B0 ;  /* 0x0000000000007941 */ /* 0x000fea0003800000 */
.L_x_3162:
[----:B------:R-:W-:Y:S05]  /*343e0*/  BRA `(.L_x_3164) ;  /* 0xffffff9800e47947 */ /* 0x000fea000383ffff */
.L_x_3000:
[----:B0-----:R0:W1:Y:S02]  /*343f0*/  SYNCS.PHASECHK.TRANS64.TRYWAIT P0, [R5+URZ+0x38840], R2 ;  /* 0x03884002050075a7 */ /* 0x001064000800017f */
[----:B-1----:R-:W-:Y:S05]  /*34400*/  @!P0 NANOSLEEP.SYNCS 0x989680 ;  /* 0x009896800000895d */ /* 0x002fea0003900000 */
[----:B------:R-:W1:Y:S02]  /*34410*/  @!P0 SYNCS.PHASECHK.TRANS64 P0, [R5+URZ+0x38840], R2 ;  /* 0x03884002050085a7 */ /* 0x000e64000800007f */
[----:B-1----:R-:W-:Y:S05]  /*34420*/  @!P0 BRA `(.L_x_3000) ;  /* 0xfffffffc00f08947 */ /* 0x002fea000383ffff */
[----:B------:R-:W-:Y:S05]  /*34430*/  BRA `(.L_x_3165) ;  /* 0xffffff9c00347947 */ /* 0x000fea000383ffff */
.L_x_3001:
        /* <DEDUP_REMOVED lines=8> */
.L_x_3167:
[----:B------:R-:W-:Y:S05]  /*344c0*/  BSYNC B0 ;  /* 0x0000000000007941 */ /* 0x000fea0003800000 */
.L_x_3166:
[----:B------:R-:W-:Y:S01]  /*344d0*/  IMAD.MOV.U32 R13, RZ, RZ, R0 ;  /* 0x000000ffff0d7224 */ /* 0x000fe200078e0000 */
[----:B------:R-:W-:Y:S01]  /*344e0*/  MOV R15, 0xffffffff ;  /* 0xffffffff000f7802 */ /* 0x000fe20000000f00 */
[----:B------:R-:W-:Y:S01]  /*344f0*/  IMAD.MOV.U32 R12, RZ, RZ, RZ ;  /* 0x000000ffff0c7224 */ /* 0x000fe200078e00ff */
[----:B------:R-:W-:Y:S01]  /*34500*/  MOV R2, R14 ;  /* 0x0000000e00027202 */ /* 0x000fe20000000f00 */
[----:B------:R-:W-:Y:S01]  /*34510*/  IMAD.MOV.U32 R11, RZ, RZ, 0x181f ;  /* 0x0000181fff0b7424 */ /* 0x000fe200078e00ff */
[C---:B------:R-:W-:Y:S01]  /*34520*/  LOP3.LUT P5, RZ, R18.reuse, 0x10, RZ, 0xc0, !PT ;  /* 0x0000001012ff7812 */ /* 0x040fe200078ac0ff */
[----:B------:R-:W-:Y:S01]  /*34530*/  @P0 IMAD R9, R7, 0x2, R16 ;  /* 0x0000000207090824 */ /* 0x000fe200078e0210 */
[----:B------:R-:W-:-:S13]  /*34540*/  LOP3.LUT P4, RZ, R18, 0x8, RZ, 0xc0, !PT ;  /* 0x0000000812ff7812 */ /* 0x000fda000788c0ff */
[----:B------:R-:W-:Y:S05]  /*34550*/  WARPSYNC.COLLECTIVE R15, `(.L_x_3168) ;  /* 0x000000000f087348 */ /* 0x000fea0003c00000 */
[----:B------:R0:W1:Y:S02]  /*34560*/  SHFL.IDX P6, R14, R13, R12, R11 ;  /* 0x0000000c0d0e7389 */ /* 0x00006400000c000b */
[----:B01----:R-:W-:Y:S01]  /*34570*/  ENDCOLLECTIVE ;  /* 0x000000000000791b */ /* 0x003fe20003800000 */
.L_x_3168:
[C---:B------:R-:W-:Y:S01]  /*34580*/  LOP3.LUT P3, RZ, R18.reuse, 0x4, RZ, 0xc0, !PT ;  /* 0x0000000412ff7812 */ /* 0x040fe2000786c0ff */
[----:B------:R-:W-:Y:S01]  /*34590*/  ULDC.64 UR4, c[0x0][0x208] ;  /* 0x0000820000047ab9 */ /* 0x000fe20000000a00 */
[----:B------:R-:W-:Y:S02]  /*345a0*/  LOP3.LUT P2, RZ, R18, 0x2, RZ, 0xc0, !PT ;  /* 0x0000000212ff7812 */ /* 0x000fe4000784c0ff */
[----:B------:R-:W-:Y:S01]  /*345b0*/  MOV R13, R6 ;  /* 0x00000006000d7202 */ /* 0x000fe20000000f00 */
[----:B------:R-:W-:Y:S02]  /*345c0*/  IMAD.MOV.U32 R12, RZ, RZ, 0x1 ;  /* 0x00000001ff0c7424 */ /* 0x000fe400078e00ff */
[----:B------:R-:W-:-:S05]  /*345d0*/  IMAD.MOV.U32 R3, RZ, RZ, R14 ;  /* 0x000000ffff037224 */ /* 0x000fca00078e000e */
[----:B------:R-:W-:-:S05]  /*345e0*/  @P0 LEA R3, P1, R34, R3, 0x1 ;  /* 0x0000000322030211 */ /* 0x000fca00078208ff */
[----:B------:R-:W-:Y:S01]  /*345f0*/  @P0 IMAD.X R2, RZ, RZ, R2, P1 ;  /* 0x000000ffff020224 */ /* 0x000fe200008e0602 */
[----:B------:R-:W-:-:S04]  /*34600*/  ISETP.GE.AND P1, PT, R4, 0x11, PT ;  /* 0x000000110400780c */ /* 0x000fc80003f26270 */
[----:B------:R-:W-:-:S04]  /*34610*/  @P0 LOP3.LUT R3, R3, R2, RZ, 0x3c, !PT ;  /* 0x0000000203030212 */ /* 0x000fc800078e3cff */
[----:B------:R-:W-:-:S04]  /*34620*/  @P0 LOP3.LUT R2, R3, R2, RZ, 0x3c, !PT ;  /* 0x0000000203020212 */ /* 0x000fc800078e3cff */
[----:B------:R-:W-:Y:S01]  /*34630*/  @P0 LOP3.LUT R3, R3, R2, RZ, 0x3c, !PT ;  /* 0x0000000203030212 */ /* 0x000fe200078e3cff */
[----:B------:R-:W-:-:S04]  /*34640*/  @P1 IMAD R21, R7, 0x2, R16 ;  /* 0x0000000207151824 */ /* 0x000fc800078e0210 */
        /* <DEDUP_REMOVED lines=10> */
.L_x_3169:
[----:B------:R-:W-:Y:S02]  /*346f0*/  IMAD.MOV.U32 R13, RZ, RZ, R0 ;  /* 0x000000ffff0d7224 */ /* 0x000fe400078e0000 */
[----:B------:R-:W-:-:S07]  /*34700*/  IMAD.MOV.U32 R8, RZ, RZ, R14 ;  /* 0x000000ffff087224 */ /* 0x000fce00078e000e */
[----:B------:R-:W-:Y:S05]  /*34710*/  WARPSYNC.COLLECTIVE R15, `(.L_x_3170) ;  /* 0x000000000f087348 */ /* 0x000fea0003c00000 */
[----:B------:R0:W1:Y:S02]  /*34720*/  SHFL.IDX P6, R14, R13, R12, R11 ;  /* 0x0000000c0d0e7389 */ /* 0x00006400000c000b */
[----:B01----:R-:W-:Y:S01]  /*34730*/  ENDCOLLECTIVE ;  /* 0x000000000000791b */ /* 0x003fe20003800000 */
.L_x_3170:
[----:B------:R-:W-:Y:S01]  /*34740*/  ULDC.64 UR4, c[0x0][0x208] ;  /* 0x0000820000047ab9 */ /* 0x000fe20000000a00 */
[----:B------:R-:W-:Y:S01]  /*34750*/  IMAD.MOV.U32 R13, RZ, RZ, R6 ;  /* 0x000000ffff0d7224 */ /* 0x000fe200078e0006 */
[----:B------:R-:W-:Y:S02]  /*34760*/  MOV R12, 0x2 ;  /* 0x00000002000c7802 */ /* 0x000fe40000000f00 */
        /* <DEDUP_REMOVED lines=14> */
.L_x_3171:
[----:B------:R-:W-:Y:S02]  /*34850*/  @P1 IMAD R9, R7, 0x2, R16 ;  /* 0x0000000207091824 */ /* 0x000fe400078e0210 */
[----:B------:R-:W-:Y:S02]  /*34860*/  IMAD.MOV.U32 R13, RZ, RZ, R0 ;  /* 0x000000ffff0d7224 */ /* 0x000fe400078e0000 */
[----:B------:R-:W-:-:S07]  /*34870*/  IMAD.MOV.U32 R8, RZ, RZ, R14 ;  /* 0x000000ffff087224 */ /* 0x000fce00078e000e */
[----:B------:R-:W-:Y:S05]  /*34880*/  WARPSYNC.COLLECTIVE R15, `(.L_x_3172) ;  /* 0x000000000f087348 */ /* 0x000fea0003c00000 */
[----:B------:R0:W1:Y:S02]  /*34890*/  SHFL.IDX P6, R14, R13, R12, R11 ;  /* 0x0000000c0d0e7389 */ /* 0x00006400000c000b */
[----:B01----:R-:W-:Y:S01]  /*348a0*/  ENDCOLLECTIVE ;  /* 0x000000000000791b */ /* 0x003fe20003800000 */
.L_x_3172:
[----:B------:R-:W-:Y:S01]  /*348b0*/  ULDC.64 UR4, c[0x0][0x208] ;  /* 0x0000820000047ab9 */ /* 0x000fe20000000a00 */
[----:B------:R-:W-:Y:S02]  /*348c0*/  IMAD.MOV.U32 R13, RZ, RZ, R6 ;  /* 0x000000ffff0d7224 */ /* 0x000fe400078e0006 */
[----:B------:R-:W-:Y:S02]  /*348d0*/  IMAD.MOV.U32 R12, RZ, RZ, 0x3 ;  /* 0x00000003ff0c7424 */ /* 0x000fe400078e00ff */
        /* <DEDUP_REMOVED lines=14> */
.L_x_3173:
[----:B------:R-:W-:Y:S01]  /*349c0*/  @P1 LEA R21, R7, R16, 0x1 ;  /* 0x0000001007151211 */ /* 0x000fe200078e08ff */
[----:B------:R-:W-:Y:S01]  /*349d0*/  IMAD.MOV.U32 R13, RZ, RZ, R0 ;  /* 0x000000ffff0d7224 */ /* 0x000fe200078e0000 */
[----:B------:R-:W-:-:S07]  /*349e0*/  MOV R8, R14 ;  /* 0x0000000e00087202 */ /* 0x000fce0000000f00 */
[----:B------:R-:W-:Y:S05]  /*349f0*/  WARPSYNC.COLLECTIVE R15, `(.L_x_3174) ;  /* 0x000000000f087348 */ /* 0x000fea0003c00000 */
[----:B------:R0:W1:Y:S02]  /*34a00*/  SHFL.IDX P6, R14, R13, R12, R11 ;  /* 0x0000000c0d0e7389 */ /* 0x00006400000c000b */
[----:B01----:R-:W-:Y:S01]  /*34a10*/  ENDCOLLECTIVE ;  /* 0x000000000000791b */ /* 0x003fe20003800000 */
.L_x_3174:
        /* <DEDUP_REMOVED lines=16> */
.L_x_3175:
[----:B------:R-:W-:Y:S01]  /*34b20*/  MOV R13, R0 ;  /* 0x00000000000d7202 */ /* 0x000fe20000000f00 */
[----:B------:R-:W-:-:S07]  /*34b30*/  IMAD.MOV.U32 R8, RZ, RZ, R14 ;  /* 0x000000ffff087224 */ /* 0x000fce00078e000e */
[----:B------:R-:W-:Y:S05]  /*34b40*/  WARPSYNC.COLLECTIVE R15, `(.L_x_3176) ;  /* 0x000000000f087348 */ /* 0x000fea0003c00000 */
[----:B------:R0:W1:Y:S02]  /*34b50*/  SHFL.IDX P6, R14, R13, R12, R11 ;  /* 0x0000000c0d0e7389 */ /* 0x00006400000c000b */
[----:B01----:R-:W-:Y:S01]  /*34b60*/  ENDCOLLECTIVE ;  /* 0x000000000000791b */ /* 0x003fe20003800000 */
.L_x_3176:
[----:B------:R-:W-:Y:S01]  /*34b70*/  IMAD.MOV.U32 R0, RZ, RZ, R14 ;  /* 0x000000ffff007224 */ /* 0x000fe200078e000e */
[----:B------:R-:W-:Y:S06]  /*34b80*/  BRA `(.L_x_3177) ;  /* 0xffffff9800907947 */ /* 0x000fec000383ffff */
.L_x_3008:
[----:B------:R-:W-:Y:S01]  /*34b90*/  IMAD.MOV.U32 R13, RZ, RZ, R0 ;  /* 0x000000ffff0d7224 */ /* 0x000fe200078e0000 */
[----:B------:R-:W-:Y:S01]  /*34ba0*/  MOV R11, 0x181f ;  /* 0x0000181f000b7802 */ /* 0x000fe20000000f00 */
[----:B------:R-:W-:Y:S02]  /*34bb0*/  IMAD.MOV.U32 R12, RZ, RZ, RZ ;  /* 0x000000ffff0c7224 */ /* 0x000fe400078e00ff */
[----:B------:R-:W-:Y:S02]  /*34bc0*/  IMAD.MOV.U32 R15, RZ, RZ, -0x1 ;  /* 0xffffffffff0f7424 */ /* 0x000fe400078e00ff */
[----:B-----5:R-:W-:Y:S02]  /*34bd0*/  IMAD R5, R9, R7, RZ ;  /* 0x0000000709057224 */ /* 0x020fe400078e02ff */
[----:B------:R-:W-:-:S07]  /*34be0*/  IMAD R25, R25, 0x80, R8 ;  /* 0x0000008019197824 */ /* 0x000fce00078e0208 */
[----:B------:R-:W-:Y:S05]  /*34bf0*/  WARPSYNC.COLLECTIVE R15, `(.L_x_3178) ;  /* 0x000000000f087348 */ /* 0x000fea0003c00000 */
[----:B------:R0:W1:Y:S02]  /*34c00*/  SHFL.IDX P6, R14, R13, R12, R11 ;  /* 0x0000000c0d0e7389 */ /* 0x00006400000c000b */
[----:B01----:R-:W-:Y:S01]  /*34c10*/  ENDCOLLECTIVE ;  /* 0x000000000000791b */ /* 0x003fe20003800000 */
.L_x_3178:
[----:B------:R-:W-:Y:S01]  /*34c20*/  ISETP.GE.AND P1, PT, R25, R5, PT ;  /* 0x000000051900720c */ /* 0x000fe20003f26270 */
[----:B------:R-:W-:Y:S02]  /*34c30*/  IMAD.MOV.U32 R13, RZ, RZ, R4 ;  /* 0x000000ffff0d7224 */ /* 0x000fe400078e0004 */
[----:B------:R-:W-:-:S10]  /*34c40*/  IMAD.MOV.U32 R2, RZ, RZ, R14 ;  /* 0x000000ffff027224 */ /* 0x000fd400078e000e */
[----:B------:R-:W-:Y:S05]  /*34c50*/  WARPSYNC.COLLECTIVE R15, `(.L_x_3179) ;  /* 0x000000000f087348 */ /* 0x000fea0003c00000 */
[----:B------:R0:W1:Y:S02]  /*34c60*/  SHFL.IDX P6, R14, R13, R12, R11 ;  /* 0x0000000c0d0e7389 */ /* 0x00006400000c000b */
[----:B01----:R-:W-:Y:S01]  /*34c70*/  ENDCOLLECTIVE ;  /* 0x000000000000791b */ /* 0x003fe20003800000 */
.L_x_3179:
[----:B------:R-:W-:Y:S01]  /*34c80*/  ULDC.64 UR4, c[0x0][0x208] ;  /* 0x0000820000047ab9 */ /* 0x000fe20000000a00 */
[----:B------:R-:W-:Y:S02]  /*34c90*/  IMAD.MOV.U32 R13, RZ, RZ, R0 ;  /* 0x000000ffff0d7224 */ /* 0x000fe400078e0000 */
[----:B------:R-:W-:Y:S01]  /*34ca0*/  IMAD.MOV.U32 R12, RZ, RZ, 0x1 ;  /* 0x00000001ff0c7424 */ /* 0x000fe200078e00ff */
[----:B------:R-:W-:-:S04]  /*34cb0*/  MOV R3, R14 ;  /* 0x0000000e00037202 */ /* 0x000fc80000000f00 */
[----:B------:R-:W-:-:S05]  /*34cc0*/  @!P1 LEA R6, P5, R34, R3, 0x1 ;  /* 0x0000000322069211 */ /* 0x000fca00078a08ff */
[----:B------:R-:W-:Y:S02]  /*34cd0*/  @!P1 IMAD.X R3, RZ, RZ, R2, P5 ;  /* 0x000000ffff039224 */ /* 0x000fe400028e0602 */
[----:B------:R-:W-:Y:S01]  /*34ce0*/  @!P1 IMAD.MOV.U32 R2, RZ, RZ, R6 ;  /* 0x000000ffff029224 */ /* 0x000fe200078e0006 */
[----:B------:R-:W-:-:S04]  /*34cf0*/  IADD3 R6, R25, 0x10, RZ ;  /* 0x0000001019067810 */ /* 0x000fc80007ffe0ff */
        /* <DEDUP_REMOVED lines=11> */
.L_x_3180:
[----:B------:R-:W-:Y:S01]  /*34db0*/  MOV R13, R4 ;  /* 0x00000004000d7202 */ /* 0x000fe20000000f00 */
[----:B------:R-:W-:-:S07]  /*34dc0*/  IMAD.MOV.U32 R2, RZ, RZ, R14 ;  /* 0x000000ffff027224 */ /* 0x000fce00078e000e */
[----:B------:R-:W-:Y:S05]  /*34dd0*/  WARPSYNC.COLLECTIVE R15, `(.L_x_3181) ;  /* 0x000000000f087348 */ /* 0x000fea0003c00000 */
[----:B------:R0:W1:Y:S02]  /*34de0*/  SHFL.IDX P6, R14, R13, R12, R11 ;  /* 0x0000000c0d0e7389 */ /* 0x00006400000c000b */
[----:B01----:R-:W-:Y:S01]  /*34df0*/  ENDCOLLECTIVE ;  /* 0x000000000000791b */ /* 0x003fe20003800000 */
.L_x_3181:
[----:B------:R-:W-:Y:S01]  /*34e00*/  ULDC.64 UR4, c[0x0][0x208] ;  /* 0x0000820000047ab9 */ /* 0x000fe20000000a00 */
[----:B------:R-:W-:Y:S02]  /*34e10*/  IMAD.MOV.U32 R13, RZ, RZ, R0 ;  /* 0x000000ffff0d7224 */ /* 0x000fe400078e0000 */
[----:B------:R-:W-:Y:S02]  /*34e20*/  IMAD.MOV.U32 R12, RZ, RZ, 0x2 ;  /* 0x00000002ff0c7424 */ /* 0x000fe400078e00ff */
[----:B------:R-:W-:-:S05]  /*34e30*/  IMAD.MOV.U32 R3, RZ, RZ, R14 ;  /* 0x000000ffff037224 */ /* 0x000fca00078e000e */
[----:B------:R-:W-:-:S05]  /*34e40*/  @!P1 LEA R6, P5, R34, R3, 0x1 ;  /* 0x0000000322069211 */ /* 0x000fca00078a08ff */
[----:B------:R-:W-:Y:S02]  /*34e50*/  @!P1 IMAD.X R7, RZ, RZ, R2, P5 ;  /* 0x000000ffff079224 */ /* 0x000fe400028e0602 */
[----:B------:R-:W-:Y:S02]  /*34e60*/  @!P1 IMAD.MOV.U32 R2, RZ, RZ, R6 ;  /* 0x000000ffff029224 */ /* 0x000fe400078e0006 */
[----:B------:R-:W-:Y:S01]  /*34e70*/  VIADD R6, R25, 0x20 ;  /* 0x0000002019067836 */ /* 0x000fe20000000000 */
[----:B------:R-:W-:-:S05]  /*34e80*/  @!P1 MOV R3, R7 ;  /* 0x0000000700039202 */ /* 0x000fca0000000f00 */
        /* <DEDUP_REMOVED lines=11> */
.L_x_3182:
[----:B------:R-:W-:Y:S01]  /*34f40*/  IMAD.MOV.U32 R13, RZ, RZ, R4 ;  /* 0x000000ffff0d7224 */ /* 0x000fe200078e0004 */
[----:B------:R-:W-:-:S07]  /*34f50*/  MOV R2, R14 ;  /* 0x0000000e00027202 */ /* 0x000fce0000000f00 */
[----:B------:R-:W-:Y:S05]  /*34f60*/  WARPSYNC.COLLECTIVE R15, `(.L_x_3183) ;  /* 0x000000000f087348 */ /* 0x000fea0003c00000 */
[----:B------:R0:W1:Y:S02]  /*34f70*/  SHFL.IDX P6, R14, R13, R12, R11 ;  /* 0x0000000c0d0e7389 */ /* 0x00006400000c000b */
[----:B01----:R-:W-:Y:S01]  /*34f80*/  ENDCOLLECTIVE ;  /* 0x000000000000791b */ /* 0x003fe20003800000 */
.L_x_3183:
[----:B------:R-:W-:Y:S01]  /*34f90*/  ULDC.64 UR4, c[0x0][0x208] ;  /* 0x0000820000047ab9 */ /* 0x000fe20000000a00 */
[----:B------:R-:W-:Y:S01]  /*34fa0*/  IMAD.MOV.U32 R13, RZ, RZ, R0 ;  /* 0x000000ffff0d7224 */ /* 0x000fe200078e0000 */
[----:B------:R-:W-:Y:S01]  /*34fb0*/  MOV R12, 0x3 ;  /* 0x00000003000c7802 */ /* 0x000fe20000000f00 */
        /* <DEDUP_REMOVED lines=17> */
.L_x_3184:
[----:B------:R-:W-:Y:S02]  /*350d0*/  IMAD.MOV.U32 R13, RZ, RZ, R4 ;  /* 0x000000ffff0d7224 */ /* 0x000fe400078e0004 */
[----:B------:R-:W-:-:S07]  /*350e0*/  IMAD.MOV.U32 R2, RZ, RZ, R14 ;  /* 0x000000ffff027224 */ /* 0x000fce00078e000e */
[----:B------:R-:W-:Y:S05]  /*350f0*/  WARPSYNC.COLLECTIVE R15, `(.L_x_3185) ;  /* 0x000000000f087348 */ /* 0x000fea0003c00000 */
[----:B------:R0:W1:Y:S02]  /*35100*/  SHFL.IDX P6, R14, R13, R12, R11 ;  /* 0x0000000c0d0e7389 */ /* 0x00006400000c000b */
[----:B01----:R-:W-:Y:S01]  /*35110*/  ENDCOLLECTIVE ;  /* 0x000000000000791b */ /* 0x003fe20003800000 */
.L_x_3185:
[----:B------:R-:W-:Y:S01]  /*35120*/  ULDC.64 UR4, c[0x0][0x208] ;  /* 0x0000820000047ab9 */ /* 0x000fe20000000a00 */
[----:B------:R-:W-:Y:S01]  /*35130*/  MOV R13, R0 ;  /* 0x00000000000d7202 */ /* 0x000fe20000000f00 */
[----:B------:R-:W-:Y:S02]  /*35140*/  IMAD.MOV.U32 R12, RZ, RZ, 0x4 ;  /* 0x00000004ff0c7424 */ /* 0x000fe400078e00ff */
[----:B------:R-:W-:-:S05]  /*35150*/  IMAD.MOV.U32 R3, RZ, RZ, R14 ;  /* 0x000000ffff037224 */ /* 0x000fca00078e000e */
[----:B------:R-:W-:-:S04]  /*35160*/  @!P1 LEA R6, P5, R34, R3, 0x1 ;  /* 0x0000000322069211 */ /* 0x000fc800078a08ff */
[----:B------:R-:W-:Y:S01]  /*35170*/  @!P1 IADD3.X R7, RZ, R2, RZ, P5, !PT ;  /* 0x00000002ff079210 */ /* 0x000fe20002ffe4ff */
[----:B------:R-:W-:Y:S02]  /*35180*/  @!P1 IMAD.MOV.U32 R2, RZ, RZ, R6 ;  /* 0x000000ffff029224 */ /* 0x000fe400078e0006 */
        /* <DEDUP_REMOVED lines=13> */
.L_x_3186:
[----:B------:R-:W-:Y:S02]  /*35260*/  IMAD.MOV.U32 R13, RZ, RZ, R4 ;  /* 0x000000ffff0d7224 */ /* 0x000fe400078e0004 */
[----:B------:R-:W-:-:S07]  /*35270*/  IMAD.MOV.U32 R2, RZ, RZ, R14 ;  /* 0x000000ffff027224 */ /* 0x000fce00078e000e */
[----:B------:R-:W-:Y:S05]  /*35280*/  WARPSYNC.COLLECTIVE R15, `(.L_x_3187) ;  /* 0x000000000f087348 */ /* 0x000fea0003c00000 */
[----:B------:R0:W1:Y:S02]  /*35290*/  SHFL.IDX P6, R14, R13, R12, R11 ;  /* 0x0000000c0d0e7389 */ /* 0x00006400000c000b */
[----:B01----:R-:W-:Y:S01]  /*352a0*/  ENDCOLLECTIVE ;  /* 0x000000000000791b */ /* 0x003fe20003800000 */
.L_x_3187:
[----:B------:R-:W-:Y:S01]  /*352b0*/  ULDC.64 UR4, c[0x0][0x208] ;  /* 0x0000820000047ab9 */ /* 0x000fe20000000a00 */
[----:B------:R-:W-:Y:S02]  /*352c0*/  IMAD.MOV.U32 R13, RZ, RZ, R0 ;  /* 0x000000ffff0d7224 */ /* 0x000fe400078e0000 */
[----:B------:R-:W-:Y:S01]  /*352d0*/  IMAD.MOV.U32 R12, RZ, RZ, 0x5 ;  /* 0x00000005ff0c7424 */ /* 0x000fe200078e00ff */
[----:B------:R-:W-:-:S04]  /*352e0*/  MOV R3, R14 ;  /* 0x0000000e00037202 */ /* 0x000fc80000000f00 */
[----:B------:R-:W-:-:S05]  /*352f0*/  @!P1 LEA R6, P5, R34, R3, 0x1 ;  /* 0x0000000322069211 */ /* 0x000fca00078a08ff */
[----:B------:R-:W-:Y:S02]  /*35300*/  @!P1 IMAD.X R7, RZ, RZ, R2, P5 ;  /* 0x000000ffff079224 */ /* 0x000fe400028e0602 */
[----:B------:R-:W-:Y:S01]  /*35310*/  @!P1 IMAD.MOV.U32 R2, RZ, RZ, R6 ;  /* 0x000000ffff029224 */ /* 0x000fe200078e0006 */
[----:B------:R-:W-:Y:S01]  /*35320*/  IADD3 R6, R25, 0x50, RZ ;  /* 0x0000005019067810 */ /* 0x000fe20007ffe0ff */
        /* <DEDUP_REMOVED lines=12> */
.L_x_3188:
[----:B------:R-:W-:Y:S01]  /*353f0*/  MOV R13, R4 ;  /* 0x00000004000d7202 */ /* 0x000fe20000000f00 */
[----:B------:R-:W-:-:S07]  /*35400*/  IMAD.MOV.U32 R2, RZ, RZ, R14 ;  /* 0x000000ffff027224 */ /* 0x000fce00078e000e */
[----:B------:R-:W-:Y:S05]  /*35410*/  WARPSYNC.COLLECTIVE R15, `(.L_x_3189) ;  /* 0x000000000f087348 */ /* 0x000fea0003c00000 */
[----:B------:R0:W1:Y:S02]  /*35420*/  SHFL.IDX P6, R14, R13, R12, R11 ;  /* 0x0000000c0d0e7389 */ /* 0x00006400000c000b */
[----:B01----:R-:W-:Y:S01]  /*35430*/  ENDCOLLECTIVE ;  /* 0x000000000000791b */ /* 0x003fe20003800000 */
.L_x_3189:
        /* <DEDUP_REMOVED lines=20> */
.L_x_3190:
[----:B------:R-:W-:Y:S01]  /*35580*/  IMAD.MOV.U32 R13, RZ, RZ, R4 ;  /* 0x000000ffff0d7224 */ /* 0x000fe200078e0004 */
[----:B------:R-:W-:-:S07]  /*35590*/  MOV R2, R14 ;  /* 0x0000000e00027202 */ /* 0x000fce0000000f00 */
[----:B------:R-:W-:Y:S05]  /*355a0*/  WARPSYNC.COLLECTIVE R15, `(.L_x_3191) ;  /* 0x000000000f087348 */ /* 0x000fea0003c00000 */
[----:B------:R0:W1:Y:S02]  /*355b0*/  SHFL.IDX P6, R14, R13, R12, R11 ;  /* 0x0000000c0d0e7389 */ /* 0x00006400000c000b */
[----:B01----:R-:W-:Y:S01]  /*355c0*/  ENDCOLLECTIVE ;  /* 0x000000000000791b */ /* 0x003fe20003800000 */
.L_x_3191:
[----:B------:R-:W-:Y:S01]  /*355d0*/  ULDC.64 UR4, c[0x0][0x208] ;  /* 0x0000820000047ab9 */ /* 0x000fe20000000a00 */
[----:B------:R-:W-:Y:S02]  /*355e0*/  IMAD.MOV.U32 R13, RZ, RZ, R0 ;  /* 0x000000ffff0d7224 */ /* 0x000fe400078e0000 */
[----:B------:R-:W-:Y:S02]  /*355f0*/  IMAD.MOV.U32 R12, RZ, RZ, 0x7 ;  /* 0x00000007ff0c7424 */ /* 0x000fe400078e00ff */
        /* <DEDUP_REMOVED lines=15> */
.L_x_3192:
[----:B------:R-:W-:Y:S01]  /*356f0*/  IMAD.MOV.U32 R13, RZ, RZ, R4 ;  /* 0x000000ffff0d7224 */ /* 0x000fe200078e0004 */
[----:B------:R-:W-:-:S07]  /*35700*/  MOV R6, R14 ;  /* 0x0000000e00067202 */ /* 0x000fce0000000f00 */
[----:B------:R-:W-:Y:S05]  /*35710*/  WARPSYNC.COLLECTIVE R15, `(.L_x_3193) ;  /* 0x000000000f087348 */ /* 0x000fea0003c00000 */
[----:B------:R0:W1:Y:S02]  /*35720*/  SHFL.IDX P6, R14, R13, R12, R11 ;  /* 0x0000000c0d0e7389 */ /* 0x00006400000c000b */
[----:B01----:R-:W-:Y:S01]  /*35730*/  ENDCOLLECTIVE ;  /* 0x000000000000791b */ /* 0x003fe20003800000 */
.L_x_3193:
[----:B------:R-:W-:Y:S05]  /*35740*/  BRA `(.L_x_3194) ;  /* 0xffffff9800f07947 */ /* 0x000fea000383ffff */
.L_x_3013:
[----:B0-----:R0:W2:Y:S02]  /*35750*/  SYNCS.PHASECHK.TRANS64.TRYWAIT P0, [R16+URZ+0x38820], R3 ;  /* 0x03882003100075a7 */ /* 0x0010a4000800017f */
[----:B--2---:R-:W-:Y:S05]  /*35760*/  @!P0 NANOSLEEP.SYNCS 0x989680 ;  /* 0x009896800000895d */ /* 0x004fea0003900000 */
[----:B------:R-:W2:Y:S02]  /*35770*/  @!P0 SYNCS.PHASECHK.TRANS64 P0, [R16+URZ+0x38820], R3 ;  /* 0x03882003100085a7 */ /* 0x000ea4000800007f */
[----:B--2---:R-:W-:Y:S05]  /*35780*/  @!P0 BRA `(.L_x_3013) ;  /* 0xfffffffc00f08947 */ /* 0x004fea000383ffff */
[----:B------:R-:W-:Y:S05]  /*35790*/  BRA `(.L_x_3195) ;  /* 0xffffff9c00707947 */ /* 0x000fea000383ffff */
.L_x_3018:
[----:B0-----:R0:W1:Y:S02]  /*357a0*/  SYNCS.PHASECHK.TRANS64.TRYWAIT P0, [R6+URZ+0x38840], R3 ;  /* 0x03884003060075a7 */ /* 0x001064000800017f */
[----:B-1----:R-:W-:Y:S05]  /*357b0*/  @!P0 NANOSLEEP.SYNCS 0x989680 ;  /* 0x009896800000895d */ /* 0x002fea0003900000 */
[----:B------:R-:W1:Y:S02]  /*357c0*/  @!P0 SYNCS.PHASECHK.TRANS64 P0, [R6+URZ+0x38840], R3 ;  /* 0x03884003060085a7 */ /* 0x000e64000800007f */
[----:B-1----:R-:W-:Y:S05]  /*357d0*/  @!P0 BRA `(.L_x_3018) ;  /* 0xfffffffc00f08947 */ /* 0x002fea000383ffff */
[----:B------:R-:W-:Y:S05]  /*357e0*/  BRA `(.L_x_3196) ;  /* 0xffffffa0005c7947 */ /* 0x000fea000383ffff */
.L_x_3019:
        /* <DEDUP_REMOVED lines=8> */
.L_x_3198:
[----:B------:R-:W-:Y:S05]  /*35870*/  BSYNC B1 ;  /* 0x0000000000017941 */ /* 0x000fea0003800000 */
.L_x_3197:
[----:B------:R-:W-:Y:S01]  /*35880*/  IMAD.MOV.U32 R13, RZ, RZ, R8 ;  /* 0x000000ffff0d7224 */ /* 0x000fe200078e0008 */
[----:B------:R-:W-:Y:S01]  /*35890*/  MOV R12, RZ ;  /* 0x000000ff000c7202 */ /* 0x000fe20000000f00 */
[----:B------:R-:W-:Y:S01]  /*358a0*/  IMAD.MOV.U32 R11, RZ, RZ, 0x181f ;  /* 0x0000181fff0b7424 */ /* 0x000fe200078e00ff */
[----:B------:R-:W-:Y:S01]  /*358b0*/  LOP3.LUT R18, R18, 0xfffffdff, RZ, 0xc0, !PT ;  /* 0xfffffdff12127812 */ /* 0x000fe200078ec0ff */
[----:B------:R-:W-:Y:S01]  /*358c0*/  IMAD.MOV.U32 R15, RZ, RZ, -0x1 ;  /* 0xffffffffff0f7424 */ /* 0x000fe200078e00ff */
[----:B------:R-:W-:Y:S01]  /*358d0*/  SHF.L.U32 R0, R34, 0x1, RZ ;  /* 0x0000000122007819 */ /* 0x000fe200000006ff */
[----:B------:R-:W-:Y:S01]  /*358e0*/  IMAD.MOV.U32 R3, RZ, RZ, R14 ;  /* 0x000000ffff037224 */ /* 0x000fe200078e000e */
[----:B------:R-:W-:Y:S01]  /*358f0*/  @P3 LOP3.LUT R18, R18, 0x200, RZ, 0xfc, !PT ;  /* 0x0000020012123812 */ /* 0x000fe200078efcff */
[----:B------:R-:W-:-:S07]  /*35900*/  IMAD R9, R9, 0x2, R16 ;  /* 0x0000000209097824 */ /* 0x000fce00078e0210 */
[----:B------:R-:W-:Y:S05]  /*35910*/  WARPSYNC.COLLECTIVE R15, `(.L_x_3199) ;  /* 0x000000000f087348 */ /* 0x000fea0003c00000 */
[----:B------:R0:W1:Y:S02]  /*35920*/  SHFL.IDX P6, R14, R13, R12, R11 ;  /* 0x0000000c0d0e7389 */ /* 0x00006400000c000b */
[----:B01----:R-:W-:Y:S01]  /*35930*/  ENDCOLLECTIVE ;  /* 0x000000000000791b */ /* 0x003fe20003800000 */
.L_x_3199:
[----:B------:R-:W-:Y:S01]  /*35940*/  ULDC.64 UR4, c[0x0][0x208] ;  /* 0x0000820000047ab9 */ /* 0x000fe20000000a00 */
[C---:B------:R-:W-:Y:S02]  /*35950*/  LOP3.LUT P3, RZ, R18.reuse, 0x10, RZ, 0xc0, !PT ;  /* 0x0000001012ff7812 */ /* 0x040fe4000786c0ff */
[----:B------:R-:W-:-:S04]  /*35960*/  LOP3.LUT R18, R18, 0xfffffeff, RZ, 0xc0, !PT ;  /* 0xfffffeff12127812 */ /* 0x000fc800078ec0ff */
[----:B------:R-:W-:-:S04]  /*35970*/  @P2 LOP3.LUT R18, R18, 0x100, RZ, 0xfc, !PT ;  /* 0x0000010012122812 */ /* 0x000fc800078efcff */
[C---:B------:R-:W-:Y:S02]  /*35980*/  LOP3.LUT P2, RZ, R18.reuse, 0x8, RZ, 0xc0, !PT ;  /* 0x0000000812ff7812 */ /* 0x040fe4000784c0ff */
[----:B------:R-:W-:Y:S01]  /*35990*/  LOP3.LUT R18, R18, 0xffffff7f, RZ, 0xc0, !PT ;  /* 0xffffff7f12127812 */ /* 0x000fe200078ec0ff */
[----:B------:R-:W-:Y:S01]  /*359a0*/  IMAD.MOV.U32 R13, RZ, RZ, R10 ;  /* 0x000000ffff0d7224 */ /* 0x000fe200078e000a */
[----:B------:R-:W-:Y:S02]  /*359b0*/  MOV R12, 0x1 ;  /* 0x00000001000c7802 */ /* 0x000fe40000000f00 */
[----:B------:R-:W-:-:S04]  /*359c0*/  @P1 LOP3.LUT R18, R18, 0x80, RZ, 0xfc, !PT ;  /* 0x0000008012121812 */ /* 0x000fc800078efcff */
[----:B------:R-:W-:Y:S01]  /*359d0*/  LOP3.LUT P1, RZ, R18, 0x4, RZ, 0xc0, !PT ;  /* 0x0000000412ff7812 */ /* 0x000fe2000782c0ff */
[----:B------:R-:W-:-:S05]  /*359e0*/  IMAD.MOV.U32 R2, RZ, RZ, R14 ;  /* 0x000000ffff027224 */ /* 0x000fca00078e000e */
        /* <DEDUP_REMOVED lines=12> */
.L_x_3200:
[----:B------:R-:W-:Y:S02]  /*35ab0*/  IMAD.MOV.U32 R13, RZ, RZ, R8 ;  /* 0x000000ffff0d7224 */ /* 0x000fe400078e0008 */
[----:B------:R-:W-:-:S07]  /*35ac0*/  IMAD.MOV.U32 R35, RZ, RZ, R14 ;  /* 0x000000ffff237224 */ /* 0x000fce00078e000e */
[----:B------:R-:W-:Y:S05]  /*35ad0*/  WARPSYNC.COLLECTIVE R15, `(.L_x_3201) ;  /* 0x000000000f087348 */ /* 0x000fea0003c00000 */
[----:B------:R0:W1:Y:S02]  /*35ae0*/  SHFL.IDX P6, R14, R13, R12, R11 ;  /* 0x0000000c0d0e7389 */ /* 0x00006400000c000b */
[----:B01----:R-:W-:Y:S01]  /*35af0*/  ENDCOLLECTIVE ;  /* 0x000000000000791b */ /* 0x003fe20003800000 */
.L_x_3201:
        /* <DEDUP_REMOVED lines=16> */
.L_x_3202:
[----:B------:R-:W-:Y:S01]  /*35c00*/  MOV R13, R8 ;  /* 0x00000008000d7202 */ /* 0x000fe20000000f00 */
[----:B------:R-:W-:-:S07]  /*35c10*/  IMAD.MOV.U32 R35, RZ, RZ, R14 ;  /* 0x000000ffff237224 */ /* 0x000fce00078e000e */
[----:B------:R-:W-:Y:S05]  /*35c20*/  WARPSYNC.COLLECTIVE R15, `(.L_x_3203) ;  /* 0x000000000f087348 */ /* 0x000fea0003c00000 */
[----:B------:R0:W1:Y:S02]  /*35c30*/  SHFL.IDX P6, R14, R13, R12, R11 ;  /* 0x0000000c0d0e7389 */ /* 0x00006400000c000b */
[----:B01----:R-:W-:Y:S01]  /*35c40*/  ENDCOLLECTIVE ;  /* 0x000000000000791b */ /* 0x003fe20003800000 */
.L_x_3203:
[----:B------:R-:W-:Y:S01]  /*35c50*/  ULDC.64 UR4, c[0x0][0x208] ;  /* 0x0000820000047ab9 */ /* 0x000fe20000000a00 */
[----:B------:R-:W-:Y:S01]  /*35c60*/  IMAD.MOV.U32 R13, RZ, RZ, R10 ;  /* 0x000000ffff0d7224 */ /* 0x000fe200078e000a */
[----:B------:R-:W-:Y:S01]  /*35c70*/  MOV R12, 0x3 ;  /* 0x00000003000c7802 */ /* 0x000fe20000000f00 */
        /* <DEDUP_REMOVED lines=13> */
.L_x_3204:
[----:B------:R-:W-:Y:S02]  /*35d50*/  IMAD.MOV.U32 R13, RZ, RZ, R8 ;  /* 0x000000ffff0d7224 */ /* 0x000fe400078e0008 */
[----:B------:R-:W-:-:S07]  /*35d60*/  IMAD.MOV.U32 R35, RZ, RZ, R14 ;  /* 0x000000ffff237224 */ /* 0x000fce00078e000e */
[----:B------:R-:W-:Y:S05]  /*35d70*/  WARPSYNC.COLLECTIVE R15, `(.L_x_3205) ;  /* 0x000000000f087348 */ /* 0x000fea0003c00000 */
[----:B------:R0:W1:Y:S02]  /*35d80*/  SHFL.IDX P6, R14, R13, R12, R11 ;  /* 0x0000000c0d0e7389 */ /* 0x00006400000c000b */
[----:B01----:R-:W-:Y:S01]  /*35d90*/  ENDCOLLECTIVE ;  /* 0x000000000000791b */ /* 0x003fe20003800000 */
.L_x_3205:
        /* <DEDUP_REMOVED lines=19> */
.L_x_3206:
[----:B------:R-:W-:Y:S01]  /*35ed0*/  MOV R13, R8 ;  /* 0x00000008000d7202 */ /* 0x000fe20000000f00 */
[----:B------:R-:W-:-:S07]  /*35ee0*/  IMAD.MOV.U32 R35, RZ, RZ, R14 ;  /* 0x000000ffff237224 */ /* 0x000fce00078e000e */
[----:B------:R-:W-:Y:S05]  /*35ef0*/  WARPSYNC.COLLECTIVE R15, `(.L_x_3207) ;  /* 0x000000000f087348 */ /* 0x000fea0003c00000 */
[----:B------:R0:W1:Y:S02]  /*35f00*/  SHFL.IDX P6, R14, R13, R12, R11 ;  /* 0x0000000c0d0e7389 */ /* 0x00006400000c000b */
[----:B01----:R-:W-:Y:S01]  /*35f10*/  ENDCOLLECTIVE ;  /* 0x000000000000791b */ /* 0x003fe20003800000 */
.L_x_3207:
[----:B------:R-:W-:Y:S01]  /*35f20*/  IMAD.MOV.U32 R2, RZ, RZ, R14 ;  /* 0x000000ffff027224 */ /* 0x000fe200078e000e */
[----:B------:R-:W-:Y:S06]  /*35f30*/  BRA `(.L_x_3208) ;  /* 0xffffff9c009c7947 */ /* 0x000fec000383ffff */
.L_x_3024:
[----:B-1----:R1:W2:Y:S02]  /*35f40*/  SYNCS.PHASECHK.TRANS64.TRYWAIT P0, [R6+URZ+0x38860], R2 ;  /* 0x03886002060075a7 */ /* 0x0022a4000800017f */
[----:B--2---:R-:W-:Y:S05]  /*35f50*/  @!P0 NANOSLEEP.SYNCS 0x989680 ;  /* 0x009896800000895d */ /* 0x004fea0003900000 */
[----:B------:R-:W2:Y:S02]  /*35f60*/  @!P0 SYNCS.PHASECHK.TRANS64 P0, [R6+URZ+0x38860], R2 ;  /* 0x03886002060085a7 */ /* 0x000ea4000800007f */
[----:B--2---:R-:W-:Y:S05]  /*35f70*/  @!P0 BRA `(.L_x_3024) ;  /* 0xfffffffc00f08947 */ /* 0x004fea000383ffff */
[----:B------:R-:W-:Y:S05]  /*35f80*/  BRA `(.L_x_3209) ;  /* 0xffffffa0001c7947 */ /* 0x000fea000383ffff */
.L_x_3025:
[----:B------:R-:W-:Y:S01]  /*35f90*/  BSSY B1, `(.L_x_3210) ;  /* 0x0000008000017945 */ /* 0x000fe20003800000 */
[----:B------:R-:W-:Y:S01]  /*35fa0*/  IMAD.MOV.U32 R13, RZ, RZ, R19 ;  /* 0x000000ffff0d7224 */ /* 0x000fe200078e0013 */
[----:B------:R-:W-:Y:S01]  /*35fb0*/  MOV R11, 0x181f ;  /* 0x0000181f000b7802 */ /* 0x000fe20000000f00 */
[----:B------:R-:W-:Y:S02]  /*35fc0*/  IMAD.MOV.U32 R12, RZ, RZ, RZ ;  /* 0x000000ffff0c7224 */ /* 0x000fe400078e00ff */
[----:B------:R-:W-:-:S07]  /*35fd0*/  IMAD.MOV.U32 R15, RZ, RZ, -0x1 ;  /* 0xffffffffff0f7424 */ /* 0x000fce00078e00ff */
[----:B-1----:R-:W-:Y:S05]  /*35fe0*/  WARPSYNC.COLLECTIVE R15, `(.L_x_3211) ;  /* 0x000000000f087348 */ /* 0x002fea0003c00000 */
[----:B------:R0:W2:Y:S02]  /*35ff0*/  SHFL.IDX P6, R14, R13, R12, R11 ;  /* 0x0000000c0d0e7389 */ /* 0x0000a400000c000b */
[----:B012---:R-:W-:Y:S01]  /*36000*/  ENDCOLLECTIVE ;  /* 0x000000000000791b */ /* 0x007fe20003800000 */
.L_x_3211:
[----:B------:R-:W-:Y:S05]  /*36010*/  BSYNC B1 ;  /* 0x0000000000017941 */ /* 0x000fea0003800000 */
.L_x_3210:
        /* <DEDUP_REMOVED lines=9> */
.L_x_3212:
[----:B------:R-:W-:Y:S01]  /*360b0*/  ULDC.64 UR4, c[0x0][0x208] ;  /* 0x0000820000047ab9 */ /* 0x000fe20000000a00 */
[----:B------:R-:W-:Y:S02]  /*360c0*/  IMAD.MOV.U32 R13, RZ, RZ, R19 ;  /* 0x000000ffff0d7224 */ /* 0x000fe400078e0013 */
[----:B------:R-:W-:Y:S02]  /*360d0*/  IMAD.MOV.U32 R12, RZ, RZ, 0x1 ;  /* 0x00000001ff0c7424 */ /* 0x000fe400078e00ff */
[----:B------:R-:W-:-:S05]  /*360e0*/  IMAD.MOV.U32 R2, RZ, RZ, R14 ;  /* 0x000000ffff027224 */ /* 0x000fca00078e000e */
        /* <DEDUP_REMOVED lines=16> */
.L_x_3213:
[----:B------:R-:W-:Y:S01]  /*361f0*/  IMAD.MOV.U32 R13, RZ, RZ, R17 ;  /* 0x000000ffff0d7224 */ /* 0x000fe200078e0011 */
[----:B------:R-:W-:-:S07]  /*36200*/  MOV R3, R14 ;  /* 0x0000000e00037202 */ /* 0x000fce0000000f00 */
[----:B------:R-:W-:Y:S05]  /*36210*/  WARPSYNC.COLLECTIVE R15, `(.L_x_3214) ;  /* 0x000000000f087348 */ /* 0x000fea0003c00000 */
[----:B------:R0:W1:Y:S02]  /*36220*/  SHFL.IDX P6, R14, R13, R12, R11 ;  /* 0x0000000c0d0e7389 */ /* 0x00006400000c000b */
[----:B01----:R-:W-:Y:S01]  /*36230*/  ENDCOLLECTIVE ;  /* 0x000000000000791b */ /* 0x003fe20003800000 */
.L_x_3214:
        /* <DEDUP_REMOVED lines=20> */
.L_x_3215:
[----:B------:R-:W-:Y:S02]  /*36380*/  IMAD.MOV.U32 R13, RZ, RZ, R17 ;  /* 0x000000ffff0d7224 */ /* 0x000fe400078e0011 */
[----:B------:R-:W-:-:S07]  /*36390*/  IMAD.MOV.U32 R3, RZ, RZ, R14 ;  /* 0x000000ffff037224 */ /* 0x000fce00078e000e */
[----:B------:R-:W-:Y:S05]  /*363a0*/  WARPSYNC.COLLECTIVE R15, `(.L_x_3216) ;  /* 0x000000000f087348 */ /* 0x000fea0003c00000 */
[----:B------:R0:W1:Y:S02]  /*363b0*/  SHFL.IDX P6, R14, R13, R12, R11 ;  /* 0x0000000c0d0e7389 */ /* 0x00006400000c000b */
[----:B01----:R-:W-:Y:S01]  /*363c0*/  ENDCOLLECTIVE ;  /* 0x000000000000791b */ /* 0x003fe20003800000 */
.L_x_3216:
[----:B------:R-:W-:Y:S01]  /*363d0*/  ULDC.64 UR4, c[0x0][0x208] ;  /* 0x0000820000047ab9 */ /* 0x000fe20000000a00 */
[----:B------:R-:W-:Y:S02]  /*363e0*/  IMAD.MOV.U32 R13, RZ, RZ, R19 ;  /* 0x000000ffff0d7224 */ /* 0x000fe400078e0013 */
        /* <DEDUP_REMOVED lines=18> */
.L_x_3217:
[----:B------:R-:W-:Y:S01]  /*36510*/  IMAD.MOV.U32 R13, RZ, RZ, R17 ;  /* 0x000000ffff0d7224 */ /* 0x000fe200078e0011 */
[----:B------:R-:W-:-:S07]  /*36520*/  MOV R3, R14 ;  /* 0x0000000e00037202 */ /* 0x000fce0000000f00 */
[----:B------:R-:W-:Y:S05]  /*36530*/  WARPSYNC.COLLECTIVE R15, `(.L_x_3218) ;  /* 0x000000000f087348 */ /* 0x000fea0003c00000 */
[----:B------:R0:W1:Y:S02]  /*36540*/  SHFL.IDX P6, R14, R13, R12, R11 ;  /* 0x0000000c0d0e7389 */ /* 0x00006400000c000b */
[----:B01----:R-:W-:Y:S01]  /*36550*/  ENDCOLLECTIVE ;  /* 0x000000000000791b */ /* 0x003fe20003800000 */
.L_x_3218:
        /* <DEDUP_REMOVED lines=20> */
.L_x_3219:
[----:B------:R-:W-:Y:S02]  /*366a0*/  IMAD.MOV.U32 R13, RZ, RZ, R17 ;  /* 0x000000ffff0d7224 */ /* 0x000fe400078e0011 */
[----:B------:R-:W-:-:S07]  /*366b0*/  IMAD.MOV.U32 R19, RZ, RZ, R14 ;  /* 0x000000ffff137224 */ /* 0x000fce00078e000e */
[----:B------:R-:W-:Y:S05]  /*366c0*/  WARPSYNC.COLLECTIVE R15, `(.L_x_3220) ;  /* 0x000000000f087348 */ /* 0x000fea0003c00000 */
[----:B------:R0:W1:Y:S02]  /*366d0*/  SHFL.IDX P6, R14, R13, R12, R11 ;  /* 0x0000000c0d0e7389 */ /* 0x00006400000c000b */
[----:B01----:R-:W-:Y:S01]  /*366e0*/  ENDCOLLECTIVE ;  /* 0x000000000000791b */ /* 0x003fe20003800000 */
.L_x_3220:
[----:B------:R-:W-:Y:S01]  /*366f0*/  MOV R2, R14 ;  /* 0x0000000e00027202 */ /* 0x000fe20000000f00 */
[----:B------:R-:W-:Y:S06]  /*36700*/  BRA `(.L_x_3221) ;  /* 0xffffff9c00387947 */ /* 0x000fec000383ffff */
.L_x_3033:
[----:B0-----:R0:W2:Y:S02]  /*36710*/  SYNCS.PHASECHK.TRANS64.TRYWAIT P0, [R4+URZ+0x38860], R3 ;  /* 0x03886003040075a7 */ /* 0x0010a4000800017f */
[----:B--2---:R-:W-:Y:S05]  /*36720*/  @!P0 NANOSLEEP.SYNCS 0x989680 ;  /* 0x009896800000895d */ /* 0x004fea0003900000 */
[----:B------:R-:W2:Y:S02]  /*36730*/  @!P0 SYNCS.PHASECHK.TRANS64 P0, [R4+URZ+0x38860], R3 ;  /* 0x03886003040085a7 */ /* 0x000ea4000800007f */
[----:B--2---:R-:W-:Y:S05]  /*36740*/  @!P0 BRA `(.L_x_3033) ;  /* 0xfffffffc00f08947 */ /* 0x004fea000383ffff */
[----:B------:R-:W-:Y:S05]  /*36750*/  BRA `(.L_x_3222) ;  /* 0xffffffa0006c7947 */ /* 0x000fea000383ffff */
.L_x_3034:
        /* <DEDUP_REMOVED lines=8> */
.L_x_3224:
[----:B------:R-:W-:Y:S05]  /*367e0*/  BSYNC B0 ;  /* 0x0000000000007941 */ /* 0x000fea0003800000 */
.L_x_3223:
[----:B------:R-:W-:Y:S01]  /*367f0*/  IMAD.MOV.U32 R13, RZ, RZ, R17 ;  /* 0x000000ffff0d7224 */ /* 0x000fe200078e0011 */
[----:B------:R-:W-:Y:S01]  /*36800*/  MOV R11, 0x181f ;  /* 0x0000181f000b7802 */ /* 0x000fe20000000f00 */
[----:B------:R-:W-:Y:S01]  /*36810*/  IMAD.MOV.U32 R12, RZ, RZ, RZ ;  /* 0x000000ffff0c7224 */ /* 0x000fe200078e00ff */
        /* <DEDUP_REMOVED lines=8> */
.L_x_3225:
[----:B------:R-:W-:Y:S01]  /*368a0*/  ULDC UR4, c[0x0][0x2f4] ;  /* 0x0000bd0000047ab9 */ /* 0x000fe20000000800 */
[----:B------:R-:W-:Y:S01]  /*368b0*/  ULDC.64 UR6, c[0x0][0x208] ;  /* 0x0000820000067ab9 */ /* 0x000fe20000000a00 */
[----:B------:R-:W-:Y:S02]  /*368c0*/  ISETP.GE.AND P3, PT, R34, UR4, PT ;  /* 0x0000000422007c0c */ /* 0x000fe4000bf66270 */
[----:B------:R-:W-:Y:S02]  /*368d0*/  ISETP.GE.AND P2, PT, R0, UR4, PT ;  /* 0x0000000400007c0c */ /* 0x000fe4000bf46270 */
[----:B------:R-:W-:Y:S02]  /*368e0*/  ISETP.LT.OR P4, PT, R5, 0x1, P3 ;  /* 0x000000010500780c */ /* 0x000fe40001f81670 */
[----:B------:R-:W-:Y:S02]  /*368f0*/  LEA R0, R7, R16, 0x1 ;  /* 0x0000001007007211 */ /* 0x000fe400078e08ff */
[----:B------:R-:W-:Y:S01]  /*36900*/  ISETP.GE.AND P1, PT, R6, UR4, PT ;  /* 0x0000000406007c0c */ /* 0x000fe2000bf26270 */
[----:B------:R-:W-:-:S02]  /*36910*/  IMAD.MOV.U32 R13, RZ, RZ, R19 ;  /* 0x000000ffff0d7224 */ /* 0x000fc400078e0013 */
        /* <DEDUP_REMOVED lines=10> */
[----:B------:R-:W-:-:S04]  /*369c0*/  ISETP.GE.AND P0, PT, R37, UR4, PT ;  /* 0x0000000425007c0c */ /* 0x000fc8000bf06270 */
[----:B------:R0:W-:Y:S01]  /*369d0*/  LDGSTS.E.BYPASS.LTC128B.128 [R0+0x5400], desc[UR6][R2.64+0x100], !P4 ;  /* 0x0540010002007fae */ /* 0x0001e2000e101d46 */
[----:B------:R-:W-:-:S13]  /*369e0*/  ISETP.LT.OR P4, PT, R5, 0x1, P0 ;  /* 0x000000010500780c */ /* 0x000fda0000781670 */
[----:B------:R0:W-:Y:S02]  /*369f0*/  LDGSTS.E.BYPASS.LTC128B.128 [R0+0x7c00], desc[UR6][R2.64+0x180], !P4 ;  /* 0x07c0018002007fae */ /* 0x0001e4000e101d46 */
[----:B0-----:R-:W-:Y:S05]  /*36a00*/  WARPSYNC.COLLECTIVE R15, `(.L_x_3226) ;  /* 0x000000000f087348 */ /* 0x001fea0003c00000 */
[----:B------:R1:W2:Y:S02]  /*36a10*/  SHFL.IDX P6, R14, R13, R12, R11 ;  /* 0x0000000c0d0e7389 */ /* 0x0002a400000c000b */
[----:B012---:R-:W-:Y:S01]  /*36a20*/  ENDCOLLECTIVE ;  /* 0x000000000000791b */ /* 0x007fe20003800000 */
.L_x_3226:
[----:B------:R-:W-:Y:S01]  /*36a30*/  MOV R13, R17 ;  /* 0x00000011000d7202 */ /* 0x000fe20000000f00 */
[----:B------:R-:W-:-:S07]  /*36a40*/  IMAD.MOV.U32 R3, RZ, RZ, R14 ;  /* 0x000000ffff037224 */ /* 0x000fce00078e000e */
[----:B------:R-:W-:Y:S05]  /*36a50*/  WARPSYNC.COLLECTIVE R15, `(.L_x_3227) ;  /* 0x000000000f087348 */ /* 0x000fea0003c00000 */
[----:B------:R0:W1:Y:S02]  /*36a60*/  SHFL.IDX P6, R14, R13, R12, R11 ;  /* 0x0000000c0d0e7389 */ /* 0x00006400000c000b */
[----:B01----:R-:W-:Y:S01]  /*36a70*/  ENDCOLLECTIVE ;  /* 0x000000000000791b */ /* 0x003fe20003800000 */
.L_x_3227:
        /* <DEDUP_REMOVED lines=19> */
.L_x_3228:
[----:B------:R-:W-:Y:S01]  /*36bb0*/  IMAD.MOV.U32 R13, RZ, RZ, R17 ;  /* 0x000000ffff0d7224 */ /* 0x000fe200078e0011 */
[----:B------:R-:W-:-:S07]  /*36bc0*/  MOV R7, R14 ;  /* 0x0000000e00077202 */ /* 0x000fce0000000f00 */
[----:B------:R-:W-:Y:S05]  /*36bd0*/  WARPSYNC.COLLECTIVE R15, `(.L_x_3229) ;  /* 0x000000000f087348 */ /* 0x000fea0003c00000 */
[----:B------:R0:W1:Y:S02]  /*36be0*/  SHFL.IDX P6, R14, R13, R12, R11 ;  /* 0x0000000c0d0e7389 */ /* 0x00006400000c000b */
[----:B01----:R-:W-:Y:S01]  /*36bf0*/  ENDCOLLECTIVE ;  /* 0x000000000000791b */ /* 0x003fe20003800000 */
.L_x_3229:
        /* <DEDUP_REMOVED lines=19> */
.L_x_3230:
[----:B------:R-:W-:Y:S02]  /*36d30*/  IMAD.MOV.U32 R13, RZ, RZ, R17 ;  /* 0x000000ffff0d7224 */ /* 0x000fe400078e0011 */
[----:B------:R-:W-:-:S07]  /*36d40*/  IMAD.MOV.U32 R3, RZ, RZ, R14 ;  /* 0x000000ffff037224 */ /* 0x000fce00078e000e */
[----:B------:R-:W-:Y:S05]  /*36d50*/  WARPSYNC.COLLECTIVE R15, `(.L_x_3231) ;  /* 0x000000000f087348 */ /* 0x000fea0003c00000 */
[----:B------:R0:W1:Y:S02]  /*36d60*/  SHFL.IDX P6, R14, R13, R12, R11 ;  /* 0x0000000c0d0e7389 */ /* 0x00006400000c000b */
[----:B01----:R-:W-:Y:S01]  /*36d70*/  ENDCOLLECTIVE ;  /* 0x000000000000791b */ /* 0x003fe20003800000 */
.L_x_3231:
        /* <DEDUP_REMOVED lines=19> */
.L_x_3232:
[----:B------:R-:W-:Y:S02]  /*36eb0*/  IMAD.MOV.U32 R13, RZ, RZ, R17 ;  /* 0x000000ffff0d7224 */ /* 0x000fe400078e0011 */
[----:B------:R-:W-:-:S07]  /*36ec0*/  IMAD.MOV.U32 R19, RZ, RZ, R14 ;  /* 0x000000ffff137224 */ /* 0x000fce00078e000e */
[----:B------:R-:W-:Y:S05]  /*36ed0*/  WARPSYNC.COLLECTIVE R15, `(.L_x_3233) ;  /* 0x000000000f087348 */ /* 0x000fea0003c00000 */
[----:B------:R0:W1:Y:S02]  /*36ee0*/  SHFL.IDX P6, R14, R13, R12, R11 ;  /* 0x0000000c0d0e7389 */ /* 0x00006400000c000b */
[----:B01----:R-:W-:Y:S01]  /*36ef0*/  ENDCOLLECTIVE ;  /* 0x000000000000791b */ /* 0x003fe20003800000 */
.L_x_3233:
[----:B------:R-:W-:Y:S05]  /*36f00*/  BRA `(.L_x_3234) ;  /* 0xffffff9c00907947 */ /* 0x000fea000383ffff */
.L_x_3039:
[----:B------:R-:W-:Y:S01]  /*36f10*/  BSSY B0, `(.L_x_3235) ;  /* 0x0000008000007945 */ /* 0x000fe20003800000 */
[----:B------:R-:W-:Y:S01]  /*36f20*/  MOV R13, R24 ;  /* 0x00000018000d7202 */ /* 0x000fe20000000f00 */
[----:B------:R-:W-:Y:S02]  /*36f30*/  IMAD.MOV.U32 R12, RZ, RZ, RZ ;  /* 0x000000ffff0c7224 */ /* 0x000fe400078e00ff */
[----:B0-----:R-:W-:Y:S02]  /*36f40*/  IMAD.MOV.U32 R11, RZ, RZ, 0x1f ;  /* 0x0000001fff0b7424 */ /* 0x001fe400078e00ff */
[----:B------:R-:W-:-:S07]  /*36f50*/  IMAD.MOV.U32 R15, RZ, RZ, -0x1 ;  /* 0xffffffffff0f7424 */ /* 0x000fce00078e00ff */
[----:B-1----:R-:W-:Y:S05]  /*36f60*/  WARPSYNC.COLLECTIVE R15, `(.L_x_3236) ;  /* 0x000000000f087348 */ /* 0x002fea0003c00000 */
[----:B------:R0:W2:Y:S02]  /*36f70*/  SHFL.IDX P6, R14, R13, R12, R11 ;  /* 0x0000000c0d0e7389 */ /* 0x0000a400000c000b */
[----:B012---:R-:W-:Y:S01]  /*36f80*/  ENDCOLLECTIVE ;  /* 0x000000000000791b */ /* 0x007fe20003800000 */
.L_x_3236:
[----:B------:R-:W-:Y:S05]  /*36f90*/  BSYNC B0 ;  /* 0x0000000000007941 */ /* 0x000fea0003800000 */
.L_x_3235:
[----:B------:R-:W-:Y:S01]  /*36fa0*/  IMAD.MOV.U32 R13, RZ, RZ, R24 ;  /* 0x000000ffff0d7224 */ /* 0x000fe200078e0018 */
[----:B------:R-:W-:Y:S01]  /*36fb0*/  MOV R15, 0xffffffff ;  /* 0xffffffff000f7802 */ /* 0x000fe20000000f00 */
[----:B------:R-:W-:Y:S01]  /*36fc0*/  IMAD.MOV.U32 R12, RZ, RZ, 0x1 ;  /* 0x00000001ff0c7424 */ /* 0x000fe200078e00ff */
[----:B------:R-:W-:Y:S01]  /*36fd0*/  MOV R0, R14 ;  /* 0x0000000e00007202 */ /* 0x000fe20000000f00 */
[----:B------:R-:W-:Y:S02]  /*36fe0*/  IMAD.MOV.U32 R11, RZ, RZ, 0x1f ;  /* 0x0000001fff0b7424 */ /* 0x000fe400078e00ff */
[----:B------:R-:W-:-:S07]  /*36ff0*/  IMAD.IADD R9, R27, 0x1, R8 ;  /* 0x000000011b097824 */ /* 0x000fce00078e0208 */
[----:B------:R-:W-:Y:S05]  /*37000*/  WARPSYNC.COLLECTIVE R15, `(.L_x_3237) ;  /* 0x000000000f087348 */ /* 0x000fea0003c00000 */
[----:B------:R0:W1:Y:S02]  /*37010*/  SHFL.IDX P6, R14, R13, R12, R11 ;  /* 0x0000000c0d0e7389 */ /* 0x00006400000c000b */
[----:B01----:R-:W-:Y:S01]  /*37020*/  ENDCOLLECTIVE ;  /* 0x000000000000791b */ /* 0x003fe20003800000 */
.L_x_3237:
[----:B------:R-:W-:Y:S01]  /*37030*/  ULDC UR4, c[0x0][0xc3c] ;  /* 0x00030f0000047ab9 */ /* 0x000fe20000000800 */
[----:B------:R-:W-:Y:S01]  /*37040*/  ULDC.64 UR6, c[0x0][0x208] ;  /* 0x0000820000067ab9 */ /* 0x000fe20000000a00 */
        /* <DEDUP_REMOVED lines=14> */
[----:B------:R-:W-:Y:S02]  /*37130*/  ISETP.GE.U32.AND P5, PT, R8, 0x10, PT ;  /* 0x000000100800780c */ /* 0x000fe40003fa6070 */
[----:B--2---:R-:W-:-:S02]  /*37140*/  @!P1 MOV R25, R6 ;  /* 0x0000000600199202 */ /* 0x004fc40000000f00 */
[----:B------:R-:W-:Y:S01]  /*37150*/  MOV R6, RZ ;  /* 0x000000ff00067202 */ /* 0x000fe20000000f00 */
[----:B---3--:R-:W-:Y:S01]  /*37160*/  @!P1 IMAD.MOV.U32 R4, RZ, RZ, R5 ;  /* 0x000000ffff049224 */ /* 0x008fe200078e0005 */
[----:B------:R-:W-:-:S03]  /*37170*/  ISETP.NE.AND P1, PT, R8, RZ, PT ;  /* 0x000000ff0800720c */ /* 0x000fc60003f25270 */
[----:B------:R-:W-:-:S10]  /*37180*/  IMAD R13, R4, R25, RZ ;  /* 0x00000019040d7224 */ /* 0x000fd400078e02ff */
[----:B------:R-:W-:Y:S05]  /*37190*/  WARPSYNC.COLLECTIVE R15, `(.L_x_3238) ;  /* 0x000000000f087348 */ /* 0x000fea0003c00000 */
[----:B------:R0:W1:Y:S02]  /*371a0*/  SHFL.UP P6, R14, R13, R12, R11 ;  /* 0x0400000c0d0e7389 */ /* 0x00006400000c000b */
[----:B01----:R-:W-:Y:S01]  /*371b0*/  ENDCOLLECTIVE ;  /* 0x000000000000791b */ /* 0x003fe20003800000 */
.L_x_3238:
[----:B------:R-:W-:Y:S01]  /*371c0*/  IMAD.MOV.U32 R12, RZ, RZ, 0x2 ;  /* 0x00000002ff0c7424 */ /* 0x000fe200078e00ff */
[----:B------:R-:W-:-:S04]  /*371d0*/  SEL R14, R14, RZ, P1 ;  /* 0x000000ff0e0e7207 */ /* 0x000fc80000800000 */
[----:B------:R-:W-:-:S05]  /*371e0*/  IADD3 R5, R13, R14, RZ ;  /* 0x0000000e0d057210 */ /* 0x000fca0007ffe0ff */
[----:B------:R-:W-:-:S07]  /*371f0*/  IMAD.MOV.U32 R13, RZ, RZ, R5 ;  /* 0x000000ffff0d7224 */ /* 0x000fce00078e0005 */
[----:B------:R-:W-:Y:S05]  /*37200*/  WARPSYNC.COLLECTIVE R15, `(.L_x_3239) ;  /* 0x000000000f087348 */ /* 0x000fea0003c00000 */
[----:B------:R0:W1:Y:S02]  /*37210*/  SHFL.UP P6, R14, R13, R12, R11 ;  /* 0x0400000c0d0e7389 */ /* 0x00006400000c000b */
[----:B01----:R-:W-:Y:S01]  /*37220*/  ENDCOLLECTIVE ;  /* 0x000000000000791b */ /* 0x003fe20003800000 */
.L_x_3239:
[----:B------:R-:W-:Y:S01]  /*37230*/  IMAD.MOV.U32 R12, RZ, RZ, 0x4 ;  /* 0x00000004ff0c7424 */ /* 0x000fe200078e00ff */
[----:B------:R-:W-:-:S05]  /*37240*/  SEL R2, R14, RZ, P2 ;  /* 0x000000ff0e027207 */ /* 0x000fca0001000000 */
[----:B------:R-:W-:-:S05]  /*37250*/  IMAD.IADD R2, R5, 0x1, R2 ;  /* 0x0000000105027824 */ /* 0x000fca00078e0202 */
[----:B------:R-:W-:-:S07]  /*37260*/  MOV R13, R2 ;  /* 0x00000002000d7202 */ /* 0x000fce0000000f00 */
[----:B------:R-:W-:Y:S05]  /*37270*/  WARPSYNC.COLLECTIVE R15, `(.L_x_3240) ;  /* 0x000000000f087348 */ /* 0x000fea0003c00000 */
[----:B------:R0:W1:Y:S02]  /*37280*/  SHFL.UP P6, R14, R13, R12, R11 ;  /* 0x0400000c0d0e7389 */ /* 0x00006400000c000b */
[----:B01----:R-:W-:Y:S01]  /*37290*/  ENDCOLLECTIVE ;  /* 0x000000000000791b */ /* 0x003fe20003800000 */
.L_x_3240:
[----:B------:R-:W-:Y:S02]  /*372a0*/  MOV R12, 0x8 ;  /* 0x00000008000c7802 */ /* 0x000fe40000000f00 */
[----:B------:R-:W-:-:S05]  /*372b0*/  SEL R3, R14, RZ, P3 ;  /* 0x000000ff0e037207 */ /* 0x000fca0001800000 */
[----:B------:R-:W-:-:S04]  /*372c0*/  IMAD.IADD R3, R2, 0x1, R3 ;  /* 0x0000000102037824 */ /* 0x000fc800078e0203 */
[----:B------:R-:W-:-:S07]  /*372d0*/  IMAD.MOV.U32 R13, RZ, RZ, R3 ;  /* 0x000000ffff0d7224 */ /* 0x000fce00078e0003 */
[----:B------:R-:W-:Y:S05]  /*372e0*/  WARPSYNC.COLLECTIVE R15, `(.L_x_3241) ;  /* 0x000000000f087348 */ /* 0x000fea0003c00000 */
[----:B------:R0:W1:Y:S02]  /*372f0*/  SHFL.UP P6, R14, R13, R12, R11 ;  /* 0x0400000c0d0e7389 */ /* 0x00006400000c000b */
[----:B01----:R-:W-:Y:S01]  /*37300*/  ENDCOLLECTIVE ;  /* 0x000000000000791b */ /* 0x003fe20003800000 */
.L_x_3241:
[----:B------:R-:W-:Y:S01]  /*37310*/  IMAD.MOV.U32 R12, RZ, RZ, 0x10 ;  /* 0x00000010ff0c7424 */ /* 0x000fe200078e00ff */
[----:B------:R-:W-:-:S05]  /*37320*/  SEL R14, R14, RZ, P4 ;  /* 0x000000ff0e0e7207 */ /* 0x000fca0002000000 */
[----:B------:R-:W-:-:S04]  /*37330*/  IMAD.IADD R5, R3, 0x1, R14 ;  /* 0x0000000103057824 */ /* 0x000fc800078e020e */
[----:B------:R-:W-:-:S07]  /*37340*/  IMAD.MOV.U32 R13, RZ, RZ, R5 ;  /* 0x000000ffff0d7224 */ /* 0x000fce00078e0005 */
[----:B------:R-:W-:Y:S05]  /*37350*/  WARPSYNC.COLLECTIVE R15, `(.L_x_3242) ;  /* 0x000000000f087348 */ /* 0x000fea0003c00000 */
[----:B------:R0:W1:Y:S02]  /*37360*/  SHFL.UP P6, R14, R13, R12, R11 ;  /* 0x0400000c0d0e7389 */ /* 0x00006400000c000b */
[----:B01----:R-:W-:Y:S01]  /*37370*/  ENDCOLLECTIVE ;  /* 0x000000000000791b */ /* 0x003fe20003800000 */
.L_x_3242:
        /* <DEDUP_REMOVED lines=8> */
.L_x_3243:
[----:B------:R-:W-:Y:S05]  /*37400*/  BRA `(.L_x_3244) ;  /* 0xffffff9c00b47947 */ /* 0x000fea000383ffff */
.L_x_3042:
[----:B------:R-:W-:Y:S01]  /*37410*/  BSSY B0, `(.L_x_3245) ;  /* 0x0000007000007945 */ /* 0x000fe20003800000 */
[----:B------:R-:W-:Y:S02]  /*37420*/  IMAD.MOV.U32 R12, RZ, RZ, 0x1 ;  /* 0x00000001ff0c7424 */ /* 0x000fe400078e00ff */
[----:B0-----:R-:W-:Y:S02]  /*37430*/  IMAD.MOV.U32 R11, RZ, RZ, RZ ;  /* 0x000000ffff0b7224 */ /* 0x001fe400078e00ff */
[----:B------:R-:W-:-:S07]  /*37440*/  IMAD.MOV.U32 R15, RZ, RZ, -0x1 ;  /* 0xffffffffff0f7424 */ /* 0x000fce00078e00ff */
[----:B------:R-:W-:Y:S05]  /*37450*/  WARPSYNC.COLLECTIVE R15, `(.L_x_3246) ;  /* 0x000000000f087348 */ /* 0x000fea0003c00000 */
[----:B------:R0:W1:Y:S02]  /*37460*/  SHFL.UP P6, R14, R13, R12, R11 ;  /* 0x0400000c0d0e7389 */ /* 0x00006400000c000b */
[----:B01----:R-:W-:Y:S01]  /*37470*/  ENDCOLLECTIVE ;  /* 0x000000000000791b */ /* 0x003fe20003800000 */
.L_x_3246:
[----:B------:R-:W-:Y:S05]  /*37480*/  BSYNC B0 ;  /* 0x0000000000007941 */ /* 0x000fea0003800000 */
.L_x_3245:
        /* <DEDUP_REMOVED lines=8> */
.L_x_3247:
[----:B------:R-:W-:Y:S01]  /*37510*/  IMAD.MOV.U32 R12, RZ, RZ, 0x4 ;  /* 0x00000004ff0c7424 */ /* 0x000fe200078e00ff */
[----:B------:R-:W-:-:S04]  /*37520*/  SEL R2, R14, RZ, P2 ;  /* 0x000000ff0e027207 */ /* 0x000fc80001000000 */
[----:B------:R-:W-:-:S05]  /*37530*/  IADD3 R2, R13, R2, RZ ;  /* 0x000000020d027210 */ /* 0x000fca0007ffe0ff */
[----:B------:R-:W-:-:S07]  /*37540*/  IMAD.MOV.U32 R13, RZ, RZ, R2 ;  /* 0x000000ffff0d7224 */ /* 0x000fce00078e0002 */
[----:B------:R-:W-:Y:S05]  /*37550*/  WARPSYNC.COLLECTIVE R15, `(.L_x_3248) ;  /* 0x000000000f087348 */ /* 0x000fea0003c00000 */
[----:B------:R0:W1:Y:S02]  /*37560*/  SHFL.UP P6, R14, R13, R12, R11 ;  /* 0x0400000c0d0e7389 */ /* 0x00006400000c000b */
[----:B01----:R-:W-:Y:S01]  /*37570*/  ENDCOLLECTIVE ;  /* 0x000000000000791b */ /* 0x003fe20003800000 */
.L_x_3248:
[----:B------:R-:W-:Y:S01]  /*37580*/  IMAD.MOV.U32 R12, RZ, RZ, 0x8 ;  /* 0x00000008ff0c7424 */ /* 0x000fe200078e00ff */
[----:B------:R-:W-:-:S05]  /*37590*/  SEL R3, R14, RZ, P3 ;  /* 0x000000ff0e037207 */ /* 0x000fca0001800000 */
[----:B------:R-:W-:-:S05]  /*375a0*/  IMAD.IADD R3, R2, 0x1, R3 ;  /* 0x0000000102037824 */ /* 0x000fca00078e0203 */
[----:B------:R-:W-:-:S07]  /*375b0*/  MOV R13, R3 ;  /* 0x00000003000d7202 */ /* 0x000fce0000000f00 */
[----:B------:R-:W-:Y:S05]  /*375c0*/  WARPSYNC.COLLECTIVE R15, `(.L_x_3249) ;  /* 0x000000000f087348 */ /* 0x000fea0003c00000 */
[----:B------:R0:W1:Y:S02]  /*375d0*/  SHFL.UP P6, R14, R13, R12, R11 ;  /* 0x0400000c0d0e7389 */ /* 0x00006400000c000b */
[----:B01----:R-:W-:Y:S01]  /*375e0*/  ENDCOLLECTIVE ;  /* 0x000000000000791b */ /* 0x003fe20003800000 */
.L_x_3249:
[----:B------:R-:W-:Y:S02]  /*375f0*/  MOV R12, 0x10 ;  /* 0x00000010000c7802 */ /* 0x000fe40000000f00 */
[----:B------:R-:W-:-:S05]  /*37600*/  SEL R14, R14, RZ, P4 ;  /* 0x000000ff0e0e7207 */ /* 0x000fca0002000000 */
[----:B------:R-:W-:-:S04]  /*37610*/  IMAD.IADD R5, R3, 0x1, R14 ;  /* 0x0000000103057824 */ /* 0x000fc800078e020e */
[----:B------:R-:W-:-:S07]  /*37620*/  IMAD.MOV.U32 R13, RZ, RZ, R5 ;  /* 0x000000ffff0d7224 */ /* 0x000fce00078e0005 */
[----:B------:R-:W-:Y:S05]  /*37630*/  WARPSYNC.COLLECTIVE R15, `(.L_x_3250) ;  /* 0x000000000f087348 */ /* 0x000fea0003c00000 */
[----:B------:R0:W1:Y:S02]  /*37640*/  SHFL.UP P6, R14, R13, R12, R11 ;  /* 0x0400000c0d0e7389 */ /* 0x00006400000c000b */
[----:B01----:R-:W-:Y:S01]  /*37650*/  ENDCOLLECTIVE ;  /* 0x000000000000791b */ /* 0x003fe20003800000 */
.L_x_3250:
[----:B------:R-:W-:Y:S01]  /*37660*/  IMAD.MOV.U32 R12, RZ, RZ, 0x1f ;  /* 0x0000001fff0c7424 */ /* 0x000fe200078e00ff */
[----:B------:R-:W-:Y:S02]  /*37670*/  MOV R11, 0x1f ;  /* 0x0000001f000b7802 */ /* 0x000fe40000000f00 */
[----:B------:R-:W-:-:S05]  /*37680*/  SEL R2, R14, RZ, P5 ;  /* 0x000000ff0e027207 */ /* 0x000fca0002800000 */
[----:B------:R-:W-:-:S04]  /*37690*/  IMAD.IADD R2, R5, 0x1, R2 ;  /* 0x0000000105027824 */ /* 0x000fc800078e0202 */
[----:B------:R-:W-:-:S07]  /*376a0*/  IMAD.MOV.U32 R13, RZ, RZ, R2 ;  /* 0x000000ffff0d7224 */ /* 0x000fce00078e0002 */
[----:B------:R-:W-:Y:S05]  /*376b0*/  WARPSYNC.COLLECTIVE R15, `(.L_x_3251) ;  /* 0x000000000f087348 */ /* 0x000fea0003c00000 */
[----:B------:R0:W1:Y:S02]  /*376c0*/  SHFL.IDX P6, R14, R13, R12, R11 ;  /* 0x0000000c0d0e7389 */ /* 0x00006400000c000b */
[----:B01----:R-:W-:Y:S01]  /*376d0*/  ENDCOLLECTIVE ;  /* 0x000000000000791b */ /* 0x003fe20003800000 */
.L_x_3251:
[----:B------:R-:W-:Y:S05]  /*376e0*/  BRA `(.L_x_3252) ;  /* 0xffffff9c00a47947 */ /* 0x000fea000383ffff */
.L_x_3044:
[----:B------:R-:W-:Y:S01]  /*376f0*/  BSSY B0, `(.L_x_3253) ;  /* 0x0000006000007945 */ /* 0x000fe20003800000 */
[----:B------:R-:W-:Y:S01]  /*37700*/  PLOP3.LUT P6, PT, P6, PT, PT, 0x8, 0x0 ;  /* 0x000000000000781c */ /* 0x000fe200037ce170 */
[----:B------:R-:W-:-:S12]  /*37710*/  IMAD.MOV.U32 R15, RZ, RZ, -0x1 ;  /* 0xffffffffff0f7424 */ /* 0x000fd800078e00ff */
[----:B01----:R-:W-:Y:S05]  /*37720*/  WARPSYNC.COLLECTIVE R15, `(.L_x_3254) ;  /* 0x000000000f087348 */ /* 0x003fea0003c00000 */
[----:B------:R-:W-:Y:S01]  /*37730*/  VOTE.ANY R14, PT, P6 ;  /* 0x00000000000e7806 */ /* 0x000fe200030e0100 */
[----:B01----:R-:W-:Y:S06]  /*37740*/  ENDCOLLECTIVE ;  /* 0x000000000000791b */ /* 0x003fec0003800000 */
.L_x_3254:
[----:B------:R-:W-:Y:S05]  /*37750*/  BSYNC B0 ;  /* 0x0000000000007941 */ /* 0x000fea0003800000 */
.L_x_3253:
[----:B------:R-:W-:Y:S01]  /*37760*/  IMAD.MOV.U32 R3, RZ, RZ, R14 ;  /* 0x000000ffff037224 */ /* 0x000fe200078e000e */
[----:B------:R-:W-:Y:S01]  /*37770*/  MOV R11, 0x1f ;  /* 0x0000001f000b7802 */ /* 0x000fe20000000f00 */
[----:B------:R-:W-:Y:S02]  /*37780*/  IMAD.MOV.U32 R13, RZ, RZ, R25 ;  /* 0x000000ffff0d7224 */ /* 0x000fe400078e0019 */
[----:B------:R0:W1:Y:S01]  /*37790*/  POPC R12, R3 ;  /* 0x00000003000c7309 */ /* 0x0000620000000000 */
[----:B------:R-:W-:-:S07]  /*377a0*/  IMAD.MOV.U32 R15, RZ, RZ, -0x1 ;  /* 0xffffffffff0f7424 */ /* 0x000fce00078e00ff */
[----:B01----:R-:W-:Y:S05]  /*377b0*/  WARPSYNC.COLLECTIVE R15, `(.L_x_3255) ;  /* 0x000000000f087348 */ /* 0x003fea0003c00000 */
[----:B-1----:R1:W2:Y:S02]  /*377c0*/  SHFL.IDX P6, R14, R13, R12, R11 ;  /* 0x0000000c0d0e7389 */ /* 0x0022a400000c000b */
[----:B012---:R-:W-:Y:S01]  /*377d0*/  ENDCOLLECTIVE ;  /* 0x000000000000791b */ /* 0x007fe20003800000 */
.L_x_3255:
[----:B------:R-:W-:Y:S02]  /*377e0*/  IMAD.IADD R27, R12, 0x1, R27 ;  /* 0x000000010c1b7824 */ /* 0x000fe400078e021b */
[----:B------:R-:W-:Y:S02]  /*377f0*/  IMAD.MOV.U32 R13, RZ, RZ, R4 ;  /* 0x000000ffff0d7224 */ /* 0x000fe400078e0004 */
[----:B------:R-:W-:-:S07]  /*37800*/  IMAD.MOV.U32 R25, RZ, RZ, R14 ;  /* 0x000000ffff197224 */ /* 0x000fce00078e000e */
[----:B------:R-:W-:Y:S05]  /*37810*/  WARPSYNC.COLLECTIVE R15, `(.L_x_3256) ;  /* 0x000000000f087348 */ /* 0x000fea0003c00000 */
[----:B------:R0:W1:Y:S02]  /*37820*/  SHFL.IDX P6, R14, R13, R12, R11 ;  /* 0x0000000c0d0e7389 */ /* 0x00006400000c000b */
[----:B01----:R-:W-:Y:S01]  /*37830*/  ENDCOLLECTIVE ;  /* 0x000000000000791b */ /* 0x003fe20003800000 */
.L_x_3256:
[----:B------:R-:W-:Y:S01]  /*37840*/  MOV R4, R14 ;  /* 0x0000000e00047202 */ /* 0x000fe20000000f00 */
[----:B------:R-:W-:Y:S06]  /*37850*/  BRA `(.L_x_3257) ;  /* 0xffffff9c00887947 */ /* 0x000fec000383ffff */
.L_x_3046:
[----:B------:R-:W-:Y:S01]  /*37860*/  BSSY B0, `(.L_x_3258) ;  /* 0x0000007000007945 */ /* 0x000fe20003800000 */
[----:B------:R-:W-:Y:S01]  /*37870*/  IMAD.MOV.U32 R13, RZ, RZ, R2 ;  /* 0x000000ffff0d7224 */ /* 0x000fe200078e0002 */
[----:B------:R-:W-:Y:S01]  /*37880*/  MOV R15, 0xffffffff ;  /* 0xffffffff000f7802 */ /* 0x000fe20000000f00 */
[----:B0-----:R-:W-:-:S07]  /*37890*/  IMAD.MOV.U32 R11, RZ, RZ, 0x1f ;  /* 0x0000001fff0b7424 */ /* 0x001fce00078e00ff */
[----:B-1-34-:R-:W-:Y:S05]  /*378a0*/  WARPSYNC.COLLECTIVE R15, `(.L_x_3259) ;  /* 0x000000000f087348 */ /* 0x01afea0003c00000 */
[----:B------:R0:W2:Y:S02]  /*378b0*/  SHFL.IDX P6, R14, R13, R12, R11 ;  /* 0x0000000c0d0e7389 */ /* 0x0000a400000c000b */
[----:B01234-:R-:W-:Y:S01]  /*378c0*/  ENDCOLLECTIVE ;  /* 0x000000000000791b */ /* 0x01ffe20003800000 */
.L_x_3259:
[----:B------:R-:W-:Y:S05]  /*378d0*/  BSYNC B0 ;  /* 0x0000000000007941 */ /* 0x000fea0003800000 */
.L_x_3258:
[----:B------:R-:W-:Y:S01]  /*378e0*/  IMAD.MOV.U32 R6, RZ, RZ, R14 ;  /* 0x000000ffff067224 */ /* 0x000fe200078e000e */
[----:B------:R-:W-:Y:S06]  /*378f0*/  BRA `(.L_x_3045) ;  /* 0xffffff9c00787947 */ /* 0x000fec000383ffff */
.L_x_3052:
[----:B-1----:R1:W2:Y:S02]  /*37900*/  SYNCS.PHASECHK.TRANS64.TRYWAIT P0, [R5+URZ+0x38820], R0 ;  /* 0x03882000050075a7 */ /* 0x0022a4000800017f */
[----:B--2---:R-:W-:Y:S05]  /*37910*/  @!P0 NANOSLEEP.SYNCS 0x989680 ;  /* 0x009896800000895d */ /* 0x004fea0003900000 */
[----:B------:R-:W2:Y:S02]  /*37920*/  @!P0 SYNCS.PHASECHK.TRANS64 P0, [R5+URZ+0x38820], R0 ;  /* 0x03882000050085a7 */ /* 0x000ea4000800007f */
[----:B--2---:R-:W-:Y:S05]  /*37930*/  @!P0 BRA `(.L_x_3052) ;  /* 0xfffffffc00f08947 */ /* 0x004fea000383ffff */
[----:B------:R-:W-:Y:S05]  /*37940*/  BRA `(.L_x_3260) ;  /* 0xffffffa400d47947 */ /* 0x000fea000383ffff */
.L_x_3053:
[----:B------:R-:W2:Y:S01]  /*37950*/  S2R R2, SR_TID.X ;  /* 0x0000000000027919 */ /* 0x000ea20000002100 */
[----:B------:R-:W-:Y:S01]  /*37960*/  BSSY B0, `(.L_x_3261) ;  /* 0x000000a000007945 */ /* 0x000fe20003800000 */
[----:B------:R-:W-:Y:S01]  /*37970*/  IMAD.MOV.U32 R12, RZ, RZ, RZ ;  /* 0x000000ffff0c7224 */ /* 0x000fe200078e00ff */
[----:B0-----:R-:W-:Y:S01]  /*37980*/  MOV R11, 0x1f ;  /* 0x0000001f000b7802 */ /* 0x001fe20000000f00 */
[----:B------:R-:W-:Y:S01]  /*37990*/  IMAD.MOV.U32 R15, RZ, RZ, -0x1 ;  /* 0xffffffffff0f7424 */ /* 0x000fe200078e00ff */
[----:B--2---:R-:W-:-:S04]  /*379a0*/  SHF.R.U32.HI R2, RZ, 0x5, R2 ;  /* 0x00000005ff027819 */ /* 0x004fc80000011602 */
[----:B------:R-:W-:-:S05]  /*379b0*/  LOP3.LUT R2, R2, 0x3, RZ, 0xc0, !PT ;  /* 0x0000000302027812 */ /* 0x000fca00078ec0ff */
[----:B------:R-:W-:-:S07]  /*379c0*/  IMAD.MOV.U32 R13, RZ, RZ, R2 ;  /* 0x000000ffff0d7224 */ /* 0x000fce00078e0002 */
[----:B-1-3--:R-:W-:Y:S05]  /*379d0*/  WARPSYNC.COLLECTIVE R15, `(.L_x_3262) ;  /* 0x000000000f087348 */ /* 0x00afea0003c00000 */
[----:B------:R0:W2:Y:S02]  /*379e0*/  SHFL.IDX P6, R14, R13, R12, R11 ;  /* 0x0000000c0d0e7389 */ /* 0x0000a400000c000b */
[----:B0123--:R-:W-:Y:S01]  /*379f0*/  ENDCOLLECTIVE ;  /* 0x000000000000791b */ /* 0x00ffe20003800000 */
.L_x_3262:
[----:B------:R-:W-:Y:S05]  /*37a00*/  BSYNC B0 ;  /* 0x0000000000007941 */ /* 0x000fea0003800000 */
.L_x_3261:
[----:B------:R-:W-:Y:S05]  /*37a10*/  BRA `(.L_x_3263) ;  /* 0xffffffa400bc7947 */ /* 0x000fea000383ffff */
.L_x_3054:
[----:B------:R-:W-:Y:S01]  /*37a20*/  BSSY B0, `(.L_x_3264) ;  /* 0x0000006000007945 */ /* 0x000fe20003800000 */
[----:B------:R-:W-:-:S07]  /*37a30*/  IMAD.MOV.U32 R15, RZ, RZ, -0x1 ;  /* 0xffffffffff0f7424 */ /* 0x000fce00078e00ff */
[----:B01-3--:R-:W-:Y:S05]  /*37a40*/  WARPSYNC.COLLECTIVE R15, `(.L_x_3265) ;  /* 0x000000000f0c7348 */ /* 0x00bfea0003c00000 */
[----:B------:R-:W-:Y:S02]  /*37a50*/  ELECT P6, UR62, PT ;  /* 0x00000000003e782f */ /* 0x000fe400038c0000 */
[----:B------:R-:W-:Y:S01]  /*37a60*/  MOV R14, UR62 ;  /* 0x0000003e000e7c02 */ /* 0x000fe20008000f00 */
[----:B01-3--:R-:W-:Y:S10]  /*37a70*/  ENDCOLLECTIVE ;  /* 0x000000000000791b */ /* 0x00bff40003800000 */
.L_x_3265:
[----:B------:R-:W-:Y:S05]  /*37a80*/  BSYNC B0 ;  /* 0x0000000000007941 */ /* 0x000fea0003800000 */
.L_x_3264:
[----:B------:R-:W-:Y:S05]  /*37a90*/  BRA `(.L_x_3266) ;  /* 0xffffffa400b07947 */ /* 0x000fea000383ffff */
.L_x_3056:
[----:B-1----:R1:W2:Y:S02]  /*37aa0*/  SYNCS.PHASECHK.TRANS64.TRYWAIT P1, [R3+URZ+0x38840], R2 ;  /* 0x03884002030075a7 */ /* 0x0022a4000802017f */
[----:B--2---:R-:W-:Y:S05]  /*37ab0*/  @!P1 NANOSLEEP.SYNCS 0x989680 ;  /* 0x009896800000995d */ /* 0x004fea0003900000 */
[----:B------:R-:W2:Y:S02]  /*37ac0*/  @!P1 SYNCS.PHASECHK.TRANS64 P1, [R3+URZ+0x38840], R2 ;  /* 0x03884002030095a7 */ /* 0x000ea4000802007f */
[----:B--2---:R-:W-:Y:S05]  /*37ad0*/  @!P1 BRA `(.L_x_3056) ;  /* 0xfffffffc00f09947 */ /* 0x004fea000383ffff */
[----:B------:R-:W-:Y:S05]  /*37ae0*/  BRA `(.L_x_3267) ;  /* 0xffffffa400d07947 */ /* 0x000fea000383ffff */
.L_x_3058:
[----:B--2---:R2:W4:Y:S02]  /*37af0*/  SYNCS.PHASECHK.TRANS64.TRYWAIT P1, [R23+URZ+0x38840], R0 ;  /* 0x03884000170075a7 */ /* 0x004524000802017f */
[----:B----4-:R-:W-:Y:S05]  /*37b00*/  @!P1 NANOSLEEP.SYNCS 0x989680 ;  /* 0x009896800000995d */ /* 0x010fea0003900000 */
[----:B------:R-:W4:Y:S02]  /*37b10*/  @!P1 SYNCS.PHASECHK.TRANS64 P1, [R23+URZ+0x38840], R0 ;  /* 0x03884000170095a7 */ /* 0x000f24000802007f */
[----:B----4-:R-:W-:Y:S05]  /*37b20*/  @!P1 BRA `(.L_x_3058) ;  /* 0xfffffffc00f09947 */ /* 0x010fea000383ffff */
[----:B------:R-:W-:Y:S05]  /*37b30*/  BRA `(.L_x_3268) ;  /* 0xffffffa400dc7947 */ /* 0x000fea000383ffff */
.L_x_3060:
[----:B----4-:R4:W0:Y:S02]  /*37b40*/  SYNCS.PHASECHK.TRANS64.TRYWAIT P1, [R3+URZ+0x38860], R2 ;  /* 0x03886002030075a7 */ /* 0x010824000802017f */
[----:B0-----:R-:W-:Y:S05]  /*37b50*/  @!P1 NANOSLEEP.SYNCS 0x989680 ;  /* 0x009896800000995d */ /* 0x001fea0003900000 */
[----:B------:R-:W0:Y:S02]  /*37b60*/  @!P1 SYNCS.PHASECHK.TRANS64 P1, [R3+URZ+0x38860], R2 ;  /* 0x03886002030095a7 */ /* 0x000e24000802007f */
[----:B0-----:R-:W-:Y:S05]  /*37b70*/  @!P1 BRA `(.L_x_3060) ;  /* 0xfffffffc00f09947 */ /* 0x001fea000383ffff */
[----:B------:R-:W-:Y:S05]  /*37b80*/  BRA `(.L_x_3269) ;  /* 0xffffffa400d87947 */ /* 0x000fea000383ffff */
.L_x_3270:
        /* <DEDUP_REMOVED lines=15> */
.L_x_3279:


//--------------------- .nv.global.init           --------------------------
	.section	.nv.global.init,"aw",@progbits
.nv.global.init:
	.type		$str$23,@object
	.size		$str$23,($str$24 - $str$23)
$str$23:
        /*0000*/ 	.byte	0x28, 0x61, 0x64, 0x64, 0x72, 0x65, 0x73, 0x73, 0x20, 0x26, 0x20, 0x6d, 0x61, 0x73, 0x6b, 0x29
        /*0010*/ 	.byte	0x20, 0x3d, 0x3d, 0x20, 0x30, 0x00
	.type		$str$24,@object
	.size		$str$24,(__unnamed_9 - $str$24)
$str$24:
        /*0016*/ 	.byte	0x2f, 0x74, 0x6d, 0x70, 0x2f, 0x6f, 0x73, 0x73, 0x5f, 0x6b, 0x65, 0x72, 0x6e, 0x65, 0x6c, 0x73
        /*0026*/ 	.byte	0x5f, 0x73, 0x72, 0x63, 0x2f, 0x66, 0x6c, 0x61, 0x73, 0x68, 0x5f, 0x61, 0x74, 0x74, 0x65, 0x6e
        /*0036*/ 	.byte	0x74, 0x69, 0x6f, 0x6e, 0x2f, 0x63, 0x73, 0x72, 0x63, 0x2f, 0x63, 0x75, 0x74, 0x6c, 0x61, 0x73
        /*0046*/ 	.byte	0x73, 0x2f, 0x69, 0x6e, 0x63, 0x6c, 0x75, 0x64, 0x65, 0x2f, 0x63, 0x75, 0x74, 0x65, 0x2f, 0x70
        /*0056*/ 	.byte	0x6f, 0x69, 0x6e, 0x74, 0x65, 0x72, 0x5f, 0x66, 0x6c, 0x61, 0x67, 0x67, 0x65, 0x64, 0x2e, 0x68
        /*0066*/ 	.byte	0x70, 0x70, 0x00
	.type		__unnamed_9,@object
	.size		__unnamed_9,(__unnamed_5 - __unnamed_9)
__unnamed_9:
        /* <DEDUP_REMOVED lines=23> */
        /*01d9*/ 	.byte	0x3a, 0x43, 0x3c, 0x30, 0x3e, 0x3e, 0x3e, 0x3e, 0x3e, 0x20, 0x26, 0x5d, 0x00
	.type		__unnamed_5,@object
	.size		__unnamed_5,(__unnamed_4 - __unnamed_5)
__unnamed_5:
        /* <DEDUP_REMOVED lines=24> */
	.type		__unnamed_4,@object
	.size		__unnamed_4,(__unnamed_7 - __unnamed_4)
__unnamed_4:
        /* <DEDUP_REMOVED lines=24> */
	.type		__unnamed_7,@object
	.size		__unnamed_7,(__unnamed_8 - __unnamed_7)
__unnamed_7:
        /* <DEDUP_REMOVED lines=28> */
        /*06a6*/ 	.byte	0x36, 0x33, 0x38, 0x34, 0x3e, 0x3e, 0x3e, 0x3e, 0x3e, 0x5d, 0x00
	.type		__unnamed_8,@object
	.size		__unnamed_8,(__unnamed_3 - __unnamed_8)
__unnamed_8:
        /* <DEDUP_REMOVED lines=29> */
	.type		__unnamed_3,@object
	.size		__unnamed_3,(__unnamed_2 - __unnamed_3)
__unnamed_3:
        /* <DEDUP_REMOVED lines=29> */
	.type		__unnamed_2,@object
	.size		__unnamed_2,(__unnamed_6 - __unnamed_2)
__unnamed_2:
        /* <DEDUP_REMOVED lines=29> */
	.type		__unnamed_6,@object
	.size		__unnamed_6,(__unnamed_1 - __unnamed_6)
__unnamed_6:
        /* <DEDUP_REMOVED lines=29> */
	.type		__unnamed_1,@object
	.size		__unnamed_1,(.L_0 - __unnamed_1)
__unnamed_1:
        /* <DEDUP_REMOVED lines=28> */
        /*0fa1*/ 	.byte	0x32, 0x30, 0x34, 0x38, 0x30, 0x3e, 0x3e, 0x3e, 0x3e, 0x3e, 0x20, 0x26, 0x5d, 0x00
.L_0:


//--------------------- .nv.shared._ZN7cutlass13device_kernelIN5flash11enable_sm90INS1_16FlashAttnFwdSm90INS1_25CollectiveMainloopFwdSm90ILi2EN4cute5tupleIJNS5_1CILi1EEES8_S8_EEENS6_IJNS7_ILi128EEENS7_ILi80EEENS7_ILi256EEEEEELi256ENS_6half_tEfNS_4arch4Sm90ELb0ELb0ELb0ELb0ELb1ELb0ELb0ELb1ELb1ELb1ELb1ELb0EEENS1_21CollectiveEpilogueFwdINS6_IJSA_SC_SB_EEES9_SE_SG_Li256ELb0ELb1ELb1ELb0EEENS1_19SingleTileSchedulerILb0ELb1ELb1ELi128EEEEEEEEEvNT_6ParamsE --------------------------
	.section	.nv.shared._ZN7cutlass13device_kernelIN5flash11enable_sm90INS1_16FlashAttnFwdSm90INS1_25CollectiveMainloopFwdSm90ILi2EN4cute5tupleIJNS5_1CILi1EEES8_S8_EEENS6_IJNS7_ILi128EEENS7_ILi80EEENS7_ILi256EEEEEELi256ENS_6half_tEfNS_4arch4Sm90ELb0ELb0ELb0ELb0ELb1ELb0ELb0ELb1ELb1ELb1ELb1ELb0EEENS1_21CollectiveEpilogueFwdINS6_IJSA_SC_SB_EEES9_SE_SG_Li256ELb0ELb1ELb1ELb0EEENS1_19SingleTileSchedulerILb0ELb1ELb1ELi128EEEEEEEEEvNT_6ParamsE,"aw",@nobits
	.sectionflags	@""
	.align	16
	.zero		1024


//--------------------- .nv.shared.reserved.0     --------------------------
	.section	.nv.shared.reserved.0,"aw",@nobits
	.weak		__nv_reservedSMEM_offset_0_alias
	.size		__nv_reservedSMEM_offset_0_alias, 0, 0
	.other		__nv_reservedSMEM_offset_0_alias,@"STO_CUDA_RESERVED_SHARED STV_DEFAULT"
__nv_reservedSMEM_offset_0_alias:
	.zero		0


//--------------------- .nv.global                --------------------------
	.section	.nv.global,"aw",@nobits
.nv.global:
	.type		_ZN78_INTERNAL_435ebb03_42_flash_fwd_hdim256_fp16_paged_split_sm90_cu_9b94ef52_32374cute1_E,@object
	.size		_ZN78_INTERNAL_435ebb03_42_flash_fwd_hdim256_fp16_paged_split_sm90_cu_9b94ef52_32374cute1_E,(_ZN78_INTERNAL_435ebb03_42_flash_fwd_hdim256_fp16_paged_split_sm90_cu_9b94ef52_32374cuda3std3__45__cpo6cbeginE - _ZN78_INTERNAL_435ebb03_42_flash_fwd_hdim256_fp16_paged_split_sm90_cu_9b94ef52_32374cute1_E)
_ZN78_INTERNAL_435ebb03_42_flash_fwd_hdim256_fp16_paged_split_sm90_cu_9b94ef52_32374cute1_E:
	.zero		1
	.type		_ZN78_INTERNAL_435ebb03_42_flash_fwd_hdim256_fp16_paged_split_sm90_cu_9b94ef52_32374cuda3std3__45__cpo6cbeginE,@object
	.size		_ZN78_INTERNAL_435ebb03_42_flash_fwd_hdim256_fp16_paged_split_sm90_cu_9b94ef52_32374cuda3std3__45__cpo6cbeginE,(_ZN78_INTERNAL_435ebb03_42_flash_fwd_hdim256_fp16_paged_split_sm90_cu_9b94ef52_32374cuda3std3__48in_placeE - _ZN78_INTERNAL_435ebb03_42_flash_fwd_hdim256_fp16_paged_split_sm90_cu_9b94ef52_32374cuda3std3__45__cpo6cbeginE)
_ZN78_INTERNAL_435ebb03_42_flash_fwd_hdim256_fp16_paged_split_sm90_cu_9b94ef52_32374cuda3std3__45__cpo6cbeginE:
	.zero		1
	.type		_ZN78_INTERNAL_435ebb03_42_flash_fwd_hdim256_fp16_paged_split_sm90_cu_9b94ef52_32374cuda3std3__48in_placeE,@object
	.size		_ZN78_INTERNAL_435ebb03_42_flash_fwd_hdim256_fp16_paged_split_sm90_cu_9b94ef52_32374cuda3std3__48in_placeE,(_ZN78_INTERNAL_435ebb03_42_flash_fwd_hdim256_fp16_paged_split_sm90_cu_9b94ef52_32374cuda3std6ranges3__45__cpo9iter_moveE - _ZN78_INTERNAL_435ebb03_42_flash_fwd_hdim256_fp16_paged_split_sm90_cu_9b94ef52_32374cuda3std3__48in_placeE)
_ZN78_INTERNAL_435ebb03_42_flash_fwd_hdim256_fp16_paged_split_sm90_cu_9b94ef52_32374cuda3std3__48in_placeE:
	.zero		1
	.type		_ZN78_INTERNAL_435ebb03_42_flash_fwd_hdim256_fp16_paged_split_sm90_cu_9b94ef52_32374cuda3std6ranges3__45__cpo9iter_moveE,@object
	.size		_ZN78_INTERNAL_435ebb03_42_flash_fwd_hdim256_fp16_paged_split_sm90_cu_9b94ef52_32374cuda3std6ranges3__45__cpo9iter_moveE,(_ZN78_INTERNAL_435ebb03_42_flash_fwd_hdim256_fp16_paged_split_sm90_cu_9b94ef52_32374cuda3std3__45__cpo5beginE - _ZN78_INTERNAL_435ebb03_42_flash_fwd_hdim256_fp16_paged_split_sm90_cu_9b94ef52_32374cuda3std6ranges3__45__cpo9iter_moveE)
_ZN78_INTERNAL_435ebb03_42_flash_fwd_hdim256_fp16_paged_split_sm90_cu_9b94ef52_32374cuda3std6ranges3__45__cpo9iter_moveE:
	.zero		1
	.type		_ZN78_INTERNAL_435ebb03_42_flash_fwd_hdim256_fp16_paged_split_sm90_cu_9b94ef52_32374cuda3std3__45__cpo5beginE,@object
	.size		_ZN78_INTERNAL_435ebb03_42_flash_fwd_hdim256_fp16_paged_split_sm90_cu_9b94ef52_32374cuda3std3__45__cpo5beginE,(_ZN78_INTERNAL_435ebb03_42_flash_fwd_hdim256_fp16_paged_split_sm90_cu_9b94ef52_32374cuda3std3__480_GLOBAL__N__435ebb03_42_flash_fwd_hdim256_fp16_paged_split_sm90_cu_9b94ef52_32376ignoreE - _ZN78_INTERNAL_435ebb03_42_flash_fwd_hdim256_fp16_paged_split_sm90_cu_9b94ef52_32374cuda3std3__45__cpo5beginE)
_ZN78_INTERNAL_435ebb03_42_flash_fwd_hdim256_fp16_paged_split_sm90_cu_9b94ef52_32374cuda3std3__45__cpo5beginE:
	.zero		1
	.type		_ZN78_INTERNAL_435ebb03_42_flash_fwd_hdim256_fp16_paged_split_sm90_cu_9b94ef52_32374cuda3std3__480_GLOBAL__N__435ebb03_42_flash_fwd_hdim256_fp16_paged_split_sm90_cu_9b94ef52_32376ignoreE,@object
	.size		_ZN78_INTERNAL_435ebb03_42_flash_fwd_hdim256_fp16_paged_split_sm90_cu_9b94ef52_32374cuda3std3__480_GLOBAL__N__435ebb03_42_flash_fwd_hdim256_fp16_paged_split_sm90_cu_9b94ef52_32376ignoreE,(_ZN78_INTERNAL_435ebb03_42_flash_fwd_hdim256_fp16_paged_split_sm90_cu_9b94ef52_32374cute7productE - _ZN78_INTERNAL_435ebb03_42_flash_fwd_hdim256_fp16_paged_split_sm90_cu_9b94ef52_32374cuda3std3__480_GLOBAL__N__435ebb03_42_flash_fwd_hdim256_fp16_paged_split_sm90_cu_9b94ef52_32376ignoreE)
_ZN78_INTERNAL_435ebb03_42_flash_fwd_hdim256_fp16_paged_split_sm90_cu_9b94ef52_32374cuda3std3__480_GLOBAL__N__435ebb03_42_flash_fwd_hdim256_fp16_paged_split_sm90_cu_9b94ef52_32376ignoreE:
	.zero		1
	.type		_ZN78_INTERNAL_435ebb03_42_flash_fwd_hdim256_fp16_paged_split_sm90_cu_9b94ef52_32374cute7productE,@object
	.size		_ZN78_INTERNAL_435ebb03_42_flash_fwd_hdim256_fp16_paged_split_sm90_cu_9b94ef52_32374cute7productE,(_ZN78_INTERNAL_435ebb03_42_flash_fwd_hdim256_fp16_paged_split_sm90_cu_9b94ef52_32374cuda3std3__45__cpo3endE - _ZN78_INTERNAL_435ebb03_42_flash_fwd_hdim256_fp16_paged_split_sm90_cu_9b94ef52_32374cute7productE)
_ZN78_INTERNAL_435ebb03_42_flash_fwd_hdim256_fp16_paged_split_sm90_cu_9b94ef52_32374cute7productE:
	.zero		1
	.type		_ZN78_INTERNAL_435ebb03_42_flash_fwd_hdim256_fp16_paged_split_sm90_cu_9b94ef52_32374cuda3std3__45__cpo3endE,@object
	.size		_ZN78_INTERNAL_435ebb03_42_flash_fwd_hdim256_fp16_paged_split_sm90_cu_9b94ef52_32374cuda3std3__45__cpo3endE,(_ZN78_INTERNAL_435ebb03_42_flash_fwd_hdim256_fp16_paged_split_sm90_cu_9b94ef52_32374cuda3std3__419piecewise_constructE - _ZN78_INTERNAL_435ebb03_42_flash_fwd_hdim256_fp16_paged_split_sm90_cu_9b94ef52_32374cuda3std3__45__cpo3endE)
_ZN78_INTERNAL_435ebb03_42_flash_fwd_hdim256_fp16_paged_split_sm90_cu_9b94ef52_32374cuda3std3__45__cpo3endE:
	.zero		1
	.type		_ZN78_INTERNAL_435ebb03_42_flash_fwd_hdim256_fp16_paged_split_sm90_cu_9b94ef52_32374cuda3std3__419piecewise_constructE,@object
	.size		_ZN78_INTERNAL_435ebb03_42_flash_fwd_hdim256_fp16_paged_split_sm90_cu_9b94ef52_32374cuda3std3__419piecewise_constructE,(_ZN78_INTERNAL_435ebb03_42_flash_fwd_hdim256_fp16_paged_split_sm90_cu_9b94ef52_32374cuda3std3__45__cpo4cendE - _ZN78_INTERNAL_435ebb03_42_flash_fwd_hdim256_fp16_paged_split_sm90_cu_9b94ef52_32374cuda3std3__419piecewise_constructE)
_ZN78_INTERNAL_435ebb03_42_flash_fwd_hdim256_fp16_paged_split_sm90_cu_9b94ef52_32374cuda3std3__419piecewise_constructE:
	.zero		1
	.type		_ZN78_INTERNAL_435ebb03_42_flash_fwd_hdim256_fp16_paged_split_sm90_cu_9b94ef52_32374cuda3std3__45__cpo4cendE,@object
	.size		_ZN78_INTERNAL_435ebb03_42_flash_fwd_hdim256_fp16_paged_split_sm90_cu_9b94ef52_32374cuda3std3__45__cpo4cendE,(_ZN78_INTERNAL_435ebb03_42_flash_fwd_hdim256_fp16_paged_split_sm90_cu_9b94ef52_32374cuda3std6ranges3__45__cpo4swapE - _ZN78_INTERNAL_435ebb03_42_flash_fwd_hdim256_fp16_paged_split_sm90_cu_9b94ef52_32374cuda3std3__45__cpo4cendE)
_ZN78_INTERNAL_435ebb03_42_flash_fwd_hdim256_fp16_paged_split_sm90_cu_9b94ef52_32374cuda3std3__45__cpo4cendE:
	.zero		1
	.type		_ZN78_INTERNAL_435ebb03_42_flash_fwd_hdim256_fp16_paged_split_sm90_cu_9b94ef52_32374cuda3std6ranges3__45__cpo4swapE,@object
	.size		_ZN78_INTERNAL_435ebb03_42_flash_fwd_hdim256_fp16_paged_split_sm90_cu_9b94ef52_32374cuda3std6ranges3__45__cpo4swapE,(.L_16 - _ZN78_INTERNAL_435ebb03_42_flash_fwd_hdim256_fp16_paged_split_sm90_cu_9b94ef52_32374cuda3std6ranges3__45__cpo4swapE)
_ZN78_INTERNAL_435ebb03_42_flash_fwd_hdim256_fp16_paged_split_sm90_cu_9b94ef52_32374cuda3std6ranges3__45__cpo4swapE:
	.zero		1
.L_16:


//--------------------- .nv.shared._ZN7cutlass13device_kernelIN5flash11enable_sm90INS1_16FlashAttnFwdSm90INS1_25CollectiveMainloopFwdSm90ILi2EN4cute5tupleIJNS5_1CILi1EEES8_S8_EEENS6_IJNS7_ILi128EEENS7_ILi80EEENS7_ILi256EEEEEELi256ENS_6half_tEfNS_4arch4Sm90ELb0ELb0ELb0ELb1ELb1ELb0ELb0ELb1ELb1ELb1ELb1ELb0EEENS1_21CollectiveEpilogueFwdINS6_IJSA_SC_SB_EEES9_SE_SG_Li256ELb1ELb1ELb1ELb0EEENS1_36VarlenDynamicPersistentTileSchedulerILi128ELi80ELi256ELi128ELb1ELb1ELb1ELb0ELb1ELb1EEEEEEEEEvNT_6ParamsE --------------------------
	.section	.nv.shared._ZN7cutlass13device_kernelIN5flash11enable_sm90INS1_16FlashAttnFwdSm90INS1_25CollectiveMainloopFwdSm90ILi2EN4cute5tupleIJNS5_1CILi1EEES8_S8_EEENS6_IJNS7_ILi128EEENS7_ILi80EEENS7_ILi256EEEEEELi256ENS_6half_tEfNS_4arch4Sm90ELb0ELb0ELb0ELb1ELb1ELb0ELb0ELb1ELb1ELb1ELb1ELb0EEENS1_21CollectiveEpilogueFwdINS6_IJSA_SC_SB_EEES9_SE_SG_Li256ELb1ELb1ELb1ELb0EEENS1_36VarlenDynamicPersistentTileSchedulerILi128ELi80ELi256ELi128ELb1ELb1ELb1ELb0ELb1ELb1EEEEEEEEEvNT_6ParamsE,"aw",@nobits
	.sectionflags	@""
	.align	16
	.zero		1024


//--------------------- .nv.shared._ZN7cutlass13device_kernelIN5flash11enable_sm90INS1_16FlashAttnFwdSm90INS1_25CollectiveMainloopFwdSm90ILi2EN4cute5tupleIJNS5_1CILi1EEES8_S8_EEENS6_IJNS7_ILi128EEENS7_ILi80EEENS7_ILi256EEEEEELi256ENS_6half_tEfNS_4arch4Sm90ELb0ELb0ELb0ELb1ELb1ELb1ELb0ELb1ELb1ELb1ELb1ELb0EEENS1_21CollectiveEpilogueFwdINS6_IJSA_SC_SB_EEES9_SE_SG_Li256ELb1ELb1ELb1ELb0EEENS1_36VarlenDynamicPersistentTileSchedulerILi128ELi80ELi256ELi128ELb1ELb1ELb1ELb0ELb1ELb1EEEEEEEEEvNT_6ParamsE --------------------------
	.section	.nv.shared._ZN7cutlass13device_kernelIN5flash11enable_sm90INS1_16FlashAttnFwdSm90INS1_25CollectiveMainloopFwdSm90ILi2EN4cute5tupleIJNS5_1CILi1EEES8_S8_EEENS6_IJNS7_ILi128EEENS7_ILi80EEENS7_ILi256EEEEEELi256ENS_6half_tEfNS_4arch4Sm90ELb0ELb0ELb0ELb1ELb1ELb1ELb0ELb1ELb1ELb1ELb1ELb0EEENS1_21CollectiveEpilogueFwdINS6_IJSA_SC_SB_EEES9_SE_SG_Li256ELb1ELb1ELb1ELb0EEENS1_36VarlenDynamicPersistentTileSchedulerILi128ELi80ELi256ELi128ELb1ELb1ELb1ELb0ELb1ELb1EEEEEEEEEvNT_6ParamsE,"aw",@nobits
	.sectionflags	@""
	.align	16
	.zero		1024


//--------------------- .nv.shared._ZN7cutlass13device_kernelIN5flash11enable_sm90INS1_16FlashAttnFwdSm90INS1_25CollectiveMainloopFwdSm90ILi2EN4cute5tupleIJNS5_1CILi1EEES8_S8_EEENS6_IJNS7_ILi128EEENS7_ILi64EEENS7_ILi256EEEEEELi256ENS_6half_tEfNS_4arch4Sm90ELb0ELb1ELb0ELb0ELb1ELb0ELb0ELb1ELb1ELb1ELb1ELb0EEENS1_21CollectiveEpilogueFwdINS6_IJSA_SC_SB_EEES9_SE_SG_Li256ELb0ELb1ELb1ELb0EEENS1_19SingleTileSchedulerILb0ELb1ELb1ELi128EEEEEEEEEvNT_6ParamsE --------------------------
	.section	.nv.shared._ZN7cutlass13device_kernelIN5flash11enable_sm90INS1_16FlashAttnFwdSm90INS1_25CollectiveMainloopFwdSm90ILi2EN4cute5tupleIJNS5_1CILi1EEES8_S8_EEENS6_IJNS7_ILi128EEENS7_ILi64EEENS7_ILi256EEEEEELi256ENS_6half_tEfNS_4arch4Sm90ELb0ELb1ELb0ELb0ELb1ELb0ELb0ELb1ELb1ELb1ELb1ELb0EEENS1_21CollectiveEpilogueFwdINS6_IJSA_SC_SB_EEES9_SE_SG_Li256ELb0ELb1ELb1ELb0EEENS1_19SingleTileSchedulerILb0ELb1ELb1ELi128EEEEEEEEEvNT_6ParamsE,"aw",@nobits
	.sectionflags	@""
	.align	16
	.zero		1024


//--------------------- .nv.shared._ZN7cutlass13device_kernelIN5flash11enable_sm90INS1_16FlashAttnFwdSm90INS1_25CollectiveMainloopFwdSm90ILi2EN4cute5tupleIJNS5_1CILi1EEES8_S8_EEENS6_IJNS7_ILi128EEENS7_ILi64EEENS7_ILi256EEEEEELi256ENS_6half_tEfNS_4arch4Sm90ELb0ELb1ELb0ELb1ELb1ELb0ELb0ELb1ELb1ELb1ELb1ELb0EEENS1_21CollectiveEpilogueFwdINS6_IJSA_SC_SB_EEES9_SE_SG_Li256ELb1ELb1ELb1ELb0EEENS1_36VarlenDynamicPersistentTileSchedulerILi128ELi64ELi256ELi128ELb1ELb1ELb1ELb1ELb0ELb1EEEEEEEEEvNT_6ParamsE --------------------------
	.section	.nv.shared._ZN7cutlass13device_kernelIN5flash11enable_sm90INS1_16FlashAttnFwdSm90INS1_25CollectiveMainloopFwdSm90ILi2EN4cute5tupleIJNS5_1CILi1EEES8_S8_EEENS6_IJNS7_ILi128EEENS7_ILi64EEENS7_ILi256EEEEEELi256ENS_6half_tEfNS_4arch4Sm90ELb0ELb1ELb0ELb1ELb1ELb0ELb0ELb1ELb1ELb1ELb1ELb0EEENS1_21CollectiveEpilogueFwdINS6_IJSA_SC_SB_EEES9_SE_SG_Li256ELb1ELb1ELb1ELb0EEENS1_36VarlenDynamicPersistentTileSchedulerILi128ELi64ELi256ELi128ELb1ELb1ELb1ELb1ELb0ELb1EEEEEEEEEvNT_6ParamsE,"aw",@nobits
	.sectionflags	@""
	.align	16
	.zero		1024


//--------------------- .nv.shared._ZN7cutlass13device_kernelIN5flash11enable_sm90INS1_16FlashAttnFwdSm90INS1_25CollectiveMainloopFwdSm90ILi2EN4cute5tupleIJNS5_1CILi1EEES8_S8_EEENS6_IJNS7_ILi128EEENS7_ILi64EEENS7_ILi256EEEEEELi256ENS_6half_tEfNS_4arch4Sm90ELb0ELb1ELb0ELb1ELb1ELb1ELb0ELb1ELb1ELb1ELb1ELb0EEENS1_21CollectiveEpilogueFwdINS6_IJSA_SC_SB_EEES9_SE_SG_Li256ELb1ELb1ELb1ELb0EEENS1_36VarlenDynamicPersistentTileSchedulerILi128ELi64ELi256ELi128ELb1ELb1ELb1ELb1ELb0ELb1EEEEEEEEEvNT_6ParamsE --------------------------
	.section	.nv.shared._ZN7cutlass13device_kernelIN5flash11enable_sm90INS1_16FlashAttnFwdSm90INS1_25CollectiveMainloopFwdSm90ILi2EN4cute5tupleIJNS5_1CILi1EEES8_S8_EEENS6_IJNS7_ILi128EEENS7_ILi64EEENS7_ILi256EEEEEELi256ENS_6half_tEfNS_4arch4Sm90ELb0ELb1ELb0ELb1ELb1ELb1ELb0ELb1ELb1ELb1ELb1ELb0EEENS1_21CollectiveEpilogueFwdINS6_IJSA_SC_SB_EEES9_SE_SG_Li256ELb1ELb1ELb1ELb0EEENS1_36VarlenDynamicPersistentTileSchedulerILi128ELi64ELi256ELi128ELb1ELb1ELb1ELb1ELb0ELb1EEEEEEEEEvNT_6ParamsE,"aw",@nobits
	.sectionflags	@""
	.align	16
	.zero		1024


//--------------------- .nv.shared._ZN7cutlass13device_kernelIN5flash11enable_sm90INS1_16FlashAttnFwdSm90INS1_25CollectiveMainloopFwdSm90ILi2EN4cute5tupleIJNS5_1CILi1EEES8_S8_EEENS6_IJNS7_ILi128EEENS7_ILi80EEENS7_ILi256EEEEEELi256ENS_6half_tEfNS_4arch4Sm90ELb1ELb0ELb0ELb0ELb1ELb0ELb0ELb1ELb1ELb1ELb1ELb0EEENS1_21CollectiveEpilogueFwdINS6_IJSA_SC_SB_EEES9_SE_SG_Li256ELb0ELb1ELb1ELb0EEENS1_19SingleTileSchedulerILb0ELb1ELb1ELi128EEEEEEEEEvNT_6ParamsE --------------------------
	.section	.nv.shared._ZN7cutlass13device_kernelIN5flash11enable_sm90INS1_16FlashAttnFwdSm90INS1_25CollectiveMainloopFwdSm90ILi2EN4cute5tupleIJNS5_1CILi1EEES8_S8_EEENS6_IJNS7_ILi128EEENS7_ILi80EEENS7_ILi256EEEEEELi256ENS_6half_tEfNS_4arch4Sm90ELb1ELb0ELb0ELb0ELb1ELb0ELb0ELb1ELb1ELb1ELb1ELb0EEENS1_21CollectiveEpilogueFwdINS6_IJSA_SC_SB_EEES9_SE_SG_Li256ELb0ELb1ELb1ELb0EEENS1_19SingleTileSchedulerILb0ELb1ELb1ELi128EEEEEEEEEvNT_6ParamsE,"aw",@nobits
	.sectionflags	@""
	.align	16
	.zero		1024


//--------------------- .nv.shared._ZN7cutlass13device_kernelIN5flash11enable_sm90INS1_16FlashAttnFwdSm90INS1_25CollectiveMainloopFwdSm90ILi2EN4cute5tupleIJNS5_1CILi1EEES8_S8_EEENS6_IJNS7_ILi128EEENS7_ILi80EEENS7_ILi256EEEEEELi256ENS_6half_tEfNS_4arch4Sm90ELb1ELb0ELb0ELb1ELb1ELb0ELb0ELb1ELb1ELb1ELb1ELb0EEENS1_21CollectiveEpilogueFwdINS6_IJSA_SC_SB_EEES9_SE_SG_Li256ELb1ELb1ELb1ELb0EEENS1_36VarlenDynamicPersistentTileSchedulerILi128ELi80ELi256ELi128ELb1ELb1ELb1ELb1ELb1ELb1EEEEEEEEEvNT_6ParamsE --------------------------
	.section	.nv.shared._ZN7cutlass13device_kernelIN5flash11enable_sm90INS1_16FlashAttnFwdSm90INS1_25CollectiveMainloopFwdSm90ILi2EN4cute5tupleIJNS5_1CILi1EEES8_S8_EEENS6_IJNS7_ILi128EEENS7_ILi80EEENS7_ILi256EEEEEELi256ENS_6half_tEfNS_4arch4Sm90ELb1ELb0ELb0ELb1ELb1ELb0ELb0ELb1ELb1ELb1ELb1ELb0EEENS1_21CollectiveEpilogueFwdINS6_IJSA_SC_SB_EEES9_SE_SG_Li256ELb1ELb1ELb1ELb0EEENS1_36VarlenDynamicPersistentTileSchedulerILi128ELi80ELi256ELi128ELb1ELb1ELb1ELb1ELb1ELb1EEEEEEEEEvNT_6ParamsE,"aw",@nobits
	.sectionflags	@""
	.align	16
	.zero		1024


//--------------------- .nv.shared._ZN7cutlass13device_kernelIN5flash11enable_sm90INS1_16FlashAttnFwdSm90INS1_25CollectiveMainloopFwdSm90ILi2EN4cute5tupleIJNS5_1CILi1EEES8_S8_EEENS6_IJNS7_ILi128EEENS7_ILi80EEENS7_ILi256EEEEEELi256ENS_6half_tEfNS_4arch4Sm90ELb1ELb0ELb0ELb1ELb1ELb1ELb0ELb1ELb1ELb1ELb1ELb0EEENS1_21CollectiveEpilogueFwdINS6_IJSA_SC_SB_EEES9_SE_SG_Li256ELb1ELb1ELb1ELb0EEENS1_36VarlenDynamicPersistentTileSchedulerILi128ELi80ELi256ELi128ELb1ELb1ELb1ELb1ELb1ELb1EEEEEEEEEvNT_6ParamsE --------------------------
	.section	.nv.shared._ZN7cutlass13device_kernelIN5flash11enable_sm90INS1_16FlashAttnFwdSm90INS1_25CollectiveMainloopFwdSm90ILi2EN4cute5tupleIJNS5_1CILi1EEES8_S8_EEENS6_IJNS7_ILi128EEENS7_ILi80EEENS7_ILi256EEEEEELi256ENS_6half_tEfNS_4arch4Sm90ELb1ELb0ELb0ELb1ELb1ELb1ELb0ELb1ELb1ELb1ELb1ELb0EEENS1_21CollectiveEpilogueFwdINS6_IJSA_SC_SB_EEES9_SE_SG_Li256ELb1ELb1ELb1ELb0EEENS1_36VarlenDynamicPersistentTileSchedulerILi128ELi80ELi256ELi128ELb1ELb1ELb1ELb1ELb1ELb1EEEEEEEEEvNT_6ParamsE,"aw",@nobits
	.sectionflags	@""
	.align	16
	.zero		1024


//--------------------- .nv.constant0._ZN7cutlass13device_kernelIN5flash11enable_sm90INS1_16FlashAttnFwdSm90INS1_25CollectiveMainloopFwdSm90ILi2EN4cute5tupleIJNS5_1CILi1EEES8_S8_EEENS6_IJNS7_ILi128EEENS7_ILi80EEENS7_ILi256EEEEEELi256ENS_6half_tEfNS_4arch4Sm90ELb0ELb0ELb0ELb0ELb1ELb0ELb0ELb1ELb1ELb1ELb1ELb0EEENS1_21CollectiveEpilogueFwdINS6_IJSA_SC_SB_EEES9_SE_SG_Li256ELb0ELb1ELb1ELb0EEENS1_19SingleTileSchedulerILb0ELb1ELb1ELi128EEEEEEEEEvNT_6ParamsE --------------------------
	.section	.nv.constant0._ZN7cutlass13device_kernelIN5flash11enable_sm90INS1_16FlashAttnFwdSm90INS1_25CollectiveMainloopFwdSm90ILi2EN4cute5tupleIJNS5_1CILi1EEES8_S8_EEENS6_IJNS7_ILi128EEENS7_ILi80EEENS7_ILi256EEEEEELi256ENS_6half_tEfNS_4arch4Sm90ELb0ELb0ELb0ELb0ELb1ELb0ELb0ELb1ELb1ELb1ELb1ELb0EEENS1_21CollectiveEpilogueFwdINS6_IJSA_SC_SB_EEES9_SE_SG_Li256ELb0ELb1ELb1ELb0EEENS1_19SingleTileSchedulerILb0ELb1ELb1ELi128EEEEEEEEEvNT_6ParamsE,"a",@progbits
	.sectionflags	@""
	.align	4
.nv.constant0._ZN7cutlass13device_kernelIN5flash11enable_sm90INS1_16FlashAttnFwdSm90INS1_25CollectiveMainloopFwdSm90ILi2EN4cute5tupleIJNS5_1CILi1EEES8_S8_EEENS6_IJNS7_ILi128EEENS7_ILi80EEENS7_ILi256EEEEEELi256ENS_6half_tEfNS_4arch4Sm90ELb0ELb0ELb0ELb0ELb1ELb0ELb0ELb1ELb1ELb1ELb1ELb0EEENS1_21CollectiveEpilogueFwdINS6_IJSA_SC_SB_EEES9_SE_SG_Li256ELb0ELb1ELb1ELb0EEENS1_19SingleTileSchedulerILb0ELb1ELb1ELi128EEEEEEEEEvNT_6ParamsE:
	.zero		3200


//--------------------- .nv.constant0._ZN7cutlass13device_kernelIN5flash11enable_sm90INS1_16FlashAttnFwdSm90INS1_25CollectiveMainloopFwdSm90ILi2EN4cute5tupleIJNS5_1CILi1EEES8_S8_EEENS6_IJNS7_ILi128EEENS7_ILi80EEENS7_ILi256EEEEEELi256ENS_6half_tEfNS_4arch4Sm90ELb0ELb0ELb0ELb1ELb1ELb0ELb0ELb1ELb1ELb1ELb1ELb0EEENS1_21CollectiveEpilogueFwdINS6_IJSA_SC_SB_EEES9_SE_SG_Li256ELb1ELb1ELb1ELb0EEENS1_36VarlenDynamicPersistentTileSchedulerILi128ELi80ELi256ELi128ELb1ELb1ELb1ELb0ELb1ELb1EEEEEEEEEvNT_6ParamsE --------------------------
	.section	.nv.constant0._ZN7cutlass13device_kernelIN5flash11enable_sm90INS1_16FlashAttnFwdSm90INS1_25CollectiveMainloopFwdSm90ILi2EN4cute5tupleIJNS5_1CILi1EEES8_S8_EEENS6_IJNS7_ILi128EEENS7_ILi80EEENS7_ILi256EEEEEELi256ENS_6half_tEfNS_4arch4Sm90ELb0ELb0ELb0ELb1ELb1ELb0ELb0ELb1ELb1ELb1ELb1ELb0EEENS1_21CollectiveEpilogueFwdINS6_IJSA_SC_SB_EEES9_SE_SG_Li256ELb1ELb1ELb1ELb0EEENS1_36VarlenDynamicPersistentTileSchedulerILi128ELi80ELi256ELi128ELb1ELb1ELb1ELb0ELb1ELb1EEEEEEEEEvNT_6ParamsE,"a",@progbits
	.sectionflags	@""
	.align	4
.nv.constant0._ZN7cutlass13device_kernelIN5flash11enable_sm90INS1_16FlashAttnFwdSm90INS1_25CollectiveMainloopFwdSm90ILi2EN4cute5tupleIJNS5_1CILi1EEES8_S8_EEENS6_IJNS7_ILi128EEENS7_ILi80EEENS7_ILi256EEEEEELi256ENS_6half_tEfNS_4arch4Sm90ELb0ELb0ELb0ELb1ELb1ELb0ELb0ELb1ELb1ELb1ELb1ELb0EEENS1_21CollectiveEpilogueFwdINS6_IJSA_SC_SB_EEES9_SE_SG_Li256ELb1ELb1ELb1ELb0EEENS1_36VarlenDynamicPersistentTileSchedulerILi128ELi80ELi256ELi128ELb1ELb1ELb1ELb0ELb1ELb1EEEEEEEEEvNT_6ParamsE:
	.zero		3328


//--------------------- .nv.constant0._ZN7cutlass13device_kernelIN5flash11enable_sm90INS1_16FlashAttnFwdSm90INS1_25CollectiveMainloopFwdSm90ILi2EN4cute5tupleIJNS5_1CILi1EEES8_S8_EEENS6_IJNS7_ILi128EEENS7_ILi80EEENS7_ILi256EEEEEELi256ENS_6half_tEfNS_4arch4Sm90ELb0ELb0ELb0ELb1ELb1ELb1ELb0ELb1ELb1ELb1ELb1ELb0EEENS1_21CollectiveEpilogueFwdINS6_IJSA_SC_SB_EEES9_SE_SG_Li256ELb1ELb1ELb1ELb0EEENS1_36VarlenDynamicPersistentTileSchedulerILi128ELi80ELi256ELi128ELb1ELb1ELb1ELb0ELb1ELb1EEEEEEEEEvNT_6ParamsE --------------------------
	.section	.nv.constant0._ZN7cutlass13device_kernelIN5flash11enable_sm90INS1_16FlashAttnFwdSm90INS1_25CollectiveMainloopFwdSm90ILi2EN4cute5tupleIJNS5_1CILi1EEES8_S8_EEENS6_IJNS7_ILi128EEENS7_ILi80EEENS7_ILi256EEEEEELi256ENS_6half_tEfNS_4arch4Sm90ELb0ELb0ELb0ELb1ELb1ELb1ELb0ELb1ELb1ELb1ELb1ELb0EEENS1_21CollectiveEpilogueFwdINS6_IJSA_SC_SB_EEES9_SE_SG_Li256ELb1ELb1ELb1ELb0EEENS1_36VarlenDynamicPersistentTileSchedulerILi128ELi80ELi256ELi128ELb1ELb1ELb1ELb0ELb1ELb1EEEEEEEEEvNT_6ParamsE,"a",@progbits
	.sectionflags	@""
	.align	4
.nv.constant0._ZN7cutlass13device_kernelIN5flash11enable_sm90INS1_16FlashAttnFwdSm90INS1_25CollectiveMainloopFwdSm90ILi2EN4cute5tupleIJNS5_1CILi1EEES8_S8_EEENS6_IJNS7_ILi128EEENS7_ILi80EEENS7_ILi256EEEEEELi256ENS_6half_tEfNS_4arch4Sm90ELb0ELb0ELb0ELb1ELb1ELb1ELb0ELb1ELb1ELb1ELb1ELb0EEENS1_21CollectiveEpilogueFwdINS6_IJSA_SC_SB_EEES9_SE_SG_Li256ELb1ELb1ELb1ELb0EEENS1_36VarlenDynamicPersistentTileSchedulerILi128ELi80ELi256ELi128ELb1ELb1ELb1ELb0ELb1ELb1EEEEEEEEEvNT_6ParamsE:
	.zero		3328


//--------------------- .nv.constant0._ZN7cutlass13device_kernelIN5flash11enable_sm90INS1_16FlashAttnFwdSm90INS1_25CollectiveMainloopFwdSm90ILi2EN4cute5tupleIJNS5_1CILi1EEES8_S8_EEENS6_IJNS7_ILi128EEENS7_ILi64EEENS7_ILi256EEEEEELi256ENS_6half_tEfNS_4arch4Sm90ELb0ELb1ELb0ELb0ELb1ELb0ELb0ELb1ELb1ELb1ELb1ELb0EEENS1_21CollectiveEpilogueFwdINS6_IJSA_SC_SB_EEES9_SE_SG_Li256ELb0ELb1ELb1ELb0EEENS1_19SingleTileSchedulerILb0ELb1ELb1ELi128EEEEEEEEEvNT_6ParamsE --------------------------
	.section	.nv.constant0._ZN7cutlass13device_kernelIN5flash11enable_sm90INS1_16FlashAttnFwdSm90INS1_25CollectiveMainloopFwdSm90ILi2EN4cute5tupleIJNS5_1CILi1EEES8_S8_EEENS6_IJNS7_ILi128EEENS7_ILi64EEENS7_ILi256EEEEEELi256ENS_6half_tEfNS_4arch4Sm90ELb0ELb1ELb0ELb0ELb1ELb0ELb0ELb1ELb1ELb1ELb1ELb0EEENS1_21CollectiveEpilogueFwdINS6_IJSA_SC_SB_EEES9_SE_SG_Li256ELb0ELb1ELb1ELb0EEENS1_19SingleTileSchedulerILb0ELb1ELb1ELi128EEEEEEEEEvNT_6ParamsE,"a",@progbits
	.sectionflags	@""
	.align	4
.nv.constant0._ZN7cutlass13device_kernelIN5flash11enable_sm90INS1_16FlashAttnFwdSm90INS1_25CollectiveMainloopFwdSm90ILi2EN4cute5tupleIJNS5_1CILi1EEES8_S8_EEENS6_IJNS7_ILi128EEENS7_ILi64EEENS7_ILi256EEEEEELi256ENS_6half_tEfNS_4arch4Sm90ELb0ELb1ELb0ELb0ELb1ELb0ELb0ELb1ELb1ELb1ELb1ELb0EEENS1_21CollectiveEpilogueFwdINS6_IJSA_SC_SB_EEES9_SE_SG_Li256ELb0ELb1ELb1ELb0EEENS1_19SingleTileSchedulerILb0ELb1ELb1ELi128EEEEEEEEEvNT_6ParamsE:
	.zero		3200


//--------------------- .nv.constant0._ZN7cutlass13device_kernelIN5flash11enable_sm90INS1_16FlashAttnFwdSm90INS1_25CollectiveMainloopFwdSm90ILi2EN4cute5tupleIJNS5_1CILi1EEES8_S8_EEENS6_IJNS7_ILi128EEENS7_ILi64EEENS7_ILi256EEEEEELi256ENS_6half_tEfNS_4arch4Sm90ELb0ELb1ELb0ELb1ELb1ELb0ELb0ELb1ELb1ELb1ELb1ELb0EEENS1_21CollectiveEpilogueFwdINS6_IJSA_SC_SB_EEES9_SE_SG_Li256ELb1ELb1ELb1ELb0EEENS1_36VarlenDynamicPersistentTileSchedulerILi128ELi64ELi256ELi128ELb1ELb1ELb1ELb1ELb0ELb1EEEEEEEEEvNT_6ParamsE --------------------------
	.section	.nv.constant0._ZN7cutlass13device_kernelIN5flash11enable_sm90INS1_16FlashAttnFwdSm90INS1_25CollectiveMainloopFwdSm90ILi2EN4cute5tupleIJNS5_1CILi1EEES8_S8_EEENS6_IJNS7_ILi128EEENS7_ILi64EEENS7_ILi256EEEEEELi256ENS_6half_tEfNS_4arch4Sm90ELb0ELb1ELb0ELb1ELb1ELb0ELb0ELb1ELb1ELb1ELb1ELb0EEENS1_21CollectiveEpilogueFwdINS6_IJSA_SC_SB_EEES9_SE_SG_Li256ELb1ELb1ELb1ELb0EEENS1_36VarlenDynamicPersistentTileSchedulerILi128ELi64ELi256ELi128ELb1ELb1ELb1ELb1ELb0ELb1EEEEEEEEEvNT_6ParamsE,"a",@progbits
	.sectionflags	@""
	.align	4
.nv.constant0._ZN7cutlass13device_kernelIN5flash11enable_sm90INS1_16FlashAttnFwdSm90INS1_25CollectiveMainloopFwdSm90ILi2EN4cute5tupleIJNS5_1CILi1EEES8_S8_EEENS6_IJNS7_ILi128EEENS7_ILi64EEENS7_ILi256EEEEEELi256ENS_6half_tEfNS_4arch4Sm90ELb0ELb1ELb0ELb1ELb1ELb0ELb0ELb1ELb1ELb1ELb1ELb0EEENS1_21CollectiveEpilogueFwdINS6_IJSA_SC_SB_EEES9_SE_SG_Li256ELb1ELb1ELb1ELb0EEENS1_36VarlenDynamicPersistentTileSchedulerILi128ELi64ELi256ELi128ELb1ELb1ELb1ELb1ELb0ELb1EEEEEEEEEvNT_6ParamsE:
	.zero		3328


//--------------------- .nv.constant0._ZN7cutlass13device_kernelIN5flash11enable_sm90INS1_16FlashAttnFwdSm90INS1_25CollectiveMainloopFwdSm90ILi2EN4cute5tupleIJNS5_1CILi1EEES8_S8_EEENS6_IJNS7_ILi128EEENS7_ILi64EEENS7_ILi256EEEEEELi256ENS_6half_tEfNS_4arch4Sm90ELb0ELb1ELb0ELb1ELb1ELb1ELb0ELb1ELb1ELb1ELb1ELb0EEENS1_21CollectiveEpilogueFwdINS6_IJSA_SC_SB_EEES9_SE_SG_Li256ELb1ELb1ELb1ELb0EEENS1_36VarlenDynamicPersistentTileSchedulerILi128ELi64ELi256ELi128ELb1ELb1ELb1ELb1ELb0ELb1EEEEEEEEEvNT_6ParamsE --------------------------
	.section	.nv.constant0._ZN7cutlass13device_kernelIN5flash11enable_sm90INS1_16FlashAttnFwdSm90INS1_25CollectiveMainloopFwdSm90ILi2EN4cute5tupleIJNS5_1CILi1EEES8_S8_EEENS6_IJNS7_ILi128EEENS7_ILi64EEENS7_ILi256EEEEEELi256ENS_6half_tEfNS_4arch4Sm90ELb0ELb1ELb0ELb1ELb1ELb1ELb0ELb1ELb1ELb1ELb1ELb0EEENS1_21CollectiveEpilogueFwdINS6_IJSA_SC_SB_EEES9_SE_SG_Li256ELb1ELb1ELb1ELb0EEENS1_36VarlenDynamicPersistentTileSchedulerILi128ELi64ELi256ELi128ELb1ELb1ELb1ELb1ELb0ELb1EEEEEEEEEvNT_6ParamsE,"a",@progbits
	.sectionflags	@""
	.align	4
.nv.constant0._ZN7cutlass13device_kernelIN5flash11enable_sm90INS1_16FlashAttnFwdSm90INS1_25CollectiveMainloopFwdSm90ILi2EN4cute5tupleIJNS5_1CILi1EEES8_S8_EEENS6_IJNS7_ILi128EEENS7_ILi64EEENS7_ILi256EEEEEELi256ENS_6half_tEfNS_4arch4Sm90ELb0ELb1ELb0ELb1ELb1ELb1ELb0ELb1ELb1ELb1ELb1ELb0EEENS1_21CollectiveEpilogueFwdINS6_IJSA_SC_SB_EEES9_SE_SG_Li256ELb1ELb1ELb1ELb0EEENS1_36VarlenDynamicPersistentTileSchedulerILi128ELi64ELi256ELi128ELb1ELb1ELb1ELb1ELb0ELb1EEEEEEEEEvNT_6ParamsE:
	.zero		3328


//--------------------- .nv.constant0._ZN7cutlass13device_kernelIN5flash11enable_sm90INS1_16FlashAttnFwdSm90INS1_25CollectiveMainloopFwdSm90ILi2EN4cute5tupleIJNS5_1CILi1EEES8_S8_EEENS6_IJNS7_ILi128EEENS7_ILi80EEENS7_ILi256EEEEEELi256ENS_6half_tEfNS_4arch4Sm90ELb1ELb0ELb0ELb0ELb1ELb0ELb0ELb1ELb1ELb1ELb1ELb0EEENS1_21CollectiveEpilogueFwdINS6_IJSA_SC_SB_EEES9_SE_SG_Li256ELb0ELb1ELb1ELb0EEENS1_19SingleTileSchedulerILb0ELb1ELb1ELi128EEEEEEEEEvNT_6ParamsE --------------------------
	.section	.nv.constant0._ZN7cutlass13device_kernelIN5flash11enable_sm90INS1_16FlashAttnFwdSm90INS1_25CollectiveMainloopFwdSm90ILi2EN4cute5tupleIJNS5_1CILi1EEES8_S8_EEENS6_IJNS7_ILi128EEENS7_ILi80EEENS7_ILi256EEEEEELi256ENS_6half_tEfNS_4arch4Sm90ELb1ELb0ELb0ELb0ELb1ELb0ELb0ELb1ELb1ELb1ELb1ELb0EEENS1_21CollectiveEpilogueFwdINS6_IJSA_SC_SB_EEES9_SE_SG_Li256ELb0ELb1ELb1ELb0EEENS1_19SingleTileSchedulerILb0ELb1ELb1ELi128EEEEEEEEEvNT_6ParamsE,"a",@progbits
	.sectionflags	@""
	.align	4
.nv.constant0._ZN7cutlass13device_kernelIN5flash11enable_sm90INS1_16FlashAttnFwdSm90INS1_25CollectiveMainloopFwdSm90ILi2EN4cute5tupleIJNS5_1CILi1EEES8_S8_EEENS6_IJNS7_ILi128EEENS7_ILi80EEENS7_ILi256EEEEEELi256ENS_6half_tEfNS_4arch4Sm90ELb1ELb0ELb0ELb0ELb1ELb0ELb0ELb1ELb1ELb1ELb1ELb0EEENS1_21CollectiveEpilogueFwdINS6_IJSA_SC_SB_EEES9_SE_SG_Li256ELb0ELb1ELb1ELb0EEENS1_19SingleTileSchedulerILb0ELb1ELb1ELi128EEEEEEEEEvNT_6ParamsE:
	.zero		3200


//--------------------- .nv.constant0._ZN7cutlass13device_kernelIN5flash11enable_sm90INS1_16FlashAttnFwdSm90INS1_25CollectiveMainloopFwdSm90ILi2EN4cute5tupleIJNS5_1CILi1EEES8_S8_EEENS6_IJNS7_ILi128EEENS7_ILi80EEENS7_ILi256EEEEEELi256ENS_6half_tEfNS_4arch4Sm90ELb1ELb0ELb0ELb1ELb1ELb0ELb0ELb1ELb1ELb1ELb1ELb0EEENS1_21CollectiveEpilogueFwdINS6_IJSA_SC_SB_EEES9_SE_SG_Li256ELb1ELb1ELb1ELb0EEENS1_36VarlenDynamicPersistentTileSchedulerILi128ELi80ELi256ELi128ELb1ELb1ELb1ELb1ELb1ELb1EEEEEEEEEvNT_6ParamsE --------------------------
	.section	.nv.constant0._ZN7cutlass13device_kernelIN5flash11enable_sm90INS1_16FlashAttnFwdSm90INS1_25CollectiveMainloopFwdSm90ILi2EN4cute5tupleIJNS5_1CILi1EEES8_S8_EEENS6_IJNS7_ILi128EEENS7_ILi80EEENS7_ILi256EEEEEELi256ENS_6half_tEfNS_4arch4Sm90ELb1ELb0ELb0ELb1ELb1ELb0ELb0ELb1ELb1ELb1ELb1ELb0EEENS1_21CollectiveEpilogueFwdINS6_IJSA_SC_SB_EEES9_SE_SG_Li256ELb1ELb1ELb1ELb0EEENS1_36VarlenDynamicPersistentTileSchedulerILi128ELi80ELi256ELi128ELb1ELb1ELb1ELb1ELb1ELb1EEEEEEEEEvNT_6ParamsE,"a",@progbits
	.sectionflags	@""
	.align	4
.nv.constant0._ZN7cutlass13device_kernelIN5flash11enable_sm90INS1_16FlashAttnFwdSm90INS1_25CollectiveMainloopFwdSm90ILi2EN4cute5tupleIJNS5_1CILi1EEES8_S8_EEENS6_IJNS7_ILi128EEENS7_ILi80EEENS7_ILi256EEEEEELi256ENS_6half_tEfNS_4arch4Sm90ELb1ELb0ELb0ELb1ELb1ELb0ELb0ELb1ELb1ELb1ELb1ELb0EEENS1_21CollectiveEpilogueFwdINS6_IJSA_SC_SB_EEES9_SE_SG_Li256ELb1ELb1ELb1ELb0EEENS1_36VarlenDynamicPersistentTileSchedulerILi128ELi80ELi256ELi128ELb1ELb1ELb1ELb1ELb1ELb1EEEEEEEEEvNT_6ParamsE:
	.zero		3328


//--------------------- .nv.constant0._ZN7cutlass13device_kernelIN5flash11enable_sm90INS1_16FlashAttnFwdSm90INS1_25CollectiveMainloopFwdSm90ILi2EN4cute5tupleIJNS5_1CILi1EEES8_S8_EEENS6_IJNS7_ILi128EEENS7_ILi80EEENS7_ILi256EEEEEELi256ENS_6half_tEfNS_4arch4Sm90ELb1ELb0ELb0ELb1ELb1ELb1ELb0ELb1ELb1ELb1ELb1ELb0EEENS1_21CollectiveEpilogueFwdINS6_IJSA_SC_SB_EEES9_SE_SG_Li256ELb1ELb1ELb1ELb0EEENS1_36VarlenDynamicPersistentTileSchedulerILi128ELi80ELi256ELi128ELb1ELb1ELb1ELb1ELb1ELb1EEEEEEEEEvNT_6ParamsE --------------------------
	.section	.nv.constant0._ZN7cutlass13device_kernelIN5flash11enable_sm90INS1_16FlashAttnFwdSm90INS1_25CollectiveMainloopFwdSm90ILi2EN4cute5tupleIJNS5_1CILi1EEES8_S8_EEENS6_IJNS7_ILi128EEENS7_ILi80EEENS7_ILi256EEEEEELi256ENS_6half_tEfNS_4arch4Sm90ELb1ELb0ELb0ELb1ELb1ELb1ELb0ELb1ELb1ELb1ELb1ELb0EEENS1_21CollectiveEpilogueFwdINS6_IJSA_SC_SB_EEES9_SE_SG_Li256ELb1ELb1ELb1ELb0EEENS1_36VarlenDynamicPersistentTileSchedulerILi128ELi80ELi256ELi128ELb1ELb1ELb1ELb1ELb1ELb1EEEEEEEEEvNT_6ParamsE,"a",@progbits
	.sectionflags	@""
	.align	4
.nv.constant0._ZN7cutlass13device_kernelIN5flash11enable_sm90INS1_16FlashAttnFwdSm90INS1_25CollectiveMainloopFwdSm90ILi2EN4cute5tupleIJNS5_1CILi1EEES8_S8_EEENS6_IJNS7_ILi128EEENS7_ILi80EEENS7_ILi256EEEEEELi256ENS_6half_tEfNS_4arch4Sm90ELb1ELb0ELb0ELb1ELb1ELb1ELb0ELb1ELb1ELb1ELb1ELb0EEENS1_21CollectiveEpilogueFwdINS6_IJSA_SC_SB_EEES9_SE_SG_Li256ELb1ELb1ELb1ELb0EEENS1_36VarlenDynamicPersistentTileSchedulerILi128ELi80ELi256ELi128ELb1ELb1ELb1ELb1ELb1ELb1EEEEEEEEEvNT_6ParamsE:
	.zero		3328


//--------------------- SYMBOLS --------------------------

	.type		.nv.reservedSmem.offset0,@object
	.size		.nv.reservedSmem.offset0,0x4
	.type		__assertfail,@function
